	.target	sm_80

	.elftype	@"ET_EXEC"


//--------------------- .note.nv.tkinfo           --------------------------
	.section	.note.nv.tkinfo,"",@"SHT_NOTE"
	.sectionflags	@"SHF_NOTE_NV_TKINFO"
	.tkinfo
        /*0018*/ 	.word	0x00000002
        /*0030*/ 	.string	""
        /*0030*/ 	.string	"ptxas"
        /*0030*/ 	.string	"Cuda compilation tools, release 13.0, V13.0.88"
        /*0030*/ 	.string	"Build cuda_13.0.r13.0/compiler.36424714_0"
        /*0030*/ 	.string	"-arch sm_80 -m 64 "



//--------------------- .note.nv.cuinfo           --------------------------
	.section	.note.nv.cuinfo,"",@"SHT_NOTE"
	.sectionflags	@"SHF_NOTE_NV_CUINFO"
        /*0018*/ 	.short	0x0002
        /*001a*/ 	.short	0x0050
        /*001c*/ 	.short	0x0082
	.zero		2


//--------------------- .nv.info                  --------------------------
	.section	.nv.info,"",@"SHT_CUDA_INFO"
	.align	4


	//----- nvinfo : EIATTR_REGCOUNT
	.align		4
        /*0000*/ 	.byte	0x04, 0x2f
        /*0002*/ 	.short	(.L_12 - .L_11)
	.align		4
.L_11:
        /*0004*/ 	.word	index@(_ZN7cutlass13device_kernelIN5flash19enable_sm80_to_sm89INS1_16FlashAttnFwdSm80INS1_25CollectiveMainloopFwdSm80ILi4ELi1ELb0EN4cute5tupleIJNS5_1CILi128EEENS7_ILi80EEENS7_ILi64EEEEEELi64ENS_10bfloat16_tEfNS_4arch4Sm80ELb1ELb0ELb1ELb1ELb0ELb1ELb1ELb1EEENS1_21CollectiveEpilogueFwdINS6_IJS8_SA_S9_EEENS6_IJNS7_ILi1EEESI_SI_EEESC_SE_Li128ELb1ELb1ELb1ELb0EEENS1_36VarlenDynamicPersistentTileSchedulerILi128ELi80ELi128ELi128ELb1ELb1ELb0ELb1ELb1ELb1EEEEEEEEEvNT_6ParamsE)
        /*0008*/ 	.word	0x000000ff


	//----- nvinfo : EIATTR_FRAME_SIZE
	.align		4
.L_12:
        /*000c*/ 	.byte	0x04, 0x11
        /*000e*/ 	.short	(.L_14 - .L_13)
	.align		4
.L_13:
        /*0010*/ 	.word	index@($__internal_25_$__cuda_sm70_votesync_ballot)
        /*0014*/ 	.word	0x00000000


	//----- nvinfo : EIATTR_FRAME_SIZE
	.align		4
.L_14:
        /*0018*/ 	.byte	0x04, 0x11
        /*001a*/ 	.short	(.L_16 - .L_15)
	.align		4
.L_15:
        /*001c*/ 	.word	index@($__internal_24_$__cuda_sm70_shflsync_up_p)
        /*0020*/ 	.word	0x00000000


	//----- nvinfo : EIATTR_FRAME_SIZE
	.align		4
.L_16:
        /*0024*/ 	.byte	0x04, 0x11
        /*0026*/ 	.short	(.L_18 - .L_17)
	.align		4
.L_17:
        /*0028*/ 	.word	index@($__internal_23_$__cuda_sm70_shflsync_idx_p)
        /*002c*/ 	.word	0x00000000


	//----- nvinfo : EIATTR_FRAME_SIZE
	.align		4
.L_18:
        /*0030*/ 	.byte	0x04, 0x11
        /*0032*/ 	.short	(.L_20 - .L_19)
	.align		4
.L_19:
        /*0034*/ 	.word	index@($__internal_22_$__cuda_sm70_shflsync_bfly_p)
        /*0038*/ 	.word	0x00000000


	//----- nvinfo : EIATTR_FRAME_SIZE
	.align		4
.L_20:
        /*003c*/ 	.byte	0x04, 0x11
        /*003e*/ 	.short	(.L_22 - .L_21)
	.align		4
.L_21:
        /*0040*/ 	.word	index@(_ZN7cutlass13device_kernelIN5flash19enable_sm80_to_sm89INS1_16FlashAttnFwdSm80INS1_25CollectiveMainloopFwdSm80ILi4ELi1ELb0EN4cute5tupleIJNS5_1CILi128EEENS7_ILi80EEENS7_ILi64EEEEEELi64ENS_10bfloat16_tEfNS_4arch4Sm80ELb1ELb0ELb1ELb1ELb0ELb1ELb1ELb1EEENS1_21CollectiveEpilogueFwdINS6_IJS8_SA_S9_EEENS6_IJNS7_ILi1EEESI_SI_EEESC_SE_Li128ELb1ELb1ELb1ELb0EEENS1_36VarlenDynamicPersistentTileSchedulerILi128ELi80ELi128ELi128ELb1ELb1ELb0ELb1ELb1ELb1EEEEEEEEEvNT_6ParamsE)
        /*0044*/ 	.word	0x00000068


	//----- nvinfo : EIATTR_REGCOUNT
	.align		4
.L_22:
        /*0048*/ 	.byte	0x04, 0x2f
        /*004a*/ 	.short	(.L_24 - .L_23)
	.align		4
.L_23:
        /*004c*/ 	.word	index@(_ZN7cutlass13device_kernelIN5flash19enable_sm80_to_sm89INS1_16FlashAttnFwdSm80INS1_25CollectiveMainloopFwdSm80ILi4ELi1ELb0EN4cute5tupleIJNS5_1CILi128EEENS7_ILi80EEENS7_ILi64EEEEEELi64ENS_10bfloat16_tEfNS_4arch4Sm80ELb1ELb0ELb1ELb1ELb0ELb0ELb1ELb1EEENS1_21CollectiveEpilogueFwdINS6_IJS8_SA_S9_EEENS6_IJNS7_ILi1EEESI_SI_EEESC_SE_Li128ELb1ELb1ELb1ELb0EEENS1_36VarlenDynamicPersistentTileSchedulerILi128ELi80ELi128ELi128ELb1ELb1ELb0ELb1ELb1ELb1EEEEEEEEEvNT_6ParamsE)
        /*0050*/ 	.word	0x000000ff


	//----- nvinfo : EIATTR_FRAME_SIZE
	.align		4
.L_24:
        /*0054*/ 	.byte	0x04, 0x11
        /*0056*/ 	.short	(.L_26 - .L_25)
	.align		4
.L_25:
        /*0058*/ 	.word	index@($__internal_21_$__cuda_sm70_votesync_ballot)
        /*005c*/ 	.word	0x00000000


	//----- nvinfo : EIATTR_FRAME_SIZE
	.align		4
.L_26:
        /*0060*/ 	.byte	0x04, 0x11
        /*0062*/ 	.short	(.L_28 - .L_27)
	.align		4
.L_27:
        /*0064*/ 	.word	index@($__internal_20_$__cuda_sm70_shflsync_up_p)
        /*0068*/ 	.word	0x00000000


	//----- nvinfo : EIATTR_FRAME_SIZE
	.align		4
.L_28:
        /*006c*/ 	.byte	0x04, 0x11
        /*006e*/ 	.short	(.L_30 - .L_29)
	.align		4
.L_29:
        /*0070*/ 	.word	index@($__internal_19_$__cuda_sm70_shflsync_idx_p)
        /*0074*/ 	.word	0x00000000


	//----- nvinfo : EIATTR_FRAME_SIZE
	.align		4
.L_30:
        /*0078*/ 	.byte	0x04, 0x11
        /*007a*/ 	.short	(.L_32 - .L_31)
	.align		4
.L_31:
        /*007c*/ 	.word	index@($__internal_18_$__cuda_sm70_shflsync_bfly_p)
        /*0080*/ 	.word	0x00000000


	//----- nvinfo : EIATTR_FRAME_SIZE
	.align		4
.L_32:
        /*0084*/ 	.byte	0x04, 0x11
        /*0086*/ 	.short	(.L_34 - .L_33)
	.align		4
.L_33:
        /*0088*/ 	.word	index@(_ZN7cutlass13device_kernelIN5flash19enable_sm80_to_sm89INS1_16FlashAttnFwdSm80INS1_25CollectiveMainloopFwdSm80ILi4ELi1ELb0EN4cute5tupleIJNS5_1CILi128EEENS7_ILi80EEENS7_ILi64EEEEEELi64ENS_10bfloat16_tEfNS_4arch4Sm80ELb1ELb0ELb1ELb1ELb0ELb0ELb1ELb1EEENS1_21CollectiveEpilogueFwdINS6_IJS8_SA_S9_EEENS6_IJNS7_ILi1EEESI_SI_EEESC_SE_Li128ELb1ELb1ELb1ELb0EEENS1_36VarlenDynamicPersistentTileSchedulerILi128ELi80ELi128ELi128ELb1ELb1ELb0ELb1ELb1ELb1EEEEEEEEEvNT_6ParamsE)
        /*008c*/ 	.word	0x000000a0


	//----- nvinfo : EIATTR_REGCOUNT
	.align		4
.L_34:
        /*0090*/ 	.byte	0x04, 0x2f
        /*0092*/ 	.short	(.L_36 - .L_35)
	.align		4
.L_35:
        /*0094*/ 	.word	index@(_ZN7cutlass13device_kernelIN5flash19enable_sm80_to_sm89INS1_16FlashAttnFwdSm80INS1_25CollectiveMainloopFwdSm80ILi4ELi1ELb0EN4cute5tupleIJNS5_1CILi128EEENS7_ILi112EEENS7_ILi64EEEEEELi64ENS_10bfloat16_tEfNS_4arch4Sm80ELb1ELb0ELb1ELb0ELb0ELb0ELb1ELb1EEENS1_21CollectiveEpilogueFwdINS6_IJS8_SA_S9_EEENS6_IJNS7_ILi1EEESI_SI_EEESC_SE_Li128ELb0ELb1ELb1ELb0EEENS1_30DynamicPersistentTileSchedulerILi128ELi128ELb1ELb1ELb0EEEEEEEEEvNT_6ParamsE)
        /*0098*/ 	.word	0x000000ff


	//----- nvinfo : EIATTR_FRAME_SIZE
	.align		4
.L_36:
        /*009c*/ 	.byte	0x04, 0x11
        /*009e*/ 	.short	(.L_38 - .L_37)
	.align		4
.L_37:
        /*00a0*/ 	.word	index@($__internal_17_$__cuda_sm70_shflsync_idx_p)
        /*00a4*/ 	.word	0x00000000


	//----- nvinfo : EIATTR_FRAME_SIZE
	.align		4
.L_38:
        /*00a8*/ 	.byte	0x04, 0x11
        /*00aa*/ 	.short	(.L_40 - .L_39)
	.align		4
.L_39:
        /*00ac*/ 	.word	index@($__internal_16_$__cuda_sm70_shflsync_bfly_p)
        /*00b0*/ 	.word	0x00000000


	//----- nvinfo : EIATTR_FRAME_SIZE
	.align		4
.L_40:
        /*00b4*/ 	.byte	0x04, 0x11
        /*00b6*/ 	.short	(.L_42 - .L_41)
	.align		4
.L_41:
        /*00b8*/ 	.word	index@(_ZN7cutlass13device_kernelIN5flash19enable_sm80_to_sm89INS1_16FlashAttnFwdSm80INS1_25CollectiveMainloopFwdSm80ILi4ELi1ELb0EN4cute5tupleIJNS5_1CILi128EEENS7_ILi112EEENS7_ILi64EEEEEELi64ENS_10bfloat16_tEfNS_4arch4Sm80ELb1ELb0ELb1ELb0ELb0ELb0ELb1ELb1EEENS1_21CollectiveEpilogueFwdINS6_IJS8_SA_S9_EEENS6_IJNS7_ILi1EEESI_SI_EEESC_SE_Li128ELb0ELb1ELb1ELb0EEENS1_30DynamicPersistentTileSchedulerILi128ELi128ELb1ELb1ELb0EEEEEEEEEvNT_6ParamsE)
        /*00bc*/ 	.word	0x00000098


	//----- nvinfo : EIATTR_REGCOUNT
	.align		4
.L_42:
        /*00c0*/ 	.byte	0x04, 0x2f
        /*00c2*/ 	.short	(.L_44 - .L_43)
	.align		4
.L_43:
        /*00c4*/ 	.word	index@(_ZN7cutlass13device_kernelIN5flash19enable_sm80_to_sm89INS1_16FlashAttnFwdSm80INS1_25CollectiveMainloopFwdSm80ILi4ELi1ELb0EN4cute5tupleIJNS5_1CILi128EEENS7_ILi80EEENS7_ILi64EEEEEELi64ENS_10bfloat16_tEfNS_4arch4Sm80ELb0ELb1ELb1ELb1ELb0ELb1ELb1ELb1EEENS1_21CollectiveEpilogueFwdINS6_IJS8_SA_S9_EEENS6_IJNS7_ILi1EEESI_SI_EEESC_SE_Li128ELb1ELb1ELb1ELb0EEENS1_36VarlenDynamicPersistentTileSchedulerILi128ELi80ELi128ELi128ELb1ELb1ELb0ELb1ELb0ELb1EEEEEEEEEvNT_6ParamsE)
        /*00c8*/ 	.word	0x000000ff


	//----- nvinfo : EIATTR_FRAME_SIZE
	.align		4
.L_44:
        /*00cc*/ 	.byte	0x04, 0x11
        /*00ce*/ 	.short	(.L_46 - .L_45)
	.align		4
.L_45:
        /*00d0*/ 	.word	index@($__internal_15_$__cuda_sm70_votesync_ballot)
        /*00d4*/ 	.word	0x00000000


	//----- nvinfo : EIATTR_FRAME_SIZE
	.align		4
.L_46:
        /*00d8*/ 	.byte	0x04, 0x11
        /*00da*/ 	.short	(.L_48 - .L_47)
	.align		4
.L_47:
        /*00dc*/ 	.word	index@($__internal_14_$__cuda_sm70_shflsync_up_p)
        /*00e0*/ 	.word	0x00000000


	//----- nvinfo : EIATTR_FRAME_SIZE
	.align		4
.L_48:
        /*00e4*/ 	.byte	0x04, 0x11
        /*00e6*/ 	.short	(.L_50 - .L_49)
	.align		4
.L_49:
        /*00e8*/ 	.word	index@($__internal_13_$__cuda_sm70_shflsync_idx_p)
        /*00ec*/ 	.word	0x00000000


	//----- nvinfo : EIATTR_FRAME_SIZE
	.align		4
.L_50:
        /*00f0*/ 	.byte	0x04, 0x11
        /*00f2*/ 	.short	(.L_52 - .L_51)
	.align		4
.L_51:
        /*00f4*/ 	.word	index@($__internal_12_$__cuda_sm70_shflsync_bfly_p)
        /*00f8*/ 	.word	0x00000000


	//----- nvinfo : EIATTR_FRAME_SIZE
	.align		4
.L_52:
        /*00fc*/ 	.byte	0x04, 0x11
        /*00fe*/ 	.short	(.L_54 - .L_53)
	.align		4
.L_53:
        /*0100*/ 	.word	index@(_ZN7cutlass13device_kernelIN5flash19enable_sm80_to_sm89INS1_16FlashAttnFwdSm80INS1_25CollectiveMainloopFwdSm80ILi4ELi1ELb0EN4cute5tupleIJNS5_1CILi128EEENS7_ILi80EEENS7_ILi64EEEEEELi64ENS_10bfloat16_tEfNS_4arch4Sm80ELb0ELb1ELb1ELb1ELb0ELb1ELb1ELb1EEENS1_21CollectiveEpilogueFwdINS6_IJS8_SA_S9_EEENS6_IJNS7_ILi1EEESI_SI_EEESC_SE_Li128ELb1ELb1ELb1ELb0EEENS1_36VarlenDynamicPersistentTileSchedulerILi128ELi80ELi128ELi128ELb1ELb1ELb0ELb1ELb0ELb1EEEEEEEEEvNT_6ParamsE)
        /*0104*/ 	.word	0x00000070


	//----- nvinfo : EIATTR_REGCOUNT
	.align		4
.L_54:
        /*0108*/ 	.byte	0x04, 0x2f
        /*010a*/ 	.short	(.L_56 - .L_55)
	.align		4
.L_55:
        /*010c*/ 	.word	index@(_ZN7cutlass13device_kernelIN5flash19enable_sm80_to_sm89INS1_16FlashAttnFwdSm80INS1_25CollectiveMainloopFwdSm80ILi4ELi1ELb0EN4cute5tupleIJNS5_1CILi128EEENS7_ILi80EEENS7_ILi64EEEEEELi64ENS_10bfloat16_tEfNS_4arch4Sm80ELb0ELb1ELb1ELb1ELb0ELb0ELb1ELb1EEENS1_21CollectiveEpilogueFwdINS6_IJS8_SA_S9_EEENS6_IJNS7_ILi1EEESI_SI_EEESC_SE_Li128ELb1ELb1ELb1ELb0EEENS1_36VarlenDynamicPersistentTileSchedulerILi128ELi80ELi128ELi128ELb1ELb1ELb0ELb1ELb0ELb1EEEEEEEEEvNT_6ParamsE)
        /*0110*/ 	.word	0x000000ff


	//----- nvinfo : EIATTR_FRAME_SIZE
	.align		4
.L_56:
        /*0114*/ 	.byte	0x04, 0x11
        /*0116*/ 	.short	(.L_58 - .L_57)
	.align		4
.L_57:
        /*0118*/ 	.word	index@($__internal_11_$__cuda_sm70_votesync_ballot)
        /*011c*/ 	.word	0x00000000


	//----- nvinfo : EIATTR_FRAME_SIZE
	.align		4
.L_58:
        /*0120*/ 	.byte	0x04, 0x11
        /*0122*/ 	.short	(.L_60 - .L_59)
	.align		4
.L_59:
        /*0124*/ 	.word	index@($__internal_10_$__cuda_sm70_shflsync_up_p)
        /*0128*/ 	.word	0x00000000


	//----- nvinfo : EIATTR_FRAME_SIZE
	.align		4
.L_60:
        /*012c*/ 	.byte	0x04, 0x11
        /*012e*/ 	.short	(.L_62 - .L_61)
	.align		4
.L_61:
        /*0130*/ 	.word	index@($__internal_9_$__cuda_sm70_shflsync_idx_p)
        /*0134*/ 	.word	0x00000000


	//----- nvinfo : EIATTR_FRAME_SIZE
	.align		4
.L_62:
        /*0138*/ 	.byte	0x04, 0x11
        /*013a*/ 	.short	(.L_64 - .L_63)
	.align		4
.L_63:
        /*013c*/ 	.word	index@($__internal_8_$__cuda_sm70_shflsync_bfly_p)
        /*0140*/ 	.word	0x00000000


	//----- nvinfo : EIATTR_FRAME_SIZE
	.align		4
.L_64:
        /*0144*/ 	.byte	0x04, 0x11
        /*0146*/ 	.short	(.L_66 - .L_65)
	.align		4
.L_65:
        /*0148*/ 	.word	index@(_ZN7cutlass13device_kernelIN5flash19enable_sm80_to_sm89INS1_16FlashAttnFwdSm80INS1_25CollectiveMainloopFwdSm80ILi4ELi1ELb0EN4cute5tupleIJNS5_1CILi128EEENS7_ILi80EEENS7_ILi64EEEEEELi64ENS_10bfloat16_tEfNS_4arch4Sm80ELb0ELb1ELb1ELb1ELb0ELb0ELb1ELb1EEENS1_21CollectiveEpilogueFwdINS6_IJS8_SA_S9_EEENS6_IJNS7_ILi1EEESI_SI_EEESC_SE_Li128ELb1ELb1ELb1ELb0EEENS1_36VarlenDynamicPersistentTileSchedulerILi128ELi80ELi128ELi128ELb1ELb1ELb0ELb1ELb0ELb1EEEEEEEEEvNT_6ParamsE)
        /*014c*/ 	.word	0x00000090


	//----- nvinfo : EIATTR_REGCOUNT
	.align		4
.L_66:
        /*0150*/ 	.byte	0x04, 0x2f
        /*0152*/ 	.short	(.L_68 - .L_67)
	.align		4
.L_67:
        /*0154*/ 	.word	index@(_ZN7cutlass13device_kernelIN5flash19enable_sm80_to_sm89INS1_16FlashAttnFwdSm80INS1_25CollectiveMainloopFwdSm80ILi4ELi1ELb0EN4cute5tupleIJNS5_1CILi128EEENS7_ILi96EEENS7_ILi64EEEEEELi64ENS_10bfloat16_tEfNS_4arch4Sm80ELb0ELb1ELb1ELb0ELb0ELb0ELb1ELb1EEENS1_21CollectiveEpilogueFwdINS6_IJS8_SA_S9_EEENS6_IJNS7_ILi1EEESI_SI_EEESC_SE_Li128ELb0ELb1ELb1ELb0EEENS1_19SingleTileSchedulerILb0ELb1ELb1ELi128EEEEEEEEEvNT_6ParamsE)
        /*0158*/ 	.word	0x000000ff


	//----- nvinfo : EIATTR_FRAME_SIZE
	.align		4
.L_68:
        /*015c*/ 	.byte	0x04, 0x11
        /*015e*/ 	.short	(.L_70 - .L_69)
	.align		4
.L_69:
        /*0160*/ 	.word	index@(_ZN7cutlass13device_kernelIN5flash19enable_sm80_to_sm89INS1_16FlashAttnFwdSm80INS1_25CollectiveMainloopFwdSm80ILi4ELi1ELb0EN4cute5tupleIJNS5_1CILi128EEENS7_ILi96EEENS7_ILi64EEEEEELi64ENS_10bfloat16_tEfNS_4arch4Sm80ELb0ELb1ELb1ELb0ELb0ELb0ELb1ELb1EEENS1_21CollectiveEpilogueFwdINS6_IJS8_SA_S9_EEENS6_IJNS7_ILi1EEESI_SI_EEESC_SE_Li128ELb0ELb1ELb1ELb0EEENS1_19SingleTileSchedulerILb0ELb1ELb1ELi128EEEEEEEEEvNT_6ParamsE)
        /*0164*/ 	.word	0x00000078


	//----- nvinfo : EIATTR_REGCOUNT
	.align		4
.L_70:
        /*0168*/ 	.byte	0x04, 0x2f
        /*016a*/ 	.short	(.L_72 - .L_71)
	.align		4
.L_71:
        /*016c*/ 	.word	index@(_ZN7cutlass13device_kernelIN5flash19enable_sm80_to_sm89INS1_16FlashAttnFwdSm80INS1_25CollectiveMainloopFwdSm80ILi4ELi1ELb0EN4cute5tupleIJNS5_1CILi128EEENS7_ILi80EEENS7_ILi64EEEEEELi64ENS_10bfloat16_tEfNS_4arch4Sm80ELb0ELb0ELb1ELb1ELb0ELb1ELb1ELb1EEENS1_21CollectiveEpilogueFwdINS6_IJS8_SA_S9_EEENS6_IJNS7_ILi1EEESI_SI_EEESC_SE_Li128ELb1ELb1ELb1ELb0EEENS1_36VarlenDynamicPersistentTileSchedulerILi128ELi80ELi128ELi128ELb1ELb1ELb0ELb0ELb1ELb1EEEEEEEEEvNT_6ParamsE)
        /*0170*/ 	.word	0x000000ff


	//----- nvinfo : EIATTR_FRAME_SIZE
	.align		4
.L_72:
        /*0174*/ 	.byte	0x04, 0x11
        /*0176*/ 	.short	(.L_74 - .L_73)
	.align		4
.L_73:
        /*0178*/ 	.word	index@($__internal_7_$__cuda_sm70_votesync_ballot)
        /*017c*/ 	.word	0x00000000


	//----- nvinfo : EIATTR_FRAME_SIZE
	.align		4
.L_74:
        /*0180*/ 	.byte	0x04, 0x11
        /*0182*/ 	.short	(.L_76 - .L_75)
	.align		4
.L_75:
        /*0184*/ 	.word	index@($__internal_6_$__cuda_sm70_shflsync_up_p)
        /*0188*/ 	.word	0x00000000


	//----- nvinfo : EIATTR_FRAME_SIZE
	.align		4
.L_76:
        /*018c*/ 	.byte	0x04, 0x11
        /*018e*/ 	.short	(.L_78 - .L_77)
	.align		4
.L_77:
        /*0190*/ 	.word	index@($__internal_5_$__cuda_sm70_shflsync_idx_p)
        /*0194*/ 	.word	0x00000000


	//----- nvinfo : EIATTR_FRAME_SIZE
	.align		4
.L_78:
        /*0198*/ 	.byte	0x04, 0x11
        /*019a*/ 	.short	(.L_80 - .L_79)
	.align		4
.L_79:
        /*019c*/ 	.word	index@($__internal_4_$__cuda_sm70_shflsync_bfly_p)
        /*01a0*/ 	.word	0x00000000


	//----- nvinfo : EIATTR_FRAME_SIZE
	.align		4
.L_80:
        /*01a4*/ 	.byte	0x04, 0x11
        /*01a6*/ 	.short	(.L_82 - .L_81)
	.align		4
.L_81:
        /*01a8*/ 	.word	index@(_ZN7cutlass13device_kernelIN5flash19enable_sm80_to_sm89INS1_16FlashAttnFwdSm80INS1_25CollectiveMainloopFwdSm80ILi4ELi1ELb0EN4cute5tupleIJNS5_1CILi128EEENS7_ILi80EEENS7_ILi64EEEEEELi64ENS_10bfloat16_tEfNS_4arch4Sm80ELb0ELb0ELb1ELb1ELb0ELb1ELb1ELb1EEENS1_21CollectiveEpilogueFwdINS6_IJS8_SA_S9_EEENS6_IJNS7_ILi1EEESI_SI_EEESC_SE_Li128ELb1ELb1ELb1ELb0EEENS1_36VarlenDynamicPersistentTileSchedulerILi128ELi80ELi128ELi128ELb1ELb1ELb0ELb0ELb1ELb1EEEEEEEEEvNT_6ParamsE)
        /*01ac*/ 	.word	0x00000070


	//----- nvinfo : EIATTR_REGCOUNT
	.align		4
.L_82:
        /*01b0*/ 	.byte	0x04, 0x2f
        /*01b2*/ 	.short	(.L_84 - .L_83)
	.align		4
.L_83:
        /*01b4*/ 	.word	index@(_ZN7cutlass13device_kernelIN5flash19enable_sm80_to_sm89INS1_16FlashAttnFwdSm80INS1_25CollectiveMainloopFwdSm80ILi4ELi1ELb0EN4cute5tupleIJNS5_1CILi128EEENS7_ILi80EEENS7_ILi64EEEEEELi64ENS_10bfloat16_tEfNS_4arch4Sm80ELb0ELb0ELb1ELb1ELb0ELb0ELb1ELb1EEENS1_21CollectiveEpilogueFwdINS6_IJS8_SA_S9_EEENS6_IJNS7_ILi1EEESI_SI_EEESC_SE_Li128ELb1ELb1ELb1ELb0EEENS1_36VarlenDynamicPersistentTileSchedulerILi128ELi80ELi128ELi128ELb1ELb1ELb0ELb0ELb1ELb1EEEEEEEEEvNT_6ParamsE)
        /*01b8*/ 	.word	0x000000ff


	//----- nvinfo : EIATTR_FRAME_SIZE
	.align		4
.L_84:
        /*01bc*/ 	.byte	0x04, 0x11
        /*01be*/ 	.short	(.L_86 - .L_85)
	.align		4
.L_85:
        /*01c0*/ 	.word	index@($__internal_3_$__cuda_sm70_votesync_ballot)
        /*01c4*/ 	.word	0x00000000


	//----- nvinfo : EIATTR_FRAME_SIZE
	.align		4
.L_86:
        /*01c8*/ 	.byte	0x04, 0x11
        /*01ca*/ 	.short	(.L_88 - .L_87)
	.align		4
.L_87:
        /*01cc*/ 	.word	index@($__internal_2_$__cuda_sm70_shflsync_up_p)
        /*01d0*/ 	.word	0x00000000


	//----- nvinfo : EIATTR_FRAME_SIZE
	.align		4
.L_88:
        /*01d4*/ 	.byte	0x04, 0x11
        /*01d6*/ 	.short	(.L_90 - .L_89)
	.align		4
.L_89:
        /*01d8*/ 	.word	index@($__internal_1_$__cuda_sm70_shflsync_idx_p)
        /*01dc*/ 	.word	0x00000000


	//----- nvinfo : EIATTR_FRAME_SIZE
	.align		4
.L_90:
        /*01e0*/ 	.byte	0x04, 0x11
        /*01e2*/ 	.short	(.L_92 - .L_91)
	.align		4
.L_91:
        /*01e4*/ 	.word	index@($__internal_0_$__cuda_sm70_shflsync_bfly_p)
        /*01e8*/ 	.word	0x00000000


	//----- nvinfo : EIATTR_FRAME_SIZE
	.align		4
.L_92:
        /*01ec*/ 	.byte	0x04, 0x11
        /*01ee*/ 	.short	(.L_94 - .L_93)
	.align		4
.L_93:
        /*01f0*/ 	.word	index@(_ZN7cutlass13device_kernelIN5flash19enable_sm80_to_sm89INS1_16FlashAttnFwdSm80INS1_25CollectiveMainloopFwdSm80ILi4ELi1ELb0EN4cute5tupleIJNS5_1CILi128EEENS7_ILi80EEENS7_ILi64EEEEEELi64ENS_10bfloat16_tEfNS_4arch4Sm80ELb0ELb0ELb1ELb1ELb0ELb0ELb1ELb1EEENS1_21CollectiveEpilogueFwdINS6_IJS8_SA_S9_EEENS6_IJNS7_ILi1EEESI_SI_EEESC_SE_Li128ELb1ELb1ELb1ELb0EEENS1_36VarlenDynamicPersistentTileSchedulerILi128ELi80ELi128ELi128ELb1ELb1ELb0ELb0ELb1ELb1EEEEEEEEEvNT_6ParamsE)
        /*01f4*/ 	.word	0x00000090


	//----- nvinfo : EIATTR_REGCOUNT
	.align		4
.L_94:
        /*01f8*/ 	.byte	0x04, 0x2f
        /*01fa*/ 	.short	(.L_96 - .L_95)
	.align		4
.L_95:
        /*01fc*/ 	.word	index@(_ZN7cutlass13device_kernelIN5flash19enable_sm80_to_sm89INS1_16FlashAttnFwdSm80INS1_25CollectiveMainloopFwdSm80ILi4ELi1ELb0EN4cute5tupleIJNS5_1CILi128EEENS7_ILi112EEENS7_ILi64EEEEEELi64ENS_10bfloat16_tEfNS_4arch4Sm80ELb0ELb0ELb1ELb0ELb0ELb0ELb1ELb1EEENS1_21CollectiveEpilogueFwdINS6_IJS8_SA_S9_EEENS6_IJNS7_ILi1EEESI_SI_EEESC_SE_Li128ELb0ELb1ELb1ELb0EEENS1_19SingleTileSchedulerILb0ELb1ELb1ELi128EEEEEEEEEvNT_6ParamsE)
        /*0200*/ 	.word	0x000000ff


	//----- nvinfo : EIATTR_FRAME_SIZE
	.align		4
.L_96:
        /*0204*/ 	.byte	0x04, 0x11
        /*0206*/ 	.short	(.L_98 - .L_97)
	.align		4
.L_97:
        /*0208*/ 	.word	index@(_ZN7cutlass13device_kernelIN5flash19enable_sm80_to_sm89INS1_16FlashAttnFwdSm80INS1_25CollectiveMainloopFwdSm80ILi4ELi1ELb0EN4cute5tupleIJNS5_1CILi128EEENS7_ILi112EEENS7_ILi64EEEEEELi64ENS_10bfloat16_tEfNS_4arch4Sm80ELb0ELb0ELb1ELb0ELb0ELb0ELb1ELb1EEENS1_21CollectiveEpilogueFwdINS6_IJS8_SA_S9_EEENS6_IJNS7_ILi1EEESI_SI_EEESC_SE_Li128ELb0ELb1ELb1ELb0EEENS1_19SingleTileSchedulerILb0ELb1ELb1ELi128EEEEEEEEEvNT_6ParamsE)
        /*020c*/ 	.word	0x00000068


	//----- nvinfo : EIATTR_MIN_STACK_SIZE
	.align		4
.L_98:
        /*0210*/ 	.byte	0x04, 0x12
        /*0212*/ 	.short	(.L_100 - .L_99)
	.align		4
.L_99:
        /*0214*/ 	.word	index@(_ZN7cutlass13device_kernelIN5flash19enable_sm80_to_sm89INS1_16FlashAttnFwdSm80INS1_25CollectiveMainloopFwdSm80ILi4ELi1ELb0EN4cute5tupleIJNS5_1CILi128EEENS7_ILi112EEENS7_ILi64EEEEEELi64ENS_10bfloat16_tEfNS_4arch4Sm80ELb0ELb0ELb1ELb0ELb0ELb0ELb1ELb1EEENS1_21CollectiveEpilogueFwdINS6_IJS8_SA_S9_EEENS6_IJNS7_ILi1EEESI_SI_EEESC_SE_Li128ELb0ELb1ELb1ELb0EEENS1_19SingleTileSchedulerILb0ELb1ELb1ELi128EEEEEEEEEvNT_6ParamsE)
        /*0218*/ 	.word	0x00000068


	//----- nvinfo : EIATTR_MIN_STACK_SIZE
	.align		4
.L_100:
        /*021c*/ 	.byte	0x04, 0x12
        /*021e*/ 	.short	(.L_102 - .L_101)
	.align		4
.L_101:
        /*0220*/ 	.word	index@(_ZN7cutlass13device_kernelIN5flash19enable_sm80_to_sm89INS1_16FlashAttnFwdSm80INS1_25CollectiveMainloopFwdSm80ILi4ELi1ELb0EN4cute5tupleIJNS5_1CILi128EEENS7_ILi80EEENS7_ILi64EEEEEELi64ENS_10bfloat16_tEfNS_4arch4Sm80ELb0ELb0ELb1ELb1ELb0ELb0ELb1ELb1EEENS1_21CollectiveEpilogueFwdINS6_IJS8_SA_S9_EEENS6_IJNS7_ILi1EEESI_SI_EEESC_SE_Li128ELb1ELb1ELb1ELb0EEENS1_36VarlenDynamicPersistentTileSchedulerILi128ELi80ELi128ELi128ELb1ELb1ELb0ELb0ELb1ELb1EEEEEEEEEvNT_6ParamsE)
        /*0224*/ 	.word	0x00000090


	//----- nvinfo : EIATTR_MIN_STACK_SIZE
	.align		4
.L_102:
        /*0228*/ 	.byte	0x04, 0x12
        /*022a*/ 	.short	(.L_104 - .L_103)
	.align		4
.L_103:
        /*022c*/ 	.word	index@(_ZN7cutlass13device_kernelIN5flash19enable_sm80_to_sm89INS1_16FlashAttnFwdSm80INS1_25CollectiveMainloopFwdSm80ILi4ELi1ELb0EN4cute5tupleIJNS5_1CILi128EEENS7_ILi80EEENS7_ILi64EEEEEELi64ENS_10bfloat16_tEfNS_4arch4Sm80ELb0ELb0ELb1ELb1ELb0ELb1ELb1ELb1EEENS1_21CollectiveEpilogueFwdINS6_IJS8_SA_S9_EEENS6_IJNS7_ILi1EEESI_SI_EEESC_SE_Li128ELb1ELb1ELb1ELb0EEENS1_36VarlenDynamicPersistentTileSchedulerILi128ELi80ELi128ELi128ELb1ELb1ELb0ELb0ELb1ELb1EEEEEEEEEvNT_6ParamsE)
        /*0230*/ 	.word	0x00000070


	//----- nvinfo : EIATTR_MIN_STACK_SIZE
	.align		4
.L_104:
        /*0234*/ 	.byte	0x04, 0x12
        /*0236*/ 	.short	(.L_106 - .L_105)
	.align		4
.L_105:
        /*0238*/ 	.word	index@(_ZN7cutlass13device_kernelIN5flash19enable_sm80_to_sm89INS1_16FlashAttnFwdSm80INS1_25CollectiveMainloopFwdSm80ILi4ELi1ELb0EN4cute5tupleIJNS5_1CILi128EEENS7_ILi96EEENS7_ILi64EEEEEELi64ENS_10bfloat16_tEfNS_4arch4Sm80ELb0ELb1ELb1ELb0ELb0ELb0ELb1ELb1EEENS1_21CollectiveEpilogueFwdINS6_IJS8_SA_S9_EEENS6_IJNS7_ILi1EEESI_SI_EEESC_SE_Li128ELb0ELb1ELb1ELb0EEENS1_19SingleTileSchedulerILb0ELb1ELb1ELi128EEEEEEEEEvNT_6ParamsE)
        /*023c*/ 	.word	0x00000078


	//----- nvinfo : EIATTR_MIN_STACK_SIZE
	.align		4
.L_106:
        /*0240*/ 	.byte	0x04, 0x12
        /*0242*/ 	.short	(.L_108 - .L_107)
	.align		4
.L_107:
        /*0244*/ 	.word	index@(_ZN7cutlass13device_kernelIN5flash19enable_sm80_to_sm89INS1_16FlashAttnFwdSm80INS1_25CollectiveMainloopFwdSm80ILi4ELi1ELb0EN4cute5tupleIJNS5_1CILi128EEENS7_ILi80EEENS7_ILi64EEEEEELi64ENS_10bfloat16_tEfNS_4arch4Sm80ELb0ELb1ELb1ELb1ELb0ELb0ELb1ELb1EEENS1_21CollectiveEpilogueFwdINS6_IJS8_SA_S9_EEENS6_IJNS7_ILi1EEESI_SI_EEESC_SE_Li128ELb1ELb1ELb1ELb0EEENS1_36VarlenDynamicPersistentTileSchedulerILi128ELi80ELi128ELi128ELb1ELb1ELb0ELb1ELb0ELb1EEEEEEEEEvNT_6ParamsE)
        /*0248*/ 	.word	0x00000090


	//----- nvinfo : EIATTR_MIN_STACK_SIZE
	.align		4
.L_108:
        /*024c*/ 	.byte	0x04, 0x12
        /*024e*/ 	.short	(.L_110 - .L_109)
	.align		4
.L_109:
        /*0250*/ 	.word	index@(_ZN7cutlass13device_kernelIN5flash19enable_sm80_to_sm89INS1_16FlashAttnFwdSm80INS1_25CollectiveMainloopFwdSm80ILi4ELi1ELb0EN4cute5tupleIJNS5_1CILi128EEENS7_ILi80EEENS7_ILi64EEEEEELi64ENS_10bfloat16_tEfNS_4arch4Sm80ELb0ELb1ELb1ELb1ELb0ELb1ELb1ELb1EEENS1_21CollectiveEpilogueFwdINS6_IJS8_SA_S9_EEENS6_IJNS7_ILi1EEESI_SI_EEESC_SE_Li128ELb1ELb1ELb1ELb0EEENS1_36VarlenDynamicPersistentTileSchedulerILi128ELi80ELi128ELi128ELb1ELb1ELb0ELb1ELb0ELb1EEEEEEEEEvNT_6ParamsE)
        /*0254*/ 	.word	0x00000070


	//----- nvinfo : EIATTR_MIN_STACK_SIZE
	.align		4
.L_110:
        /*0258*/ 	.byte	0x04, 0x12
        /*025a*/ 	.short	(.L_112 - .L_111)
	.align		4
.L_111:
        /*025c*/ 	.word	index@(_ZN7cutlass13device_kernelIN5flash19enable_sm80_to_sm89INS1_16FlashAttnFwdSm80INS1_25CollectiveMainloopFwdSm80ILi4ELi1ELb0EN4cute5tupleIJNS5_1CILi128EEENS7_ILi112EEENS7_ILi64EEEEEELi64ENS_10bfloat16_tEfNS_4arch4Sm80ELb1ELb0ELb1ELb0ELb0ELb0ELb1ELb1EEENS1_21CollectiveEpilogueFwdINS6_IJS8_SA_S9_EEENS6_IJNS7_ILi1EEESI_SI_EEESC_SE_Li128ELb0ELb1ELb1ELb0EEENS1_30DynamicPersistentTileSchedulerILi128ELi128ELb1ELb1ELb0EEEEEEEEEvNT_6ParamsE)
        /*0260*/ 	.word	0x00000098


	//----- nvinfo : EIATTR_MIN_STACK_SIZE
	.align		4
.L_112:
        /*0264*/ 	.byte	0x04, 0x12
        /*0266*/ 	.short	(.L_114 - .L_113)
	.align		4
.L_113:
        /*0268*/ 	.word	index@(_ZN7cutlass13device_kernelIN5flash19enable_sm80_to_sm89INS1_16FlashAttnFwdSm80INS1_25CollectiveMainloopFwdSm80ILi4ELi1ELb0EN4cute5tupleIJNS5_1CILi128EEENS7_ILi80EEENS7_ILi64EEEEEELi64ENS_10bfloat16_tEfNS_4arch4Sm80ELb1ELb0ELb1ELb1ELb0ELb0ELb1ELb1EEENS1_21CollectiveEpilogueFwdINS6_IJS8_SA_S9_EEENS6_IJNS7_ILi1EEESI_SI_EEESC_SE_Li128ELb1ELb1ELb1ELb0EEENS1_36VarlenDynamicPersistentTileSchedulerILi128ELi80ELi128ELi128ELb1ELb1ELb0ELb1ELb1ELb1EEEEEEEEEvNT_6ParamsE)
        /*026c*/ 	.word	0x000000a0


	//----- nvinfo : EIATTR_MIN_STACK_SIZE
	.align		4
.L_114:
        /*0270*/ 	.byte	0x04, 0x12
        /*0272*/ 	.short	(.L_116 - .L_115)
	.align		4
.L_115:
        /*0274*/ 	.word	index@(_ZN7cutlass13device_kernelIN5flash19enable_sm80_to_sm89INS1_16FlashAttnFwdSm80INS1_25CollectiveMainloopFwdSm80ILi4ELi1ELb0EN4cute5tupleIJNS5_1CILi128EEENS7_ILi80EEENS7_ILi64EEEEEELi64ENS_10bfloat16_tEfNS_4arch4Sm80ELb1ELb0ELb1ELb1ELb0ELb1ELb1ELb1EEENS1_21CollectiveEpilogueFwdINS6_IJS8_SA_S9_EEENS6_IJNS7_ILi1EEESI_SI_EEESC_SE_Li128ELb1ELb1ELb1ELb0EEENS1_36VarlenDynamicPersistentTileSchedulerILi128ELi80ELi128ELi128ELb1ELb1ELb0ELb1ELb1ELb1EEEEEEEEEvNT_6ParamsE)
        /*0278*/ 	.word	0x00000068
.L_116:


//--------------------- .nv.info._ZN7cutlass13device_kernelIN5flash19enable_sm80_to_sm89INS1_16FlashAttnFwdSm80INS1_25CollectiveMainloopFwdSm80ILi4ELi1ELb0EN4cute5tupleIJNS5_1CILi128EEENS7_ILi112EEENS7_ILi64EEEEEELi64ENS_10bfloat16_tEfNS_4arch4Sm80ELb0ELb0ELb1ELb0ELb0ELb0ELb1ELb1EEENS1_21CollectiveEpilogueFwdINS6_IJS8_SA_S9_EEENS6_IJNS7_ILi1EEESI_SI_EEESC_SE_Li128ELb0ELb1ELb1ELb0EEENS1_19SingleTileSchedulerILb0ELb1ELb1ELi128EEEEEEEEEvNT_6ParamsE --------------------------
	.section	.nv.info._ZN7cutlass13device_kernelIN5flash19enable_sm80_to_sm89INS1_16FlashAttnFwdSm80INS1_25CollectiveMainloopFwdSm80ILi4ELi1ELb0EN4cute5tupleIJNS5_1CILi128EEENS7_ILi112EEENS7_ILi64EEEEEELi64ENS_10bfloat16_tEfNS_4arch4Sm80ELb0ELb0ELb1ELb0ELb0ELb0ELb1ELb1EEENS1_21CollectiveEpilogueFwdINS6_IJS8_SA_S9_EEENS6_IJNS7_ILi1EEESI_SI_EEESC_SE_Li128ELb0ELb1ELb1ELb0EEENS1_19SingleTileSchedulerILb0ELb1ELb1ELi128EEEEEEEEEvNT_6ParamsE,"",@"SHT_CUDA_INFO"
	.sectionflags	@""
	.align	4


	//----- nvinfo : EIATTR_CUDA_API_VERSION
	.align		4
        /*0000*/ 	.byte	0x04, 0x37
        /*0002*/ 	.short	(.L_118 - .L_117)
.L_117:
        /*0004*/ 	.word	0x00000082


	//----- nvinfo : EIATTR_SW2861232_WAR
	.align		4
.L_118:
        /*0008*/ 	.byte	0x01, 0x35
	.zero		2


	//----- nvinfo : EIATTR_PARAM_CBANK
	.align		4
        /*000c*/ 	.byte	0x04, 0x0a
        /*000e*/ 	.short	(.L_120 - .L_119)
	.align		4
.L_119:
        /*0010*/ 	.word	index@(.nv.constant0._ZN7cutlass13device_kernelIN5flash19enable_sm80_to_sm89INS1_16FlashAttnFwdSm80INS1_25CollectiveMainloopFwdSm80ILi4ELi1ELb0EN4cute5tupleIJNS5_1CILi128EEENS7_ILi112EEENS7_ILi64EEEEEELi64ENS_10bfloat16_tEfNS_4arch4Sm80ELb0ELb0ELb1ELb0ELb0ELb0ELb1ELb1EEENS1_21CollectiveEpilogueFwdINS6_IJS8_SA_S9_EEENS6_IJNS7_ILi1EEESI_SI_EEESC_SE_Li128ELb0ELb1ELb1ELb0EEENS1_19SingleTileSchedulerILb0ELb1ELb1ELi128EEEEEEEEEvNT_6ParamsE)
        /*0014*/ 	.short	0x0160
        /*0016*/ 	.short	0x0418


	//----- nvinfo : EIATTR_CBANK_PARAM_SIZE
	.align		4
.L_120:
        /*0018*/ 	.byte	0x03, 0x19
        /*001a*/ 	.short	0x0418


	//----- nvinfo : EIATTR_KPARAM_INFO
	.align		4
        /*001c*/ 	.byte	0x04, 0x17
        /*001e*/ 	.short	(.L_122 - .L_121)
.L_121:
        /*0020*/ 	.word	0x00000000
        /*0024*/ 	.short	0x0000
        /*0026*/ 	.short	0x0000
        /*0028*/ 	.byte	0x00, 0xf0, 0x61, 0x10


	//----- nvinfo : EIATTR_MAXREG_COUNT
	.align		4
.L_122:
        /*002c*/ 	.byte	0x03, 0x1b
        /*002e*/ 	.short	0x00ff


	//----- nvinfo : EIATTR_NUM_BARRIERS
	.align		4
        /*0030*/ 	.byte	0x02, 0x4c
        /*0032*/ 	.byte	0x02
	.zero		1


	//----- nvinfo : EIATTR_ANNOTATIONS
	.align		4
        /*0034*/ 	.byte	0x04, 0x55
        /*0036*/ 	.short	(.L_124 - .L_123)


	//   ....[0]....
.L_123:
        /*0038*/ 	.word	0x00000001
        /*003c*/ 	.byte	0x90, 0x00, 0x00, 0x00, 0x01, 0x00, 0x00, 0x00, 0xf0, 0x00, 0x00, 0x00, 0x01, 0x00, 0x00, 0x00
        /* <DEDUP_REMOVED lines=25> */
        /*01dc*/ 	.byte	0x40, 0xd3, 0x00, 0x00, 0x01, 0x00, 0x00, 0x00, 0xf0, 0xe7, 0x00, 0x00


	//----- nvinfo : EIATTR_MERCURY_ISA_VERSION
	.align		4
.L_124:
        /*01e8*/ 	.byte	0x03, 0x5f
        /*01ea*/ 	.short	0x0000


	//----- nvinfo : EIATTR_COOP_GROUP_MASK_REGIDS
	.align		4
        /*01ec*/ 	.byte	0x04, 0x29
        /*01ee*/ 	.short	(.L_126 - .L_125)


	//   ....[0]....
.L_125:
        /*01f0*/ 	.word	0xffffffff


	//   ....[1]....
        /*01f4*/ 	.word	0xffffffff


	//   ....[2]....
        /*01f8*/ 	.word	0xffffffff


	//   ....[3]....
        /*01fc*/ 	.word	0xffffffff


	//   ....[4]....
        /*0200*/ 	.word	0xffffffff


	//   ....[5]....
        /*0204*/ 	.word	0xffffffff


	//   ....[6]....
        /*0208*/ 	.word	0xffffffff


	//   ....[7]....
        /*020c*/ 	.word	0xffffffff


	//   ....[8]....
        /*0210*/ 	.word	0xffffffff


	//   ....[9]....
        /*0214*/ 	.word	0xffffffff


	//   ....[10]....
        /*0218*/ 	.word	0xffffffff


	//   ....[11]....
        /*021c*/ 	.word	0xffffffff


	//   ....[12]....
        /*0220*/ 	.word	0xffffffff


	//   ....[13]....
        /*0224*/ 	.word	0xffffffff


	//   ....[14]....
        /*0228*/ 	.word	0xffffffff


	//   ....[15]....
        /*022c*/ 	.word	0xffffffff


	//   ....[16]....
        /*0230*/ 	.word	0xffffffff


	//   ....[17]....
        /*0234*/ 	.word	0xffffffff


	//   ....[18]....
        /*0238*/ 	.word	0xffffffff


	//   ....[19]....
        /*023c*/ 	.word	0xffffffff


	//   ....[20]....
        /*0240*/ 	.word	0xffffffff


	//   ....[21]....
        /*0244*/ 	.word	0xffffffff


	//   ....[22]....
        /*0248*/ 	.word	0xffffffff


	//   ....[23]....
        /*024c*/ 	.word	0xffffffff


	//   ....[24]....
        /*0250*/ 	.word	0xffffffff


	//   ....[25]....
        /*0254*/ 	.word	0xffffffff


	//   ....[26]....
        /*0258*/ 	.word	0xffffffff


	//   ....[27]....
        /*025c*/ 	.word	0xffffffff


	//   ....[28]....
        /*0260*/ 	.word	0xffffffff


	//   ....[29]....
        /*0264*/ 	.word	0xffffffff


	//   ....[30]....
        /*0268*/ 	.word	0xffffffff


	//   ....[31]....
        /*026c*/ 	.word	0xffffffff


	//   ....[32]....
        /*0270*/ 	.word	0xffffffff


	//   ....[33]....
        /*0274*/ 	.word	0xffffffff


	//   ....[34]....
        /*0278*/ 	.word	0xffffffff


	//   ....[35]....
        /*027c*/ 	.word	0xffffffff


	//   ....[36]....
        /*0280*/ 	.word	0xffffffff


	//   ....[37]....
        /*0284*/ 	.word	0xffffffff


	//   ....[38]....
        /*0288*/ 	.word	0xffffffff


	//   ....[39]....
        /*028c*/ 	.word	0xffffffff


	//   ....[40]....
        /*0290*/ 	.word	0xffffffff


	//   ....[41]....
        /*0294*/ 	.word	0xffffffff


	//   ....[42]....
        /*0298*/ 	.word	0xffffffff


	//   ....[43]....
        /*029c*/ 	.word	0xffffffff


	//   ....[44]....
        /*02a0*/ 	.word	0xffffffff


	//   ....[45]....
        /*02a4*/ 	.word	0xffffffff


	//   ....[46]....
        /*02a8*/ 	.word	0xffffffff


	//   ....[47]....
        /*02ac*/ 	.word	0xffffffff


	//   ....[48]....
        /*02b0*/ 	.word	0xffffffff


	//   ....[49]....
        /*02b4*/ 	.word	0xffffffff


	//   ....[50]....
        /*02b8*/ 	.word	0xffffffff


	//   ....[51]....
        /*02bc*/ 	.word	0xffffffff


	//   ....[52]....
        /*02c0*/ 	.word	0xffffffff


	//   ....[53]....
        /*02c4*/ 	.word	0xffffffff


	//   ....[54]....
        /*02c8*/ 	.word	0xffffffff


	//   ....[55]....
        /*02cc*/ 	.word	0xffffffff


	//   ....[56]....
        /*02d0*/ 	.word	0xffffffff


	//----- nvinfo : EIATTR_COOP_GROUP_INSTR_OFFSETS
	.align		4
.L_126:
        /*02d4*/ 	.byte	0x04, 0x28
        /*02d6*/ 	.short	(.L_128 - .L_127)


	//   ....[0]....
.L_127:
        /*02d8*/ 	.word	0x00000060


	//   ....[1]....
        /*02dc*/ 	.word	0x00000be0


	//   ....[2]....
        /*02e0*/ 	.word	0x00000c10


	//   ....[3]....
        /*02e4*/ 	.word	0x00000e20


	//   ....[4]....
        /*02e8*/ 	.word	0x00000e50


	//   ....[5]....
        /*02ec*/ 	.word	0x00000ee0


	//   ....[6]....
        /*02f0*/ 	.word	0x00000f10


	//   ....[7]....
        /*02f4*/ 	.word	0x00000fa0


	//   ....[8]....
        /*02f8*/ 	.word	0x00000fd0


	//   ....[9]....
        /*02fc*/ 	.word	0x00001060


	//   ....[10]....
        /*0300*/ 	.word	0x00001090


	//   ....[11]....
        /*0304*/ 	.word	0x00001120


	//   ....[12]....
        /*0308*/ 	.word	0x00001150


	//   ....[13]....
        /*030c*/ 	.word	0x000011e0


	//   ....[14]....
        /*0310*/ 	.word	0x00001210


	//   ....[15]....
        /*0314*/ 	.word	0x00001290


	//   ....[16]....
        /*0318*/ 	.word	0x000012d0


	//   ....[17]....
        /*031c*/ 	.word	0x00004290


	//   ....[18]....
        /*0320*/ 	.word	0x000043a0


	//   ....[19]....
        /*0324*/ 	.word	0x000047c0


	//   ....[20]....
        /*0328*/ 	.word	0x00004880


	//   ....[21]....
        /*032c*/ 	.word	0x000048e0


	//   ....[22]....
        /*0330*/ 	.word	0x00004990


	//   ....[23]....
        /*0334*/ 	.word	0x00004ac0


	//   ....[24]....
        /*0338*/ 	.word	0x00004c10


	//   ....[25]....
        /*033c*/ 	.word	0x00009340


	//   ....[26]....
        /*0340*/ 	.word	0x00009410


	//   ....[27]....
        /*0344*/ 	.word	0x000094e0


	//   ....[28]....
        /*0348*/ 	.word	0x00009510


	//   ....[29]....
        /*034c*/ 	.word	0x00009540


	//   ....[30]....
        /*0350*/ 	.word	0x00009750


	//   ....[31]....
        /*0354*/ 	.word	0x00009860


	//   ....[32]....
        /*0358*/ 	.word	0x00009b00


	//   ....[33]....
        /*035c*/ 	.word	0x0000cc30


	//   ....[34]....
        /*0360*/ 	.word	0x0000cc40


	//   ....[35]....
        /*0364*/ 	.word	0x0000cc50


	//   ....[36]....
        /*0368*/ 	.word	0x0000cc60


	//   ....[37]....
        /*036c*/ 	.word	0x0000cc90


	//   ....[38]....
        /*0370*/ 	.word	0x0000ccb0


	//   ....[39]....
        /*0374*/ 	.word	0x0000ccd0


	//   ....[40]....
        /*0378*/ 	.word	0x0000cce0


	//   ....[41]....
        /*037c*/ 	.word	0x0000d8c0


	//   ....[42]....
        /*0380*/ 	.word	0x0000d910


	//   ....[43]....
        /*0384*/ 	.word	0x0000d940


	//   ....[44]....
        /*0388*/ 	.word	0x0000d970


	//   ....[45]....
        /*038c*/ 	.word	0x0000d9a0


	//   ....[46]....
        /*0390*/ 	.word	0x0000d9d0


	//   ....[47]....
        /*0394*/ 	.word	0x0000da00


	//   ....[48]....
        /*0398*/ 	.word	0x0000da20


	//   ....[49]....
        /*039c*/ 	.word	0x0000da40


	//   ....[50]....
        /*03a0*/ 	.word	0x0000da50


	//   ....[51]....
        /*03a4*/ 	.word	0x0000de00


	//   ....[52]....
        /*03a8*/ 	.word	0x0000de20


	//   ....[53]....
        /*03ac*/ 	.word	0x0000e120


	//   ....[54]....
        /*03b0*/ 	.word	0x0000e140


	//   ....[55]....
        /*03b4*/ 	.word	0x0000e440


	//   ....[56]....
        /*03b8*/ 	.word	0x0000e450


	//----- nvinfo : EIATTR_EXIT_INSTR_OFFSETS
	.align		4
.L_128:
        /*03bc*/ 	.byte	0x04, 0x1c
        /*03be*/ 	.short	(.L_130 - .L_129)


	//   ....[0]....
.L_129:
        /*03c0*/ 	.word	0x000001b0


	//   ....[1]....
        /*03c4*/ 	.word	0x0000e460


	//   ....[2]....
        /*03c8*/ 	.word	0x0000e700


	//   ....[3]....
        /*03cc*/ 	.word	0x0000e750


	//   ....[4]....
        /*03d0*/ 	.word	0x0000e780


	//   ....[5]....
        /*03d4*/ 	.word	0x0000e7e0


	//   ....[6]....
        /*03d8*/ 	.word	0x0000ea40


	//----- nvinfo : EIATTR_CTAIDZ_USED
	.align		4
.L_130:
        /*03dc*/ 	.byte	0x01, 0x04
	.zero		2


	//----- nvinfo : EIATTR_MAX_THREADS
	.align		4
        /*03e0*/ 	.byte	0x04, 0x05
        /*03e2*/ 	.short	(.L_132 - .L_131)
.L_131:
        /*03e4*/ 	.word	0x00000080
        /*03e8*/ 	.word	0x00000001
        /*03ec*/ 	.word	0x00000001


	//----- nvinfo : EIATTR_CRS_STACK_SIZE
	.align		4
.L_132:
        /*03f0*/ 	.byte	0x04, 0x1e
        /*03f2*/ 	.short	(.L_134 - .L_133)
.L_133:
        /*03f4*/ 	.word	0x00000000
.L_134:


//--------------------- .nv.info._ZN7cutlass13device_kernelIN5flash19enable_sm80_to_sm89INS1_16FlashAttnFwdSm80INS1_25CollectiveMainloopFwdSm80ILi4ELi1ELb0EN4cute5tupleIJNS5_1CILi128EEENS7_ILi80EEENS7_ILi64EEEEEELi64ENS_10bfloat16_tEfNS_4arch4Sm80ELb0ELb0ELb1ELb1ELb0ELb0ELb1ELb1EEENS1_21CollectiveEpilogueFwdINS6_IJS8_SA_S9_EEENS6_IJNS7_ILi1EEESI_SI_EEESC_SE_Li128ELb1ELb1ELb1ELb0EEENS1_36VarlenDynamicPersistentTileSchedulerILi128ELi80ELi128ELi128ELb1ELb1ELb0ELb0ELb1ELb1EEEEEEEEEvNT_6ParamsE --------------------------
	.section	.nv.info._ZN7cutlass13device_kernelIN5flash19enable_sm80_to_sm89INS1_16FlashAttnFwdSm80INS1_25CollectiveMainloopFwdSm80ILi4ELi1ELb0EN4cute5tupleIJNS5_1CILi128EEENS7_ILi80EEENS7_ILi64EEEEEELi64ENS_10bfloat16_tEfNS_4arch4Sm80ELb0ELb0ELb1ELb1ELb0ELb0ELb1ELb1EEENS1_21CollectiveEpilogueFwdINS6_IJS8_SA_S9_EEENS6_IJNS7_ILi1EEESI_SI_EEESC_SE_Li128ELb1ELb1ELb1ELb0EEENS1_36VarlenDynamicPersistentTileSchedulerILi128ELi80ELi128ELi128ELb1ELb1ELb0ELb0ELb1ELb1EEEEEEEEEvNT_6ParamsE,"",@"SHT_CUDA_INFO"
	.sectionflags	@""
	.align	4


	//----- nvinfo : EIATTR_CUDA_API_VERSION
	.align		4
        /*0000*/ 	.byte	0x04, 0x37
        /*0002*/ 	.short	(.L_136 - .L_135)
.L_135:
        /*0004*/ 	.word	0x00000082


	//----- nvinfo : EIATTR_SW2861232_WAR
	.align		4
.L_136:
        /*0008*/ 	.byte	0x01, 0x35
	.zero		2


	//----- nvinfo : EIATTR_PARAM_CBANK
	.align		4
        /*000c*/ 	.byte	0x04, 0x0a
        /*000e*/ 	.short	(.L_138 - .L_137)
	.align		4
.L_137:
        /*0010*/ 	.word	index@(.nv.constant0._ZN7cutlass13device_kernelIN5flash19enable_sm80_to_sm89INS1_16FlashAttnFwdSm80INS1_25CollectiveMainloopFwdSm80ILi4ELi1ELb0EN4cute5tupleIJNS5_1CILi128EEENS7_ILi80EEENS7_ILi64EEEEEELi64ENS_10bfloat16_tEfNS_4arch4Sm80ELb0ELb0ELb1ELb1ELb0ELb0ELb1ELb1EEENS1_21CollectiveEpilogueFwdINS6_IJS8_SA_S9_EEENS6_IJNS7_ILi1EEESI_SI_EEESC_SE_Li128ELb1ELb1ELb1ELb0EEENS1_36VarlenDynamicPersistentTileSchedulerILi128ELi80ELi128ELi128ELb1ELb1ELb0ELb0ELb1ELb1EEEEEEEEEvNT_6ParamsE)
        /*0014*/ 	.short	0x0160
        /*0016*/ 	.short	0x0438


	//----- nvinfo : EIATTR_CBANK_PARAM_SIZE
	.align		4
.L_138:
        /*0018*/ 	.byte	0x03, 0x19
        /*001a*/ 	.short	0x0438


	//----- nvinfo : EIATTR_KPARAM_INFO
	.align		4
        /*001c*/ 	.byte	0x04, 0x17
        /*001e*/ 	.short	(.L_140 - .L_139)
.L_139:
        /*0020*/ 	.word	0x00000000
        /*0024*/ 	.short	0x0000
        /*0026*/ 	.short	0x0000
        /*0028*/ 	.byte	0x00, 0xf0, 0xe1, 0x10


	//----- nvinfo : EIATTR_MAXREG_COUNT
	.align		4
.L_140:
        /*002c*/ 	.byte	0x03, 0x1b
        /*002e*/ 	.short	0x00ff


	//----- nvinfo : EIATTR_NUM_BARRIERS
	.align		4
        /*0030*/ 	.byte	0x02, 0x4c
        /*0032*/ 	.byte	0x06
	.zero		1


	//----- nvinfo : EIATTR_ANNOTATIONS
	.align		4
        /*0034*/ 	.byte	0x04, 0x55
        /*0036*/ 	.short	(.L_142 - .L_141)


	//   ....[0]....
.L_141:
        /* <DEDUP_REMOVED lines=81> */


	//----- nvinfo : EIATTR_MERCURY_ISA_VERSION
	.align		4
.L_142:
        /*0538*/ 	.byte	0x03, 0x5f
        /*053a*/ 	.short	0x0000


	//----- nvinfo : EIATTR_INT_WARP_WIDE_INSTR_OFFSETS
	.align		4
        /*053c*/ 	.byte	0x04, 0x31
        /*053e*/ 	.short	(.L_144 - .L_143)


	//   ....[0]....
.L_143:
        /*0540*/ 	.word	0x0000aba0


	//   ....[1]....
        /*0544*/ 	.word	0x0000ac20


	//----- nvinfo : EIATTR_COOP_GROUP_MASK_REGIDS
	.align		4
.L_144:
        /*0548*/ 	.byte	0x04, 0x29
        /*054a*/ 	.short	(.L_146 - .L_145)


	//   ....[0]....
.L_145:
        /*054c*/ 	.word	0xffffffff


	//   ....[1]....
        /*0550*/ 	.word	0xffffffff


	//   ....[2]....
        /*0554*/ 	.word	0xffffffff


	//   ....[3]....
        /*0558*/ 	.word	0xffffffff


	//   ....[4]....
        /*055c*/ 	.word	0xffffffff


	//   ....[5]....
        /*0560*/ 	.word	0xffffffff


	//   ....[6]....
        /*0564*/ 	.word	0xffffffff


	//   ....[7]....
        /*0568*/ 	.word	0xffffffff


	//   ....[8]....
        /*056c*/ 	.word	0xffffffff


	//   ....[9]....
        /*0570*/ 	.word	0xffffffff


	//   ....[10]....
        /*0574*/ 	.word	0xffffffff


	//   ....[11]....
        /*0578*/ 	.word	0xffffffff


	//   ....[12]....
        /*057c*/ 	.word	0xffffffff


	//   ....[13]....
        /*0580*/ 	.word	0xffffffff


	//   ....[14]....
        /*0584*/ 	.word	0xffffffff


	//   ....[15]....
        /*0588*/ 	.word	0xffffffff


	//   ....[16]....
        /*058c*/ 	.word	0xffffffff


	//   ....[17]....
        /*0590*/ 	.word	0xffffffff


	//   ....[18]....
        /*0594*/ 	.word	0xffffffff


	//   ....[19]....
        /*0598*/ 	.word	0xffffffff


	//   ....[20]....
        /*059c*/ 	.word	0xffffffff


	//   ....[21]....
        /*05a0*/ 	.word	0xffffffff


	//   ....[22]....
        /*05a4*/ 	.word	0xffffffff


	//   ....[23]....
        /*05a8*/ 	.word	0xffffffff


	//   ....[24]....
        /*05ac*/ 	.word	0xffffffff


	//   ....[25]....
        /*05b0*/ 	.word	0xffffffff


	//   ....[26]....
        /*05b4*/ 	.word	0xffffffff


	//   ....[27]....
        /*05b8*/ 	.word	0xffffffff


	//   ....[28]....
        /*05bc*/ 	.word	0xffffffff


	//   ....[29]....
        /*05c0*/ 	.word	0xffffffff


	//   ....[30]....
        /*05c4*/ 	.word	0xffffffff


	//   ....[31]....
        /*05c8*/ 	.word	0xffffffff


	//   ....[32]....
        /*05cc*/ 	.word	0xffffffff


	//   ....[33]....
        /*05d0*/ 	.word	0xffffffff


	//   ....[34]....
        /*05d4*/ 	.word	0xffffffff


	//   ....[35]....
        /*05d8*/ 	.word	0xffffffff


	//   ....[36]....
        /*05dc*/ 	.word	0xffffffff


	//   ....[37]....
        /*05e0*/ 	.word	0xffffffff


	//   ....[38]....
        /*05e4*/ 	.word	0xffffffff


	//   ....[39]....
        /*05e8*/ 	.word	0xffffffff


	//   ....[40]....
        /*05ec*/ 	.word	0xffffffff


	//   ....[41]....
        /*05f0*/ 	.word	0xffffffff


	//   ....[42]....
        /*05f4*/ 	.word	0xffffffff


	//   ....[43]....
        /*05f8*/ 	.word	0xffffffff


	//   ....[44]....
        /*05fc*/ 	.word	0xffffffff


	//   ....[45]....
        /*0600*/ 	.word	0xffffffff


	//   ....[46]....
        /*0604*/ 	.word	0xffffffff


	//   ....[47]....
        /*0608*/ 	.word	0xffffffff


	//   ....[48]....
        /*060c*/ 	.word	0xffffffff


	//   ....[49]....
        /*0610*/ 	.word	0xffffffff


	//   ....[50]....
        /*0614*/ 	.word	0xffffffff


	//   ....[51]....
        /*0618*/ 	.word	0xffffffff


	//   ....[52]....
        /*061c*/ 	.word	0xffffffff


	//   ....[53]....
        /*0620*/ 	.word	0xffffffff


	//   ....[54]....
        /*0624*/ 	.word	0xffffffff


	//   ....[55]....
        /*0628*/ 	.word	0xffffffff


	//   ....[56]....
        /*062c*/ 	.word	0xffffffff


	//   ....[57]....
        /*0630*/ 	.word	0xffffffff


	//   ....[58]....
        /*0634*/ 	.word	0xffffffff


	//   ....[59]....
        /*0638*/ 	.word	0xffffffff


	//   ....[60]....
        /*063c*/ 	.word	0xffffffff


	//   ....[61]....
        /*0640*/ 	.word	0xffffffff


	//   ....[62]....
        /*0644*/ 	.word	0xffffffff


	//   ....[63]....
        /*0648*/ 	.word	0xffffffff


	//   ....[64]....
        /*064c*/ 	.word	0xffffffff


	//   ....[65]....
        /*0650*/ 	.word	0xffffffff


	//   ....[66]....
        /*0654*/ 	.word	0xffffffff


	//   ....[67]....
        /*0658*/ 	.word	0xffffffff


	//   ....[68]....
        /*065c*/ 	.word	0xffffffff


	//   ....[69]....
        /*0660*/ 	.word	0xffffffff


	//   ....[70]....
        /*0664*/ 	.word	0xffffffff


	//   ....[71]....
        /*0668*/ 	.word	0xffffffff


	//   ....[72]....
        /*066c*/ 	.word	0xffffffff


	//   ....[73]....
        /*0670*/ 	.word	0xffffffff


	//   ....[74]....
        /*0674*/ 	.word	0xffffffff


	//   ....[75]....
        /*0678*/ 	.word	0xffffffff


	//   ....[76]....
        /*067c*/ 	.word	0xffffffff


	//   ....[77]....
        /*0680*/ 	.word	0xffffffff


	//   ....[78]....
        /*0684*/ 	.word	0xffffffff


	//   ....[79]....
        /*0688*/ 	.word	0xffffffff


	//   ....[80]....
        /*068c*/ 	.word	0xffffffff


	//   ....[81]....
        /*0690*/ 	.word	0xffffffff


	//   ....[82]....
        /*0694*/ 	.word	0xffffffff


	//   ....[83]....
        /*0698*/ 	.word	0xffffffff


	//   ....[84]....
        /*069c*/ 	.word	0xffffffff


	//   ....[85]....
        /*06a0*/ 	.word	0xffffffff


	//   ....[86]....
        /*06a4*/ 	.word	0xffffffff


	//   ....[87]....
        /*06a8*/ 	.word	0xffffffff


	//   ....[88]....
        /*06ac*/ 	.word	0xffffffff


	//   ....[89]....
        /*06b0*/ 	.word	0xffffffff


	//   ....[90]....
        /*06b4*/ 	.word	0xffffffff


	//   ....[91]....
        /*06b8*/ 	.word	0xffffffff


	//   ....[92]....
        /*06bc*/ 	.word	0xffffffff


	//   ....[93]....
        /*06c0*/ 	.word	0xffffffff


	//   ....[94]....
        /*06c4*/ 	.word	0xffffffff


	//   ....[95]....
        /*06c8*/ 	.word	0xffffffff


	//   ....[96]....
        /*06cc*/ 	.word	0xffffffff


	//   ....[97]....
        /*06d0*/ 	.word	0xffffffff


	//   ....[98]....
        /*06d4*/ 	.word	0xffffffff


	//   ....[99]....
        /*06d8*/ 	.word	0xffffffff


	//   ....[100]....
        /*06dc*/ 	.word	0xffffffff


	//   ....[101]....
        /*06e0*/ 	.word	0xffffffff


	//   ....[102]....
        /*06e4*/ 	.word	0xffffffff


	//   ....[103]....
        /*06e8*/ 	.word	0xffffffff


	//   ....[104]....
        /*06ec*/ 	.word	0xffffffff


	//   ....[105]....
        /*06f0*/ 	.word	0xffffffff


	//   ....[106]....
        /*06f4*/ 	.word	0xffffffff


	//   ....[107]....
        /*06f8*/ 	.word	0xffffffff


	//   ....[108]....
        /*06fc*/ 	.word	0xffffffff


	//   ....[109]....
        /*0700*/ 	.word	0xffffffff


	//   ....[110]....
        /*0704*/ 	.word	0xffffffff


	//   ....[111]....
        /*0708*/ 	.word	0xffffffff


	//   ....[112]....
        /*070c*/ 	.word	0xffffffff


	//   ....[113]....
        /*0710*/ 	.word	0xffffffff


	//   ....[114]....
        /*0714*/ 	.word	0xffffffff


	//   ....[115]....
        /*0718*/ 	.word	0xffffffff


	//   ....[116]....
        /*071c*/ 	.word	0xffffffff


	//   ....[117]....
        /*0720*/ 	.word	0xffffffff


	//   ....[118]....
        /*0724*/ 	.word	0xffffffff


	//   ....[119]....
        /*0728*/ 	.word	0xffffffff


	//   ....[120]....
        /*072c*/ 	.word	0xffffffff


	//   ....[121]....
        /*0730*/ 	.word	0xffffffff


	//   ....[122]....
        /*0734*/ 	.word	0xffffffff


	//   ....[123]....
        /*0738*/ 	.word	0xffffffff


	//   ....[124]....
        /*073c*/ 	.word	0xffffffff


	//   ....[125]....
        /*0740*/ 	.word	0xffffffff


	//   ....[126]....
        /*0744*/ 	.word	0xffffffff


	//   ....[127]....
        /*0748*/ 	.word	0xffffffff


	//   ....[128]....
        /*074c*/ 	.word	0xffffffff


	//   ....[129]....
        /*0750*/ 	.word	0xffffffff


	//   ....[130]....
        /*0754*/ 	.word	0xffffffff


	//   ....[131]....
        /*0758*/ 	.word	0xffffffff


	//   ....[132]....
        /*075c*/ 	.word	0xffffffff


	//   ....[133]....
        /*0760*/ 	.word	0xffffffff


	//   ....[134]....
        /*0764*/ 	.word	0xffffffff


	//   ....[135]....
        /*0768*/ 	.word	0xffffffff


	//   ....[136]....
        /*076c*/ 	.word	0xffffffff


	//   ....[137]....
        /*0770*/ 	.word	0xffffffff


	//   ....[138]....
        /*0774*/ 	.word	0xffffffff


	//   ....[139]....
        /*0778*/ 	.word	0xffffffff


	//   ....[140]....
        /*077c*/ 	.word	0xffffffff


	//   ....[141]....
        /*0780*/ 	.word	0xffffffff


	//   ....[142]....
        /*0784*/ 	.word	0xffffffff


	//   ....[143]....
        /*0788*/ 	.word	0xffffffff


	//   ....[144]....
        /*078c*/ 	.word	0xffffffff


	//   ....[145]....
        /*0790*/ 	.word	0xffffffff


	//   ....[146]....
        /*0794*/ 	.word	0xffffffff


	//   ....[147]....
        /*0798*/ 	.word	0xffffffff


	//   ....[148]....
        /*079c*/ 	.word	0xffffffff


	//   ....[149]....
        /*07a0*/ 	.word	0xffffffff


	//   ....[150]....
        /*07a4*/ 	.word	0xffffffff


	//   ....[151]....
        /*07a8*/ 	.word	0xffffffff


	//   ....[152]....
        /*07ac*/ 	.word	0xffffffff


	//   ....[153]....
        /*07b0*/ 	.word	0xffffffff


	//   ....[154]....
        /*07b4*/ 	.word	0xffffffff


	//   ....[155]....
        /*07b8*/ 	.word	0xffffffff


	//   ....[156]....
        /*07bc*/ 	.word	0xffffffff


	//   ....[157]....
        /*07c0*/ 	.word	0xffffffff


	//   ....[158]....
        /*07c4*/ 	.word	0xffffffff


	//   ....[159]....
        /*07c8*/ 	.word	0xffffffff


	//   ....[160]....
        /*07cc*/ 	.word	0xffffffff


	//   ....[161]....
        /*07d0*/ 	.word	0xffffffff


	//   ....[162]....
        /*07d4*/ 	.word	0xffffffff


	//   ....[163]....
        /*07d8*/ 	.word	0xffffffff


	//   ....[164]....
        /*07dc*/ 	.word	0xffffffff


	//   ....[165]....
        /*07e0*/ 	.word	0xffffffff


	//   ....[166]....
        /*07e4*/ 	.word	0xffffffff


	//   ....[167]....
        /*07e8*/ 	.word	0xffffffff


	//   ....[168]....
        /*07ec*/ 	.word	0xffffffff


	//   ....[169]....
        /*07f0*/ 	.word	0xffffffff


	//   ....[170]....
        /*07f4*/ 	.word	0xffffffff


	//   ....[171]....
        /*07f8*/ 	.word	0xffffffff


	//   ....[172]....
        /*07fc*/ 	.word	0xffffffff


	//   ....[173]....
        /*0800*/ 	.word	0xffffffff


	//   ....[174]....
        /*0804*/ 	.word	0xffffffff


	//   ....[175]....
        /*0808*/ 	.word	0xffffffff


	//   ....[176]....
        /*080c*/ 	.word	0xffffffff


	//   ....[177]....
        /*0810*/ 	.word	0xffffffff


	//   ....[178]....
        /*0814*/ 	.word	0xffffffff


	//   ....[179]....
        /*0818*/ 	.word	0xffffffff


	//   ....[180]....
        /*081c*/ 	.word	0xffffffff


	//   ....[181]....
        /*0820*/ 	.word	0xffffffff


	//   ....[182]....
        /*0824*/ 	.word	0xffffffff


	//   ....[183]....
        /*0828*/ 	.word	0xffffffff


	//   ....[184]....
        /*082c*/ 	.word	0xffffffff


	//   ....[185]....
        /*0830*/ 	.word	0xffffffff


	//   ....[186]....
        /*0834*/ 	.word	0xffffffff


	//   ....[187]....
        /*0838*/ 	.word	0xffffffff


	//   ....[188]....
        /*083c*/ 	.word	0xffffffff


	//   ....[189]....
        /*0840*/ 	.word	0xffffffff


	//   ....[190]....
        /*0844*/ 	.word	0xffffffff


	//   ....[191]....
        /*0848*/ 	.word	0xffffffff


	//   ....[192]....
        /*084c*/ 	.word	0xffffffff


	//   ....[193]....
        /*0850*/ 	.word	0xffffffff


	//   ....[194]....
        /*0854*/ 	.word	0xffffffff


	//   ....[195]....
        /*0858*/ 	.word	0xffffffff


	//   ....[196]....
        /*085c*/ 	.word	0xffffffff


	//   ....[197]....
        /*0860*/ 	.word	0xffffffff


	//   ....[198]....
        /*0864*/ 	.word	0xffffffff


	//   ....[199]....
        /*0868*/ 	.word	0xffffffff


	//   ....[200]....
        /*086c*/ 	.word	0xffffffff


	//   ....[201]....
        /*0870*/ 	.word	0xffffffff


	//   ....[202]....
        /*0874*/ 	.word	0xffffffff


	//   ....[203]....
        /*0878*/ 	.word	0xffffffff


	//   ....[204]....
        /*087c*/ 	.word	0xffffffff


	//   ....[205]....
        /*0880*/ 	.word	0xffffffff


	//   ....[206]....
        /*0884*/ 	.word	0xffffffff


	//   ....[207]....
        /*0888*/ 	.word	0xffffffff


	//   ....[208]....
        /*088c*/ 	.word	0xffffffff


	//   ....[209]....
        /*0890*/ 	.word	0xffffffff


	//   ....[210]....
        /*0894*/ 	.word	0xffffffff


	//   ....[211]....
        /*0898*/ 	.word	0xffffffff


	//   ....[212]....
        /*089c*/ 	.word	0xffffffff


	//   ....[213]....
        /*08a0*/ 	.word	0xffffffff


	//   ....[214]....
        /*08a4*/ 	.word	0xffffffff


	//----- nvinfo : EIATTR_COOP_GROUP_INSTR_OFFSETS
	.align		4
.L_146:
        /*08a8*/ 	.byte	0x04, 0x28
        /*08aa*/ 	.short	(.L_148 - .L_147)


	//   ....[0]....
.L_147:
        /*08ac*/ 	.word	0x00000050


	//   ....[1]....
        /*08b0*/ 	.word	0x00000210


	//   ....[2]....
        /*08b4*/ 	.word	0x00000240


	//   ....[3]....
        /*08b8*/ 	.word	0x00000270


	//   ....[4]....
        /*08bc*/ 	.word	0x000002a0


	//   ....[5]....
        /*08c0*/ 	.word	0x000002d0


	//   ....[6]....
        /*08c4*/ 	.word	0x00000300


	//   ....[7]....
        /*08c8*/ 	.word	0x00000470


	//   ....[8]....
        /*08cc*/ 	.word	0x000004b0


	//   ....[9]....
        /*08d0*/ 	.word	0x000004e0


	//   ....[10]....
        /*08d4*/ 	.word	0x00000510


	//   ....[11]....
        /*08d8*/ 	.word	0x00000540


	//   ....[12]....
        /*08dc*/ 	.word	0x00000570


	//   ....[13]....
        /*08e0*/ 	.word	0x00000600


	//   ....[14]....
        /*08e4*/ 	.word	0x00000630


	//   ....[15]....
        /*08e8*/ 	.word	0x00000650


	//   ....[16]....
        /*08ec*/ 	.word	0x000006b0


	//   ....[17]....
        /*08f0*/ 	.word	0x00002300


	//   ....[18]....
        /*08f4*/ 	.word	0x00002320


	//   ....[19]....
        /*08f8*/ 	.word	0x00002400


	//   ....[20]....
        /*08fc*/ 	.word	0x00002410


	//   ....[21]....
        /*0900*/ 	.word	0x000024f0


	//   ....[22]....
        /*0904*/ 	.word	0x00002510


	//   ....[23]....
        /*0908*/ 	.word	0x000025f0


	//   ....[24]....
        /*090c*/ 	.word	0x00002600


	//   ....[25]....
        /*0910*/ 	.word	0x000026e0


	//   ....[26]....
        /*0914*/ 	.word	0x00002700


	//   ....[27]....
        /*0918*/ 	.word	0x000027e0


	//   ....[28]....
        /*091c*/ 	.word	0x000027f0


	//   ....[29]....
        /*0920*/ 	.word	0x000028d0


	//   ....[30]....
        /*0924*/ 	.word	0x000028f0


	//   ....[31]....
        /*0928*/ 	.word	0x000029d0


	//   ....[32]....
        /*092c*/ 	.word	0x000029e0


	//   ....[33]....
        /*0930*/ 	.word	0x00004cd0


	//   ....[34]....
        /*0934*/ 	.word	0x00004d00


	//   ....[35]....
        /*0938*/ 	.word	0x00004e30


	//   ....[36]....
        /*093c*/ 	.word	0x00004e60


	//   ....[37]....
        /*0940*/ 	.word	0x00004ed0


	//   ....[38]....
        /*0944*/ 	.word	0x00004fe0


	//   ....[39]....
        /*0948*/ 	.word	0x00005040


	//   ....[40]....
        /*094c*/ 	.word	0x000050f0


	//   ....[41]....
        /*0950*/ 	.word	0x00007e00


	//   ....[42]....
        /*0954*/ 	.word	0x00007e50


	//   ....[43]....
        /*0958*/ 	.word	0x00007fd0


	//   ....[44]....
        /*095c*/ 	.word	0x00008060


	//   ....[45]....
        /*0960*/ 	.word	0x00008130


	//   ....[46]....
        /*0964*/ 	.word	0x00008170


	//   ....[47]....
        /*0968*/ 	.word	0x00008320


	//   ....[48]....
        /*096c*/ 	.word	0x00008570


	//   ....[49]....
        /*0970*/ 	.word	0x0000a3f0


	//   ....[50]....
        /*0974*/ 	.word	0x0000a400


	//   ....[51]....
        /*0978*/ 	.word	0x0000a410


	//   ....[52]....
        /*097c*/ 	.word	0x0000a420


	//   ....[53]....
        /*0980*/ 	.word	0x0000a450


	//   ....[54]....
        /*0984*/ 	.word	0x0000a470


	//   ....[55]....
        /*0988*/ 	.word	0x0000a490


	//   ....[56]....
        /*098c*/ 	.word	0x0000a4a0


	//   ....[57]....
        /*0990*/ 	.word	0x0000b6b0


	//   ....[58]....
        /*0994*/ 	.word	0x0000b6c0


	//   ....[59]....
        /*0998*/ 	.word	0x0000b6d0


	//   ....[60]....
        /*099c*/ 	.word	0x0000b6e0


	//   ....[61]....
        /*09a0*/ 	.word	0x0000b6f0


	//   ....[62]....
        /*09a4*/ 	.word	0x0000b700


	//   ....[63]....
        /*09a8*/ 	.word	0x0000b710


	//   ....[64]....
        /*09ac*/ 	.word	0x0000b720


	//   ....[65]....
        /*09b0*/ 	.word	0x0000bb10


	//   ....[66]....
        /*09b4*/ 	.word	0x0000bb30


	//   ....[67]....
        /*09b8*/ 	.word	0x0000bbb0


	//   ....[68]....
        /*09bc*/ 	.word	0x0000bbc0


	//   ....[69]....
        /*09c0*/ 	.word	0x0000bc40


	//   ....[70]....
        /*09c4*/ 	.word	0x0000bc60


	//   ....[71]....
        /*09c8*/ 	.word	0x0000bce0


	//   ....[72]....
        /*09cc*/ 	.word	0x0000bcf0


	//   ....[73]....
        /*09d0*/ 	.word	0x0000bd70


	//   ....[74]....
        /*09d4*/ 	.word	0x0000bd90


	//   ....[75]....
        /*09d8*/ 	.word	0x0000be10


	//   ....[76]....
        /*09dc*/ 	.word	0x0000be20


	//   ....[77]....
        /*09e0*/ 	.word	0x0000bea0


	//   ....[78]....
        /*09e4*/ 	.word	0x0000bec0


	//   ....[79]....
        /*09e8*/ 	.word	0x0000bf40


	//   ....[80]....
        /*09ec*/ 	.word	0x0000bf50


	//   ....[81]....
        /*09f0*/ 	.word	0x0000c1f0


	//   ....[82]....
        /*09f4*/ 	.word	0x0000c210


	//   ....[83]....
        /*09f8*/ 	.word	0x0000c550


	//   ....[84]....
        /*09fc*/ 	.word	0x0000c560


	//   ....[85]....
        /*0a00*/ 	.word	0x0000c7c0


	//   ....[86]....
        /*0a04*/ 	.word	0x0000c7e0


	//   ....[87]....
        /*0a08*/ 	.word	0x0000ca40


	//   ....[88]....
        /*0a0c*/ 	.word	0x0000ca50


	//   ....[89]....
        /*0a10*/ 	.word	0x0000d460


	//   ....[90]....
        /*0a14*/ 	.word	0x0000d480


	//   ....[91]....
        /*0a18*/ 	.word	0x0000d500


	//   ....[92]....
        /*0a1c*/ 	.word	0x0000d510


	//   ....[93]....
        /*0a20*/ 	.word	0x0000d590


	//   ....[94]....
        /*0a24*/ 	.word	0x0000d5b0


	//   ....[95]....
        /*0a28*/ 	.word	0x0000d630


	//   ....[96]....
        /*0a2c*/ 	.word	0x0000d640


	//   ....[97]....
        /*0a30*/ 	.word	0x0000d6c0


	//   ....[98]....
        /*0a34*/ 	.word	0x0000d6e0


	//   ....[99]....
        /*0a38*/ 	.word	0x0000d760


	//   ....[100]....
        /*0a3c*/ 	.word	0x0000d770


	//   ....[101]....
        /*0a40*/ 	.word	0x0000d7f0


	//   ....[102]....
        /*0a44*/ 	.word	0x0000d810


	//   ....[103]....
        /*0a48*/ 	.word	0x0000d890


	//   ....[104]....
        /*0a4c*/ 	.word	0x0000d8a0


	//   ....[105]....
        /*0a50*/ 	.word	0x0000da00


	//   ....[106]....
        /*0a54*/ 	.word	0x0000da20


	//   ....[107]....
        /*0a58*/ 	.word	0x0000db50


	//   ....[108]....
        /*0a5c*/ 	.word	0x0000db90


	//   ....[109]....
        /*0a60*/ 	.word	0x0000dbc0


	//   ....[110]....
        /*0a64*/ 	.word	0x0000dbf0


	//   ....[111]....
        /*0a68*/ 	.word	0x0000dc20


	//   ....[112]....
        /*0a6c*/ 	.word	0x0000dc50


	//   ....[113]....
        /*0a70*/ 	.word	0x0000ddb0


	//   ....[114]....
        /*0a74*/ 	.word	0x0000ddf0


	//   ....[115]....
        /*0a78*/ 	.word	0x0000de20


	//   ....[116]....
        /*0a7c*/ 	.word	0x0000de50


	//   ....[117]....
        /*0a80*/ 	.word	0x0000de80


	//   ....[118]....
        /*0a84*/ 	.word	0x0000deb0


	//   ....[119]....
        /*0a88*/ 	.word	0x0000df40


	//   ....[120]....
        /*0a8c*/ 	.word	0x0000df70


	//   ....[121]....
        /*0a90*/ 	.word	0x0000df80


	//   ....[122]....
        /*0a94*/ 	.word	0x0000dfe0


	//   ....[123]....
        /*0a98*/ 	.word	0x0000e5d0


	//   ....[124]....
        /*0a9c*/ 	.word	0x0000e630


	//   ....[125]....
        /*0aa0*/ 	.word	0x0000e680


	//   ....[126]....
        /*0aa4*/ 	.word	0x0000e6d0


	//   ....[127]....
        /*0aa8*/ 	.word	0x0000e720


	//   ....[128]....
        /*0aac*/ 	.word	0x0000e790


	//   ....[129]....
        /*0ab0*/ 	.word	0x0000e7e0


	//   ....[130]....
        /*0ab4*/ 	.word	0x0000e840


	//   ....[131]....
        /*0ab8*/ 	.word	0x0000e8b0


	//   ....[132]....
        /*0abc*/ 	.word	0x0000e910


	//   ....[133]....
        /*0ac0*/ 	.word	0x0000e980


	//   ....[134]....
        /*0ac4*/ 	.word	0x0000e9f0


	//   ....[135]....
        /*0ac8*/ 	.word	0x0000ea60


	//   ....[136]....
        /*0acc*/ 	.word	0x0000eac0


	//   ....[137]....
        /*0ad0*/ 	.word	0x0000eb30


	//   ....[138]....
        /*0ad4*/ 	.word	0x0000eba0


	//   ....[139]....
        /*0ad8*/ 	.word	0x0000ec10


	//   ....[140]....
        /*0adc*/ 	.word	0x0000ec70


	//   ....[141]....
        /*0ae0*/ 	.word	0x0000ece0


	//   ....[142]....
        /*0ae4*/ 	.word	0x0000ed50


	//   ....[143]....
        /*0ae8*/ 	.word	0x0000edc0


	//   ....[144]....
        /*0aec*/ 	.word	0x0000ee20


	//   ....[145]....
        /*0af0*/ 	.word	0x0000ee90


	//   ....[146]....
        /*0af4*/ 	.word	0x0000ef00


	//   ....[147]....
        /*0af8*/ 	.word	0x0000ef70


	//   ....[148]....
        /*0afc*/ 	.word	0x0000efd0


	//   ....[149]....
        /*0b00*/ 	.word	0x0000f050


	//   ....[150]....
        /*0b04*/ 	.word	0x0000f0b0


	//   ....[151]....
        /*0b08*/ 	.word	0x0000f100


	//   ....[152]....
        /*0b0c*/ 	.word	0x0000f160


	//   ....[153]....
        /*0b10*/ 	.word	0x0000f1b0


	//   ....[154]....
        /*0b14*/ 	.word	0x0000f210


	//   ....[155]....
        /*0b18*/ 	.word	0x0000f260


	//   ....[156]....
        /*0b1c*/ 	.word	0x0000f2c0


	//   ....[157]....
        /*0b20*/ 	.word	0x0000f330


	//   ....[158]....
        /*0b24*/ 	.word	0x0000f3a0


	//   ....[159]....
        /*0b28*/ 	.word	0x0000f410


	//   ....[160]....
        /*0b2c*/ 	.word	0x0000f470


	//   ....[161]....
        /*0b30*/ 	.word	0x0000f4e0


	//   ....[162]....
        /*0b34*/ 	.word	0x0000f550


	//   ....[163]....
        /*0b38*/ 	.word	0x0000f5c0


	//   ....[164]....
        /*0b3c*/ 	.word	0x0000f620


	//   ....[165]....
        /*0b40*/ 	.word	0x0000f690


	//   ....[166]....
        /*0b44*/ 	.word	0x0000f700


	//   ....[167]....
        /*0b48*/ 	.word	0x0000f770


	//   ....[168]....
        /*0b4c*/ 	.word	0x0000f7d0


	//   ....[169]....
        /*0b50*/ 	.word	0x0000f840


	//   ....[170]....
        /*0b54*/ 	.word	0x0000f8b0


	//   ....[171]....
        /*0b58*/ 	.word	0x0000f920


	//   ....[172]....
        /*0b5c*/ 	.word	0x0000f980


	//   ....[173]....
        /*0b60*/ 	.word	0x0000f9f0


	//   ....[174]....
        /*0b64*/ 	.word	0x0000fa60


	//   ....[175]....
        /*0b68*/ 	.word	0x0000fad0


	//   ....[176]....
        /*0b6c*/ 	.word	0x0000fb30


	//   ....[177]....
        /*0b70*/ 	.word	0x0000fba0


	//   ....[178]....
        /*0b74*/ 	.word	0x0000fc10


	//   ....[179]....
        /*0b78*/ 	.word	0x0000fc80


	//   ....[180]....
        /*0b7c*/ 	.word	0x0000fce0


	//   ....[181]....
        /*0b80*/ 	.word	0x0000fd50


	//   ....[182]....
        /*0b84*/ 	.word	0x0000fdc0


	//   ....[183]....
        /*0b88*/ 	.word	0x0000fe30


	//   ....[184]....
        /*0b8c*/ 	.word	0x0000fe90


	//   ....[185]....
        /*0b90*/ 	.word	0x0000ff00


	//   ....[186]....
        /*0b94*/ 	.word	0x0000ff70


	//   ....[187]....
        /*0b98*/ 	.word	0x0000ffe0


	//   ....[188]....
        /*0b9c*/ 	.word	0x00010040


	//   ....[189]....
        /*0ba0*/ 	.word	0x000100b0


	//   ....[190]....
        /*0ba4*/ 	.word	0x00010120


	//   ....[191]....
        /*0ba8*/ 	.word	0x00010190


	//   ....[192]....
        /*0bac*/ 	.word	0x000101f0


	//   ....[193]....
        /*0bb0*/ 	.word	0x00010260


	//   ....[194]....
        /*0bb4*/ 	.word	0x000102d0


	//   ....[195]....
        /*0bb8*/ 	.word	0x00010340


	//   ....[196]....
        /*0bbc*/ 	.word	0x000103a0


	//   ....[197]....
        /*0bc0*/ 	.word	0x00010410


	//   ....[198]....
        /*0bc4*/ 	.word	0x00010480


	//   ....[199]....
        /*0bc8*/ 	.word	0x000104d0


	//   ....[200]....
        /*0bcc*/ 	.word	0x00010510


	//   ....[201]....
        /*0bd0*/ 	.word	0x00010560


	//   ....[202]....
        /*0bd4*/ 	.word	0x000105b0


	//   ....[203]....
        /*0bd8*/ 	.word	0x00010600


	//   ....[204]....
        /*0bdc*/ 	.word	0x00010670


	//   ....[205]....
        /*0be0*/ 	.word	0x000106c0


	//   ....[206]....
        /*0be4*/ 	.word	0x00010710


	//   ....[207]....
        /*0be8*/ 	.word	0x00010760


	//   ....[208]....
        /*0bec*/ 	.word	0x000107b0


	//   ....[209]....
        /*0bf0*/ 	.word	0x00010800


	//   ....[210]....
        /*0bf4*/ 	.word	0x00010870


	//   ....[211]....
        /*0bf8*/ 	.word	0x000108c0


	//   ....[212]....
        /*0bfc*/ 	.word	0x00010920


	//   ....[213]....
        /*0c00*/ 	.word	0x00010980


	//   ....[214]....
        /*0c04*/ 	.word	0x000109e0


	//----- nvinfo : EIATTR_EXIT_INSTR_OFFSETS
	.align		4
.L_148:
        /*0c08*/ 	.byte	0x04, 0x1c
        /*0c0a*/ 	.short	(.L_150 - .L_149)


	//   ....[0]....
.L_149:
        /*0c0c*/ 	.word	0x00000c20


	//   ....[1]....
        /*0c10*/ 	.word	0x0000e590


	//----- nvinfo : EIATTR_MAX_THREADS
	.align		4
.L_150:
        /*0c14*/ 	.byte	0x04, 0x05
        /*0c16*/ 	.short	(.L_152 - .L_151)
.L_151:
        /*0c18*/ 	.word	0x00000080
        /*0c1c*/ 	.word	0x00000001
        /*0c20*/ 	.word	0x00000001


	//----- nvinfo : EIATTR_CRS_STACK_SIZE
	.align		4
.L_152:
        /*0c24*/ 	.byte	0x04, 0x1e
        /*0c26*/ 	.short	(.L_154 - .L_153)
.L_153:
        /*0c28*/ 	.word	0x00000000
.L_154:


//--------------------- .nv.info._ZN7cutlass13device_kernelIN5flash19enable_sm80_to_sm89INS1_16FlashAttnFwdSm80INS1_25CollectiveMainloopFwdSm80ILi4ELi1ELb0EN4cute5tupleIJNS5_1CILi128EEENS7_ILi80EEENS7_ILi64EEEEEELi64ENS_10bfloat16_tEfNS_4arch4Sm80ELb0ELb0ELb1ELb1ELb0ELb1ELb1ELb1EEENS1_21CollectiveEpilogueFwdINS6_IJS8_SA_S9_EEENS6_IJNS7_ILi1EEESI_SI_EEESC_SE_Li128ELb1ELb1ELb1ELb0EEENS1_36VarlenDynamicPersistentTileSchedulerILi128ELi80ELi128ELi128ELb1ELb1ELb0ELb0ELb1ELb1EEEEEEEEEvNT_6ParamsE --------------------------
	.section	.nv.info._ZN7cutlass13device_kernelIN5flash19enable_sm80_to_sm89INS1_16FlashAttnFwdSm80INS1_25CollectiveMainloopFwdSm80ILi4ELi1ELb0EN4cute5tupleIJNS5_1CILi128EEENS7_ILi80EEENS7_ILi64EEEEEELi64ENS_10bfloat16_tEfNS_4arch4Sm80ELb0ELb0ELb1ELb1ELb0ELb1ELb1ELb1EEENS1_21CollectiveEpilogueFwdINS6_IJS8_SA_S9_EEENS6_IJNS7_ILi1EEESI_SI_EEESC_SE_Li128ELb1ELb1ELb1ELb0EEENS1_36VarlenDynamicPersistentTileSchedulerILi128ELi80ELi128ELi128ELb1ELb1ELb0ELb0ELb1ELb1EEEEEEEEEvNT_6ParamsE,"",@"SHT_CUDA_INFO"
	.sectionflags	@""
	.align	4


	//----- nvinfo : EIATTR_CUDA_API_VERSION
	.align		4
        /*0000*/ 	.byte	0x04, 0x37
        /*0002*/ 	.short	(.L_156 - .L_155)
.L_155:
        /*0004*/ 	.word	0x00000082


	//----- nvinfo : EIATTR_SW2861232_WAR
	.align		4
.L_156:
        /*0008*/ 	.byte	0x01, 0x35
	.zero		2


	//----- nvinfo : EIATTR_PARAM_CBANK
	.align		4
        /*000c*/ 	.byte	0x04, 0x0a
        /*000e*/ 	.short	(.L_158 - .L_157)
	.align		4
.L_157:
        /*0010*/ 	.word	index@(.nv.constant0._ZN7cutlass13device_kernelIN5flash19enable_sm80_to_sm89INS1_16FlashAttnFwdSm80INS1_25CollectiveMainloopFwdSm80ILi4ELi1ELb0EN4cute5tupleIJNS5_1CILi128EEENS7_ILi80EEENS7_ILi64EEEEEELi64ENS_10bfloat16_tEfNS_4arch4Sm80ELb0ELb0ELb1ELb1ELb0ELb1ELb1ELb1EEENS1_21CollectiveEpilogueFwdINS6_IJS8_SA_S9_EEENS6_IJNS7_ILi1EEESI_SI_EEESC_SE_Li128ELb1ELb1ELb1ELb0EEENS1_36VarlenDynamicPersistentTileSchedulerILi128ELi80ELi128ELi128ELb1ELb1ELb0ELb0ELb1ELb1EEEEEEEEEvNT_6ParamsE)
        /*0014*/ 	.short	0x0160
        /*0016*/ 	.short	0x0438


	//----- nvinfo : EIATTR_CBANK_PARAM_SIZE
	.align		4
.L_158:
        /*0018*/ 	.byte	0x03, 0x19
        /*001a*/ 	.short	0x0438


	//----- nvinfo : EIATTR_KPARAM_INFO
	.align		4
        /*001c*/ 	.byte	0x04, 0x17
        /*001e*/ 	.short	(.L_160 - .L_159)
.L_159:
        /*0020*/ 	.word	0x00000000
        /*0024*/ 	.short	0x0000
        /*0026*/ 	.short	0x0000
        /*0028*/ 	.byte	0x00, 0xf0, 0xe1, 0x10


	//----- nvinfo : EIATTR_MAXREG_COUNT
	.align		4
.L_160:
        /*002c*/ 	.byte	0x03, 0x1b
        /*002e*/ 	.short	0x00ff


	//----- nvinfo : EIATTR_NUM_BARRIERS
	.align		4
        /*0030*/ 	.byte	0x02, 0x4c
        /*0032*/ 	.byte	0x06
	.zero		1


	//----- nvinfo : EIATTR_ANNOTATIONS
	.align		4
        /*0034*/ 	.byte	0x04, 0x55
        /*0036*/ 	.short	(.L_162 - .L_161)


	//   ....[0]....
.L_161:
        /* <DEDUP_REMOVED lines=61> */


	//----- nvinfo : EIATTR_MERCURY_ISA_VERSION
	.align		4
.L_162:
        /*03f8*/ 	.byte	0x03, 0x5f
        /*03fa*/ 	.short	0x0000


	//----- nvinfo : EIATTR_INT_WARP_WIDE_INSTR_OFFSETS
	.align		4
        /*03fc*/ 	.byte	0x04, 0x31
        /*03fe*/ 	.short	(.L_164 - .L_163)


	//   ....[0]....
.L_163:
        /*0400*/ 	.word	0x00013830


	//   ....[1]....
        /*0404*/ 	.word	0x000138b0


	//----- nvinfo : EIATTR_COOP_GROUP_MASK_REGIDS
	.align		4
.L_164:
        /*0408*/ 	.byte	0x04, 0x29
        /*040a*/ 	.short	(.L_166 - .L_165)


	//   ....[0]....
.L_165:
        /*040c*/ 	.word	0xffffffff


	//   ....[1]....
        /*0410*/ 	.word	0xffffffff


	//   ....[2]....
        /*0414*/ 	.word	0xffffffff


	//   ....[3]....
        /*0418*/ 	.word	0xffffffff


	//   ....[4]....
        /*041c*/ 	.word	0xffffffff


	//   ....[5]....
        /*0420*/ 	.word	0xffffffff


	//   ....[6]....
        /*0424*/ 	.word	0xffffffff


	//   ....[7]....
        /*0428*/ 	.word	0xffffffff


	//   ....[8]....
        /*042c*/ 	.word	0xffffffff


	//   ....[9]....
        /*0430*/ 	.word	0xffffffff


	//   ....[10]....
        /*0434*/ 	.word	0xffffffff


	//   ....[11]....
        /*0438*/ 	.word	0xffffffff


	//   ....[12]....
        /*043c*/ 	.word	0xffffffff


	//   ....[13]....
        /*0440*/ 	.word	0xffffffff


	//   ....[14]....
        /*0444*/ 	.word	0xffffffff


	//   ....[15]....
        /*0448*/ 	.word	0xffffffff


	//   ....[16]....
        /*044c*/ 	.word	0xffffffff


	//   ....[17]....
        /*0450*/ 	.word	0xffffffff


	//   ....[18]....
        /*0454*/ 	.word	0xffffffff


	//   ....[19]....
        /*0458*/ 	.word	0xffffffff


	//   ....[20]....
        /*045c*/ 	.word	0xffffffff


	//   ....[21]....
        /*0460*/ 	.word	0xffffffff


	//   ....[22]....
        /*0464*/ 	.word	0xffffffff


	//   ....[23]....
        /*0468*/ 	.word	0xffffffff


	//   ....[24]....
        /*046c*/ 	.word	0xffffffff


	//   ....[25]....
        /*0470*/ 	.word	0xffffffff


	//   ....[26]....
        /*0474*/ 	.word	0xffffffff


	//   ....[27]....
        /*0478*/ 	.word	0xffffffff


	//   ....[28]....
        /*047c*/ 	.word	0xffffffff


	//   ....[29]....
        /*0480*/ 	.word	0xffffffff


	//   ....[30]....
        /*0484*/ 	.word	0xffffffff


	//   ....[31]....
        /*0488*/ 	.word	0xffffffff


	//   ....[32]....
        /*048c*/ 	.word	0xffffffff


	//   ....[33]....
        /*0490*/ 	.word	0xffffffff


	//   ....[34]....
        /*0494*/ 	.word	0xffffffff


	//   ....[35]....
        /*0498*/ 	.word	0xffffffff


	//   ....[36]....
        /*049c*/ 	.word	0xffffffff


	//   ....[37]....
        /*04a0*/ 	.word	0xffffffff


	//   ....[38]....
        /*04a4*/ 	.word	0xffffffff


	//   ....[39]....
        /*04a8*/ 	.word	0xffffffff


	//   ....[40]....
        /*04ac*/ 	.word	0xffffffff


	//   ....[41]....
        /*04b0*/ 	.word	0xffffffff


	//   ....[42]....
        /*04b4*/ 	.word	0xffffffff


	//   ....[43]....
        /*04b8*/ 	.word	0xffffffff


	//   ....[44]....
        /*04bc*/ 	.word	0xffffffff


	//   ....[45]....
        /*04c0*/ 	.word	0xffffffff


	//   ....[46]....
        /*04c4*/ 	.word	0xffffffff


	//   ....[47]....
        /*04c8*/ 	.word	0xffffffff


	//   ....[48]....
        /*04cc*/ 	.word	0xffffffff


	//   ....[49]....
        /*04d0*/ 	.word	0xffffffff


	//   ....[50]....
        /*04d4*/ 	.word	0xffffffff


	//   ....[51]....
        /*04d8*/ 	.word	0xffffffff


	//   ....[52]....
        /*04dc*/ 	.word	0xffffffff


	//   ....[53]....
        /*04e0*/ 	.word	0xffffffff


	//   ....[54]....
        /*04e4*/ 	.word	0xffffffff


	//   ....[55]....
        /*04e8*/ 	.word	0xffffffff


	//   ....[56]....
        /*04ec*/ 	.word	0xffffffff


	//   ....[57]....
        /*04f0*/ 	.word	0xffffffff


	//   ....[58]....
        /*04f4*/ 	.word	0xffffffff


	//   ....[59]....
        /*04f8*/ 	.word	0xffffffff


	//   ....[60]....
        /*04fc*/ 	.word	0xffffffff


	//   ....[61]....
        /*0500*/ 	.word	0xffffffff


	//   ....[62]....
        /*0504*/ 	.word	0xffffffff


	//   ....[63]....
        /*0508*/ 	.word	0xffffffff


	//   ....[64]....
        /*050c*/ 	.word	0xffffffff


	//   ....[65]....
        /*0510*/ 	.word	0xffffffff


	//   ....[66]....
        /*0514*/ 	.word	0xffffffff


	//   ....[67]....
        /*0518*/ 	.word	0xffffffff


	//   ....[68]....
        /*051c*/ 	.word	0xffffffff


	//   ....[69]....
        /*0520*/ 	.word	0xffffffff


	//   ....[70]....
        /*0524*/ 	.word	0xffffffff


	//   ....[71]....
        /*0528*/ 	.word	0xffffffff


	//   ....[72]....
        /*052c*/ 	.word	0xffffffff


	//   ....[73]....
        /*0530*/ 	.word	0xffffffff


	//   ....[74]....
        /*0534*/ 	.word	0xffffffff


	//   ....[75]....
        /*0538*/ 	.word	0xffffffff


	//   ....[76]....
        /*053c*/ 	.word	0xffffffff


	//   ....[77]....
        /*0540*/ 	.word	0xffffffff


	//   ....[78]....
        /*0544*/ 	.word	0xffffffff


	//   ....[79]....
        /*0548*/ 	.word	0xffffffff


	//   ....[80]....
        /*054c*/ 	.word	0xffffffff


	//   ....[81]....
        /*0550*/ 	.word	0xffffffff


	//   ....[82]....
        /*0554*/ 	.word	0xffffffff


	//   ....[83]....
        /*0558*/ 	.word	0xffffffff


	//   ....[84]....
        /*055c*/ 	.word	0xffffffff


	//   ....[85]....
        /*0560*/ 	.word	0xffffffff


	//   ....[86]....
        /*0564*/ 	.word	0xffffffff


	//   ....[87]....
        /*0568*/ 	.word	0xffffffff


	//   ....[88]....
        /*056c*/ 	.word	0xffffffff


	//   ....[89]....
        /*0570*/ 	.word	0xffffffff


	//   ....[90]....
        /*0574*/ 	.word	0xffffffff


	//   ....[91]....
        /*0578*/ 	.word	0xffffffff


	//   ....[92]....
        /*057c*/ 	.word	0xffffffff


	//   ....[93]....
        /*0580*/ 	.word	0xffffffff


	//   ....[94]....
        /*0584*/ 	.word	0xffffffff


	//   ....[95]....
        /*0588*/ 	.word	0xffffffff


	//   ....[96]....
        /*058c*/ 	.word	0xffffffff


	//   ....[97]....
        /*0590*/ 	.word	0xffffffff


	//   ....[98]....
        /*0594*/ 	.word	0xffffffff


	//   ....[99]....
        /*0598*/ 	.word	0xffffffff


	//   ....[100]....
        /*059c*/ 	.word	0xffffffff


	//   ....[101]....
        /*05a0*/ 	.word	0xffffffff


	//   ....[102]....
        /*05a4*/ 	.word	0xffffffff


	//   ....[103]....
        /*05a8*/ 	.word	0xffffffff


	//   ....[104]....
        /*05ac*/ 	.word	0xffffffff


	//   ....[105]....
        /*05b0*/ 	.word	0xffffffff


	//   ....[106]....
        /*05b4*/ 	.word	0xffffffff


	//   ....[107]....
        /*05b8*/ 	.word	0xffffffff


	//   ....[108]....
        /*05bc*/ 	.word	0xffffffff


	//   ....[109]....
        /*05c0*/ 	.word	0xffffffff


	//   ....[110]....
        /*05c4*/ 	.word	0xffffffff


	//   ....[111]....
        /*05c8*/ 	.word	0xffffffff


	//   ....[112]....
        /*05cc*/ 	.word	0xffffffff


	//   ....[113]....
        /*05d0*/ 	.word	0xffffffff


	//   ....[114]....
        /*05d4*/ 	.word	0xffffffff


	//   ....[115]....
        /*05d8*/ 	.word	0xffffffff


	//   ....[116]....
        /*05dc*/ 	.word	0xffffffff


	//   ....[117]....
        /*05e0*/ 	.word	0xffffffff


	//   ....[118]....
        /*05e4*/ 	.word	0xffffffff


	//   ....[119]....
        /*05e8*/ 	.word	0xffffffff


	//   ....[120]....
        /*05ec*/ 	.word	0xffffffff


	//   ....[121]....
        /*05f0*/ 	.word	0xffffffff


	//   ....[122]....
        /*05f4*/ 	.word	0xffffffff


	//   ....[123]....
        /*05f8*/ 	.word	0xffffffff


	//   ....[124]....
        /*05fc*/ 	.word	0xffffffff


	//   ....[125]....
        /*0600*/ 	.word	0xffffffff


	//   ....[126]....
        /*0604*/ 	.word	0xffffffff


	//   ....[127]....
        /*0608*/ 	.word	0xffffffff


	//   ....[128]....
        /*060c*/ 	.word	0xffffffff


	//   ....[129]....
        /*0610*/ 	.word	0xffffffff


	//   ....[130]....
        /*0614*/ 	.word	0xffffffff


	//   ....[131]....
        /*0618*/ 	.word	0xffffffff


	//   ....[132]....
        /*061c*/ 	.word	0xffffffff


	//   ....[133]....
        /*0620*/ 	.word	0xffffffff


	//   ....[134]....
        /*0624*/ 	.word	0xffffffff


	//   ....[135]....
        /*0628*/ 	.word	0xffffffff


	//   ....[136]....
        /*062c*/ 	.word	0xffffffff


	//   ....[137]....
        /*0630*/ 	.word	0xffffffff


	//   ....[138]....
        /*0634*/ 	.word	0xffffffff


	//   ....[139]....
        /*0638*/ 	.word	0xffffffff


	//   ....[140]....
        /*063c*/ 	.word	0xffffffff


	//   ....[141]....
        /*0640*/ 	.word	0xffffffff


	//   ....[142]....
        /*0644*/ 	.word	0xffffffff


	//   ....[143]....
        /*0648*/ 	.word	0xffffffff


	//   ....[144]....
        /*064c*/ 	.word	0xffffffff


	//   ....[145]....
        /*0650*/ 	.word	0xffffffff


	//   ....[146]....
        /*0654*/ 	.word	0xffffffff


	//   ....[147]....
        /*0658*/ 	.word	0xffffffff


	//   ....[148]....
        /*065c*/ 	.word	0xffffffff


	//   ....[149]....
        /*0660*/ 	.word	0xffffffff


	//   ....[150]....
        /*0664*/ 	.word	0xffffffff


	//   ....[151]....
        /*0668*/ 	.word	0xffffffff


	//   ....[152]....
        /*066c*/ 	.word	0xffffffff


	//   ....[153]....
        /*0670*/ 	.word	0xffffffff


	//   ....[154]....
        /*0674*/ 	.word	0xffffffff


	//   ....[155]....
        /*0678*/ 	.word	0xffffffff


	//   ....[156]....
        /*067c*/ 	.word	0xffffffff


	//   ....[157]....
        /*0680*/ 	.word	0xffffffff


	//   ....[158]....
        /*0684*/ 	.word	0xffffffff


	//   ....[159]....
        /*0688*/ 	.word	0xffffffff


	//   ....[160]....
        /*068c*/ 	.word	0xffffffff


	//   ....[161]....
        /*0690*/ 	.word	0xffffffff


	//   ....[162]....
        /*0694*/ 	.word	0xffffffff


	//   ....[163]....
        /*0698*/ 	.word	0xffffffff


	//   ....[164]....
        /*069c*/ 	.word	0xffffffff


	//   ....[165]....
        /*06a0*/ 	.word	0xffffffff


	//   ....[166]....
        /*06a4*/ 	.word	0xffffffff


	//   ....[167]....
        /*06a8*/ 	.word	0xffffffff


	//   ....[168]....
        /*06ac*/ 	.word	0xffffffff


	//   ....[169]....
        /*06b0*/ 	.word	0xffffffff


	//   ....[170]....
        /*06b4*/ 	.word	0xffffffff


	//   ....[171]....
        /*06b8*/ 	.word	0xffffffff


	//   ....[172]....
        /*06bc*/ 	.word	0xffffffff


	//   ....[173]....
        /*06c0*/ 	.word	0xffffffff


	//   ....[174]....
        /*06c4*/ 	.word	0xffffffff


	//   ....[175]....
        /*06c8*/ 	.word	0xffffffff


	//   ....[176]....
        /*06cc*/ 	.word	0xffffffff


	//   ....[177]....
        /*06d0*/ 	.word	0xffffffff


	//   ....[178]....
        /*06d4*/ 	.word	0xffffffff


	//   ....[179]....
        /*06d8*/ 	.word	0xffffffff


	//   ....[180]....
        /*06dc*/ 	.word	0xffffffff


	//   ....[181]....
        /*06e0*/ 	.word	0xffffffff


	//   ....[182]....
        /*06e4*/ 	.word	0xffffffff


	//   ....[183]....
        /*06e8*/ 	.word	0xffffffff


	//   ....[184]....
        /*06ec*/ 	.word	0xffffffff


	//   ....[185]....
        /*06f0*/ 	.word	0xffffffff


	//   ....[186]....
        /*06f4*/ 	.word	0xffffffff


	//   ....[187]....
        /*06f8*/ 	.word	0xffffffff


	//   ....[188]....
        /*06fc*/ 	.word	0xffffffff


	//   ....[189]....
        /*0700*/ 	.word	0xffffffff


	//   ....[190]....
        /*0704*/ 	.word	0xffffffff


	//   ....[191]....
        /*0708*/ 	.word	0xffffffff


	//   ....[192]....
        /*070c*/ 	.word	0xffffffff


	//   ....[193]....
        /*0710*/ 	.word	0xffffffff


	//   ....[194]....
        /*0714*/ 	.word	0xffffffff


	//   ....[195]....
        /*0718*/ 	.word	0xffffffff


	//   ....[196]....
        /*071c*/ 	.word	0xffffffff


	//   ....[197]....
        /*0720*/ 	.word	0xffffffff


	//   ....[198]....
        /*0724*/ 	.word	0xffffffff


	//   ....[199]....
        /*0728*/ 	.word	0xffffffff


	//   ....[200]....
        /*072c*/ 	.word	0xffffffff


	//   ....[201]....
        /*0730*/ 	.word	0xffffffff


	//   ....[202]....
        /*0734*/ 	.word	0xffffffff


	//   ....[203]....
        /*0738*/ 	.word	0xffffffff


	//   ....[204]....
        /*073c*/ 	.word	0xffffffff


	//   ....[205]....
        /*0740*/ 	.word	0xffffffff


	//   ....[206]....
        /*0744*/ 	.word	0xffffffff


	//   ....[207]....
        /*0748*/ 	.word	0xffffffff


	//   ....[208]....
        /*074c*/ 	.word	0xffffffff


	//   ....[209]....
        /*0750*/ 	.word	0xffffffff


	//   ....[210]....
        /*0754*/ 	.word	0xffffffff


	//   ....[211]....
        /*0758*/ 	.word	0xffffffff


	//   ....[212]....
        /*075c*/ 	.word	0xffffffff


	//   ....[213]....
        /*0760*/ 	.word	0xffffffff


	//   ....[214]....
        /*0764*/ 	.word	0xffffffff


	//   ....[215]....
        /*0768*/ 	.word	0xffffffff


	//   ....[216]....
        /*076c*/ 	.word	0xffffffff


	//   ....[217]....
        /*0770*/ 	.word	0xffffffff


	//   ....[218]....
        /*0774*/ 	.word	0xffffffff


	//   ....[219]....
        /*0778*/ 	.word	0xffffffff


	//   ....[220]....
        /*077c*/ 	.word	0xffffffff


	//   ....[221]....
        /*0780*/ 	.word	0xffffffff


	//   ....[222]....
        /*0784*/ 	.word	0xffffffff


	//----- nvinfo : EIATTR_COOP_GROUP_INSTR_OFFSETS
	.align		4
.L_166:
        /*0788*/ 	.byte	0x04, 0x28
        /*078a*/ 	.short	(.L_168 - .L_167)


	//   ....[0]....
.L_167:
        /*078c*/ 	.word	0x00000050


	//   ....[1]....
        /*0790*/ 	.word	0x00000200


	//   ....[2]....
        /*0794*/ 	.word	0x00000230


	//   ....[3]....
        /*0798*/ 	.word	0x00000260


	//   ....[4]....
        /*079c*/ 	.word	0x00000290


	//   ....[5]....
        /*07a0*/ 	.word	0x000002c0


	//   ....[6]....
        /*07a4*/ 	.word	0x000002f0


	//   ....[7]....
        /*07a8*/ 	.word	0x00000460


	//   ....[8]....
        /*07ac*/ 	.word	0x000004a0


	//   ....[9]....
        /*07b0*/ 	.word	0x000004d0


	//   ....[10]....
        /*07b4*/ 	.word	0x00000500


	//   ....[11]....
        /*07b8*/ 	.word	0x00000530


	//   ....[12]....
        /*07bc*/ 	.word	0x00000560


	//   ....[13]....
        /*07c0*/ 	.word	0x000005f0


	//   ....[14]....
        /*07c4*/ 	.word	0x00000620


	//   ....[15]....
        /*07c8*/ 	.word	0x00000640


	//   ....[16]....
        /*07cc*/ 	.word	0x000006a0


	//   ....[17]....
        /*07d0*/ 	.word	0x00007b70


	//   ....[18]....
        /*07d4*/ 	.word	0x00007b90


	//   ....[19]....
        /*07d8*/ 	.word	0x00007c60


	//   ....[20]....
        /*07dc*/ 	.word	0x00007c70


	//   ....[21]....
        /*07e0*/ 	.word	0x00007d40


	//   ....[22]....
        /*07e4*/ 	.word	0x00007d60


	//   ....[23]....
        /*07e8*/ 	.word	0x00007e30


	//   ....[24]....
        /*07ec*/ 	.word	0x00007e40


	//   ....[25]....
        /*07f0*/ 	.word	0x00007f10


	//   ....[26]....
        /*07f4*/ 	.word	0x00007f30


	//   ....[27]....
        /*07f8*/ 	.word	0x00008000


	//   ....[28]....
        /*07fc*/ 	.word	0x00008010


	//   ....[29]....
        /*0800*/ 	.word	0x000080e0


	//   ....[30]....
        /*0804*/ 	.word	0x00008100


	//   ....[31]....
        /*0808*/ 	.word	0x000081d0


	//   ....[32]....
        /*080c*/ 	.word	0x000081e0


	//   ....[33]....
        /*0810*/ 	.word	0x000087f0


	//   ....[34]....
        /*0814*/ 	.word	0x00008830


	//   ....[35]....
        /*0818*/ 	.word	0x00008840


	//   ....[36]....
        /*081c*/ 	.word	0x00008850


	//   ....[37]....
        /*0820*/ 	.word	0x0000a0f0


	//   ....[38]....
        /*0824*/ 	.word	0x0000a130


	//   ....[39]....
        /*0828*/ 	.word	0x0000a150


	//   ....[40]....
        /*082c*/ 	.word	0x0000a160


	//   ....[41]....
        /*0830*/ 	.word	0x0000d980


	//   ....[42]....
        /*0834*/ 	.word	0x0000d9f0


	//   ....[43]....
        /*0838*/ 	.word	0x0000db10


	//   ....[44]....
        /*083c*/ 	.word	0x0000db60


	//   ....[45]....
        /*0840*/ 	.word	0x0000db90


	//   ....[46]....
        /*0844*/ 	.word	0x0000dc90


	//   ....[47]....
        /*0848*/ 	.word	0x0000dd50


	//   ....[48]....
        /*084c*/ 	.word	0x0000de20


	//   ....[49]....
        /*0850*/ 	.word	0x00010b20


	//   ....[50]....
        /*0854*/ 	.word	0x00010b60


	//   ....[51]....
        /*0858*/ 	.word	0x00010d60


	//   ....[52]....
        /*085c*/ 	.word	0x00010e00


	//   ....[53]....
        /*0860*/ 	.word	0x00010e30


	//   ....[54]....
        /*0864*/ 	.word	0x00010f00


	//   ....[55]....
        /*0868*/ 	.word	0x00010fe0


	//   ....[56]....
        /*086c*/ 	.word	0x000112d0


	//   ....[57]....
        /*0870*/ 	.word	0x00013070


	//   ....[58]....
        /*0874*/ 	.word	0x00013080


	//   ....[59]....
        /*0878*/ 	.word	0x00013090


	//   ....[60]....
        /*087c*/ 	.word	0x000130a0


	//   ....[61]....
        /*0880*/ 	.word	0x000130e0


	//   ....[62]....
        /*0884*/ 	.word	0x00013100


	//   ....[63]....
        /*0888*/ 	.word	0x00013110


	//   ....[64]....
        /*088c*/ 	.word	0x00013120


	//   ....[65]....
        /*0890*/ 	.word	0x00014590


	//   ....[66]....
        /*0894*/ 	.word	0x000145a0


	//   ....[67]....
        /*0898*/ 	.word	0x000145b0


	//   ....[68]....
        /*089c*/ 	.word	0x000145c0


	//   ....[69]....
        /*08a0*/ 	.word	0x000145d0


	//   ....[70]....
        /*08a4*/ 	.word	0x000145e0


	//   ....[71]....
        /*08a8*/ 	.word	0x00014600


	//   ....[72]....
        /*08ac*/ 	.word	0x00014670


	//   ....[73]....
        /*08b0*/ 	.word	0x000149f0


	//   ....[74]....
        /*08b4*/ 	.word	0x00014a10


	//   ....[75]....
        /*08b8*/ 	.word	0x00014a80


	//   ....[76]....
        /*08bc*/ 	.word	0x00014a90


	//   ....[77]....
        /*08c0*/ 	.word	0x00014b00


	//   ....[78]....
        /*08c4*/ 	.word	0x00014b20


	//   ....[79]....
        /*08c8*/ 	.word	0x00014b90


	//   ....[80]....
        /*08cc*/ 	.word	0x00014ba0


	//   ....[81]....
        /*08d0*/ 	.word	0x00014c10


	//   ....[82]....
        /*08d4*/ 	.word	0x00014c30


	//   ....[83]....
        /*08d8*/ 	.word	0x00014ca0


	//   ....[84]....
        /*08dc*/ 	.word	0x00014cb0


	//   ....[85]....
        /*08e0*/ 	.word	0x00014d20


	//   ....[86]....
        /*08e4*/ 	.word	0x00014d40


	//   ....[87]....
        /*08e8*/ 	.word	0x00014db0


	//   ....[88]....
        /*08ec*/ 	.word	0x00014dc0


	//   ....[89]....
        /*08f0*/ 	.word	0x00015050


	//   ....[90]....
        /*08f4*/ 	.word	0x00015070


	//   ....[91]....
        /*08f8*/ 	.word	0x000153d0


	//   ....[92]....
        /*08fc*/ 	.word	0x000153e0


	//   ....[93]....
        /*0900*/ 	.word	0x00015630


	//   ....[94]....
        /*0904*/ 	.word	0x00015650


	//   ....[95]....
        /*0908*/ 	.word	0x000158c0


	//   ....[96]....
        /*090c*/ 	.word	0x000158d0


	//   ....[97]....
        /*0910*/ 	.word	0x00016290


	//   ....[98]....
        /*0914*/ 	.word	0x000162b0


	//   ....[99]....
        /*0918*/ 	.word	0x00016320


	//   ....[100]....
        /*091c*/ 	.word	0x00016330


	//   ....[101]....
        /*0920*/ 	.word	0x000163a0


	//   ....[102]....
        /*0924*/ 	.word	0x000163c0


	//   ....[103]....
        /*0928*/ 	.word	0x00016430


	//   ....[104]....
        /*092c*/ 	.word	0x00016440


	//   ....[105]....
        /*0930*/ 	.word	0x000164b0


	//   ....[106]....
        /*0934*/ 	.word	0x000164d0


	//   ....[107]....
        /*0938*/ 	.word	0x00016540


	//   ....[108]....
        /*093c*/ 	.word	0x00016550


	//   ....[109]....
        /*0940*/ 	.word	0x000165c0


	//   ....[110]....
        /*0944*/ 	.word	0x000165e0


	//   ....[111]....
        /*0948*/ 	.word	0x00016650


	//   ....[112]....
        /*094c*/ 	.word	0x00016660


	//   ....[113]....
        /*0950*/ 	.word	0x000167b0


	//   ....[114]....
        /*0954*/ 	.word	0x000167d0


	//   ....[115]....
        /*0958*/ 	.word	0x00016900


	//   ....[116]....
        /*095c*/ 	.word	0x00016940


	//   ....[117]....
        /*0960*/ 	.word	0x00016970


	//   ....[118]....
        /*0964*/ 	.word	0x000169a0


	//   ....[119]....
        /*0968*/ 	.word	0x000169d0


	//   ....[120]....
        /*096c*/ 	.word	0x00016a00


	//   ....[121]....
        /*0970*/ 	.word	0x00016b60


	//   ....[122]....
        /*0974*/ 	.word	0x00016ba0


	//   ....[123]....
        /*0978*/ 	.word	0x00016bd0


	//   ....[124]....
        /*097c*/ 	.word	0x00016c00


	//   ....[125]....
        /*0980*/ 	.word	0x00016c30


	//   ....[126]....
        /*0984*/ 	.word	0x00016c60


	//   ....[127]....
        /*0988*/ 	.word	0x00016cf0


	//   ....[128]....
        /*098c*/ 	.word	0x00016d20


	//   ....[129]....
        /*0990*/ 	.word	0x00016d30


	//   ....[130]....
        /*0994*/ 	.word	0x00016d90


	//   ....[131]....
        /*0998*/ 	.word	0x00017380


	//   ....[132]....
        /*099c*/ 	.word	0x000173e0


	//   ....[133]....
        /*09a0*/ 	.word	0x00017430


	//   ....[134]....
        /*09a4*/ 	.word	0x00017480


	//   ....[135]....
        /*09a8*/ 	.word	0x000174d0


	//   ....[136]....
        /*09ac*/ 	.word	0x00017540


	//   ....[137]....
        /*09b0*/ 	.word	0x00017590


	//   ....[138]....
        /*09b4*/ 	.word	0x000175f0


	//   ....[139]....
        /*09b8*/ 	.word	0x00017660


	//   ....[140]....
        /*09bc*/ 	.word	0x000176c0


	//   ....[141]....
        /*09c0*/ 	.word	0x00017730


	//   ....[142]....
        /*09c4*/ 	.word	0x000177a0


	//   ....[143]....
        /*09c8*/ 	.word	0x00017810


	//   ....[144]....
        /*09cc*/ 	.word	0x00017870


	//   ....[145]....
        /*09d0*/ 	.word	0x000178e0


	//   ....[146]....
        /*09d4*/ 	.word	0x00017950


	//   ....[147]....
        /*09d8*/ 	.word	0x000179c0


	//   ....[148]....
        /*09dc*/ 	.word	0x00017a20


	//   ....[149]....
        /*09e0*/ 	.word	0x00017a90


	//   ....[150]....
        /*09e4*/ 	.word	0x00017b00


	//   ....[151]....
        /*09e8*/ 	.word	0x00017b70


	//   ....[152]....
        /*09ec*/ 	.word	0x00017bd0


	//   ....[153]....
        /*09f0*/ 	.word	0x00017c40


	//   ....[154]....
        /*09f4*/ 	.word	0x00017cb0


	//   ....[155]....
        /*09f8*/ 	.word	0x00017d20


	//   ....[156]....
        /*09fc*/ 	.word	0x00017d80


	//   ....[157]....
        /*0a00*/ 	.word	0x00017e00


	//   ....[158]....
        /*0a04*/ 	.word	0x00017e60


	//   ....[159]....
        /*0a08*/ 	.word	0x00017eb0


	//   ....[160]....
        /*0a0c*/ 	.word	0x00017f10


	//   ....[161]....
        /*0a10*/ 	.word	0x00017f60


	//   ....[162]....
        /*0a14*/ 	.word	0x00017fc0


	//   ....[163]....
        /*0a18*/ 	.word	0x00018010


	//   ....[164]....
        /*0a1c*/ 	.word	0x00018070


	//   ....[165]....
        /*0a20*/ 	.word	0x000180e0


	//   ....[166]....
        /*0a24*/ 	.word	0x00018150


	//   ....[167]....
        /*0a28*/ 	.word	0x000181c0


	//   ....[168]....
        /*0a2c*/ 	.word	0x00018220


	//   ....[169]....
        /*0a30*/ 	.word	0x00018290


	//   ....[170]....
        /*0a34*/ 	.word	0x00018300


	//   ....[171]....
        /*0a38*/ 	.word	0x00018370


	//   ....[172]....
        /*0a3c*/ 	.word	0x000183d0


	//   ....[173]....
        /*0a40*/ 	.word	0x00018440


	//   ....[174]....
        /*0a44*/ 	.word	0x000184b0


	//   ....[175]....
        /*0a48*/ 	.word	0x00018520


	//   ....[176]....
        /*0a4c*/ 	.word	0x00018580


	//   ....[177]....
        /*0a50*/ 	.word	0x000185f0


	//   ....[178]....
        /*0a54*/ 	.word	0x00018660


	//   ....[179]....
        /*0a58*/ 	.word	0x000186d0


	//   ....[180]....
        /*0a5c*/ 	.word	0x00018730


	//   ....[181]....
        /*0a60*/ 	.word	0x000187a0


	//   ....[182]....
        /*0a64*/ 	.word	0x00018810


	//   ....[183]....
        /*0a68*/ 	.word	0x00018880


	//   ....[184]....
        /*0a6c*/ 	.word	0x000188e0


	//   ....[185]....
        /*0a70*/ 	.word	0x00018950


	//   ....[186]....
        /*0a74*/ 	.word	0x000189c0


	//   ....[187]....
        /*0a78*/ 	.word	0x00018a30


	//   ....[188]....
        /*0a7c*/ 	.word	0x00018a90


	//   ....[189]....
        /*0a80*/ 	.word	0x00018b00


	//   ....[190]....
        /*0a84*/ 	.word	0x00018b70


	//   ....[191]....
        /*0a88*/ 	.word	0x00018be0


	//   ....[192]....
        /*0a8c*/ 	.word	0x00018c40


	//   ....[193]....
        /*0a90*/ 	.word	0x00018cb0


	//   ....[194]....
        /*0a94*/ 	.word	0x00018d20


	//   ....[195]....
        /*0a98*/ 	.word	0x00018d90


	//   ....[196]....
        /*0a9c*/ 	.word	0x00018df0


	//   ....[197]....
        /*0aa0*/ 	.word	0x00018e60


	//   ....[198]....
        /*0aa4*/ 	.word	0x00018ed0


	//   ....[199]....
        /*0aa8*/ 	.word	0x00018f40


	//   ....[200]....
        /*0aac*/ 	.word	0x00018fa0


	//   ....[201]....
        /*0ab0*/ 	.word	0x00019010


	//   ....[202]....
        /*0ab4*/ 	.word	0x00019080


	//   ....[203]....
        /*0ab8*/ 	.word	0x000190f0


	//   ....[204]....
        /*0abc*/ 	.word	0x00019150


	//   ....[205]....
        /*0ac0*/ 	.word	0x000191c0


	//   ....[206]....
        /*0ac4*/ 	.word	0x00019230


	//   ....[207]....
        /*0ac8*/ 	.word	0x00019280


	//   ....[208]....
        /*0acc*/ 	.word	0x000192c0


	//   ....[209]....
        /*0ad0*/ 	.word	0x00019310


	//   ....[210]....
        /*0ad4*/ 	.word	0x00019360


	//   ....[211]....
        /*0ad8*/ 	.word	0x000193b0


	//   ....[212]....
        /*0adc*/ 	.word	0x00019420


	//   ....[213]....
        /*0ae0*/ 	.word	0x00019470


	//   ....[214]....
        /*0ae4*/ 	.word	0x000194c0


	//   ....[215]....
        /*0ae8*/ 	.word	0x00019510


	//   ....[216]....
        /*0aec*/ 	.word	0x00019560


	//   ....[217]....
        /*0af0*/ 	.word	0x000195b0


	//   ....[218]....
        /*0af4*/ 	.word	0x00019620


	//   ....[219]....
        /*0af8*/ 	.word	0x00019670


	//   ....[220]....
        /*0afc*/ 	.word	0x000196d0


	//   ....[221]....
        /*0b00*/ 	.word	0x00019730


	//   ....[222]....
        /*0b04*/ 	.word	0x00019790


	//----- nvinfo : EIATTR_EXIT_INSTR_OFFSETS
	.align		4
.L_168:
        /*0b08*/ 	.byte	0x04, 0x1c
        /*0b0a*/ 	.short	(.L_170 - .L_169)


	//   ....[0]....
.L_169:
        /*0b0c*/ 	.word	0x00000c10


	//   ....[1]....
        /*0b10*/ 	.word	0x00017340


	//----- nvinfo : EIATTR_MAX_THREADS
	.align		4
.L_170:
        /*0b14*/ 	.byte	0x04, 0x05
        /*0b16*/ 	.short	(.L_172 - .L_171)
.L_171:
        /*0b18*/ 	.word	0x00000080
        /*0b1c*/ 	.word	0x00000001
        /*0b20*/ 	.word	0x00000001


	//----- nvinfo : EIATTR_CRS_STACK_SIZE
	.align		4
.L_172:
        /*0b24*/ 	.byte	0x04, 0x1e
        /*0b26*/ 	.short	(.L_174 - .L_173)
.L_173:
        /*0b28*/ 	.word	0x00000000
.L_174:


//--------------------- .nv.info._ZN7cutlass13device_kernelIN5flash19enable_sm80_to_sm89INS1_16FlashAttnFwdSm80INS1_25CollectiveMainloopFwdSm80ILi4ELi1ELb0EN4cute5tupleIJNS5_1CILi128EEENS7_ILi96EEENS7_ILi64EEEEEELi64ENS_10bfloat16_tEfNS_4arch4Sm80ELb0ELb1ELb1ELb0ELb0ELb0ELb1ELb1EEENS1_21CollectiveEpilogueFwdINS6_IJS8_SA_S9_EEENS6_IJNS7_ILi1EEESI_SI_EEESC_SE_Li128ELb0ELb1ELb1ELb0EEENS1_19SingleTileSchedulerILb0ELb1ELb1ELi128EEEEEEEEEvNT_6ParamsE --------------------------
	.section	.nv.info._ZN7cutlass13device_kernelIN5flash19enable_sm80_to_sm89INS1_16FlashAttnFwdSm80INS1_25CollectiveMainloopFwdSm80ILi4ELi1ELb0EN4cute5tupleIJNS5_1CILi128EEENS7_ILi96EEENS7_ILi64EEEEEELi64ENS_10bfloat16_tEfNS_4arch4Sm80ELb0ELb1ELb1ELb0ELb0ELb0ELb1ELb1EEENS1_21CollectiveEpilogueFwdINS6_IJS8_SA_S9_EEENS6_IJNS7_ILi1EEESI_SI_EEESC_SE_Li128ELb0ELb1ELb1ELb0EEENS1_19SingleTileSchedulerILb0ELb1ELb1ELi128EEEEEEEEEvNT_6ParamsE,"",@"SHT_CUDA_INFO"
	.sectionflags	@""
	.align	4


	//----- nvinfo : EIATTR_CUDA_API_VERSION
	.align		4
        /*0000*/ 	.byte	0x04, 0x37
        /*0002*/ 	.short	(.L_176 - .L_175)
.L_175:
        /*0004*/ 	.word	0x00000082


	//----- nvinfo : EIATTR_SW2861232_WAR
	.align		4
.L_176:
        /*0008*/ 	.byte	0x01, 0x35
	.zero		2


	//----- nvinfo : EIATTR_PARAM_CBANK
	.align		4
        /*000c*/ 	.byte	0x04, 0x0a
        /*000e*/ 	.short	(.L_178 - .L_177)
	.align		4
.L_177:
        /*0010*/ 	.word	index@(.nv.constant0._ZN7cutlass13device_kernelIN5flash19enable_sm80_to_sm89INS1_16FlashAttnFwdSm80INS1_25CollectiveMainloopFwdSm80ILi4ELi1ELb0EN4cute5tupleIJNS5_1CILi128EEENS7_ILi96EEENS7_ILi64EEEEEELi64ENS_10bfloat16_tEfNS_4arch4Sm80ELb0ELb1ELb1ELb0ELb0ELb0ELb1ELb1EEENS1_21CollectiveEpilogueFwdINS6_IJS8_SA_S9_EEENS6_IJNS7_ILi1EEESI_SI_EEESC_SE_Li128ELb0ELb1ELb1ELb0EEENS1_19SingleTileSchedulerILb0ELb1ELb1ELi128EEEEEEEEEvNT_6ParamsE)
        /*0014*/ 	.short	0x0160
        /*0016*/ 	.short	0x0418


	//----- nvinfo : EIATTR_CBANK_PARAM_SIZE
	.align		4
.L_178:
        /*0018*/ 	.byte	0x03, 0x19
        /*001a*/ 	.short	0x0418


	//----- nvinfo : EIATTR_KPARAM_INFO
	.align		4
        /*001c*/ 	.byte	0x04, 0x17
        /*001e*/ 	.short	(.L_180 - .L_179)
.L_179:
        /*0020*/ 	.word	0x00000000
        /*0024*/ 	.short	0x0000
        /*0026*/ 	.short	0x0000
        /*0028*/ 	.byte	0x00, 0xf0, 0x61, 0x10


	//----- nvinfo : EIATTR_MAXREG_COUNT
	.align		4
.L_180:
        /*002c*/ 	.byte	0x03, 0x1b
        /*002e*/ 	.short	0x00ff


	//----- nvinfo : EIATTR_NUM_BARRIERS
	.align		4
        /*0030*/ 	.byte	0x02, 0x4c
        /*0032*/ 	.byte	0x02
	.zero		1


	//----- nvinfo : EIATTR_ANNOTATIONS
	.align		4
        /*0034*/ 	.byte	0x04, 0x55
        /*0036*/ 	.short	(.L_182 - .L_181)


	//   ....[0]....
.L_181:
        /* <DEDUP_REMOVED lines=45> */


	//----- nvinfo : EIATTR_MERCURY_ISA_VERSION
	.align		4
.L_182:
        /*02f8*/ 	.byte	0x03, 0x5f
        /*02fa*/ 	.short	0x0000


	//----- nvinfo : EIATTR_COOP_GROUP_MASK_REGIDS
	.align		4
        /*02fc*/ 	.byte	0x04, 0x29
        /*02fe*/ 	.short	(.L_184 - .L_183)


	//   ....[0]....
.L_183:
        /*0300*/ 	.word	0xffffffff


	//   ....[1]....
        /*0304*/ 	.word	0xffffffff


	//   ....[2]....
        /*0308*/ 	.word	0xffffffff


	//   ....[3]....
        /*030c*/ 	.word	0xffffffff


	//   ....[4]....
        /*0310*/ 	.word	0xffffffff


	//   ....[5]....
        /*0314*/ 	.word	0xffffffff


	//   ....[6]....
        /*0318*/ 	.word	0xffffffff


	//   ....[7]....
        /*031c*/ 	.word	0xffffffff


	//   ....[8]....
        /*0320*/ 	.word	0xffffffff


	//   ....[9]....
        /*0324*/ 	.word	0xffffffff


	//   ....[10]....
        /*0328*/ 	.word	0xffffffff


	//   ....[11]....
        /*032c*/ 	.word	0xffffffff


	//   ....[12]....
        /*0330*/ 	.word	0xffffffff


	//   ....[13]....
        /*0334*/ 	.word	0xffffffff


	//   ....[14]....
        /*0338*/ 	.word	0xffffffff


	//   ....[15]....
        /*033c*/ 	.word	0xffffffff


	//   ....[16]....
        /*0340*/ 	.word	0xffffffff


	//   ....[17]....
        /*0344*/ 	.word	0xffffffff


	//   ....[18]....
        /*0348*/ 	.word	0xffffffff


	//   ....[19]....
        /*034c*/ 	.word	0xffffffff


	//   ....[20]....
        /*0350*/ 	.word	0xffffffff


	//   ....[21]....
        /*0354*/ 	.word	0xffffffff


	//   ....[22]....
        /*0358*/ 	.word	0xffffffff


	//   ....[23]....
        /*035c*/ 	.word	0xffffffff


	//   ....[24]....
        /*0360*/ 	.word	0xffffffff


	//   ....[25]....
        /*0364*/ 	.word	0xffffffff


	//   ....[26]....
        /*0368*/ 	.word	0xffffffff


	//   ....[27]....
        /*036c*/ 	.word	0xffffffff


	//   ....[28]....
        /*0370*/ 	.word	0xffffffff


	//   ....[29]....
        /*0374*/ 	.word	0xffffffff


	//   ....[30]....
        /*0378*/ 	.word	0xffffffff


	//   ....[31]....
        /*037c*/ 	.word	0xffffffff


	//   ....[32]....
        /*0380*/ 	.word	0xffffffff


	//   ....[33]....
        /*0384*/ 	.word	0xffffffff


	//   ....[34]....
        /*0388*/ 	.word	0xffffffff


	//   ....[35]....
        /*038c*/ 	.word	0xffffffff


	//   ....[36]....
        /*0390*/ 	.word	0xffffffff


	//   ....[37]....
        /*0394*/ 	.word	0xffffffff


	//   ....[38]....
        /*0398*/ 	.word	0xffffffff


	//   ....[39]....
        /*039c*/ 	.word	0xffffffff


	//   ....[40]....
        /*03a0*/ 	.word	0xffffffff


	//   ....[41]....
        /*03a4*/ 	.word	0xffffffff


	//   ....[42]....
        /*03a8*/ 	.word	0xffffffff


	//   ....[43]....
        /*03ac*/ 	.word	0xffffffff


	//   ....[44]....
        /*03b0*/ 	.word	0xffffffff


	//   ....[45]....
        /*03b4*/ 	.word	0xffffffff


	//   ....[46]....
        /*03b8*/ 	.word	0xffffffff


	//   ....[47]....
        /*03bc*/ 	.word	0xffffffff


	//   ....[48]....
        /*03c0*/ 	.word	0xffffffff


	//   ....[49]....
        /*03c4*/ 	.word	0xffffffff


	//   ....[50]....
        /*03c8*/ 	.word	0xffffffff


	//   ....[51]....
        /*03cc*/ 	.word	0xffffffff


	//   ....[52]....
        /*03d0*/ 	.word	0xffffffff


	//   ....[53]....
        /*03d4*/ 	.word	0xffffffff


	//   ....[54]....
        /*03d8*/ 	.word	0xffffffff


	//   ....[55]....
        /*03dc*/ 	.word	0xffffffff


	//   ....[56]....
        /*03e0*/ 	.word	0xffffffff


	//   ....[57]....
        /*03e4*/ 	.word	0xffffffff


	//   ....[58]....
        /*03e8*/ 	.word	0xffffffff


	//   ....[59]....
        /*03ec*/ 	.word	0xffffffff


	//   ....[60]....
        /*03f0*/ 	.word	0xffffffff


	//   ....[61]....
        /*03f4*/ 	.word	0xffffffff


	//   ....[62]....
        /*03f8*/ 	.word	0xffffffff


	//   ....[63]....
        /*03fc*/ 	.word	0xffffffff


	//   ....[64]....
        /*0400*/ 	.word	0xffffffff


	//   ....[65]....
        /*0404*/ 	.word	0xffffffff


	//   ....[66]....
        /*0408*/ 	.word	0xffffffff


	//   ....[67]....
        /*040c*/ 	.word	0xffffffff


	//   ....[68]....
        /*0410*/ 	.word	0xffffffff


	//   ....[69]....
        /*0414*/ 	.word	0xffffffff


	//   ....[70]....
        /*0418*/ 	.word	0xffffffff


	//   ....[71]....
        /*041c*/ 	.word	0xffffffff


	//   ....[72]....
        /*0420*/ 	.word	0xffffffff


	//   ....[73]....
        /*0424*/ 	.word	0xffffffff


	//   ....[74]....
        /*0428*/ 	.word	0xffffffff


	//   ....[75]....
        /*042c*/ 	.word	0xffffffff


	//   ....[76]....
        /*0430*/ 	.word	0xffffffff


	//   ....[77]....
        /*0434*/ 	.word	0xffffffff


	//   ....[78]....
        /*0438*/ 	.word	0xffffffff


	//   ....[79]....
        /*043c*/ 	.word	0xffffffff


	//   ....[80]....
        /*0440*/ 	.word	0xffffffff


	//   ....[81]....
        /*0444*/ 	.word	0xffffffff


	//   ....[82]....
        /*0448*/ 	.word	0xffffffff


	//   ....[83]....
        /*044c*/ 	.word	0xffffffff


	//   ....[84]....
        /*0450*/ 	.word	0xffffffff


	//----- nvinfo : EIATTR_COOP_GROUP_INSTR_OFFSETS
	.align		4
.L_184:
        /*0454*/ 	.byte	0x04, 0x28
        /*0456*/ 	.short	(.L_186 - .L_185)


	//   ....[0]....
.L_185:
        /*0458*/ 	.word	0x00000060


	//   ....[1]....
        /*045c*/ 	.word	0x00001210


	//   ....[2]....
        /*0460*/ 	.word	0x00001240


	//   ....[3]....
        /*0464*/ 	.word	0x000013a0


	//   ....[4]....
        /*0468*/ 	.word	0x000013d0


	//   ....[5]....
        /*046c*/ 	.word	0x00001460


	//   ....[6]....
        /*0470*/ 	.word	0x00001490


	//   ....[7]....
        /*0474*/ 	.word	0x00001520


	//   ....[8]....
        /*0478*/ 	.word	0x00001550


	//   ....[9]....
        /*047c*/ 	.word	0x000015e0


	//   ....[10]....
        /*0480*/ 	.word	0x00001610


	//   ....[11]....
        /*0484*/ 	.word	0x000016a0


	//   ....[12]....
        /*0488*/ 	.word	0x000016d0


	//   ....[13]....
        /*048c*/ 	.word	0x00001760


	//   ....[14]....
        /*0490*/ 	.word	0x00001790


	//   ....[15]....
        /*0494*/ 	.word	0x00001810


	//   ....[16]....
        /*0498*/ 	.word	0x00001850


	//   ....[17]....
        /*049c*/ 	.word	0x00003130


	//   ....[18]....
        /*04a0*/ 	.word	0x000033c0


	//   ....[19]....
        /*04a4*/ 	.word	0x00003fa0


	//   ....[20]....
        /*04a8*/ 	.word	0x00004a00


	//   ....[21]....
        /*04ac*/ 	.word	0x000059a0


	//   ....[22]....
        /*04b0*/ 	.word	0x00005ac0


	//   ....[23]....
        /*04b4*/ 	.word	0x00005be0


	//   ....[24]....
        /*04b8*/ 	.word	0x00005ce0


	//   ....[25]....
        /*04bc*/ 	.word	0x000063f0


	//   ....[26]....
        /*04c0*/ 	.word	0x000064b0


	//   ....[27]....
        /*04c4*/ 	.word	0x000064f0


	//   ....[28]....
        /*04c8*/ 	.word	0x00006590


	//   ....[29]....
        /*04cc*/ 	.word	0x00009c60


	//   ....[30]....
        /*04d0*/ 	.word	0x0000a760


	//   ....[31]....
        /*04d4*/ 	.word	0x0000a9b0


	//   ....[32]....
        /*04d8*/ 	.word	0x0000b150


	//   ....[33]....
        /*04dc*/ 	.word	0x0000bec0


	//   ....[34]....
        /*04e0*/ 	.word	0x0000bf60


	//   ....[35]....
        /*04e4*/ 	.word	0x0000c020


	//   ....[36]....
        /*04e8*/ 	.word	0x0000c070


	//   ....[37]....
        /*04ec*/ 	.word	0x0000c540


	//   ....[38]....
        /*04f0*/ 	.word	0x0000c680


	//   ....[39]....
        /*04f4*/ 	.word	0x0000c760


	//   ....[40]....
        /*04f8*/ 	.word	0x0000c8b0


	//   ....[41]....
        /*04fc*/ 	.word	0x000108b0


	//   ....[42]....
        /*0500*/ 	.word	0x00010920


	//   ....[43]....
        /*0504*/ 	.word	0x000109a0


	//   ....[44]....
        /*0508*/ 	.word	0x000109d0


	//   ....[45]....
        /*050c*/ 	.word	0x00010c40


	//   ....[46]....
        /*0510*/ 	.word	0x00010ce0


	//   ....[47]....
        /*0514*/ 	.word	0x00010e40


	//   ....[48]....
        /*0518*/ 	.word	0x00011040


	//   ....[49]....
        /*051c*/ 	.word	0x000152f0


	//   ....[50]....
        /*0520*/ 	.word	0x00015f80


	//   ....[51]....
        /*0524*/ 	.word	0x000161a0


	//   ....[52]....
        /*0528*/ 	.word	0x00016930


	//   ....[53]....
        /*052c*/ 	.word	0x00017670


	//   ....[54]....
        /*0530*/ 	.word	0x00017710


	//   ....[55]....
        /*0534*/ 	.word	0x000177f0


	//   ....[56]....
        /*0538*/ 	.word	0x00017840


	//   ....[57]....
        /*053c*/ 	.word	0x00017d30


	//   ....[58]....
        /*0540*/ 	.word	0x00017e70


	//   ....[59]....
        /*0544*/ 	.word	0x00017f40


	//   ....[60]....
        /*0548*/ 	.word	0x00018090


	//   ....[61]....
        /*054c*/ 	.word	0x0001a510


	//   ....[62]....
        /*0550*/ 	.word	0x0001a520


	//   ....[63]....
        /*0554*/ 	.word	0x0001a530


	//   ....[64]....
        /*0558*/ 	.word	0x0001a540


	//   ....[65]....
        /*055c*/ 	.word	0x0001a570


	//   ....[66]....
        /*0560*/ 	.word	0x0001a590


	//   ....[67]....
        /*0564*/ 	.word	0x0001a5b0


	//   ....[68]....
        /*0568*/ 	.word	0x0001a5c0


	//   ....[69]....
        /*056c*/ 	.word	0x0001b230


	//   ....[70]....
        /*0570*/ 	.word	0x0001b270


	//   ....[71]....
        /*0574*/ 	.word	0x0001b2a0


	//   ....[72]....
        /*0578*/ 	.word	0x0001b2d0


	//   ....[73]....
        /*057c*/ 	.word	0x0001b310


	//   ....[74]....
        /*0580*/ 	.word	0x0001b340


	//   ....[75]....
        /*0584*/ 	.word	0x0001b360


	//   ....[76]....
        /*0588*/ 	.word	0x0001b370


	//   ....[77]....
        /*058c*/ 	.word	0x0001b390


	//   ....[78]....
        /*0590*/ 	.word	0x0001b3a0


	//   ....[79]....
        /*0594*/ 	.word	0x0001b750


	//   ....[80]....
        /*0598*/ 	.word	0x0001b770


	//   ....[81]....
        /*059c*/ 	.word	0x0001ba70


	//   ....[82]....
        /*05a0*/ 	.word	0x0001ba90


	//   ....[83]....
        /*05a4*/ 	.word	0x0001bd90


	//   ....[84]....
        /*05a8*/ 	.word	0x0001bda0


	//----- nvinfo : EIATTR_EXIT_INSTR_OFFSETS
	.align		4
.L_186:
        /*05ac*/ 	.byte	0x04, 0x1c
        /*05ae*/ 	.short	(.L_188 - .L_187)


	//   ....[0]....
.L_187:
        /*05b0*/ 	.word	0x000001c0


	//   ....[1]....
        /*05b4*/ 	.word	0x0001bdb0


	//   ....[2]....
        /*05b8*/ 	.word	0x0001c050


	//   ....[3]....
        /*05bc*/ 	.word	0x0001c0a0


	//   ....[4]....
        /*05c0*/ 	.word	0x0001c0d0


	//   ....[5]....
        /*05c4*/ 	.word	0x0001c130


	//   ....[6]....
        /*05c8*/ 	.word	0x0001c3c0


	//----- nvinfo : EIATTR_CTAIDZ_USED
	.align		4
.L_188:
        /*05cc*/ 	.byte	0x01, 0x04
	.zero		2


	//----- nvinfo : EIATTR_MAX_THREADS
	.align		4
        /*05d0*/ 	.byte	0x04, 0x05
        /*05d2*/ 	.short	(.L_190 - .L_189)
.L_189:
        /*05d4*/ 	.word	0x00000080
        /*05d8*/ 	.word	0x00000001
        /*05dc*/ 	.word	0x00000001


	//----- nvinfo : EIATTR_CRS_STACK_SIZE
	.align		4
.L_190:
        /*05e0*/ 	.byte	0x04, 0x1e
        /*05e2*/ 	.short	(.L_192 - .L_191)
.L_191:
        /*05e4*/ 	.word	0x00000000
.L_192:


//--------------------- .nv.info._ZN7cutlass13device_kernelIN5flash19enable_sm80_to_sm89INS1_16FlashAttnFwdSm80INS1_25CollectiveMainloopFwdSm80ILi4ELi1ELb0EN4cute5tupleIJNS5_1CILi128EEENS7_ILi80EEENS7_ILi64EEEEEELi64ENS_10bfloat16_tEfNS_4arch4Sm80ELb0ELb1ELb1ELb1ELb0ELb0ELb1ELb1EEENS1_21CollectiveEpilogueFwdINS6_IJS8_SA_S9_EEENS6_IJNS7_ILi1EEESI_SI_EEESC_SE_Li128ELb1ELb1ELb1ELb0EEENS1_36VarlenDynamicPersistentTileSchedulerILi128ELi80ELi128ELi128ELb1ELb1ELb0ELb1ELb0ELb1EEEEEEEEEvNT_6ParamsE --------------------------
	.section	.nv.info._ZN7cutlass13device_kernelIN5flash19enable_sm80_to_sm89INS1_16FlashAttnFwdSm80INS1_25CollectiveMainloopFwdSm80ILi4ELi1ELb0EN4cute5tupleIJNS5_1CILi128EEENS7_ILi80EEENS7_ILi64EEEEEELi64ENS_10bfloat16_tEfNS_4arch4Sm80ELb0ELb1ELb1ELb1ELb0ELb0ELb1ELb1EEENS1_21CollectiveEpilogueFwdINS6_IJS8_SA_S9_EEENS6_IJNS7_ILi1EEESI_SI_EEESC_SE_Li128ELb1ELb1ELb1ELb0EEENS1_36VarlenDynamicPersistentTileSchedulerILi128ELi80ELi128ELi128ELb1ELb1ELb0ELb1ELb0ELb1EEEEEEEEEvNT_6ParamsE,"",@"SHT_CUDA_INFO"
	.sectionflags	@""
	.align	4


	//----- nvinfo : EIATTR_CUDA_API_VERSION
	.align		4
        /*0000*/ 	.byte	0x04, 0x37
        /*0002*/ 	.short	(.L_194 - .L_193)
.L_193:
        /*0004*/ 	.word	0x00000082


	//----- nvinfo : EIATTR_SW2861232_WAR
	.align		4
.L_194:
        /*0008*/ 	.byte	0x01, 0x35
	.zero		2


	//----- nvinfo : EIATTR_PARAM_CBANK
	.align		4
        /*000c*/ 	.byte	0x04, 0x0a
        /*000e*/ 	.short	(.L_196 - .L_195)
	.align		4
.L_195:
        /*0010*/ 	.word	index@(.nv.constant0._ZN7cutlass13device_kernelIN5flash19enable_sm80_to_sm89INS1_16FlashAttnFwdSm80INS1_25CollectiveMainloopFwdSm80ILi4ELi1ELb0EN4cute5tupleIJNS5_1CILi128EEENS7_ILi80EEENS7_ILi64EEEEEELi64ENS_10bfloat16_tEfNS_4arch4Sm80ELb0ELb1ELb1ELb1ELb0ELb0ELb1ELb1EEENS1_21CollectiveEpilogueFwdINS6_IJS8_SA_S9_EEENS6_IJNS7_ILi1EEESI_SI_EEESC_SE_Li128ELb1ELb1ELb1ELb0EEENS1_36VarlenDynamicPersistentTileSchedulerILi128ELi80ELi128ELi128ELb1ELb1ELb0ELb1ELb0ELb1EEEEEEEEEvNT_6ParamsE)
        /*0014*/ 	.short	0x0160
        /*0016*/ 	.short	0x0438


	//----- nvinfo : EIATTR_CBANK_PARAM_SIZE
	.align		4
.L_196:
        /*0018*/ 	.byte	0x03, 0x19
        /*001a*/ 	.short	0x0438


	//----- nvinfo : EIATTR_KPARAM_INFO
	.align		4
        /*001c*/ 	.byte	0x04, 0x17
        /*001e*/ 	.short	(.L_198 - .L_197)
.L_197:
        /*0020*/ 	.word	0x00000000
        /*0024*/ 	.short	0x0000
        /*0026*/ 	.short	0x0000
        /*0028*/ 	.byte	0x00, 0xf0, 0xe1, 0x10


	//----- nvinfo : EIATTR_MAXREG_COUNT
	.align		4
.L_198:
        /*002c*/ 	.byte	0x03, 0x1b
        /*002e*/ 	.short	0x00ff


	//----- nvinfo : EIATTR_NUM_BARRIERS
	.align		4
        /*0030*/ 	.byte	0x02, 0x4c
        /*0032*/ 	.byte	0x06
	.zero		1


	//----- nvinfo : EIATTR_ANNOTATIONS
	.align		4
        /*0034*/ 	.byte	0x04, 0x55
        /*0036*/ 	.short	(.L_200 - .L_199)


	//   ....[0]....
.L_199:
        /* <DEDUP_REMOVED lines=101> */


	//----- nvinfo : EIATTR_MERCURY_ISA_VERSION
	.align		4
.L_200:
        /*0678*/ 	.byte	0x03, 0x5f
        /*067a*/ 	.short	0x0000


	//----- nvinfo : EIATTR_INT_WARP_WIDE_INSTR_OFFSETS
	.align		4
        /*067c*/ 	.byte	0x04, 0x31
        /*067e*/ 	.short	(.L_202 - .L_201)


	//   ....[0]....
.L_201:
        /*0680*/ 	.word	0x00017e20


	//   ....[1]....
        /*0684*/ 	.word	0x00017ea0


	//----- nvinfo : EIATTR_COOP_GROUP_MASK_REGIDS
	.align		4
.L_202:
        /*0688*/ 	.byte	0x04, 0x29
        /*068a*/ 	.short	(.L_204 - .L_203)


	//   ....[0]....
.L_203:
        /*068c*/ 	.word	0xffffffff


	//   ....[1]....
        /*0690*/ 	.word	0xffffffff


	//   ....[2]....
        /*0694*/ 	.word	0xffffffff


	//   ....[3]....
        /*0698*/ 	.word	0xffffffff


	//   ....[4]....
        /*069c*/ 	.word	0xffffffff


	//   ....[5]....
        /*06a0*/ 	.word	0xffffffff


	//   ....[6]....
        /*06a4*/ 	.word	0xffffffff


	//   ....[7]....
        /*06a8*/ 	.word	0xffffffff


	//   ....[8]....
        /*06ac*/ 	.word	0xffffffff


	//   ....[9]....
        /*06b0*/ 	.word	0xffffffff


	//   ....[10]....
        /*06b4*/ 	.word	0xffffffff


	//   ....[11]....
        /*06b8*/ 	.word	0xffffffff


	//   ....[12]....
        /*06bc*/ 	.word	0xffffffff


	//   ....[13]....
        /*06c0*/ 	.word	0xffffffff


	//   ....[14]....
        /*06c4*/ 	.word	0xffffffff


	//   ....[15]....
        /*06c8*/ 	.word	0xffffffff


	//   ....[16]....
        /*06cc*/ 	.word	0xffffffff


	//   ....[17]....
        /*06d0*/ 	.word	0xffffffff


	//   ....[18]....
        /*06d4*/ 	.word	0xffffffff


	//   ....[19]....
        /*06d8*/ 	.word	0xffffffff


	//   ....[20]....
        /*06dc*/ 	.word	0xffffffff


	//   ....[21]....
        /*06e0*/ 	.word	0xffffffff


	//   ....[22]....
        /*06e4*/ 	.word	0xffffffff


	//   ....[23]....
        /*06e8*/ 	.word	0xffffffff


	//   ....[24]....
        /*06ec*/ 	.word	0xffffffff


	//   ....[25]....
        /*06f0*/ 	.word	0xffffffff


	//   ....[26]....
        /*06f4*/ 	.word	0xffffffff


	//   ....[27]....
        /*06f8*/ 	.word	0xffffffff


	//   ....[28]....
        /*06fc*/ 	.word	0xffffffff


	//   ....[29]....
        /*0700*/ 	.word	0xffffffff


	//   ....[30]....
        /*0704*/ 	.word	0xffffffff


	//   ....[31]....
        /*0708*/ 	.word	0xffffffff


	//   ....[32]....
        /*070c*/ 	.word	0xffffffff


	//   ....[33]....
        /*0710*/ 	.word	0xffffffff


	//   ....[34]....
        /*0714*/ 	.word	0xffffffff


	//   ....[35]....
        /*0718*/ 	.word	0xffffffff


	//   ....[36]....
        /*071c*/ 	.word	0xffffffff


	//   ....[37]....
        /*0720*/ 	.word	0xffffffff


	//   ....[38]....
        /*0724*/ 	.word	0xffffffff


	//   ....[39]....
        /*0728*/ 	.word	0xffffffff


	//   ....[40]....
        /*072c*/ 	.word	0xffffffff


	//   ....[41]....
        /*0730*/ 	.word	0xffffffff


	//   ....[42]....
        /*0734*/ 	.word	0xffffffff


	//   ....[43]....
        /*0738*/ 	.word	0xffffffff


	//   ....[44]....
        /*073c*/ 	.word	0xffffffff


	//   ....[45]....
        /*0740*/ 	.word	0xffffffff


	//   ....[46]....
        /*0744*/ 	.word	0xffffffff


	//   ....[47]....
        /*0748*/ 	.word	0xffffffff


	//   ....[48]....
        /*074c*/ 	.word	0xffffffff


	//   ....[49]....
        /*0750*/ 	.word	0xffffffff


	//   ....[50]....
        /*0754*/ 	.word	0xffffffff


	//   ....[51]....
        /*0758*/ 	.word	0xffffffff


	//   ....[52]....
        /*075c*/ 	.word	0xffffffff


	//   ....[53]....
        /*0760*/ 	.word	0xffffffff


	//   ....[54]....
        /*0764*/ 	.word	0xffffffff


	//   ....[55]....
        /*0768*/ 	.word	0xffffffff


	//   ....[56]....
        /*076c*/ 	.word	0xffffffff


	//   ....[57]....
        /*0770*/ 	.word	0xffffffff


	//   ....[58]....
        /*0774*/ 	.word	0xffffffff


	//   ....[59]....
        /*0778*/ 	.word	0xffffffff


	//   ....[60]....
        /*077c*/ 	.word	0xffffffff


	//   ....[61]....
        /*0780*/ 	.word	0xffffffff


	//   ....[62]....
        /*0784*/ 	.word	0xffffffff


	//   ....[63]....
        /*0788*/ 	.word	0xffffffff


	//   ....[64]....
        /*078c*/ 	.word	0xffffffff


	//   ....[65]....
        /*0790*/ 	.word	0xffffffff


	//   ....[66]....
        /*0794*/ 	.word	0xffffffff


	//   ....[67]....
        /*0798*/ 	.word	0xffffffff


	//   ....[68]....
        /*079c*/ 	.word	0xffffffff


	//   ....[69]....
        /*07a0*/ 	.word	0xffffffff


	//   ....[70]....
        /*07a4*/ 	.word	0xffffffff


	//   ....[71]....
        /*07a8*/ 	.word	0xffffffff


	//   ....[72]....
        /*07ac*/ 	.word	0xffffffff


	//   ....[73]....
        /*07b0*/ 	.word	0xffffffff


	//   ....[74]....
        /*07b4*/ 	.word	0xffffffff


	//   ....[75]....
        /*07b8*/ 	.word	0xffffffff


	//   ....[76]....
        /*07bc*/ 	.word	0xffffffff


	//   ....[77]....
        /*07c0*/ 	.word	0xffffffff


	//   ....[78]....
        /*07c4*/ 	.word	0xffffffff


	//   ....[79]....
        /*07c8*/ 	.word	0xffffffff


	//   ....[80]....
        /*07cc*/ 	.word	0xffffffff


	//   ....[81]....
        /*07d0*/ 	.word	0xffffffff


	//   ....[82]....
        /*07d4*/ 	.word	0xffffffff


	//   ....[83]....
        /*07d8*/ 	.word	0xffffffff


	//   ....[84]....
        /*07dc*/ 	.word	0xffffffff


	//   ....[85]....
        /*07e0*/ 	.word	0xffffffff


	//   ....[86]....
        /*07e4*/ 	.word	0xffffffff


	//   ....[87]....
        /*07e8*/ 	.word	0xffffffff


	//   ....[88]....
        /*07ec*/ 	.word	0xffffffff


	//   ....[89]....
        /*07f0*/ 	.word	0xffffffff


	//   ....[90]....
        /*07f4*/ 	.word	0xffffffff


	//   ....[91]....
        /*07f8*/ 	.word	0xffffffff


	//   ....[92]....
        /*07fc*/ 	.word	0xffffffff


	//   ....[93]....
        /*0800*/ 	.word	0xffffffff


	//   ....[94]....
        /*0804*/ 	.word	0xffffffff


	//   ....[95]....
        /*0808*/ 	.word	0xffffffff


	//   ....[96]....
        /*080c*/ 	.word	0xffffffff


	//   ....[97]....
        /*0810*/ 	.word	0xffffffff


	//   ....[98]....
        /*0814*/ 	.word	0xffffffff


	//   ....[99]....
        /*0818*/ 	.word	0xffffffff


	//   ....[100]....
        /*081c*/ 	.word	0xffffffff


	//   ....[101]....
        /*0820*/ 	.word	0xffffffff


	//   ....[102]....
        /*0824*/ 	.word	0xffffffff


	//   ....[103]....
        /*0828*/ 	.word	0xffffffff


	//   ....[104]....
        /*082c*/ 	.word	0xffffffff


	//   ....[105]....
        /*0830*/ 	.word	0xffffffff


	//   ....[106]....
        /*0834*/ 	.word	0xffffffff


	//   ....[107]....
        /*0838*/ 	.word	0xffffffff


	//   ....[108]....
        /*083c*/ 	.word	0xffffffff


	//   ....[109]....
        /*0840*/ 	.word	0xffffffff


	//   ....[110]....
        /*0844*/ 	.word	0xffffffff


	//   ....[111]....
        /*0848*/ 	.word	0xffffffff


	//   ....[112]....
        /*084c*/ 	.word	0xffffffff


	//   ....[113]....
        /*0850*/ 	.word	0xffffffff


	//   ....[114]....
        /*0854*/ 	.word	0xffffffff


	//   ....[115]....
        /*0858*/ 	.word	0xffffffff


	//   ....[116]....
        /*085c*/ 	.word	0xffffffff


	//   ....[117]....
        /*0860*/ 	.word	0xffffffff


	//   ....[118]....
        /*0864*/ 	.word	0xffffffff


	//   ....[119]....
        /*0868*/ 	.word	0xffffffff


	//   ....[120]....
        /*086c*/ 	.word	0xffffffff


	//   ....[121]....
        /*0870*/ 	.word	0xffffffff


	//   ....[122]....
        /*0874*/ 	.word	0xffffffff


	//   ....[123]....
        /*0878*/ 	.word	0xffffffff


	//   ....[124]....
        /*087c*/ 	.word	0xffffffff


	//   ....[125]....
        /*0880*/ 	.word	0xffffffff


	//   ....[126]....
        /*0884*/ 	.word	0xffffffff


	//   ....[127]....
        /*0888*/ 	.word	0xffffffff


	//   ....[128]....
        /*088c*/ 	.word	0xffffffff


	//   ....[129]....
        /*0890*/ 	.word	0xffffffff


	//   ....[130]....
        /*0894*/ 	.word	0xffffffff


	//   ....[131]....
        /*0898*/ 	.word	0xffffffff


	//   ....[132]....
        /*089c*/ 	.word	0xffffffff


	//   ....[133]....
        /*08a0*/ 	.word	0xffffffff


	//   ....[134]....
        /*08a4*/ 	.word	0xffffffff


	//   ....[135]....
        /*08a8*/ 	.word	0xffffffff


	//   ....[136]....
        /*08ac*/ 	.word	0xffffffff


	//   ....[137]....
        /*08b0*/ 	.word	0xffffffff


	//   ....[138]....
        /*08b4*/ 	.word	0xffffffff


	//   ....[139]....
        /*08b8*/ 	.word	0xffffffff


	//   ....[140]....
        /*08bc*/ 	.word	0xffffffff


	//   ....[141]....
        /*08c0*/ 	.word	0xffffffff


	//   ....[142]....
        /*08c4*/ 	.word	0xffffffff


	//   ....[143]....
        /*08c8*/ 	.word	0xffffffff


	//   ....[144]....
        /*08cc*/ 	.word	0xffffffff


	//   ....[145]....
        /*08d0*/ 	.word	0xffffffff


	//   ....[146]....
        /*08d4*/ 	.word	0xffffffff


	//   ....[147]....
        /*08d8*/ 	.word	0xffffffff


	//   ....[148]....
        /*08dc*/ 	.word	0xffffffff


	//   ....[149]....
        /*08e0*/ 	.word	0xffffffff


	//   ....[150]....
        /*08e4*/ 	.word	0xffffffff


	//   ....[151]....
        /*08e8*/ 	.word	0xffffffff


	//   ....[152]....
        /*08ec*/ 	.word	0xffffffff


	//   ....[153]....
        /*08f0*/ 	.word	0xffffffff


	//   ....[154]....
        /*08f4*/ 	.word	0xffffffff


	//   ....[155]....
        /*08f8*/ 	.word	0xffffffff


	//   ....[156]....
        /*08fc*/ 	.word	0xffffffff


	//   ....[157]....
        /*0900*/ 	.word	0xffffffff


	//   ....[158]....
        /*0904*/ 	.word	0xffffffff


	//   ....[159]....
        /*0908*/ 	.word	0xffffffff


	//   ....[160]....
        /*090c*/ 	.word	0xffffffff


	//   ....[161]....
        /*0910*/ 	.word	0xffffffff


	//   ....[162]....
        /*0914*/ 	.word	0xffffffff


	//   ....[163]....
        /*0918*/ 	.word	0xffffffff


	//   ....[164]....
        /*091c*/ 	.word	0xffffffff


	//   ....[165]....
        /*0920*/ 	.word	0xffffffff


	//   ....[166]....
        /*0924*/ 	.word	0xffffffff


	//   ....[167]....
        /*0928*/ 	.word	0xffffffff


	//   ....[168]....
        /*092c*/ 	.word	0xffffffff


	//   ....[169]....
        /*0930*/ 	.word	0xffffffff


	//   ....[170]....
        /*0934*/ 	.word	0xffffffff


	//   ....[171]....
        /*0938*/ 	.word	0xffffffff


	//   ....[172]....
        /*093c*/ 	.word	0xffffffff


	//   ....[173]....
        /*0940*/ 	.word	0xffffffff


	//   ....[174]....
        /*0944*/ 	.word	0xffffffff


	//   ....[175]....
        /*0948*/ 	.word	0xffffffff


	//   ....[176]....
        /*094c*/ 	.word	0xffffffff


	//   ....[177]....
        /*0950*/ 	.word	0xffffffff


	//   ....[178]....
        /*0954*/ 	.word	0xffffffff


	//   ....[179]....
        /*0958*/ 	.word	0xffffffff


	//   ....[180]....
        /*095c*/ 	.word	0xffffffff


	//   ....[181]....
        /*0960*/ 	.word	0xffffffff


	//   ....[182]....
        /*0964*/ 	.word	0xffffffff


	//   ....[183]....
        /*0968*/ 	.word	0xffffffff


	//   ....[184]....
        /*096c*/ 	.word	0xffffffff


	//   ....[185]....
        /*0970*/ 	.word	0xffffffff


	//   ....[186]....
        /*0974*/ 	.word	0xffffffff


	//   ....[187]....
        /*0978*/ 	.word	0xffffffff


	//   ....[188]....
        /*097c*/ 	.word	0xffffffff


	//   ....[189]....
        /*0980*/ 	.word	0xffffffff


	//   ....[190]....
        /*0984*/ 	.word	0xffffffff


	//   ....[191]....
        /*0988*/ 	.word	0xffffffff


	//   ....[192]....
        /*098c*/ 	.word	0xffffffff


	//   ....[193]....
        /*0990*/ 	.word	0xffffffff


	//   ....[194]....
        /*0994*/ 	.word	0xffffffff


	//   ....[195]....
        /*0998*/ 	.word	0xffffffff


	//   ....[196]....
        /*099c*/ 	.word	0xffffffff


	//   ....[197]....
        /*09a0*/ 	.word	0xffffffff


	//   ....[198]....
        /*09a4*/ 	.word	0xffffffff


	//   ....[199]....
        /*09a8*/ 	.word	0xffffffff


	//   ....[200]....
        /*09ac*/ 	.word	0xffffffff


	//   ....[201]....
        /*09b0*/ 	.word	0xffffffff


	//   ....[202]....
        /*09b4*/ 	.word	0xffffffff


	//   ....[203]....
        /*09b8*/ 	.word	0xffffffff


	//   ....[204]....
        /*09bc*/ 	.word	0xffffffff


	//   ....[205]....
        /*09c0*/ 	.word	0xffffffff


	//   ....[206]....
        /*09c4*/ 	.word	0xffffffff


	//   ....[207]....
        /*09c8*/ 	.word	0xffffffff


	//   ....[208]....
        /*09cc*/ 	.word	0xffffffff


	//   ....[209]....
        /*09d0*/ 	.word	0xffffffff


	//   ....[210]....
        /*09d4*/ 	.word	0xffffffff


	//   ....[211]....
        /*09d8*/ 	.word	0xffffffff


	//   ....[212]....
        /*09dc*/ 	.word	0xffffffff


	//   ....[213]....
        /*09e0*/ 	.word	0xffffffff


	//   ....[214]....
        /*09e4*/ 	.word	0xffffffff


	//   ....[215]....
        /*09e8*/ 	.word	0xffffffff


	//   ....[216]....
        /*09ec*/ 	.word	0xffffffff


	//   ....[217]....
        /*09f0*/ 	.word	0xffffffff


	//   ....[218]....
        /*09f4*/ 	.word	0xffffffff


	//   ....[219]....
        /*09f8*/ 	.word	0xffffffff


	//   ....[220]....
        /*09fc*/ 	.word	0xffffffff


	//   ....[221]....
        /*0a00*/ 	.word	0xffffffff


	//   ....[222]....
        /*0a04*/ 	.word	0xffffffff


	//   ....[223]....
        /*0a08*/ 	.word	0xffffffff


	//   ....[224]....
        /*0a0c*/ 	.word	0xffffffff


	//   ....[225]....
        /*0a10*/ 	.word	0xffffffff


	//   ....[226]....
        /*0a14*/ 	.word	0xffffffff


	//   ....[227]....
        /*0a18*/ 	.word	0xffffffff


	//   ....[228]....
        /*0a1c*/ 	.word	0xffffffff


	//   ....[229]....
        /*0a20*/ 	.word	0xffffffff


	//   ....[230]....
        /*0a24*/ 	.word	0xffffffff


	//   ....[231]....
        /*0a28*/ 	.word	0xffffffff


	//   ....[232]....
        /*0a2c*/ 	.word	0xffffffff


	//   ....[233]....
        /*0a30*/ 	.word	0xffffffff


	//   ....[234]....
        /*0a34*/ 	.word	0xffffffff


	//   ....[235]....
        /*0a38*/ 	.word	0xffffffff


	//   ....[236]....
        /*0a3c*/ 	.word	0xffffffff


	//   ....[237]....
        /*0a40*/ 	.word	0xffffffff


	//   ....[238]....
        /*0a44*/ 	.word	0xffffffff


	//   ....[239]....
        /*0a48*/ 	.word	0xffffffff


	//   ....[240]....
        /*0a4c*/ 	.word	0xffffffff


	//   ....[241]....
        /*0a50*/ 	.word	0xffffffff


	//   ....[242]....
        /*0a54*/ 	.word	0xffffffff


	//----- nvinfo : EIATTR_COOP_GROUP_INSTR_OFFSETS
	.align		4
.L_204:
        /*0a58*/ 	.byte	0x04, 0x28
        /*0a5a*/ 	.short	(.L_206 - .L_205)


	//   ....[0]....
.L_205:
        /*0a5c*/ 	.word	0x00000050


	//   ....[1]....
        /*0a60*/ 	.word	0x00000210


	//   ....[2]....
        /*0a64*/ 	.word	0x00000240


	//   ....[3]....
        /*0a68*/ 	.word	0x00000270


	//   ....[4]....
        /*0a6c*/ 	.word	0x000002a0


	//   ....[5]....
        /*0a70*/ 	.word	0x000002d0


	//   ....[6]....
        /*0a74*/ 	.word	0x00000300


	//   ....[7]....
        /*0a78*/ 	.word	0x00000470


	//   ....[8]....
        /*0a7c*/ 	.word	0x000004b0


	//   ....[9]....
        /*0a80*/ 	.word	0x000004e0


	//   ....[10]....
        /*0a84*/ 	.word	0x00000510


	//   ....[11]....
        /*0a88*/ 	.word	0x00000540


	//   ....[12]....
        /*0a8c*/ 	.word	0x00000570


	//   ....[13]....
        /*0a90*/ 	.word	0x00000600


	//   ....[14]....
        /*0a94*/ 	.word	0x00000650


	//   ....[15]....
        /*0a98*/ 	.word	0x00000670


	//   ....[16]....
        /*0a9c*/ 	.word	0x000006d0


	//   ....[17]....
        /*0aa0*/ 	.word	0x00002b60


	//   ....[18]....
        /*0aa4*/ 	.word	0x00002b80


	//   ....[19]....
        /*0aa8*/ 	.word	0x00002c60


	//   ....[20]....
        /*0aac*/ 	.word	0x00002c70


	//   ....[21]....
        /*0ab0*/ 	.word	0x00002d50


	//   ....[22]....
        /*0ab4*/ 	.word	0x00002d70


	//   ....[23]....
        /*0ab8*/ 	.word	0x00002e50


	//   ....[24]....
        /*0abc*/ 	.word	0x00002e60


	//   ....[25]....
        /*0ac0*/ 	.word	0x00002f40


	//   ....[26]....
        /*0ac4*/ 	.word	0x00002f60


	//   ....[27]....
        /*0ac8*/ 	.word	0x00003040


	//   ....[28]....
        /*0acc*/ 	.word	0x00003050


	//   ....[29]....
        /*0ad0*/ 	.word	0x00003130


	//   ....[30]....
        /*0ad4*/ 	.word	0x00003150


	//   ....[31]....
        /*0ad8*/ 	.word	0x00003230


	//   ....[32]....
        /*0adc*/ 	.word	0x00003240


	//   ....[33]....
        /*0ae0*/ 	.word	0x00004d10


	//   ....[34]....
        /*0ae4*/ 	.word	0x00005500


	//   ....[35]....
        /*0ae8*/ 	.word	0x000056c0


	//   ....[36]....
        /*0aec*/ 	.word	0x00005d10


	//   ....[37]....
        /*0af0*/ 	.word	0x00006790


	//   ....[38]....
        /*0af4*/ 	.word	0x00006870


	//   ....[39]....
        /*0af8*/ 	.word	0x00006bd0


	//   ....[40]....
        /*0afc*/ 	.word	0x00006c40


	//   ....[41]....
        /*0b00*/ 	.word	0x00006ec0


	//   ....[42]....
        /*0b04*/ 	.word	0x00006f30


	//   ....[43]....
        /*0b08*/ 	.word	0x00006fe0


	//   ....[44]....
        /*0b0c*/ 	.word	0x000070b0


	//   ....[45]....
        /*0b10*/ 	.word	0x00009ff0


	//   ....[46]....
        /*0b14*/ 	.word	0x0000a1f0


	//   ....[47]....
        /*0b18*/ 	.word	0x0000aa70


	//   ....[48]....
        /*0b1c*/ 	.word	0x0000b0c0


	//   ....[49]....
        /*0b20*/ 	.word	0x0000bb60


	//   ....[50]....
        /*0b24*/ 	.word	0x0000bcf0


	//   ....[51]....
        /*0b28*/ 	.word	0x0000bd40


	//   ....[52]....
        /*0b2c*/ 	.word	0x0000be90


	//   ....[53]....
        /*0b30*/ 	.word	0x0000bfc0


	//   ....[54]....
        /*0b34*/ 	.word	0x0000c230


	//   ....[55]....
        /*0b38*/ 	.word	0x0000c4f0


	//   ....[56]....
        /*0b3c*/ 	.word	0x0000c5a0


	//   ....[57]....
        /*0b40*/ 	.word	0x0000f890


	//   ....[58]....
        /*0b44*/ 	.word	0x0000f8e0


	//   ....[59]....
        /*0b48*/ 	.word	0x0000fa60


	//   ....[60]....
        /*0b4c*/ 	.word	0x0000faf0


	//   ....[61]....
        /*0b50*/ 	.word	0x0000fbb0


	//   ....[62]....
        /*0b54*/ 	.word	0x0000fbf0


	//   ....[63]....
        /*0b58*/ 	.word	0x0000fd80


	//   ....[64]....
        /*0b5c*/ 	.word	0x0000fff0


	//   ....[65]....
        /*0b60*/ 	.word	0x000134e0


	//   ....[66]....
        /*0b64*/ 	.word	0x000136e0


	//   ....[67]....
        /*0b68*/ 	.word	0x00013f60


	//   ....[68]....
        /*0b6c*/ 	.word	0x000145b0


	//   ....[69]....
        /*0b70*/ 	.word	0x00015050


	//   ....[70]....
        /*0b74*/ 	.word	0x000151e0


	//   ....[71]....
        /*0b78*/ 	.word	0x00015230


	//   ....[72]....
        /*0b7c*/ 	.word	0x00015380


	//   ....[73]....
        /*0b80*/ 	.word	0x000154b0


	//   ....[74]....
        /*0b84*/ 	.word	0x00015720


	//   ....[75]....
        /*0b88*/ 	.word	0x000159e0


	//   ....[76]....
        /*0b8c*/ 	.word	0x00015a90


	//   ....[77]....
        /*0b90*/ 	.word	0x00017620


	//   ....[78]....
        /*0b94*/ 	.word	0x00017690


	//   ....[79]....
        /*0b98*/ 	.word	0x000176b0


	//   ....[80]....
        /*0b9c*/ 	.word	0x000176c0


	//   ....[81]....
        /*0ba0*/ 	.word	0x000176d0


	//   ....[82]....
        /*0ba4*/ 	.word	0x00017700


	//   ....[83]....
        /*0ba8*/ 	.word	0x00017720


	//   ....[84]....
        /*0bac*/ 	.word	0x00017730


	//   ....[85]....
        /*0bb0*/ 	.word	0x00018940


	//   ....[86]....
        /*0bb4*/ 	.word	0x00018950


	//   ....[87]....
        /*0bb8*/ 	.word	0x00018960


	//   ....[88]....
        /*0bbc*/ 	.word	0x00018970


	//   ....[89]....
        /*0bc0*/ 	.word	0x00018980


	//   ....[90]....
        /*0bc4*/ 	.word	0x00018990


	//   ....[91]....
        /*0bc8*/ 	.word	0x000189b0


	//   ....[92]....
        /*0bcc*/ 	.word	0x000189c0


	//   ....[93]....
        /*0bd0*/ 	.word	0x00018dc0


	//   ....[94]....
        /*0bd4*/ 	.word	0x00018de0


	//   ....[95]....
        /*0bd8*/ 	.word	0x00018e60


	//   ....[96]....
        /*0bdc*/ 	.word	0x00018e70


	//   ....[97]....
        /*0be0*/ 	.word	0x00018ef0


	//   ....[98]....
        /*0be4*/ 	.word	0x00018f10


	//   ....[99]....
        /*0be8*/ 	.word	0x00018f90


	//   ....[100]....
        /*0bec*/ 	.word	0x00018fa0


	//   ....[101]....
        /*0bf0*/ 	.word	0x00019020


	//   ....[102]....
        /*0bf4*/ 	.word	0x00019040


	//   ....[103]....
        /*0bf8*/ 	.word	0x000190c0


	//   ....[104]....
        /*0bfc*/ 	.word	0x000190d0


	//   ....[105]....
        /*0c00*/ 	.word	0x00019150


	//   ....[106]....
        /*0c04*/ 	.word	0x00019170


	//   ....[107]....
        /*0c08*/ 	.word	0x000191f0


	//   ....[108]....
        /*0c0c*/ 	.word	0x00019200


	//   ....[109]....
        /*0c10*/ 	.word	0x000194a0


	//   ....[110]....
        /*0c14*/ 	.word	0x000194c0


	//   ....[111]....
        /*0c18*/ 	.word	0x00019810


	//   ....[112]....
        /*0c1c*/ 	.word	0x00019820


	//   ....[113]....
        /*0c20*/ 	.word	0x00019a80


	//   ....[114]....
        /*0c24*/ 	.word	0x00019aa0


	//   ....[115]....
        /*0c28*/ 	.word	0x00019d10


	//   ....[116]....
        /*0c2c*/ 	.word	0x00019d20


	//   ....[117]....
        /*0c30*/ 	.word	0x0001a760


	//   ....[118]....
        /*0c34*/ 	.word	0x0001a780


	//   ....[119]....
        /*0c38*/ 	.word	0x0001a800


	//   ....[120]....
        /*0c3c*/ 	.word	0x0001a810


	//   ....[121]....
        /*0c40*/ 	.word	0x0001a890


	//   ....[122]....
        /*0c44*/ 	.word	0x0001a8b0


	//   ....[123]....
        /*0c48*/ 	.word	0x0001a930


	//   ....[124]....
        /*0c4c*/ 	.word	0x0001a940


	//   ....[125]....
        /*0c50*/ 	.word	0x0001a9c0


	//   ....[126]....
        /*0c54*/ 	.word	0x0001a9e0


	//   ....[127]....
        /*0c58*/ 	.word	0x0001aa60


	//   ....[128]....
        /*0c5c*/ 	.word	0x0001aa70


	//   ....[129]....
        /*0c60*/ 	.word	0x0001aaf0


	//   ....[130]....
        /*0c64*/ 	.word	0x0001ab10


	//   ....[131]....
        /*0c68*/ 	.word	0x0001ab90


	//   ....[132]....
        /*0c6c*/ 	.word	0x0001aba0


	//   ....[133]....
        /*0c70*/ 	.word	0x0001ad00


	//   ....[134]....
        /*0c74*/ 	.word	0x0001ad20


	//   ....[135]....
        /*0c78*/ 	.word	0x0001ae50


	//   ....[136]....
        /*0c7c*/ 	.word	0x0001ae90


	//   ....[137]....
        /*0c80*/ 	.word	0x0001aec0


	//   ....[138]....
        /*0c84*/ 	.word	0x0001aef0


	//   ....[139]....
        /*0c88*/ 	.word	0x0001af20


	//   ....[140]....
        /*0c8c*/ 	.word	0x0001af50


	//   ....[141]....
        /*0c90*/ 	.word	0x0001b0b0


	//   ....[142]....
        /*0c94*/ 	.word	0x0001b0f0


	//   ....[143]....
        /*0c98*/ 	.word	0x0001b120


	//   ....[144]....
        /*0c9c*/ 	.word	0x0001b150


	//   ....[145]....
        /*0ca0*/ 	.word	0x0001b180


	//   ....[146]....
        /*0ca4*/ 	.word	0x0001b1b0


	//   ....[147]....
        /*0ca8*/ 	.word	0x0001b240


	//   ....[148]....
        /*0cac*/ 	.word	0x0001b2a0


	//   ....[149]....
        /*0cb0*/ 	.word	0x0001b2b0


	//   ....[150]....
        /*0cb4*/ 	.word	0x0001b310


	//   ....[151]....
        /*0cb8*/ 	.word	0x0001bd70


	//   ....[152]....
        /*0cbc*/ 	.word	0x0001bdd0


	//   ....[153]....
        /*0cc0*/ 	.word	0x0001be20


	//   ....[154]....
        /*0cc4*/ 	.word	0x0001be70


	//   ....[155]....
        /*0cc8*/ 	.word	0x0001bec0


	//   ....[156]....
        /*0ccc*/ 	.word	0x0001bf30


	//   ....[157]....
        /*0cd0*/ 	.word	0x0001bf80


	//   ....[158]....
        /*0cd4*/ 	.word	0x0001bff0


	//   ....[159]....
        /*0cd8*/ 	.word	0x0001c060


	//   ....[160]....
        /*0cdc*/ 	.word	0x0001c0c0


	//   ....[161]....
        /*0ce0*/ 	.word	0x0001c130


	//   ....[162]....
        /*0ce4*/ 	.word	0x0001c1a0


	//   ....[163]....
        /*0ce8*/ 	.word	0x0001c210


	//   ....[164]....
        /*0cec*/ 	.word	0x0001c270


	//   ....[165]....
        /*0cf0*/ 	.word	0x0001c2e0


	//   ....[166]....
        /*0cf4*/ 	.word	0x0001c350


	//   ....[167]....
        /*0cf8*/ 	.word	0x0001c3c0


	//   ....[168]....
        /*0cfc*/ 	.word	0x0001c420


	//   ....[169]....
        /*0d00*/ 	.word	0x0001c490


	//   ....[170]....
        /*0d04*/ 	.word	0x0001c500


	//   ....[171]....
        /*0d08*/ 	.word	0x0001c570


	//   ....[172]....
        /*0d0c*/ 	.word	0x0001c5d0


	//   ....[173]....
        /*0d10*/ 	.word	0x0001c640


	//   ....[174]....
        /*0d14*/ 	.word	0x0001c6b0


	//   ....[175]....
        /*0d18*/ 	.word	0x0001c720


	//   ....[176]....
        /*0d1c*/ 	.word	0x0001c780


	//   ....[177]....
        /*0d20*/ 	.word	0x0001c7e0


	//   ....[178]....
        /*0d24*/ 	.word	0x0001c840


	//   ....[179]....
        /*0d28*/ 	.word	0x0001c890


	//   ....[180]....
        /*0d2c*/ 	.word	0x0001c8f0


	//   ....[181]....
        /*0d30*/ 	.word	0x0001c940


	//   ....[182]....
        /*0d34*/ 	.word	0x0001c9a0


	//   ....[183]....
        /*0d38*/ 	.word	0x0001c9f0


	//   ....[184]....
        /*0d3c*/ 	.word	0x0001ca50


	//   ....[185]....
        /*0d40*/ 	.word	0x0001cac0


	//   ....[186]....
        /*0d44*/ 	.word	0x0001cb30


	//   ....[187]....
        /*0d48*/ 	.word	0x0001cba0


	//   ....[188]....
        /*0d4c*/ 	.word	0x0001cc00


	//   ....[189]....
        /*0d50*/ 	.word	0x0001cc70


	//   ....[190]....
        /*0d54*/ 	.word	0x0001cce0


	//   ....[191]....
        /*0d58*/ 	.word	0x0001cd50


	//   ....[192]....
        /*0d5c*/ 	.word	0x0001cdb0


	//   ....[193]....
        /*0d60*/ 	.word	0x0001ce20


	//   ....[194]....
        /*0d64*/ 	.word	0x0001ce90


	//   ....[195]....
        /*0d68*/ 	.word	0x0001cf00


	//   ....[196]....
        /*0d6c*/ 	.word	0x0001cf60


	//   ....[197]....
        /*0d70*/ 	.word	0x0001cfd0


	//   ....[198]....
        /*0d74*/ 	.word	0x0001d040


	//   ....[199]....
        /*0d78*/ 	.word	0x0001d0b0


	//   ....[200]....
        /*0d7c*/ 	.word	0x0001d110


	//   ....[201]....
        /*0d80*/ 	.word	0x0001d180


	//   ....[202]....
        /*0d84*/ 	.word	0x0001d1f0


	//   ....[203]....
        /*0d88*/ 	.word	0x0001d260


	//   ....[204]....
        /*0d8c*/ 	.word	0x0001d2c0


	//   ....[205]....
        /*0d90*/ 	.word	0x0001d330


	//   ....[206]....
        /*0d94*/ 	.word	0x0001d3a0


	//   ....[207]....
        /*0d98*/ 	.word	0x0001d410


	//   ....[208]....
        /*0d9c*/ 	.word	0x0001d470


	//   ....[209]....
        /*0da0*/ 	.word	0x0001d4e0


	//   ....[210]....
        /*0da4*/ 	.word	0x0001d550


	//   ....[211]....
        /*0da8*/ 	.word	0x0001d5c0


	//   ....[212]....
        /*0dac*/ 	.word	0x0001d620


	//   ....[213]....
        /*0db0*/ 	.word	0x0001d690


	//   ....[214]....
        /*0db4*/ 	.word	0x0001d700


	//   ....[215]....
        /*0db8*/ 	.word	0x0001d770


	//   ....[216]....
        /*0dbc*/ 	.word	0x0001d7d0


	//   ....[217]....
        /*0dc0*/ 	.word	0x0001d840


	//   ....[218]....
        /*0dc4*/ 	.word	0x0001d8b0


	//   ....[219]....
        /*0dc8*/ 	.word	0x0001d920


	//   ....[220]....
        /*0dcc*/ 	.word	0x0001d980


	//   ....[221]....
        /*0dd0*/ 	.word	0x0001d9f0


	//   ....[222]....
        /*0dd4*/ 	.word	0x0001da60


	//   ....[223]....
        /*0dd8*/ 	.word	0x0001dad0


	//   ....[224]....
        /*0ddc*/ 	.word	0x0001db30


	//   ....[225]....
        /*0de0*/ 	.word	0x0001dba0


	//   ....[226]....
        /*0de4*/ 	.word	0x0001dc10


	//   ....[227]....
        /*0de8*/ 	.word	0x0001dc60


	//   ....[228]....
        /*0dec*/ 	.word	0x0001dca0


	//   ....[229]....
        /*0df0*/ 	.word	0x0001dcf0


	//   ....[230]....
        /*0df4*/ 	.word	0x0001dd40


	//   ....[231]....
        /*0df8*/ 	.word	0x0001dd90


	//   ....[232]....
        /*0dfc*/ 	.word	0x0001de00


	//   ....[233]....
        /*0e00*/ 	.word	0x0001de50


	//   ....[234]....
        /*0e04*/ 	.word	0x0001dea0


	//   ....[235]....
        /*0e08*/ 	.word	0x0001def0


	//   ....[236]....
        /*0e0c*/ 	.word	0x0001df40


	//   ....[237]....
        /*0e10*/ 	.word	0x0001df90


	//   ....[238]....
        /*0e14*/ 	.word	0x0001e000


	//   ....[239]....
        /*0e18*/ 	.word	0x0001e050


	//   ....[240]....
        /*0e1c*/ 	.word	0x0001e0c0


	//   ....[241]....
        /*0e20*/ 	.word	0x0001e120


	//   ....[242]....
        /*0e24*/ 	.word	0x0001e190


	//----- nvinfo : EIATTR_EXIT_INSTR_OFFSETS
	.align		4
.L_206:
        /*0e28*/ 	.byte	0x04, 0x1c
        /*0e2a*/ 	.short	(.L_208 - .L_207)


	//   ....[0]....
.L_207:
        /*0e2c*/ 	.word	0x000010f0


	//   ....[1]....
        /*0e30*/ 	.word	0x0001bd30


	//----- nvinfo : EIATTR_MAX_THREADS
	.align		4
.L_208:
        /*0e34*/ 	.byte	0x04, 0x05
        /*0e36*/ 	.short	(.L_210 - .L_209)
.L_209:
        /*0e38*/ 	.word	0x00000080
        /*0e3c*/ 	.word	0x00000001
        /*0e40*/ 	.word	0x00000001


	//----- nvinfo : EIATTR_CRS_STACK_SIZE
	.align		4
.L_210:
        /*0e44*/ 	.byte	0x04, 0x1e
        /*0e46*/ 	.short	(.L_212 - .L_211)
.L_211:
        /*0e48*/ 	.word	0x00000000
.L_212:


//--------------------- .nv.info._ZN7cutlass13device_kernelIN5flash19enable_sm80_to_sm89INS1_16FlashAttnFwdSm80INS1_25CollectiveMainloopFwdSm80ILi4ELi1ELb0EN4cute5tupleIJNS5_1CILi128EEENS7_ILi80EEENS7_ILi64EEEEEELi64ENS_10bfloat16_tEfNS_4arch4Sm80ELb0ELb1ELb1ELb1ELb0ELb1ELb1ELb1EEENS1_21CollectiveEpilogueFwdINS6_IJS8_SA_S9_EEENS6_IJNS7_ILi1EEESI_SI_EEESC_SE_Li128ELb1ELb1ELb1ELb0EEENS1_36VarlenDynamicPersistentTileSchedulerILi128ELi80ELi128ELi128ELb1ELb1ELb0ELb1ELb0ELb1EEEEEEEEEvNT_6ParamsE --------------------------
	.section	.nv.info._ZN7cutlass13device_kernelIN5flash19enable_sm80_to_sm89INS1_16FlashAttnFwdSm80INS1_25CollectiveMainloopFwdSm80ILi4ELi1ELb0EN4cute5tupleIJNS5_1CILi128EEENS7_ILi80EEENS7_ILi64EEEEEELi64ENS_10bfloat16_tEfNS_4arch4Sm80ELb0ELb1ELb1ELb1ELb0ELb1ELb1ELb1EEENS1_21CollectiveEpilogueFwdINS6_IJS8_SA_S9_EEENS6_IJNS7_ILi1EEESI_SI_EEESC_SE_Li128ELb1ELb1ELb1ELb0EEENS1_36VarlenDynamicPersistentTileSchedulerILi128ELi80ELi128ELi128ELb1ELb1ELb0ELb1ELb0ELb1EEEEEEEEEvNT_6ParamsE,"",@"SHT_CUDA_INFO"
	.sectionflags	@""
	.align	4


	//----- nvinfo : EIATTR_CUDA_API_VERSION
	.align		4
        /*0000*/ 	.byte	0x04, 0x37
        /*0002*/ 	.short	(.L_214 - .L_213)
.L_213:
        /*0004*/ 	.word	0x00000082


	//----- nvinfo : EIATTR_SW2861232_WAR
	.align		4
.L_214:
        /*0008*/ 	.byte	0x01, 0x35
	.zero		2


	//----- nvinfo : EIATTR_PARAM_CBANK
	.align		4
        /*000c*/ 	.byte	0x04, 0x0a
        /*000e*/ 	.short	(.L_216 - .L_215)
	.align		4
.L_215:
        /*0010*/ 	.word	index@(.nv.constant0._ZN7cutlass13device_kernelIN5flash19enable_sm80_to_sm89INS1_16FlashAttnFwdSm80INS1_25CollectiveMainloopFwdSm80ILi4ELi1ELb0EN4cute5tupleIJNS5_1CILi128EEENS7_ILi80EEENS7_ILi64EEEEEELi64ENS_10bfloat16_tEfNS_4arch4Sm80ELb0ELb1ELb1ELb1ELb0ELb1ELb1ELb1EEENS1_21CollectiveEpilogueFwdINS6_IJS8_SA_S9_EEENS6_IJNS7_ILi1EEESI_SI_EEESC_SE_Li128ELb1ELb1ELb1ELb0EEENS1_36VarlenDynamicPersistentTileSchedulerILi128ELi80ELi128ELi128ELb1ELb1ELb0ELb1ELb0ELb1EEEEEEEEEvNT_6ParamsE)
        /*0014*/ 	.short	0x0160
        /*0016*/ 	.short	0x0438


	//----- nvinfo : EIATTR_CBANK_PARAM_SIZE
	.align		4
.L_216:
        /*0018*/ 	.byte	0x03, 0x19
        /*001a*/ 	.short	0x0438


	//----- nvinfo : EIATTR_KPARAM_INFO
	.align		4
        /*001c*/ 	.byte	0x04, 0x17
        /*001e*/ 	.short	(.L_218 - .L_217)
.L_217:
        /*0020*/ 	.word	0x00000000
        /*0024*/ 	.short	0x0000
        /*0026*/ 	.short	0x0000
        /*0028*/ 	.byte	0x00, 0xf0, 0xe1, 0x10


	//----- nvinfo : EIATTR_MAXREG_COUNT
	.align		4
.L_218:
        /*002c*/ 	.byte	0x03, 0x1b
        /*002e*/ 	.short	0x00ff


	//----- nvinfo : EIATTR_NUM_BARRIERS
	.align		4
        /*0030*/ 	.byte	0x02, 0x4c
        /*0032*/ 	.byte	0x06
	.zero		1


	//----- nvinfo : EIATTR_ANNOTATIONS
	.align		4
        /*0034*/ 	.byte	0x04, 0x55
        /*0036*/ 	.short	(.L_220 - .L_219)


	//   ....[0]....
.L_219:
        /* <DEDUP_REMOVED lines=91> */
        /*05dc*/ 	.byte	0xf0, 0x73, 0x02, 0x00


	//----- nvinfo : EIATTR_MERCURY_ISA_VERSION
	.align		4
.L_220:
        /*05e0*/ 	.byte	0x03, 0x5f
        /*05e2*/ 	.short	0x0000


	//----- nvinfo : EIATTR_INT_WARP_WIDE_INSTR_OFFSETS
	.align		4
        /*05e4*/ 	.byte	0x04, 0x31
        /*05e6*/ 	.short	(.L_222 - .L_221)


	//   ....[0]....
.L_221:
        /*05e8*/ 	.word	0x00022770


	//   ....[1]....
        /*05ec*/ 	.word	0x000227f0


	//----- nvinfo : EIATTR_COOP_GROUP_MASK_REGIDS
	.align		4
.L_222:
        /*05f0*/ 	.byte	0x04, 0x29
        /*05f2*/ 	.short	(.L_224 - .L_223)


	//   ....[0]....
.L_223:
        /*05f4*/ 	.word	0xffffffff


	//   ....[1]....
        /*05f8*/ 	.word	0xffffffff


	//   ....[2]....
        /*05fc*/ 	.word	0xffffffff


	//   ....[3]....
        /*0600*/ 	.word	0xffffffff


	//   ....[4]....
        /*0604*/ 	.word	0xffffffff


	//   ....[5]....
        /*0608*/ 	.word	0xffffffff


	//   ....[6]....
        /*060c*/ 	.word	0xffffffff


	//   ....[7]....
        /*0610*/ 	.word	0xffffffff


	//   ....[8]....
        /*0614*/ 	.word	0xffffffff


	//   ....[9]....
        /*0618*/ 	.word	0xffffffff


	//   ....[10]....
        /*061c*/ 	.word	0xffffffff


	//   ....[11]....
        /*0620*/ 	.word	0xffffffff


	//   ....[12]....
        /*0624*/ 	.word	0xffffffff


	//   ....[13]....
        /*0628*/ 	.word	0xffffffff


	//   ....[14]....
        /*062c*/ 	.word	0xffffffff


	//   ....[15]....
        /*0630*/ 	.word	0xffffffff


	//   ....[16]....
        /*0634*/ 	.word	0xffffffff


	//   ....[17]....
        /*0638*/ 	.word	0xffffffff


	//   ....[18]....
        /*063c*/ 	.word	0xffffffff


	//   ....[19]....
        /*0640*/ 	.word	0xffffffff


	//   ....[20]....
        /*0644*/ 	.word	0xffffffff


	//   ....[21]....
        /*0648*/ 	.word	0xffffffff


	//   ....[22]....
        /*064c*/ 	.word	0xffffffff


	//   ....[23]....
        /*0650*/ 	.word	0xffffffff


	//   ....[24]....
        /*0654*/ 	.word	0xffffffff


	//   ....[25]....
        /*0658*/ 	.word	0xffffffff


	//   ....[26]....
        /*065c*/ 	.word	0xffffffff


	//   ....[27]....
        /*0660*/ 	.word	0xffffffff


	//   ....[28]....
        /*0664*/ 	.word	0xffffffff


	//   ....[29]....
        /*0668*/ 	.word	0xffffffff


	//   ....[30]....
        /*066c*/ 	.word	0xffffffff


	//   ....[31]....
        /*0670*/ 	.word	0xffffffff


	//   ....[32]....
        /*0674*/ 	.word	0xffffffff


	//   ....[33]....
        /*0678*/ 	.word	0xffffffff


	//   ....[34]....
        /*067c*/ 	.word	0xffffffff


	//   ....[35]....
        /*0680*/ 	.word	0xffffffff


	//   ....[36]....
        /*0684*/ 	.word	0xffffffff


	//   ....[37]....
        /*0688*/ 	.word	0xffffffff


	//   ....[38]....
        /*068c*/ 	.word	0xffffffff


	//   ....[39]....
        /*0690*/ 	.word	0xffffffff


	//   ....[40]....
        /*0694*/ 	.word	0xffffffff


	//   ....[41]....
        /*0698*/ 	.word	0xffffffff


	//   ....[42]....
        /*069c*/ 	.word	0xffffffff


	//   ....[43]....
        /*06a0*/ 	.word	0xffffffff


	//   ....[44]....
        /*06a4*/ 	.word	0xffffffff


	//   ....[45]....
        /*06a8*/ 	.word	0xffffffff


	//   ....[46]....
        /*06ac*/ 	.word	0xffffffff


	//   ....[47]....
        /*06b0*/ 	.word	0xffffffff


	//   ....[48]....
        /*06b4*/ 	.word	0xffffffff


	//   ....[49]....
        /*06b8*/ 	.word	0xffffffff


	//   ....[50]....
        /*06bc*/ 	.word	0xffffffff


	//   ....[51]....
        /*06c0*/ 	.word	0xffffffff


	//   ....[52]....
        /*06c4*/ 	.word	0xffffffff


	//   ....[53]....
        /*06c8*/ 	.word	0xffffffff


	//   ....[54]....
        /*06cc*/ 	.word	0xffffffff


	//   ....[55]....
        /*06d0*/ 	.word	0xffffffff


	//   ....[56]....
        /*06d4*/ 	.word	0xffffffff


	//   ....[57]....
        /*06d8*/ 	.word	0xffffffff


	//   ....[58]....
        /*06dc*/ 	.word	0xffffffff


	//   ....[59]....
        /*06e0*/ 	.word	0xffffffff


	//   ....[60]....
        /*06e4*/ 	.word	0xffffffff


	//   ....[61]....
        /*06e8*/ 	.word	0xffffffff


	//   ....[62]....
        /*06ec*/ 	.word	0xffffffff


	//   ....[63]....
        /*06f0*/ 	.word	0xffffffff


	//   ....[64]....
        /*06f4*/ 	.word	0xffffffff


	//   ....[65]....
        /*06f8*/ 	.word	0xffffffff


	//   ....[66]....
        /*06fc*/ 	.word	0xffffffff


	//   ....[67]....
        /*0700*/ 	.word	0xffffffff


	//   ....[68]....
        /*0704*/ 	.word	0xffffffff


	//   ....[69]....
        /*0708*/ 	.word	0xffffffff


	//   ....[70]....
        /*070c*/ 	.word	0xffffffff


	//   ....[71]....
        /*0710*/ 	.word	0xffffffff


	//   ....[72]....
        /*0714*/ 	.word	0xffffffff


	//   ....[73]....
        /*0718*/ 	.word	0xffffffff


	//   ....[74]....
        /*071c*/ 	.word	0xffffffff


	//   ....[75]....
        /*0720*/ 	.word	0xffffffff


	//   ....[76]....
        /*0724*/ 	.word	0xffffffff


	//   ....[77]....
        /*0728*/ 	.word	0xffffffff


	//   ....[78]....
        /*072c*/ 	.word	0xffffffff


	//   ....[79]....
        /*0730*/ 	.word	0xffffffff


	//   ....[80]....
        /*0734*/ 	.word	0xffffffff


	//   ....[81]....
        /*0738*/ 	.word	0xffffffff


	//   ....[82]....
        /*073c*/ 	.word	0xffffffff


	//   ....[83]....
        /*0740*/ 	.word	0xffffffff


	//   ....[84]....
        /*0744*/ 	.word	0xffffffff


	//   ....[85]....
        /*0748*/ 	.word	0xffffffff


	//   ....[86]....
        /*074c*/ 	.word	0xffffffff


	//   ....[87]....
        /*0750*/ 	.word	0xffffffff


	//   ....[88]....
        /*0754*/ 	.word	0xffffffff


	//   ....[89]....
        /*0758*/ 	.word	0xffffffff


	//   ....[90]....
        /*075c*/ 	.word	0xffffffff


	//   ....[91]....
        /*0760*/ 	.word	0xffffffff


	//   ....[92]....
        /*0764*/ 	.word	0xffffffff


	//   ....[93]....
        /*0768*/ 	.word	0xffffffff


	//   ....[94]....
        /*076c*/ 	.word	0xffffffff


	//   ....[95]....
        /*0770*/ 	.word	0xffffffff


	//   ....[96]....
        /*0774*/ 	.word	0xffffffff


	//   ....[97]....
        /*0778*/ 	.word	0xffffffff


	//   ....[98]....
        /*077c*/ 	.word	0xffffffff


	//   ....[99]....
        /*0780*/ 	.word	0xffffffff


	//   ....[100]....
        /*0784*/ 	.word	0xffffffff


	//   ....[101]....
        /*0788*/ 	.word	0xffffffff


	//   ....[102]....
        /*078c*/ 	.word	0xffffffff


	//   ....[103]....
        /*0790*/ 	.word	0xffffffff


	//   ....[104]....
        /*0794*/ 	.word	0xffffffff


	//   ....[105]....
        /*0798*/ 	.word	0xffffffff


	//   ....[106]....
        /*079c*/ 	.word	0xffffffff


	//   ....[107]....
        /*07a0*/ 	.word	0xffffffff


	//   ....[108]....
        /*07a4*/ 	.word	0xffffffff


	//   ....[109]....
        /*07a8*/ 	.word	0xffffffff


	//   ....[110]....
        /*07ac*/ 	.word	0xffffffff


	//   ....[111]....
        /*07b0*/ 	.word	0xffffffff


	//   ....[112]....
        /*07b4*/ 	.word	0xffffffff


	//   ....[113]....
        /*07b8*/ 	.word	0xffffffff


	//   ....[114]....
        /*07bc*/ 	.word	0xffffffff


	//   ....[115]....
        /*07c0*/ 	.word	0xffffffff


	//   ....[116]....
        /*07c4*/ 	.word	0xffffffff


	//   ....[117]....
        /*07c8*/ 	.word	0xffffffff


	//   ....[118]....
        /*07cc*/ 	.word	0xffffffff


	//   ....[119]....
        /*07d0*/ 	.word	0xffffffff


	//   ....[120]....
        /*07d4*/ 	.word	0xffffffff


	//   ....[121]....
        /*07d8*/ 	.word	0xffffffff


	//   ....[122]....
        /*07dc*/ 	.word	0xffffffff


	//   ....[123]....
        /*07e0*/ 	.word	0xffffffff


	//   ....[124]....
        /*07e4*/ 	.word	0xffffffff


	//   ....[125]....
        /*07e8*/ 	.word	0xffffffff


	//   ....[126]....
        /*07ec*/ 	.word	0xffffffff


	//   ....[127]....
        /*07f0*/ 	.word	0xffffffff


	//   ....[128]....
        /*07f4*/ 	.word	0xffffffff


	//   ....[129]....
        /*07f8*/ 	.word	0xffffffff


	//   ....[130]....
        /*07fc*/ 	.word	0xffffffff


	//   ....[131]....
        /*0800*/ 	.word	0xffffffff


	//   ....[132]....
        /*0804*/ 	.word	0xffffffff


	//   ....[133]....
        /*0808*/ 	.word	0xffffffff


	//   ....[134]....
        /*080c*/ 	.word	0xffffffff


	//   ....[135]....
        /*0810*/ 	.word	0xffffffff


	//   ....[136]....
        /*0814*/ 	.word	0xffffffff


	//   ....[137]....
        /*0818*/ 	.word	0xffffffff


	//   ....[138]....
        /*081c*/ 	.word	0xffffffff


	//   ....[139]....
        /*0820*/ 	.word	0xffffffff


	//   ....[140]....
        /*0824*/ 	.word	0xffffffff


	//   ....[141]....
        /*0828*/ 	.word	0xffffffff


	//   ....[142]....
        /*082c*/ 	.word	0xffffffff


	//   ....[143]....
        /*0830*/ 	.word	0xffffffff


	//   ....[144]....
        /*0834*/ 	.word	0xffffffff


	//   ....[145]....
        /*0838*/ 	.word	0xffffffff


	//   ....[146]....
        /*083c*/ 	.word	0xffffffff


	//   ....[147]....
        /*0840*/ 	.word	0xffffffff


	//   ....[148]....
        /*0844*/ 	.word	0xffffffff


	//   ....[149]....
        /*0848*/ 	.word	0xffffffff


	//   ....[150]....
        /*084c*/ 	.word	0xffffffff


	//   ....[151]....
        /*0850*/ 	.word	0xffffffff


	//   ....[152]....
        /*0854*/ 	.word	0xffffffff


	//   ....[153]....
        /*0858*/ 	.word	0xffffffff


	//   ....[154]....
        /*085c*/ 	.word	0xffffffff


	//   ....[155]....
        /*0860*/ 	.word	0xffffffff


	//   ....[156]....
        /*0864*/ 	.word	0xffffffff


	//   ....[157]....
        /*0868*/ 	.word	0xffffffff


	//   ....[158]....
        /*086c*/ 	.word	0xffffffff


	//   ....[159]....
        /*0870*/ 	.word	0xffffffff


	//   ....[160]....
        /*0874*/ 	.word	0xffffffff


	//   ....[161]....
        /*0878*/ 	.word	0xffffffff


	//   ....[162]....
        /*087c*/ 	.word	0xffffffff


	//   ....[163]....
        /*0880*/ 	.word	0xffffffff


	//   ....[164]....
        /*0884*/ 	.word	0xffffffff


	//   ....[165]....
        /*0888*/ 	.word	0xffffffff


	//   ....[166]....
        /*088c*/ 	.word	0xffffffff


	//   ....[167]....
        /*0890*/ 	.word	0xffffffff


	//   ....[168]....
        /*0894*/ 	.word	0xffffffff


	//   ....[169]....
        /*0898*/ 	.word	0xffffffff


	//   ....[170]....
        /*089c*/ 	.word	0xffffffff


	//   ....[171]....
        /*08a0*/ 	.word	0xffffffff


	//   ....[172]....
        /*08a4*/ 	.word	0xffffffff


	//   ....[173]....
        /*08a8*/ 	.word	0xffffffff


	//   ....[174]....
        /*08ac*/ 	.word	0xffffffff


	//   ....[175]....
        /*08b0*/ 	.word	0xffffffff


	//   ....[176]....
        /*08b4*/ 	.word	0xffffffff


	//   ....[177]....
        /*08b8*/ 	.word	0xffffffff


	//   ....[178]....
        /*08bc*/ 	.word	0xffffffff


	//   ....[179]....
        /*08c0*/ 	.word	0xffffffff


	//   ....[180]....
        /*08c4*/ 	.word	0xffffffff


	//   ....[181]....
        /*08c8*/ 	.word	0xffffffff


	//   ....[182]....
        /*08cc*/ 	.word	0xffffffff


	//   ....[183]....
        /*08d0*/ 	.word	0xffffffff


	//   ....[184]....
        /*08d4*/ 	.word	0xffffffff


	//   ....[185]....
        /*08d8*/ 	.word	0xffffffff


	//   ....[186]....
        /*08dc*/ 	.word	0xffffffff


	//   ....[187]....
        /*08e0*/ 	.word	0xffffffff


	//   ....[188]....
        /*08e4*/ 	.word	0xffffffff


	//   ....[189]....
        /*08e8*/ 	.word	0xffffffff


	//   ....[190]....
        /*08ec*/ 	.word	0xffffffff


	//   ....[191]....
        /*08f0*/ 	.word	0xffffffff


	//   ....[192]....
        /*08f4*/ 	.word	0xffffffff


	//   ....[193]....
        /*08f8*/ 	.word	0xffffffff


	//   ....[194]....
        /*08fc*/ 	.word	0xffffffff


	//   ....[195]....
        /*0900*/ 	.word	0xffffffff


	//   ....[196]....
        /*0904*/ 	.word	0xffffffff


	//   ....[197]....
        /*0908*/ 	.word	0xffffffff


	//   ....[198]....
        /*090c*/ 	.word	0xffffffff


	//   ....[199]....
        /*0910*/ 	.word	0xffffffff


	//   ....[200]....
        /*0914*/ 	.word	0xffffffff


	//   ....[201]....
        /*0918*/ 	.word	0xffffffff


	//   ....[202]....
        /*091c*/ 	.word	0xffffffff


	//   ....[203]....
        /*0920*/ 	.word	0xffffffff


	//   ....[204]....
        /*0924*/ 	.word	0xffffffff


	//   ....[205]....
        /*0928*/ 	.word	0xffffffff


	//   ....[206]....
        /*092c*/ 	.word	0xffffffff


	//   ....[207]....
        /*0930*/ 	.word	0xffffffff


	//   ....[208]....
        /*0934*/ 	.word	0xffffffff


	//   ....[209]....
        /*0938*/ 	.word	0xffffffff


	//   ....[210]....
        /*093c*/ 	.word	0xffffffff


	//   ....[211]....
        /*0940*/ 	.word	0xffffffff


	//   ....[212]....
        /*0944*/ 	.word	0xffffffff


	//   ....[213]....
        /*0948*/ 	.word	0xffffffff


	//   ....[214]....
        /*094c*/ 	.word	0xffffffff


	//   ....[215]....
        /*0950*/ 	.word	0xffffffff


	//   ....[216]....
        /*0954*/ 	.word	0xffffffff


	//   ....[217]....
        /*0958*/ 	.word	0xffffffff


	//   ....[218]....
        /*095c*/ 	.word	0xffffffff


	//   ....[219]....
        /*0960*/ 	.word	0xffffffff


	//   ....[220]....
        /*0964*/ 	.word	0xffffffff


	//   ....[221]....
        /*0968*/ 	.word	0xffffffff


	//   ....[222]....
        /*096c*/ 	.word	0xffffffff


	//   ....[223]....
        /*0970*/ 	.word	0xffffffff


	//   ....[224]....
        /*0974*/ 	.word	0xffffffff


	//   ....[225]....
        /*0978*/ 	.word	0xffffffff


	//   ....[226]....
        /*097c*/ 	.word	0xffffffff


	//   ....[227]....
        /*0980*/ 	.word	0xffffffff


	//   ....[228]....
        /*0984*/ 	.word	0xffffffff


	//   ....[229]....
        /*0988*/ 	.word	0xffffffff


	//   ....[230]....
        /*098c*/ 	.word	0xffffffff


	//   ....[231]....
        /*0990*/ 	.word	0xffffffff


	//   ....[232]....
        /*0994*/ 	.word	0xffffffff


	//   ....[233]....
        /*0998*/ 	.word	0xffffffff


	//   ....[234]....
        /*099c*/ 	.word	0xffffffff


	//   ....[235]....
        /*09a0*/ 	.word	0xffffffff


	//   ....[236]....
        /*09a4*/ 	.word	0xffffffff


	//   ....[237]....
        /*09a8*/ 	.word	0xffffffff


	//   ....[238]....
        /*09ac*/ 	.word	0xffffffff


	//   ....[239]....
        /*09b0*/ 	.word	0xffffffff


	//   ....[240]....
        /*09b4*/ 	.word	0xffffffff


	//   ....[241]....
        /*09b8*/ 	.word	0xffffffff


	//   ....[242]....
        /*09bc*/ 	.word	0xffffffff


	//   ....[243]....
        /*09c0*/ 	.word	0xffffffff


	//   ....[244]....
        /*09c4*/ 	.word	0xffffffff


	//   ....[245]....
        /*09c8*/ 	.word	0xffffffff


	//   ....[246]....
        /*09cc*/ 	.word	0xffffffff


	//   ....[247]....
        /*09d0*/ 	.word	0xffffffff


	//   ....[248]....
        /*09d4*/ 	.word	0xffffffff


	//   ....[249]....
        /*09d8*/ 	.word	0xffffffff


	//   ....[250]....
        /*09dc*/ 	.word	0xffffffff


	//   ....[251]....
        /*09e0*/ 	.word	0xffffffff


	//   ....[252]....
        /*09e4*/ 	.word	0xffffffff


	//   ....[253]....
        /*09e8*/ 	.word	0xffffffff


	//   ....[254]....
        /*09ec*/ 	.word	0xffffffff


	//   ....[255]....
        /*09f0*/ 	.word	0xffffffff


	//   ....[0]....
        /*09f4*/ 	.word	0xffffffff


	//   ....[1]....
        /*09f8*/ 	.word	0xffffffff


	//   ....[2]....
        /*09fc*/ 	.word	0xffffffff


	//   ....[3]....
        /*0a00*/ 	.word	0xffffffff


	//   ....[4]....
        /*0a04*/ 	.word	0xffffffff


	//   ....[5]....
        /*0a08*/ 	.word	0xffffffff


	//   ....[6]....
        /*0a0c*/ 	.word	0xffffffff


	//   ....[7]....
        /*0a10*/ 	.word	0xffffffff


	//   ....[8]....
        /*0a14*/ 	.word	0xffffffff


	//   ....[9]....
        /*0a18*/ 	.word	0xffffffff


	//   ....[10]....
        /*0a1c*/ 	.word	0xffffffff


	//   ....[11]....
        /*0a20*/ 	.word	0xffffffff


	//   ....[12]....
        /*0a24*/ 	.word	0xffffffff


	//   ....[13]....
        /*0a28*/ 	.word	0xffffffff


	//   ....[14]....
        /*0a2c*/ 	.word	0xffffffff


	//   ....[15]....
        /*0a30*/ 	.word	0xffffffff


	//   ....[16]....
        /*0a34*/ 	.word	0xffffffff


	//   ....[17]....
        /*0a38*/ 	.word	0xffffffff


	//   ....[18]....
        /*0a3c*/ 	.word	0xffffffff


	//----- nvinfo : EIATTR_COOP_GROUP_INSTR_OFFSETS
	.align		4
.L_224:
        /*0a40*/ 	.byte	0x04, 0x28
        /*0a42*/ 	.short	(.L_226 - .L_225)


	//   ....[0]....
.L_225:
        /*0a44*/ 	.word	0x00000050


	//   ....[1]....
        /*0a48*/ 	.word	0x00000200


	//   ....[2]....
        /*0a4c*/ 	.word	0x00000230


	//   ....[3]....
        /*0a50*/ 	.word	0x00000260


	//   ....[4]....
        /*0a54*/ 	.word	0x00000290


	//   ....[5]....
        /*0a58*/ 	.word	0x000002c0


	//   ....[6]....
        /*0a5c*/ 	.word	0x000002f0


	//   ....[7]....
        /*0a60*/ 	.word	0x00000450


	//   ....[8]....
        /*0a64*/ 	.word	0x00000490


	//   ....[9]....
        /*0a68*/ 	.word	0x000004c0


	//   ....[10]....
        /*0a6c*/ 	.word	0x000004f0


	//   ....[11]....
        /*0a70*/ 	.word	0x00000520


	//   ....[12]....
        /*0a74*/ 	.word	0x00000550


	//   ....[13]....
        /*0a78*/ 	.word	0x000005e0


	//   ....[14]....
        /*0a7c*/ 	.word	0x00000630


	//   ....[15]....
        /*0a80*/ 	.word	0x00000650


	//   ....[16]....
        /*0a84*/ 	.word	0x000006b0


	//   ....[17]....
        /*0a88*/ 	.word	0x00008920


	//   ....[18]....
        /*0a8c*/ 	.word	0x00008940


	//   ....[19]....
        /*0a90*/ 	.word	0x00008a20


	//   ....[20]....
        /*0a94*/ 	.word	0x00008a30


	//   ....[21]....
        /*0a98*/ 	.word	0x00008b00


	//   ....[22]....
        /*0a9c*/ 	.word	0x00008b20


	//   ....[23]....
        /*0aa0*/ 	.word	0x00008bf0


	//   ....[24]....
        /*0aa4*/ 	.word	0x00008c00


	//   ....[25]....
        /*0aa8*/ 	.word	0x00008cd0


	//   ....[26]....
        /*0aac*/ 	.word	0x00008cf0


	//   ....[27]....
        /*0ab0*/ 	.word	0x00008dc0


	//   ....[28]....
        /*0ab4*/ 	.word	0x00008dd0


	//   ....[29]....
        /*0ab8*/ 	.word	0x00008ea0


	//   ....[30]....
        /*0abc*/ 	.word	0x00008ec0


	//   ....[31]....
        /*0ac0*/ 	.word	0x00008f90


	//   ....[32]....
        /*0ac4*/ 	.word	0x00008fa0


	//   ....[33]....
        /*0ac8*/ 	.word	0x00009640


	//   ....[34]....
        /*0acc*/ 	.word	0x000096a0


	//   ....[35]....
        /*0ad0*/ 	.word	0x00009700


	//   ....[36]....
        /*0ad4*/ 	.word	0x00009730


	//   ....[37]....
        /*0ad8*/ 	.word	0x000098e0


	//   ....[38]....
        /*0adc*/ 	.word	0x00009920


	//   ....[39]....
        /*0ae0*/ 	.word	0x00009970


	//   ....[40]....
        /*0ae4*/ 	.word	0x000099b0


	//   ....[41]....
        /*0ae8*/ 	.word	0x00009bc0


	//   ....[42]....
        /*0aec*/ 	.word	0x00009c00


	//   ....[43]....
        /*0af0*/ 	.word	0x00009c50


	//   ....[44]....
        /*0af4*/ 	.word	0x00009c90


	//   ....[45]....
        /*0af8*/ 	.word	0x00009ec0


	//   ....[46]....
        /*0afc*/ 	.word	0x00009f00


	//   ....[47]....
        /*0b00*/ 	.word	0x00009f50


	//   ....[48]....
        /*0b04*/ 	.word	0x00009f90


	//   ....[49]....
        /*0b08*/ 	.word	0x0000bcf0


	//   ....[50]....
        /*0b0c*/ 	.word	0x0000bd40


	//   ....[51]....
        /*0b10*/ 	.word	0x0000bd60


	//   ....[52]....
        /*0b14*/ 	.word	0x0000bd80


	//   ....[53]....
        /*0b18*/ 	.word	0x0000be60


	//   ....[54]....
        /*0b1c*/ 	.word	0x0000be70


	//   ....[55]....
        /*0b20*/ 	.word	0x0000be80


	//   ....[56]....
        /*0b24*/ 	.word	0x0000be90


	//   ....[57]....
        /*0b28*/ 	.word	0x0000c0a0


	//   ....[58]....
        /*0b2c*/ 	.word	0x0000c0e0


	//   ....[59]....
        /*0b30*/ 	.word	0x0000c100


	//   ....[60]....
        /*0b34*/ 	.word	0x0000c110


	//   ....[61]....
        /*0b38*/ 	.word	0x0000c250


	//   ....[62]....
        /*0b3c*/ 	.word	0x0000c2f0


	//   ....[63]....
        /*0b40*/ 	.word	0x0000c310


	//   ....[64]....
        /*0b44*/ 	.word	0x0000c320


	//   ....[65]....
        /*0b48*/ 	.word	0x0000f6b0


	//   ....[66]....
        /*0b4c*/ 	.word	0x0000f8b0


	//   ....[67]....
        /*0b50*/ 	.word	0x00010040


	//   ....[68]....
        /*0b54*/ 	.word	0x00010690


	//   ....[69]....
        /*0b58*/ 	.word	0x00011060


	//   ....[70]....
        /*0b5c*/ 	.word	0x00011100


	//   ....[71]....
        /*0b60*/ 	.word	0x000114c0


	//   ....[72]....
        /*0b64*/ 	.word	0x000114e0


	//   ....[73]....
        /*0b68*/ 	.word	0x00011bd0


	//   ....[74]....
        /*0b6c*/ 	.word	0x00011c70


	//   ....[75]....
        /*0b70*/ 	.word	0x00011d60


	//   ....[76]....
        /*0b74*/ 	.word	0x00011df0


	//   ....[77]....
        /*0b78*/ 	.word	0x000149f0


	//   ....[78]....
        /*0b7c*/ 	.word	0x00014c20


	//   ....[79]....
        /*0b80*/ 	.word	0x000153f0


	//   ....[80]....
        /*0b84*/ 	.word	0x00015a80


	//   ....[81]....
        /*0b88*/ 	.word	0x00016430


	//   ....[82]....
        /*0b8c*/ 	.word	0x000165c0


	//   ....[83]....
        /*0b90*/ 	.word	0x000168b0


	//   ....[84]....
        /*0b94*/ 	.word	0x000169c0


	//   ....[85]....
        /*0b98*/ 	.word	0x00016a10


	//   ....[86]....
        /*0b9c*/ 	.word	0x00016b10


	//   ....[87]....
        /*0ba0*/ 	.word	0x00016f90


	//   ....[88]....
        /*0ba4*/ 	.word	0x00017010


	//   ....[89]....
        /*0ba8*/ 	.word	0x0001a2a0


	//   ....[90]....
        /*0bac*/ 	.word	0x0001a2e0


	//   ....[91]....
        /*0bb0*/ 	.word	0x0001a510


	//   ....[92]....
        /*0bb4*/ 	.word	0x0001a5b0


	//   ....[93]....
        /*0bb8*/ 	.word	0x0001a5e0


	//   ....[94]....
        /*0bbc*/ 	.word	0x0001a6c0


	//   ....[95]....
        /*0bc0*/ 	.word	0x0001a7b0


	//   ....[96]....
        /*0bc4*/ 	.word	0x0001aa10


	//   ....[97]....
        /*0bc8*/ 	.word	0x0001de60


	//   ....[98]....
        /*0bcc*/ 	.word	0x0001e090


	//   ....[99]....
        /*0bd0*/ 	.word	0x0001e860


	//   ....[100]....
        /*0bd4*/ 	.word	0x0001eef0


	//   ....[101]....
        /*0bd8*/ 	.word	0x0001f8a0


	//   ....[102]....
        /*0bdc*/ 	.word	0x0001fa30


	//   ....[103]....
        /*0be0*/ 	.word	0x0001fd20


	//   ....[104]....
        /*0be4*/ 	.word	0x0001fe30


	//   ....[105]....
        /*0be8*/ 	.word	0x0001fe80


	//   ....[106]....
        /*0bec*/ 	.word	0x0001ff80


	//   ....[107]....
        /*0bf0*/ 	.word	0x00020410


	//   ....[108]....
        /*0bf4*/ 	.word	0x00020490


	//   ....[109]....
        /*0bf8*/ 	.word	0x00021f60


	//   ....[110]....
        /*0bfc*/ 	.word	0x00021fd0


	//   ....[111]....
        /*0c00*/ 	.word	0x00021fe0


	//   ....[112]....
        /*0c04*/ 	.word	0x00021ff0


	//   ....[113]....
        /*0c08*/ 	.word	0x00022020


	//   ....[114]....
        /*0c0c*/ 	.word	0x00022040


	//   ....[115]....
        /*0c10*/ 	.word	0x00022050


	//   ....[116]....
        /*0c14*/ 	.word	0x00022060


	//   ....[117]....
        /*0c18*/ 	.word	0x000234c0


	//   ....[118]....
        /*0c1c*/ 	.word	0x000234e0


	//   ....[119]....
        /*0c20*/ 	.word	0x000234f0


	//   ....[120]....
        /*0c24*/ 	.word	0x00023500


	//   ....[121]....
        /*0c28*/ 	.word	0x00023510


	//   ....[122]....
        /*0c2c*/ 	.word	0x00023520


	//   ....[123]....
        /*0c30*/ 	.word	0x00023540


	//   ....[124]....
        /*0c34*/ 	.word	0x000235b0


	//   ....[125]....
        /*0c38*/ 	.word	0x00023930


	//   ....[126]....
        /*0c3c*/ 	.word	0x00023950


	//   ....[127]....
        /*0c40*/ 	.word	0x000239c0


	//   ....[128]....
        /*0c44*/ 	.word	0x000239d0


	//   ....[129]....
        /*0c48*/ 	.word	0x00023a40


	//   ....[130]....
        /*0c4c*/ 	.word	0x00023a60


	//   ....[131]....
        /*0c50*/ 	.word	0x00023ad0


	//   ....[132]....
        /*0c54*/ 	.word	0x00023ae0


	//   ....[133]....
        /*0c58*/ 	.word	0x00023b50


	//   ....[134]....
        /*0c5c*/ 	.word	0x00023b70


	//   ....[135]....
        /*0c60*/ 	.word	0x00023be0


	//   ....[136]....
        /*0c64*/ 	.word	0x00023bf0


	//   ....[137]....
        /*0c68*/ 	.word	0x00023c60


	//   ....[138]....
        /*0c6c*/ 	.word	0x00023c80


	//   ....[139]....
        /*0c70*/ 	.word	0x00023cf0


	//   ....[140]....
        /*0c74*/ 	.word	0x00023d00


	//   ....[141]....
        /*0c78*/ 	.word	0x00023f90


	//   ....[142]....
        /*0c7c*/ 	.word	0x00023fb0


	//   ....[143]....
        /*0c80*/ 	.word	0x00024300


	//   ....[144]....
        /*0c84*/ 	.word	0x00024310


	//   ....[145]....
        /*0c88*/ 	.word	0x00024570


	//   ....[146]....
        /*0c8c*/ 	.word	0x00024590


	//   ....[147]....
        /*0c90*/ 	.word	0x00024810


	//   ....[148]....
        /*0c94*/ 	.word	0x00024820


	//   ....[149]....
        /*0c98*/ 	.word	0x000251e0


	//   ....[150]....
        /*0c9c*/ 	.word	0x00025200


	//   ....[151]....
        /*0ca0*/ 	.word	0x00025270


	//   ....[152]....
        /*0ca4*/ 	.word	0x00025280


	//   ....[153]....
        /*0ca8*/ 	.word	0x000252f0


	//   ....[154]....
        /*0cac*/ 	.word	0x00025310


	//   ....[155]....
        /*0cb0*/ 	.word	0x00025380


	//   ....[156]....
        /*0cb4*/ 	.word	0x00025390


	//   ....[157]....
        /*0cb8*/ 	.word	0x00025400


	//   ....[158]....
        /*0cbc*/ 	.word	0x00025420


	//   ....[159]....
        /*0cc0*/ 	.word	0x00025490


	//   ....[160]....
        /*0cc4*/ 	.word	0x000254a0


	//   ....[161]....
        /*0cc8*/ 	.word	0x00025510


	//   ....[162]....
        /*0ccc*/ 	.word	0x00025530


	//   ....[163]....
        /*0cd0*/ 	.word	0x000255a0


	//   ....[164]....
        /*0cd4*/ 	.word	0x000255b0


	//   ....[165]....
        /*0cd8*/ 	.word	0x000256f0


	//   ....[166]....
        /*0cdc*/ 	.word	0x00025710


	//   ....[167]....
        /*0ce0*/ 	.word	0x00025840


	//   ....[168]....
        /*0ce4*/ 	.word	0x00025880


	//   ....[169]....
        /*0ce8*/ 	.word	0x000258b0


	//   ....[170]....
        /*0cec*/ 	.word	0x000258e0


	//   ....[171]....
        /*0cf0*/ 	.word	0x00025910


	//   ....[172]....
        /*0cf4*/ 	.word	0x00025940


	//   ....[173]....
        /*0cf8*/ 	.word	0x00025aa0


	//   ....[174]....
        /*0cfc*/ 	.word	0x00025ae0


	//   ....[175]....
        /*0d00*/ 	.word	0x00025b10


	//   ....[176]....
        /*0d04*/ 	.word	0x00025b40


	//   ....[177]....
        /*0d08*/ 	.word	0x00025b70


	//   ....[178]....
        /*0d0c*/ 	.word	0x00025ba0


	//   ....[179]....
        /*0d10*/ 	.word	0x00025c30


	//   ....[180]....
        /*0d14*/ 	.word	0x00025c90


	//   ....[181]....
        /*0d18*/ 	.word	0x00025ca0


	//   ....[182]....
        /*0d1c*/ 	.word	0x00025d00


	//   ....[183]....
        /*0d20*/ 	.word	0x00026760


	//   ....[184]....
        /*0d24*/ 	.word	0x000267c0


	//   ....[185]....
        /*0d28*/ 	.word	0x00026810


	//   ....[186]....
        /*0d2c*/ 	.word	0x00026860


	//   ....[187]....
        /*0d30*/ 	.word	0x000268b0


	//   ....[188]....
        /*0d34*/ 	.word	0x00026920


	//   ....[189]....
        /*0d38*/ 	.word	0x00026970


	//   ....[190]....
        /*0d3c*/ 	.word	0x000269e0


	//   ....[191]....
        /*0d40*/ 	.word	0x00026a50


	//   ....[192]....
        /*0d44*/ 	.word	0x00026ab0


	//   ....[193]....
        /*0d48*/ 	.word	0x00026b20


	//   ....[194]....
        /*0d4c*/ 	.word	0x00026b90


	//   ....[195]....
        /*0d50*/ 	.word	0x00026c00


	//   ....[196]....
        /*0d54*/ 	.word	0x00026c60


	//   ....[197]....
        /*0d58*/ 	.word	0x00026cd0


	//   ....[198]....
        /*0d5c*/ 	.word	0x00026d40


	//   ....[199]....
        /*0d60*/ 	.word	0x00026db0


	//   ....[200]....
        /*0d64*/ 	.word	0x00026e10


	//   ....[201]....
        /*0d68*/ 	.word	0x00026e80


	//   ....[202]....
        /*0d6c*/ 	.word	0x00026ef0


	//   ....[203]....
        /*0d70*/ 	.word	0x00026f60


	//   ....[204]....
        /*0d74*/ 	.word	0x00026fc0


	//   ....[205]....
        /*0d78*/ 	.word	0x00027030


	//   ....[206]....
        /*0d7c*/ 	.word	0x000270a0


	//   ....[207]....
        /*0d80*/ 	.word	0x00027110


	//   ....[208]....
        /*0d84*/ 	.word	0x00027170


	//   ....[209]....
        /*0d88*/ 	.word	0x000271d0


	//   ....[210]....
        /*0d8c*/ 	.word	0x00027230


	//   ....[211]....
        /*0d90*/ 	.word	0x00027280


	//   ....[212]....
        /*0d94*/ 	.word	0x000272e0


	//   ....[213]....
        /*0d98*/ 	.word	0x00027330


	//   ....[214]....
        /*0d9c*/ 	.word	0x00027390


	//   ....[215]....
        /*0da0*/ 	.word	0x000273e0


	//   ....[216]....
        /*0da4*/ 	.word	0x00027440


	//   ....[217]....
        /*0da8*/ 	.word	0x000274b0


	//   ....[218]....
        /*0dac*/ 	.word	0x00027520


	//   ....[219]....
        /*0db0*/ 	.word	0x00027590


	//   ....[220]....
        /*0db4*/ 	.word	0x000275f0


	//   ....[221]....
        /*0db8*/ 	.word	0x00027660


	//   ....[222]....
        /*0dbc*/ 	.word	0x000276d0


	//   ....[223]....
        /*0dc0*/ 	.word	0x00027740


	//   ....[224]....
        /*0dc4*/ 	.word	0x000277a0


	//   ....[225]....
        /*0dc8*/ 	.word	0x00027810


	//   ....[226]....
        /*0dcc*/ 	.word	0x00027880


	//   ....[227]....
        /*0dd0*/ 	.word	0x000278f0


	//   ....[228]....
        /*0dd4*/ 	.word	0x00027950


	//   ....[229]....
        /*0dd8*/ 	.word	0x000279c0


	//   ....[230]....
        /*0ddc*/ 	.word	0x00027a30


	//   ....[231]....
        /*0de0*/ 	.word	0x00027aa0


	//   ....[232]....
        /*0de4*/ 	.word	0x00027b00


	//   ....[233]....
        /*0de8*/ 	.word	0x00027b70


	//   ....[234]....
        /*0dec*/ 	.word	0x00027be0


	//   ....[235]....
        /*0df0*/ 	.word	0x00027c50


	//   ....[236]....
        /*0df4*/ 	.word	0x00027cb0


	//   ....[237]....
        /*0df8*/ 	.word	0x00027d20


	//   ....[238]....
        /*0dfc*/ 	.word	0x00027d90


	//   ....[239]....
        /*0e00*/ 	.word	0x00027e00


	//   ....[240]....
        /*0e04*/ 	.word	0x00027e60


	//   ....[241]....
        /*0e08*/ 	.word	0x00027ed0


	//   ....[242]....
        /*0e0c*/ 	.word	0x00027f40


	//   ....[243]....
        /*0e10*/ 	.word	0x00027fb0


	//   ....[244]....
        /*0e14*/ 	.word	0x00028010


	//   ....[245]....
        /*0e18*/ 	.word	0x00028080


	//   ....[246]....
        /*0e1c*/ 	.word	0x000280f0


	//   ....[247]....
        /*0e20*/ 	.word	0x00028160


	//   ....[248]....
        /*0e24*/ 	.word	0x000281c0


	//   ....[249]....
        /*0e28*/ 	.word	0x00028230


	//   ....[250]....
        /*0e2c*/ 	.word	0x000282a0


	//   ....[251]....
        /*0e30*/ 	.word	0x00028310


	//   ....[252]....
        /*0e34*/ 	.word	0x00028370


	//   ....[253]....
        /*0e38*/ 	.word	0x000283e0


	//   ....[254]....
        /*0e3c*/ 	.word	0x00028450


	//   ....[255]....
        /*0e40*/ 	.word	0x000284c0


	//   ....[0]....
        /*0e44*/ 	.word	0x00028520


	//   ....[1]....
        /*0e48*/ 	.word	0x00028590


	//   ....[2]....
        /*0e4c*/ 	.word	0x00028600


	//   ....[3]....
        /*0e50*/ 	.word	0x00028650


	//   ....[4]....
        /*0e54*/ 	.word	0x00028690


	//   ....[5]....
        /*0e58*/ 	.word	0x000286e0


	//   ....[6]....
        /*0e5c*/ 	.word	0x00028730


	//   ....[7]....
        /*0e60*/ 	.word	0x00028780


	//   ....[8]....
        /*0e64*/ 	.word	0x000287f0


	//   ....[9]....
        /*0e68*/ 	.word	0x00028840


	//   ....[10]....
        /*0e6c*/ 	.word	0x00028890


	//   ....[11]....
        /*0e70*/ 	.word	0x000288e0


	//   ....[12]....
        /*0e74*/ 	.word	0x00028930


	//   ....[13]....
        /*0e78*/ 	.word	0x00028980


	//   ....[14]....
        /*0e7c*/ 	.word	0x000289f0


	//   ....[15]....
        /*0e80*/ 	.word	0x00028a40


	//   ....[16]....
        /*0e84*/ 	.word	0x00028ab0


	//   ....[17]....
        /*0e88*/ 	.word	0x00028b10


	//   ....[18]....
        /*0e8c*/ 	.word	0x00028b80


	//----- nvinfo : EIATTR_EXIT_INSTR_OFFSETS
	.align		4
.L_226:
        /*0e90*/ 	.byte	0x04, 0x1c
        /*0e92*/ 	.short	(.L_228 - .L_227)


	//   ....[0]....
.L_227:
        /*0e94*/ 	.word	0x000010d0


	//   ....[1]....
        /*0e98*/ 	.word	0x00026720


	//----- nvinfo : EIATTR_MAX_THREADS
	.align		4
.L_228:
        /*0e9c*/ 	.byte	0x04, 0x05
        /*0e9e*/ 	.short	(.L_230 - .L_229)
.L_229:
        /*0ea0*/ 	.word	0x00000080
        /*0ea4*/ 	.word	0x00000001
        /*0ea8*/ 	.word	0x00000001


	//----- nvinfo : EIATTR_CRS_STACK_SIZE
	.align		4
.L_230:
        /*0eac*/ 	.byte	0x04, 0x1e
        /*0eae*/ 	.short	(.L_232 - .L_231)
.L_231:
        /*0eb0*/ 	.word	0x00000000
.L_232:


//--------------------- .nv.info._ZN7cutlass13device_kernelIN5flash19enable_sm80_to_sm89INS1_16FlashAttnFwdSm80INS1_25CollectiveMainloopFwdSm80ILi4ELi1ELb0EN4cute5tupleIJNS5_1CILi128EEENS7_ILi112EEENS7_ILi64EEEEEELi64ENS_10bfloat16_tEfNS_4arch4Sm80ELb1ELb0ELb1ELb0ELb0ELb0ELb1ELb1EEENS1_21CollectiveEpilogueFwdINS6_IJS8_SA_S9_EEENS6_IJNS7_ILi1EEESI_SI_EEESC_SE_Li128ELb0ELb1ELb1ELb0EEENS1_30DynamicPersistentTileSchedulerILi128ELi128ELb1ELb1ELb0EEEEEEEEEvNT_6ParamsE --------------------------
	.section	.nv.info._ZN7cutlass13device_kernelIN5flash19enable_sm80_to_sm89INS1_16FlashAttnFwdSm80INS1_25CollectiveMainloopFwdSm80ILi4ELi1ELb0EN4cute5tupleIJNS5_1CILi128EEENS7_ILi112EEENS7_ILi64EEEEEELi64ENS_10bfloat16_tEfNS_4arch4Sm80ELb1ELb0ELb1ELb0ELb0ELb0ELb1ELb1EEENS1_21CollectiveEpilogueFwdINS6_IJS8_SA_S9_EEENS6_IJNS7_ILi1EEESI_SI_EEESC_SE_Li128ELb0ELb1ELb1ELb0EEENS1_30DynamicPersistentTileSchedulerILi128ELi128ELb1ELb1ELb0EEEEEEEEEvNT_6ParamsE,"",@"SHT_CUDA_INFO"
	.sectionflags	@""
	.align	4


	//----- nvinfo : EIATTR_CUDA_API_VERSION
	.align		4
        /*0000*/ 	.byte	0x04, 0x37
        /*0002*/ 	.short	(.L_234 - .L_233)
.L_233:
        /*0004*/ 	.word	0x00000082


	//----- nvinfo : EIATTR_SW2861232_WAR
	.align		4
.L_234:
        /*0008*/ 	.byte	0x01, 0x35
	.zero		2


	//----- nvinfo : EIATTR_PARAM_CBANK
	.align		4
        /*000c*/ 	.byte	0x04, 0x0a
        /*000e*/ 	.short	(.L_236 - .L_235)
	.align		4
.L_235:
        /*0010*/ 	.word	index@(.nv.constant0._ZN7cutlass13device_kernelIN5flash19enable_sm80_to_sm89INS1_16FlashAttnFwdSm80INS1_25CollectiveMainloopFwdSm80ILi4ELi1ELb0EN4cute5tupleIJNS5_1CILi128EEENS7_ILi112EEENS7_ILi64EEEEEELi64ENS_10bfloat16_tEfNS_4arch4Sm80ELb1ELb0ELb1ELb0ELb0ELb0ELb1ELb1EEENS1_21CollectiveEpilogueFwdINS6_IJS8_SA_S9_EEENS6_IJNS7_ILi1EEESI_SI_EEESC_SE_Li128ELb0ELb1ELb1ELb0EEENS1_30DynamicPersistentTileSchedulerILi128ELi128ELb1ELb1ELb0EEEEEEEEEvNT_6ParamsE)
        /*0014*/ 	.short	0x0160
        /*0016*/ 	.short	0x0428


	//----- nvinfo : EIATTR_CBANK_PARAM_SIZE
	.align		4
.L_236:
        /*0018*/ 	.byte	0x03, 0x19
        /*001a*/ 	.short	0x0428


	//----- nvinfo : EIATTR_KPARAM_INFO
	.align		4
        /*001c*/ 	.byte	0x04, 0x17
        /*001e*/ 	.short	(.L_238 - .L_237)
.L_237:
        /*0020*/ 	.word	0x00000000
        /*0024*/ 	.short	0x0000
        /*0026*/ 	.short	0x0000
        /*0028*/ 	.byte	0x00, 0xf0, 0xa1, 0x10


	//----- nvinfo : EIATTR_MAXREG_COUNT
	.align		4
.L_238:
        /*002c*/ 	.byte	0x03, 0x1b
        /*002e*/ 	.short	0x00ff


	//----- nvinfo : EIATTR_NUM_BARRIERS
	.align		4
        /*0030*/ 	.byte	0x02, 0x4c
        /*0032*/ 	.byte	0x06
	.zero		1


	//----- nvinfo : EIATTR_ANNOTATIONS
	.align		4
        /*0034*/ 	.byte	0x04, 0x55
        /*0036*/ 	.short	(.L_240 - .L_239)


	//   ....[0]....
.L_239:
        /* <DEDUP_REMOVED lines=77> */


	//----- nvinfo : EIATTR_MERCURY_ISA_VERSION
	.align		4
.L_240:
        /*04f0*/ 	.byte	0x03, 0x5f
        /*04f2*/ 	.short	0x0000


	//----- nvinfo : EIATTR_INT_WARP_WIDE_INSTR_OFFSETS
	.align		4
        /*04f4*/ 	.byte	0x04, 0x31
        /*04f6*/ 	.short	(.L_242 - .L_241)


	//   ....[0]....
.L_241:
        /*04f8*/ 	.word	0x00014950


	//   ....[1]....
        /*04fc*/ 	.word	0x000149d0


	//----- nvinfo : EIATTR_COOP_GROUP_MASK_REGIDS
	.align		4
.L_242:
        /*0500*/ 	.byte	0x04, 0x29
        /*0502*/ 	.short	(.L_244 - .L_243)


	//   ....[0]....
.L_243:
        /*0504*/ 	.word	0xffffffff


	//   ....[1]....
        /*0508*/ 	.word	0xffffffff


	//   ....[2]....
        /*050c*/ 	.word	0xffffffff


	//   ....[3]....
        /*0510*/ 	.word	0xffffffff


	//   ....[4]....
        /*0514*/ 	.word	0xffffffff


	//   ....[5]....
        /*0518*/ 	.word	0xffffffff


	//   ....[6]....
        /*051c*/ 	.word	0xffffffff


	//   ....[7]....
        /*0520*/ 	.word	0xffffffff


	//   ....[8]....
        /*0524*/ 	.word	0xffffffff


	//   ....[9]....
        /*0528*/ 	.word	0xffffffff


	//   ....[10]....
        /*052c*/ 	.word	0xffffffff


	//   ....[11]....
        /*0530*/ 	.word	0xffffffff


	//   ....[12]....
        /*0534*/ 	.word	0xffffffff


	//   ....[13]....
        /*0538*/ 	.word	0xffffffff


	//   ....[14]....
        /*053c*/ 	.word	0xffffffff


	//   ....[15]....
        /*0540*/ 	.word	0xffffffff


	//   ....[16]....
        /*0544*/ 	.word	0xffffffff


	//   ....[17]....
        /*0548*/ 	.word	0xffffffff


	//   ....[18]....
        /*054c*/ 	.word	0xffffffff


	//   ....[19]....
        /*0550*/ 	.word	0xffffffff


	//   ....[20]....
        /*0554*/ 	.word	0xffffffff


	//   ....[21]....
        /*0558*/ 	.word	0xffffffff


	//   ....[22]....
        /*055c*/ 	.word	0xffffffff


	//   ....[23]....
        /*0560*/ 	.word	0xffffffff


	//   ....[24]....
        /*0564*/ 	.word	0xffffffff


	//   ....[25]....
        /*0568*/ 	.word	0xffffffff


	//   ....[26]....
        /*056c*/ 	.word	0xffffffff


	//   ....[27]....
        /*0570*/ 	.word	0xffffffff


	//   ....[28]....
        /*0574*/ 	.word	0xffffffff


	//   ....[29]....
        /*0578*/ 	.word	0xffffffff


	//   ....[30]....
        /*057c*/ 	.word	0xffffffff


	//   ....[31]....
        /*0580*/ 	.word	0xffffffff


	//   ....[32]....
        /*0584*/ 	.word	0xffffffff


	//   ....[33]....
        /*0588*/ 	.word	0xffffffff


	//   ....[34]....
        /*058c*/ 	.word	0xffffffff


	//   ....[35]....
        /*0590*/ 	.word	0xffffffff


	//   ....[36]....
        /*0594*/ 	.word	0xffffffff


	//   ....[37]....
        /*0598*/ 	.word	0xffffffff


	//   ....[38]....
        /*059c*/ 	.word	0xffffffff


	//   ....[39]....
        /*05a0*/ 	.word	0xffffffff


	//   ....[40]....
        /*05a4*/ 	.word	0xffffffff


	//   ....[41]....
        /*05a8*/ 	.word	0xffffffff


	//   ....[42]....
        /*05ac*/ 	.word	0xffffffff


	//   ....[43]....
        /*05b0*/ 	.word	0xffffffff


	//   ....[44]....
        /*05b4*/ 	.word	0xffffffff


	//   ....[45]....
        /*05b8*/ 	.word	0xffffffff


	//   ....[46]....
        /*05bc*/ 	.word	0xffffffff


	//   ....[47]....
        /*05c0*/ 	.word	0xffffffff


	//   ....[48]....
        /*05c4*/ 	.word	0xffffffff


	//   ....[49]....
        /*05c8*/ 	.word	0xffffffff


	//   ....[50]....
        /*05cc*/ 	.word	0xffffffff


	//   ....[51]....
        /*05d0*/ 	.word	0xffffffff


	//   ....[52]....
        /*05d4*/ 	.word	0xffffffff


	//   ....[53]....
        /*05d8*/ 	.word	0xffffffff


	//   ....[54]....
        /*05dc*/ 	.word	0xffffffff


	//   ....[55]....
        /*05e0*/ 	.word	0xffffffff


	//   ....[56]....
        /*05e4*/ 	.word	0xffffffff


	//   ....[57]....
        /*05e8*/ 	.word	0xffffffff


	//   ....[58]....
        /*05ec*/ 	.word	0xffffffff


	//   ....[59]....
        /*05f0*/ 	.word	0xffffffff


	//   ....[60]....
        /*05f4*/ 	.word	0xffffffff


	//   ....[61]....
        /*05f8*/ 	.word	0xffffffff


	//   ....[62]....
        /*05fc*/ 	.word	0xffffffff


	//   ....[63]....
        /*0600*/ 	.word	0xffffffff


	//   ....[64]....
        /*0604*/ 	.word	0xffffffff


	//   ....[65]....
        /*0608*/ 	.word	0xffffffff


	//   ....[66]....
        /*060c*/ 	.word	0xffffffff


	//   ....[67]....
        /*0610*/ 	.word	0xffffffff


	//   ....[68]....
        /*0614*/ 	.word	0xffffffff


	//   ....[69]....
        /*0618*/ 	.word	0xffffffff


	//   ....[70]....
        /*061c*/ 	.word	0xffffffff


	//   ....[71]....
        /*0620*/ 	.word	0xffffffff


	//   ....[72]....
        /*0624*/ 	.word	0xffffffff


	//   ....[73]....
        /*0628*/ 	.word	0xffffffff


	//   ....[74]....
        /*062c*/ 	.word	0xffffffff


	//   ....[75]....
        /*0630*/ 	.word	0xffffffff


	//   ....[76]....
        /*0634*/ 	.word	0xffffffff


	//   ....[77]....
        /*0638*/ 	.word	0xffffffff


	//   ....[78]....
        /*063c*/ 	.word	0xffffffff


	//   ....[79]....
        /*0640*/ 	.word	0xffffffff


	//   ....[80]....
        /*0644*/ 	.word	0xffffffff


	//   ....[81]....
        /*0648*/ 	.word	0xffffffff


	//   ....[82]....
        /*064c*/ 	.word	0xffffffff


	//   ....[83]....
        /*0650*/ 	.word	0xffffffff


	//   ....[84]....
        /*0654*/ 	.word	0xffffffff


	//   ....[85]....
        /*0658*/ 	.word	0xffffffff


	//   ....[86]....
        /*065c*/ 	.word	0xffffffff


	//   ....[87]....
        /*0660*/ 	.word	0xffffffff


	//   ....[88]....
        /*0664*/ 	.word	0xffffffff


	//   ....[89]....
        /*0668*/ 	.word	0xffffffff


	//   ....[90]....
        /*066c*/ 	.word	0xffffffff


	//   ....[91]....
        /*0670*/ 	.word	0xffffffff


	//   ....[92]....
        /*0674*/ 	.word	0xffffffff


	//   ....[93]....
        /*0678*/ 	.word	0xffffffff


	//   ....[94]....
        /*067c*/ 	.word	0xffffffff


	//   ....[95]....
        /*0680*/ 	.word	0xffffffff


	//   ....[96]....
        /*0684*/ 	.word	0xffffffff


	//   ....[97]....
        /*0688*/ 	.word	0xffffffff


	//   ....[98]....
        /*068c*/ 	.word	0xffffffff


	//   ....[99]....
        /*0690*/ 	.word	0xffffffff


	//----- nvinfo : EIATTR_COOP_GROUP_INSTR_OFFSETS
	.align		4
.L_244:
        /*0694*/ 	.byte	0x04, 0x28
        /*0696*/ 	.short	(.L_246 - .L_245)


	//   ....[0]....
.L_245:
        /*0698*/ 	.word	0x00000050


	//   ....[1]....
        /*069c*/ 	.word	0x00001570


	//   ....[2]....
        /*06a0*/ 	.word	0x00001590


	//   ....[3]....
        /*06a4*/ 	.word	0x00001680


	//   ....[4]....
        /*06a8*/ 	.word	0x00001690


	//   ....[5]....
        /*06ac*/ 	.word	0x00001770


	//   ....[6]....
        /*06b0*/ 	.word	0x00001790


	//   ....[7]....
        /*06b4*/ 	.word	0x00001870


	//   ....[8]....
        /*06b8*/ 	.word	0x00001880


	//   ....[9]....
        /*06bc*/ 	.word	0x00001960


	//   ....[10]....
        /*06c0*/ 	.word	0x00001980


	//   ....[11]....
        /*06c4*/ 	.word	0x00001a60


	//   ....[12]....
        /*06c8*/ 	.word	0x00001a70


	//   ....[13]....
        /*06cc*/ 	.word	0x00001b50


	//   ....[14]....
        /*06d0*/ 	.word	0x00001b70


	//   ....[15]....
        /*06d4*/ 	.word	0x00001c50


	//   ....[16]....
        /*06d8*/ 	.word	0x00001c60


	//   ....[17]....
        /*06dc*/ 	.word	0x00004080


	//   ....[18]....
        /*06e0*/ 	.word	0x000040b0


	//   ....[19]....
        /*06e4*/ 	.word	0x000040d0


	//   ....[20]....
        /*06e8*/ 	.word	0x000040e0


	//   ....[21]....
        /*06ec*/ 	.word	0x000050d0


	//   ....[22]....
        /*06f0*/ 	.word	0x00005120


	//   ....[23]....
        /*06f4*/ 	.word	0x00005140


	//   ....[24]....
        /*06f8*/ 	.word	0x00005160


	//   ....[25]....
        /*06fc*/ 	.word	0x00005180


	//   ....[26]....
        /*0700*/ 	.word	0x000051b0


	//   ....[27]....
        /*0704*/ 	.word	0x00005990


	//   ....[28]....
        /*0708*/ 	.word	0x00005a30


	//   ....[29]....
        /*070c*/ 	.word	0x00009260


	//   ....[30]....
        /*0710*/ 	.word	0x000096e0


	//   ....[31]....
        /*0714*/ 	.word	0x00009720


	//   ....[32]....
        /*0718*/ 	.word	0x000097f0


	//   ....[33]....
        /*071c*/ 	.word	0x0000b0f0


	//   ....[34]....
        /*0720*/ 	.word	0x0000b290


	//   ....[35]....
        /*0724*/ 	.word	0x0000b2f0


	//   ....[36]....
        /*0728*/ 	.word	0x0000b4a0


	//   ....[37]....
        /*072c*/ 	.word	0x0000b800


	//   ....[38]....
        /*0730*/ 	.word	0x0000ba70


	//   ....[39]....
        /*0734*/ 	.word	0x0000bab0


	//   ....[40]....
        /*0738*/ 	.word	0x0000bb50


	//   ....[41]....
        /*073c*/ 	.word	0x00010a50


	//   ....[42]....
        /*0740*/ 	.word	0x00010a90


	//   ....[43]....
        /*0744*/ 	.word	0x00010ad0


	//   ....[44]....
        /*0748*/ 	.word	0x00010b50


	//   ....[45]....
        /*074c*/ 	.word	0x00010e70


	//   ....[46]....
        /*0750*/ 	.word	0x000110d0


	//   ....[47]....
        /*0754*/ 	.word	0x00011130


	//   ....[48]....
        /*0758*/ 	.word	0x00011310


	//   ....[49]....
        /*075c*/ 	.word	0x00014150


	//   ....[50]....
        /*0760*/ 	.word	0x000141c0


	//   ....[51]....
        /*0764*/ 	.word	0x000141d0


	//   ....[52]....
        /*0768*/ 	.word	0x000141e0


	//   ....[53]....
        /*076c*/ 	.word	0x00014210


	//   ....[54]....
        /*0770*/ 	.word	0x00014230


	//   ....[55]....
        /*0774*/ 	.word	0x00014240


	//   ....[56]....
        /*0778*/ 	.word	0x00014250


	//   ....[57]....
        /*077c*/ 	.word	0x00014b10


	//   ....[58]....
        /*0780*/ 	.word	0x00014f70


	//   ....[59]....
        /*0784*/ 	.word	0x00014f80


	//   ....[60]....
        /*0788*/ 	.word	0x00014fb0


	//   ....[61]....
        /*078c*/ 	.word	0x00014fd0


	//   ....[62]....
        /*0790*/ 	.word	0x00014ff0


	//   ....[63]....
        /*0794*/ 	.word	0x00015000


	//   ....[64]....
        /*0798*/ 	.word	0x00015010


	//   ....[65]....
        /*079c*/ 	.word	0x00015020


	//   ....[66]....
        /*07a0*/ 	.word	0x00015180


	//   ....[67]....
        /*07a4*/ 	.word	0x000151b0


	//   ....[68]....
        /*07a8*/ 	.word	0x000154b0


	//   ....[69]....
        /*07ac*/ 	.word	0x000154d0


	//   ....[70]....
        /*07b0*/ 	.word	0x00015700


	//   ....[71]....
        /*07b4*/ 	.word	0x00015720


	//   ....[72]....
        /*07b8*/ 	.word	0x00015950


	//   ....[73]....
        /*07bc*/ 	.word	0x00015960


	//   ....[74]....
        /*07c0*/ 	.word	0x00015f00


	//   ....[75]....
        /*07c4*/ 	.word	0x00016010


	//   ....[76]....
        /*07c8*/ 	.word	0x00016080


	//   ....[77]....
        /*07cc*/ 	.word	0x000160f0


	//   ....[78]....
        /*07d0*/ 	.word	0x00016150


	//   ....[79]....
        /*07d4*/ 	.word	0x000161c0


	//   ....[80]....
        /*07d8*/ 	.word	0x00016230


	//   ....[81]....
        /*07dc*/ 	.word	0x000162a0


	//   ....[82]....
        /*07e0*/ 	.word	0x00016300


	//   ....[83]....
        /*07e4*/ 	.word	0x00016370


	//   ....[84]....
        /*07e8*/ 	.word	0x000163e0


	//   ....[85]....
        /*07ec*/ 	.word	0x00016450


	//   ....[86]....
        /*07f0*/ 	.word	0x000164b0


	//   ....[87]....
        /*07f4*/ 	.word	0x00016520


	//   ....[88]....
        /*07f8*/ 	.word	0x00016590


	//   ....[89]....
        /*07fc*/ 	.word	0x00016600


	//   ....[90]....
        /*0800*/ 	.word	0x00016660


	//   ....[91]....
        /*0804*/ 	.word	0x000166c0


	//   ....[92]....
        /*0808*/ 	.word	0x00016720


	//   ....[93]....
        /*080c*/ 	.word	0x00016770


	//   ....[94]....
        /*0810*/ 	.word	0x000167d0


	//   ....[95]....
        /*0814*/ 	.word	0x00016820


	//   ....[96]....
        /*0818*/ 	.word	0x00016880


	//   ....[97]....
        /*081c*/ 	.word	0x000168d0


	//   ....[98]....
        /*0820*/ 	.word	0x00016930


	//   ....[99]....
        /*0824*/ 	.word	0x000169a0


	//----- nvinfo : EIATTR_EXIT_INSTR_OFFSETS
	.align		4
.L_246:
        /*0828*/ 	.byte	0x04, 0x1c
        /*082a*/ 	.short	(.L_248 - .L_247)


	//   ....[0]....
.L_247:
        /*082c*/ 	.word	0x000000a0


	//   ....[1]....
        /*0830*/ 	.word	0x00015fc0


	//----- nvinfo : EIATTR_MAX_THREADS
	.align		4
.L_248:
        /*0834*/ 	.byte	0x04, 0x05
        /*0836*/ 	.short	(.L_250 - .L_249)
.L_249:
        /*0838*/ 	.word	0x00000080
        /*083c*/ 	.word	0x00000001
        /*0840*/ 	.word	0x00000001


	//----- nvinfo : EIATTR_CRS_STACK_SIZE
	.align		4
.L_250:
        /*0844*/ 	.byte	0x04, 0x1e
        /*0846*/ 	.short	(.L_252 - .L_251)
.L_251:
        /*0848*/ 	.word	0x00000000
.L_252:


//--------------------- .nv.info._ZN7cutlass13device_kernelIN5flash19enable_sm80_to_sm89INS1_16FlashAttnFwdSm80INS1_25CollectiveMainloopFwdSm80ILi4ELi1ELb0EN4cute5tupleIJNS5_1CILi128EEENS7_ILi80EEENS7_ILi64EEEEEELi64ENS_10bfloat16_tEfNS_4arch4Sm80ELb1ELb0ELb1ELb1ELb0ELb0ELb1ELb1EEENS1_21CollectiveEpilogueFwdINS6_IJS8_SA_S9_EEENS6_IJNS7_ILi1EEESI_SI_EEESC_SE_Li128ELb1ELb1ELb1ELb0EEENS1_36VarlenDynamicPersistentTileSchedulerILi128ELi80ELi128ELi128ELb1ELb1ELb0ELb1ELb1ELb1EEEEEEEEEvNT_6ParamsE --------------------------
	.section	.nv.info._ZN7cutlass13device_kernelIN5flash19enable_sm80_to_sm89INS1_16FlashAttnFwdSm80INS1_25CollectiveMainloopFwdSm80ILi4ELi1ELb0EN4cute5tupleIJNS5_1CILi128EEENS7_ILi80EEENS7_ILi64EEEEEELi64ENS_10bfloat16_tEfNS_4arch4Sm80ELb1ELb0ELb1ELb1ELb0ELb0ELb1ELb1EEENS1_21CollectiveEpilogueFwdINS6_IJS8_SA_S9_EEENS6_IJNS7_ILi1EEESI_SI_EEESC_SE_Li128ELb1ELb1ELb1ELb0EEENS1_36VarlenDynamicPersistentTileSchedulerILi128ELi80ELi128ELi128ELb1ELb1ELb0ELb1ELb1ELb1EEEEEEEEEvNT_6ParamsE,"",@"SHT_CUDA_INFO"
	.sectionflags	@""
	.align	4


	//----- nvinfo : EIATTR_CUDA_API_VERSION
	.align		4
        /*0000*/ 	.byte	0x04, 0x37
        /*0002*/ 	.short	(.L_254 - .L_253)
.L_253:
        /*0004*/ 	.word	0x00000082


	//----- nvinfo : EIATTR_SW2861232_WAR
	.align		4
.L_254:
        /*0008*/ 	.byte	0x01, 0x35
	.zero		2


	//----- nvinfo : EIATTR_PARAM_CBANK
	.align		4
        /*000c*/ 	.byte	0x04, 0x0a
        /*000e*/ 	.short	(.L_256 - .L_255)
	.align		4
.L_255:
        /*0010*/ 	.word	index@(.nv.constant0._ZN7cutlass13device_kernelIN5flash19enable_sm80_to_sm89INS1_16FlashAttnFwdSm80INS1_25CollectiveMainloopFwdSm80ILi4ELi1ELb0EN4cute5tupleIJNS5_1CILi128EEENS7_ILi80EEENS7_ILi64EEEEEELi64ENS_10bfloat16_tEfNS_4arch4Sm80ELb1ELb0ELb1ELb1ELb0ELb0ELb1ELb1EEENS1_21CollectiveEpilogueFwdINS6_IJS8_SA_S9_EEENS6_IJNS7_ILi1EEESI_SI_EEESC_SE_Li128ELb1ELb1ELb1ELb0EEENS1_36VarlenDynamicPersistentTileSchedulerILi128ELi80ELi128ELi128ELb1ELb1ELb0ELb1ELb1ELb1EEEEEEEEEvNT_6ParamsE)
        /*0014*/ 	.short	0x0160
        /*0016*/ 	.short	0x0438


	//----- nvinfo : EIATTR_CBANK_PARAM_SIZE
	.align		4
.L_256:
        /*0018*/ 	.byte	0x03, 0x19
        /*001a*/ 	.short	0x0438


	//----- nvinfo : EIATTR_KPARAM_INFO
	.align		4
        /*001c*/ 	.byte	0x04, 0x17
        /*001e*/ 	.short	(.L_258 - .L_257)
.L_257:
        /*0020*/ 	.word	0x00000000
        /*0024*/ 	.short	0x0000
        /*0026*/ 	.short	0x0000
        /*0028*/ 	.byte	0x00, 0xf0, 0xe1, 0x10


	//----- nvinfo : EIATTR_MAXREG_COUNT
	.align		4
.L_258:
        /*002c*/ 	.byte	0x03, 0x1b
        /*002e*/ 	.short	0x00ff


	//----- nvinfo : EIATTR_NUM_BARRIERS
	.align		4
        /*0030*/ 	.byte	0x02, 0x4c
        /*0032*/ 	.byte	0x06
	.zero		1


	//----- nvinfo : EIATTR_ANNOTATIONS
	.align		4
        /*0034*/ 	.byte	0x04, 0x55
        /*0036*/ 	.short	(.L_260 - .L_259)


	//   ....[0]....
.L_259:
        /* <DEDUP_REMOVED lines=100> */


	//----- nvinfo : EIATTR_MERCURY_ISA_VERSION
	.align		4
.L_260:
        /*0668*/ 	.byte	0x03, 0x5f
        /*066a*/ 	.short	0x0000


	//----- nvinfo : EIATTR_INT_WARP_WIDE_INSTR_OFFSETS
	.align		4
        /*066c*/ 	.byte	0x04, 0x31
        /*066e*/ 	.short	(.L_262 - .L_261)


	//   ....[0]....
.L_261:
        /*0670*/ 	.word	0x0000fe20


	//   ....[1]....
        /*0674*/ 	.word	0x0000fea0


	//----- nvinfo : EIATTR_COOP_GROUP_MASK_REGIDS
	.align		4
.L_262:
        /*0678*/ 	.byte	0x04, 0x29
        /*067a*/ 	.short	(.L_264 - .L_263)


	//   ....[0]....
.L_263:
        /*067c*/ 	.word	0xffffffff


	//   ....[1]....
        /*0680*/ 	.word	0xffffffff


	//   ....[2]....
        /*0684*/ 	.word	0xffffffff


	//   ....[3]....
        /*0688*/ 	.word	0xffffffff


	//   ....[4]....
        /*068c*/ 	.word	0xffffffff


	//   ....[5]....
        /*0690*/ 	.word	0xffffffff


	//   ....[6]....
        /*0694*/ 	.word	0xffffffff


	//   ....[7]....
        /*0698*/ 	.word	0xffffffff


	//   ....[8]....
        /*069c*/ 	.word	0xffffffff


	//   ....[9]....
        /*06a0*/ 	.word	0xffffffff


	//   ....[10]....
        /*06a4*/ 	.word	0xffffffff


	//   ....[11]....
        /*06a8*/ 	.word	0xffffffff


	//   ....[12]....
        /*06ac*/ 	.word	0xffffffff


	//   ....[13]....
        /*06b0*/ 	.word	0xffffffff


	//   ....[14]....
        /*06b4*/ 	.word	0xffffffff


	//   ....[15]....
        /*06b8*/ 	.word	0xffffffff


	//   ....[16]....
        /*06bc*/ 	.word	0xffffffff


	//   ....[17]....
        /*06c0*/ 	.word	0xffffffff


	//   ....[18]....
        /*06c4*/ 	.word	0xffffffff


	//   ....[19]....
        /*06c8*/ 	.word	0xffffffff


	//   ....[20]....
        /*06cc*/ 	.word	0xffffffff


	//   ....[21]....
        /*06d0*/ 	.word	0xffffffff


	//   ....[22]....
        /*06d4*/ 	.word	0xffffffff


	//   ....[23]....
        /*06d8*/ 	.word	0xffffffff


	//   ....[24]....
        /*06dc*/ 	.word	0xffffffff


	//   ....[25]....
        /*06e0*/ 	.word	0xffffffff


	//   ....[26]....
        /*06e4*/ 	.word	0xffffffff


	//   ....[27]....
        /*06e8*/ 	.word	0xffffffff


	//   ....[28]....
        /*06ec*/ 	.word	0xffffffff


	//   ....[29]....
        /*06f0*/ 	.word	0xffffffff


	//   ....[30]....
        /*06f4*/ 	.word	0xffffffff


	//   ....[31]....
        /*06f8*/ 	.word	0xffffffff


	//   ....[32]....
        /*06fc*/ 	.word	0xffffffff


	//   ....[33]....
        /*0700*/ 	.word	0xffffffff


	//   ....[34]....
        /*0704*/ 	.word	0xffffffff


	//   ....[35]....
        /*0708*/ 	.word	0xffffffff


	//   ....[36]....
        /*070c*/ 	.word	0xffffffff


	//   ....[37]....
        /*0710*/ 	.word	0xffffffff


	//   ....[38]....
        /*0714*/ 	.word	0xffffffff


	//   ....[39]....
        /*0718*/ 	.word	0xffffffff


	//   ....[40]....
        /*071c*/ 	.word	0xffffffff


	//   ....[41]....
        /*0720*/ 	.word	0xffffffff


	//   ....[42]....
        /*0724*/ 	.word	0xffffffff


	//   ....[43]....
        /*0728*/ 	.word	0xffffffff


	//   ....[44]....
        /*072c*/ 	.word	0xffffffff


	//   ....[45]....
        /*0730*/ 	.word	0xffffffff


	//   ....[46]....
        /*0734*/ 	.word	0xffffffff


	//   ....[47]....
        /*0738*/ 	.word	0xffffffff


	//   ....[48]....
        /*073c*/ 	.word	0xffffffff


	//   ....[49]....
        /*0740*/ 	.word	0xffffffff


	//   ....[50]....
        /*0744*/ 	.word	0xffffffff


	//   ....[51]....
        /*0748*/ 	.word	0xffffffff


	//   ....[52]....
        /*074c*/ 	.word	0xffffffff


	//   ....[53]....
        /*0750*/ 	.word	0xffffffff


	//   ....[54]....
        /*0754*/ 	.word	0xffffffff


	//   ....[55]....
        /*0758*/ 	.word	0xffffffff


	//   ....[56]....
        /*075c*/ 	.word	0xffffffff


	//   ....[57]....
        /*0760*/ 	.word	0xffffffff


	//   ....[58]....
        /*0764*/ 	.word	0xffffffff


	//   ....[59]....
        /*0768*/ 	.word	0xffffffff


	//   ....[60]....
        /*076c*/ 	.word	0xffffffff


	//   ....[61]....
        /*0770*/ 	.word	0xffffffff


	//   ....[62]....
        /*0774*/ 	.word	0xffffffff


	//   ....[63]....
        /*0778*/ 	.word	0xffffffff


	//   ....[64]....
        /*077c*/ 	.word	0xffffffff


	//   ....[65]....
        /*0780*/ 	.word	0xffffffff


	//   ....[66]....
        /*0784*/ 	.word	0xffffffff


	//   ....[67]....
        /*0788*/ 	.word	0xffffffff


	//   ....[68]....
        /*078c*/ 	.word	0xffffffff


	//   ....[69]....
        /*0790*/ 	.word	0xffffffff


	//   ....[70]....
        /*0794*/ 	.word	0xffffffff


	//   ....[71]....
        /*0798*/ 	.word	0xffffffff


	//   ....[72]....
        /*079c*/ 	.word	0xffffffff


	//   ....[73]....
        /*07a0*/ 	.word	0xffffffff


	//   ....[74]....
        /*07a4*/ 	.word	0xffffffff


	//   ....[75]....
        /*07a8*/ 	.word	0xffffffff


	//   ....[76]....
        /*07ac*/ 	.word	0xffffffff


	//   ....[77]....
        /*07b0*/ 	.word	0xffffffff


	//   ....[78]....
        /*07b4*/ 	.word	0xffffffff


	//   ....[79]....
        /*07b8*/ 	.word	0xffffffff


	//   ....[80]....
        /*07bc*/ 	.word	0xffffffff


	//   ....[81]....
        /*07c0*/ 	.word	0xffffffff


	//   ....[82]....
        /*07c4*/ 	.word	0xffffffff


	//   ....[83]....
        /*07c8*/ 	.word	0xffffffff


	//   ....[84]....
        /*07cc*/ 	.word	0xffffffff


	//   ....[85]....
        /*07d0*/ 	.word	0xffffffff


	//   ....[86]....
        /*07d4*/ 	.word	0xffffffff


	//   ....[87]....
        /*07d8*/ 	.word	0xffffffff


	//   ....[88]....
        /*07dc*/ 	.word	0xffffffff


	//   ....[89]....
        /*07e0*/ 	.word	0xffffffff


	//   ....[90]....
        /*07e4*/ 	.word	0xffffffff


	//   ....[91]....
        /*07e8*/ 	.word	0xffffffff


	//   ....[92]....
        /*07ec*/ 	.word	0xffffffff


	//   ....[93]....
        /*07f0*/ 	.word	0xffffffff


	//   ....[94]....
        /*07f4*/ 	.word	0xffffffff


	//   ....[95]....
        /*07f8*/ 	.word	0xffffffff


	//   ....[96]....
        /*07fc*/ 	.word	0xffffffff


	//   ....[97]....
        /*0800*/ 	.word	0xffffffff


	//   ....[98]....
        /*0804*/ 	.word	0xffffffff


	//   ....[99]....
        /*0808*/ 	.word	0xffffffff


	//   ....[100]....
        /*080c*/ 	.word	0xffffffff


	//   ....[101]....
        /*0810*/ 	.word	0xffffffff


	//   ....[102]....
        /*0814*/ 	.word	0xffffffff


	//   ....[103]....
        /*0818*/ 	.word	0xffffffff


	//   ....[104]....
        /*081c*/ 	.word	0xffffffff


	//   ....[105]....
        /*0820*/ 	.word	0xffffffff


	//   ....[106]....
        /*0824*/ 	.word	0xffffffff


	//   ....[107]....
        /*0828*/ 	.word	0xffffffff


	//   ....[108]....
        /*082c*/ 	.word	0xffffffff


	//   ....[109]....
        /*0830*/ 	.word	0xffffffff


	//   ....[110]....
        /*0834*/ 	.word	0xffffffff


	//   ....[111]....
        /*0838*/ 	.word	0xffffffff


	//   ....[112]....
        /*083c*/ 	.word	0xffffffff


	//   ....[113]....
        /*0840*/ 	.word	0xffffffff


	//   ....[114]....
        /*0844*/ 	.word	0xffffffff


	//   ....[115]....
        /*0848*/ 	.word	0xffffffff


	//   ....[116]....
        /*084c*/ 	.word	0xffffffff


	//   ....[117]....
        /*0850*/ 	.word	0xffffffff


	//   ....[118]....
        /*0854*/ 	.word	0xffffffff


	//   ....[119]....
        /*0858*/ 	.word	0xffffffff


	//   ....[120]....
        /*085c*/ 	.word	0xffffffff


	//   ....[121]....
        /*0860*/ 	.word	0xffffffff


	//   ....[122]....
        /*0864*/ 	.word	0xffffffff


	//   ....[123]....
        /*0868*/ 	.word	0xffffffff


	//   ....[124]....
        /*086c*/ 	.word	0xffffffff


	//   ....[125]....
        /*0870*/ 	.word	0xffffffff


	//   ....[126]....
        /*0874*/ 	.word	0xffffffff


	//   ....[127]....
        /*0878*/ 	.word	0xffffffff


	//   ....[128]....
        /*087c*/ 	.word	0xffffffff


	//   ....[129]....
        /*0880*/ 	.word	0xffffffff


	//   ....[130]....
        /*0884*/ 	.word	0xffffffff


	//   ....[131]....
        /*0888*/ 	.word	0xffffffff


	//   ....[132]....
        /*088c*/ 	.word	0xffffffff


	//   ....[133]....
        /*0890*/ 	.word	0xffffffff


	//   ....[134]....
        /*0894*/ 	.word	0xffffffff


	//   ....[135]....
        /*0898*/ 	.word	0xffffffff


	//   ....[136]....
        /*089c*/ 	.word	0xffffffff


	//   ....[137]....
        /*08a0*/ 	.word	0xffffffff


	//   ....[138]....
        /*08a4*/ 	.word	0xffffffff


	//   ....[139]....
        /*08a8*/ 	.word	0xffffffff


	//   ....[140]....
        /*08ac*/ 	.word	0xffffffff


	//   ....[141]....
        /*08b0*/ 	.word	0xffffffff


	//   ....[142]....
        /*08b4*/ 	.word	0xffffffff


	//   ....[143]....
        /*08b8*/ 	.word	0xffffffff


	//   ....[144]....
        /*08bc*/ 	.word	0xffffffff


	//   ....[145]....
        /*08c0*/ 	.word	0xffffffff


	//   ....[146]....
        /*08c4*/ 	.word	0xffffffff


	//   ....[147]....
        /*08c8*/ 	.word	0xffffffff


	//   ....[148]....
        /*08cc*/ 	.word	0xffffffff


	//   ....[149]....
        /*08d0*/ 	.word	0xffffffff


	//   ....[150]....
        /*08d4*/ 	.word	0xffffffff


	//   ....[151]....
        /*08d8*/ 	.word	0xffffffff


	//   ....[152]....
        /*08dc*/ 	.word	0xffffffff


	//   ....[153]....
        /*08e0*/ 	.word	0xffffffff


	//   ....[154]....
        /*08e4*/ 	.word	0xffffffff


	//   ....[155]....
        /*08e8*/ 	.word	0xffffffff


	//   ....[156]....
        /*08ec*/ 	.word	0xffffffff


	//   ....[157]....
        /*08f0*/ 	.word	0xffffffff


	//   ....[158]....
        /*08f4*/ 	.word	0xffffffff


	//   ....[159]....
        /*08f8*/ 	.word	0xffffffff


	//   ....[160]....
        /*08fc*/ 	.word	0xffffffff


	//   ....[161]....
        /*0900*/ 	.word	0xffffffff


	//   ....[162]....
        /*0904*/ 	.word	0xffffffff


	//   ....[163]....
        /*0908*/ 	.word	0xffffffff


	//   ....[164]....
        /*090c*/ 	.word	0xffffffff


	//   ....[165]....
        /*0910*/ 	.word	0xffffffff


	//   ....[166]....
        /*0914*/ 	.word	0xffffffff


	//   ....[167]....
        /*0918*/ 	.word	0xffffffff


	//   ....[168]....
        /*091c*/ 	.word	0xffffffff


	//   ....[169]....
        /*0920*/ 	.word	0xffffffff


	//   ....[170]....
        /*0924*/ 	.word	0xffffffff


	//   ....[171]....
        /*0928*/ 	.word	0xffffffff


	//   ....[172]....
        /*092c*/ 	.word	0xffffffff


	//   ....[173]....
        /*0930*/ 	.word	0xffffffff


	//   ....[174]....
        /*0934*/ 	.word	0xffffffff


	//   ....[175]....
        /*0938*/ 	.word	0xffffffff


	//   ....[176]....
        /*093c*/ 	.word	0xffffffff


	//   ....[177]....
        /*0940*/ 	.word	0xffffffff


	//   ....[178]....
        /*0944*/ 	.word	0xffffffff


	//   ....[179]....
        /*0948*/ 	.word	0xffffffff


	//   ....[180]....
        /*094c*/ 	.word	0xffffffff


	//   ....[181]....
        /*0950*/ 	.word	0xffffffff


	//   ....[182]....
        /*0954*/ 	.word	0xffffffff


	//   ....[183]....
        /*0958*/ 	.word	0xffffffff


	//   ....[184]....
        /*095c*/ 	.word	0xffffffff


	//   ....[185]....
        /*0960*/ 	.word	0xffffffff


	//   ....[186]....
        /*0964*/ 	.word	0xffffffff


	//   ....[187]....
        /*0968*/ 	.word	0xffffffff


	//   ....[188]....
        /*096c*/ 	.word	0xffffffff


	//   ....[189]....
        /*0970*/ 	.word	0xffffffff


	//   ....[190]....
        /*0974*/ 	.word	0xffffffff


	//   ....[191]....
        /*0978*/ 	.word	0xffffffff


	//   ....[192]....
        /*097c*/ 	.word	0xffffffff


	//   ....[193]....
        /*0980*/ 	.word	0xffffffff


	//   ....[194]....
        /*0984*/ 	.word	0xffffffff


	//   ....[195]....
        /*0988*/ 	.word	0xffffffff


	//   ....[196]....
        /*098c*/ 	.word	0xffffffff


	//   ....[197]....
        /*0990*/ 	.word	0xffffffff


	//   ....[198]....
        /*0994*/ 	.word	0xffffffff


	//   ....[199]....
        /*0998*/ 	.word	0xffffffff


	//   ....[200]....
        /*099c*/ 	.word	0xffffffff


	//   ....[201]....
        /*09a0*/ 	.word	0xffffffff


	//   ....[202]....
        /*09a4*/ 	.word	0xffffffff


	//   ....[203]....
        /*09a8*/ 	.word	0xffffffff


	//   ....[204]....
        /*09ac*/ 	.word	0xffffffff


	//   ....[205]....
        /*09b0*/ 	.word	0xffffffff


	//   ....[206]....
        /*09b4*/ 	.word	0xffffffff


	//   ....[207]....
        /*09b8*/ 	.word	0xffffffff


	//   ....[208]....
        /*09bc*/ 	.word	0xffffffff


	//   ....[209]....
        /*09c0*/ 	.word	0xffffffff


	//   ....[210]....
        /*09c4*/ 	.word	0xffffffff


	//   ....[211]....
        /*09c8*/ 	.word	0xffffffff


	//   ....[212]....
        /*09cc*/ 	.word	0xffffffff


	//   ....[213]....
        /*09d0*/ 	.word	0xffffffff


	//   ....[214]....
        /*09d4*/ 	.word	0xffffffff


	//   ....[215]....
        /*09d8*/ 	.word	0xffffffff


	//   ....[216]....
        /*09dc*/ 	.word	0xffffffff


	//   ....[217]....
        /*09e0*/ 	.word	0xffffffff


	//   ....[218]....
        /*09e4*/ 	.word	0xffffffff


	//   ....[219]....
        /*09e8*/ 	.word	0xffffffff


	//   ....[220]....
        /*09ec*/ 	.word	0xffffffff


	//   ....[221]....
        /*09f0*/ 	.word	0xffffffff


	//   ....[222]....
        /*09f4*/ 	.word	0xffffffff


	//   ....[223]....
        /*09f8*/ 	.word	0xffffffff


	//   ....[224]....
        /*09fc*/ 	.word	0xffffffff


	//   ....[225]....
        /*0a00*/ 	.word	0xffffffff


	//   ....[226]....
        /*0a04*/ 	.word	0xffffffff


	//   ....[227]....
        /*0a08*/ 	.word	0xffffffff


	//   ....[228]....
        /*0a0c*/ 	.word	0xffffffff


	//   ....[229]....
        /*0a10*/ 	.word	0xffffffff


	//   ....[230]....
        /*0a14*/ 	.word	0xffffffff


	//----- nvinfo : EIATTR_COOP_GROUP_INSTR_OFFSETS
	.align		4
.L_264:
        /*0a18*/ 	.byte	0x04, 0x28
        /*0a1a*/ 	.short	(.L_266 - .L_265)


	//   ....[0]....
.L_265:
        /*0a1c*/ 	.word	0x00000050


	//   ....[1]....
        /*0a20*/ 	.word	0x00000210


	//   ....[2]....
        /*0a24*/ 	.word	0x00000240


	//   ....[3]....
        /*0a28*/ 	.word	0x00000270


	//   ....[4]....
        /*0a2c*/ 	.word	0x000002a0


	//   ....[5]....
        /*0a30*/ 	.word	0x000002d0


	//   ....[6]....
        /*0a34*/ 	.word	0x00000300


	//   ....[7]....
        /*0a38*/ 	.word	0x00000470


	//   ....[8]....
        /*0a3c*/ 	.word	0x000004b0


	//   ....[9]....
        /*0a40*/ 	.word	0x000004e0


	//   ....[10]....
        /*0a44*/ 	.word	0x00000510


	//   ....[11]....
        /*0a48*/ 	.word	0x00000540


	//   ....[12]....
        /*0a4c*/ 	.word	0x00000570


	//   ....[13]....
        /*0a50*/ 	.word	0x00000600


	//   ....[14]....
        /*0a54*/ 	.word	0x00000650


	//   ....[15]....
        /*0a58*/ 	.word	0x00000670


	//   ....[16]....
        /*0a5c*/ 	.word	0x000006d0


	//   ....[17]....
        /*0a60*/ 	.word	0x00002900


	//   ....[18]....
        /*0a64*/ 	.word	0x00002920


	//   ....[19]....
        /*0a68*/ 	.word	0x00002a10


	//   ....[20]....
        /*0a6c*/ 	.word	0x00002a20


	//   ....[21]....
        /*0a70*/ 	.word	0x00002b00


	//   ....[22]....
        /*0a74*/ 	.word	0x00002b20


	//   ....[23]....
        /*0a78*/ 	.word	0x00002c00


	//   ....[24]....
        /*0a7c*/ 	.word	0x00002c10


	//   ....[25]....
        /*0a80*/ 	.word	0x00002cf0


	//   ....[26]....
        /*0a84*/ 	.word	0x00002d10


	//   ....[27]....
        /*0a88*/ 	.word	0x00002df0


	//   ....[28]....
        /*0a8c*/ 	.word	0x00002e00


	//   ....[29]....
        /*0a90*/ 	.word	0x00002ee0


	//   ....[30]....
        /*0a94*/ 	.word	0x00002f00


	//   ....[31]....
        /*0a98*/ 	.word	0x00002fe0


	//   ....[32]....
        /*0a9c*/ 	.word	0x00002ff0


	//   ....[33]....
        /*0aa0*/ 	.word	0x00004a90


	//   ....[34]....
        /*0aa4*/ 	.word	0x00004aa0


	//   ....[35]....
        /*0aa8*/ 	.word	0x00004ac0


	//   ....[36]....
        /*0aac*/ 	.word	0x00004ad0


	//   ....[37]....
        /*0ab0*/ 	.word	0x00005510


	//   ....[38]....
        /*0ab4*/ 	.word	0x00005560


	//   ....[39]....
        /*0ab8*/ 	.word	0x00005870


	//   ....[40]....
        /*0abc*/ 	.word	0x000058a0


	//   ....[41]....
        /*0ac0*/ 	.word	0x00005950


	//   ....[42]....
        /*0ac4*/ 	.word	0x00005b10


	//   ....[43]....
        /*0ac8*/ 	.word	0x00005b50


	//   ....[44]....
        /*0acc*/ 	.word	0x00005c50


	//   ....[45]....
        /*0ad0*/ 	.word	0x00008580


	//   ....[46]....
        /*0ad4*/ 	.word	0x00008590


	//   ....[47]....
        /*0ad8*/ 	.word	0x000085a0


	//   ....[48]....
        /*0adc*/ 	.word	0x000085b0


	//   ....[49]....
        /*0ae0*/ 	.word	0x00009020


	//   ....[50]....
        /*0ae4*/ 	.word	0x00009390


	//   ....[51]....
        /*0ae8*/ 	.word	0x000095e0


	//   ....[52]....
        /*0aec*/ 	.word	0x00009760


	//   ....[53]....
        /*0af0*/ 	.word	0x000097e0


	//   ....[54]....
        /*0af4*/ 	.word	0x000099d0


	//   ....[55]....
        /*0af8*/ 	.word	0x00009a40


	//   ....[56]....
        /*0afc*/ 	.word	0x00009b50


	//   ....[57]....
        /*0b00*/ 	.word	0x0000d030


	//   ....[58]....
        /*0b04*/ 	.word	0x0000d080


	//   ....[59]....
        /*0b08*/ 	.word	0x0000d200


	//   ....[60]....
        /*0b0c*/ 	.word	0x0000d290


	//   ....[61]....
        /*0b10*/ 	.word	0x0000d340


	//   ....[62]....
        /*0b14*/ 	.word	0x0000d380


	//   ....[63]....
        /*0b18*/ 	.word	0x0000d540


	//   ....[64]....
        /*0b1c*/ 	.word	0x0000d790


	//   ....[65]....
        /*0b20*/ 	.word	0x0000f620


	//   ....[66]....
        /*0b24*/ 	.word	0x0000f690


	//   ....[67]....
        /*0b28*/ 	.word	0x0000f6a0


	//   ....[68]....
        /*0b2c*/ 	.word	0x0000f6b0


	//   ....[69]....
        /*0b30*/ 	.word	0x0000f6e0


	//   ....[70]....
        /*0b34*/ 	.word	0x0000f700


	//   ....[71]....
        /*0b38*/ 	.word	0x0000f710


	//   ....[72]....
        /*0b3c*/ 	.word	0x0000f720


	//   ....[73]....
        /*0b40*/ 	.word	0x00010930


	//   ....[74]....
        /*0b44*/ 	.word	0x00010940


	//   ....[75]....
        /*0b48*/ 	.word	0x00010950


	//   ....[76]....
        /*0b4c*/ 	.word	0x00010960


	//   ....[77]....
        /*0b50*/ 	.word	0x00010970


	//   ....[78]....
        /*0b54*/ 	.word	0x00010980


	//   ....[79]....
        /*0b58*/ 	.word	0x00010990


	//   ....[80]....
        /*0b5c*/ 	.word	0x000109a0


	//   ....[81]....
        /*0b60*/ 	.word	0x00010d90


	//   ....[82]....
        /*0b64*/ 	.word	0x00010db0


	//   ....[83]....
        /*0b68*/ 	.word	0x00010e30


	//   ....[84]....
        /*0b6c*/ 	.word	0x00010e40


	//   ....[85]....
        /*0b70*/ 	.word	0x00010ec0


	//   ....[86]....
        /*0b74*/ 	.word	0x00010ee0


	//   ....[87]....
        /*0b78*/ 	.word	0x00010f60


	//   ....[88]....
        /*0b7c*/ 	.word	0x00010f70


	//   ....[89]....
        /*0b80*/ 	.word	0x00010ff0


	//   ....[90]....
        /*0b84*/ 	.word	0x00011010


	//   ....[91]....
        /*0b88*/ 	.word	0x00011090


	//   ....[92]....
        /*0b8c*/ 	.word	0x000110a0


	//   ....[93]....
        /*0b90*/ 	.word	0x00011120


	//   ....[94]....
        /*0b94*/ 	.word	0x00011140


	//   ....[95]....
        /*0b98*/ 	.word	0x000111c0


	//   ....[96]....
        /*0b9c*/ 	.word	0x000111d0


	//   ....[97]....
        /*0ba0*/ 	.word	0x00011470


	//   ....[98]....
        /*0ba4*/ 	.word	0x00011490


	//   ....[99]....
        /*0ba8*/ 	.word	0x000117e0


	//   ....[100]....
        /*0bac*/ 	.word	0x000117f0


	//   ....[101]....
        /*0bb0*/ 	.word	0x00011a50


	//   ....[102]....
        /*0bb4*/ 	.word	0x00011a70


	//   ....[103]....
        /*0bb8*/ 	.word	0x00011cd0


	//   ....[104]....
        /*0bbc*/ 	.word	0x00011ce0


	//   ....[105]....
        /*0bc0*/ 	.word	0x000126f0


	//   ....[106]....
        /*0bc4*/ 	.word	0x00012710


	//   ....[107]....
        /*0bc8*/ 	.word	0x00012790


	//   ....[108]....
        /*0bcc*/ 	.word	0x000127a0


	//   ....[109]....
        /*0bd0*/ 	.word	0x00012820


	//   ....[110]....
        /*0bd4*/ 	.word	0x00012840


	//   ....[111]....
        /*0bd8*/ 	.word	0x000128c0


	//   ....[112]....
        /*0bdc*/ 	.word	0x000128d0


	//   ....[113]....
        /*0be0*/ 	.word	0x00012950


	//   ....[114]....
        /*0be4*/ 	.word	0x00012970


	//   ....[115]....
        /*0be8*/ 	.word	0x000129f0


	//   ....[116]....
        /*0bec*/ 	.word	0x00012a00


	//   ....[117]....
        /*0bf0*/ 	.word	0x00012a80


	//   ....[118]....
        /*0bf4*/ 	.word	0x00012aa0


	//   ....[119]....
        /*0bf8*/ 	.word	0x00012b20


	//   ....[120]....
        /*0bfc*/ 	.word	0x00012b30


	//   ....[121]....
        /*0c00*/ 	.word	0x00012c90


	//   ....[122]....
        /*0c04*/ 	.word	0x00012cb0


	//   ....[123]....
        /*0c08*/ 	.word	0x00012de0


	//   ....[124]....
        /*0c0c*/ 	.word	0x00012e20


	//   ....[125]....
        /*0c10*/ 	.word	0x00012e50


	//   ....[126]....
        /*0c14*/ 	.word	0x00012e80


	//   ....[127]....
        /*0c18*/ 	.word	0x00012eb0


	//   ....[128]....
        /*0c1c*/ 	.word	0x00012ee0


	//   ....[129]....
        /*0c20*/ 	.word	0x00013040


	//   ....[130]....
        /*0c24*/ 	.word	0x00013080


	//   ....[131]....
        /*0c28*/ 	.word	0x000130b0


	//   ....[132]....
        /*0c2c*/ 	.word	0x000130e0


	//   ....[133]....
        /*0c30*/ 	.word	0x00013110


	//   ....[134]....
        /*0c34*/ 	.word	0x00013140


	//   ....[135]....
        /*0c38*/ 	.word	0x000131d0


	//   ....[136]....
        /*0c3c*/ 	.word	0x00013230


	//   ....[137]....
        /*0c40*/ 	.word	0x00013240


	//   ....[138]....
        /*0c44*/ 	.word	0x000132a0


	//   ....[139]....
        /*0c48*/ 	.word	0x00013d00


	//   ....[140]....
        /*0c4c*/ 	.word	0x00013d60


	//   ....[141]....
        /*0c50*/ 	.word	0x00013db0


	//   ....[142]....
        /*0c54*/ 	.word	0x00013e00


	//   ....[143]....
        /*0c58*/ 	.word	0x00013e50


	//   ....[144]....
        /*0c5c*/ 	.word	0x00013ec0


	//   ....[145]....
        /*0c60*/ 	.word	0x00013f10


	//   ....[146]....
        /*0c64*/ 	.word	0x00013f80


	//   ....[147]....
        /*0c68*/ 	.word	0x00013ff0


	//   ....[148]....
        /*0c6c*/ 	.word	0x00014050


	//   ....[149]....
        /*0c70*/ 	.word	0x000140c0


	//   ....[150]....
        /*0c74*/ 	.word	0x00014130


	//   ....[151]....
        /*0c78*/ 	.word	0x000141a0


	//   ....[152]....
        /*0c7c*/ 	.word	0x00014200


	//   ....[153]....
        /*0c80*/ 	.word	0x00014270


	//   ....[154]....
        /*0c84*/ 	.word	0x000142e0


	//   ....[155]....
        /*0c88*/ 	.word	0x00014350


	//   ....[156]....
        /*0c8c*/ 	.word	0x000143b0


	//   ....[157]....
        /*0c90*/ 	.word	0x00014420


	//   ....[158]....
        /*0c94*/ 	.word	0x00014490


	//   ....[159]....
        /*0c98*/ 	.word	0x00014500


	//   ....[160]....
        /*0c9c*/ 	.word	0x00014560


	//   ....[161]....
        /*0ca0*/ 	.word	0x000145d0


	//   ....[162]....
        /*0ca4*/ 	.word	0x00014640


	//   ....[163]....
        /*0ca8*/ 	.word	0x000146b0


	//   ....[164]....
        /*0cac*/ 	.word	0x00014710


	//   ....[165]....
        /*0cb0*/ 	.word	0x00014770


	//   ....[166]....
        /*0cb4*/ 	.word	0x000147c0


	//   ....[167]....
        /*0cb8*/ 	.word	0x00014810


	//   ....[168]....
        /*0cbc*/ 	.word	0x00014870


	//   ....[169]....
        /*0cc0*/ 	.word	0x000148c0


	//   ....[170]....
        /*0cc4*/ 	.word	0x00014920


	//   ....[171]....
        /*0cc8*/ 	.word	0x00014970


	//   ....[172]....
        /*0ccc*/ 	.word	0x000149d0


	//   ....[173]....
        /*0cd0*/ 	.word	0x00014a40


	//   ....[174]....
        /*0cd4*/ 	.word	0x00014ab0


	//   ....[175]....
        /*0cd8*/ 	.word	0x00014b20


	//   ....[176]....
        /*0cdc*/ 	.word	0x00014b80


	//   ....[177]....
        /*0ce0*/ 	.word	0x00014bf0


	//   ....[178]....
        /*0ce4*/ 	.word	0x00014c60


	//   ....[179]....
        /*0ce8*/ 	.word	0x00014cd0


	//   ....[180]....
        /*0cec*/ 	.word	0x00014d30


	//   ....[181]....
        /*0cf0*/ 	.word	0x00014da0


	//   ....[182]....
        /*0cf4*/ 	.word	0x00014e10


	//   ....[183]....
        /*0cf8*/ 	.word	0x00014e80


	//   ....[184]....
        /*0cfc*/ 	.word	0x00014ee0


	//   ....[185]....
        /*0d00*/ 	.word	0x00014f50


	//   ....[186]....
        /*0d04*/ 	.word	0x00014fc0


	//   ....[187]....
        /*0d08*/ 	.word	0x00015030


	//   ....[188]....
        /*0d0c*/ 	.word	0x00015090


	//   ....[189]....
        /*0d10*/ 	.word	0x00015100


	//   ....[190]....
        /*0d14*/ 	.word	0x00015170


	//   ....[191]....
        /*0d18*/ 	.word	0x000151e0


	//   ....[192]....
        /*0d1c*/ 	.word	0x00015240


	//   ....[193]....
        /*0d20*/ 	.word	0x000152b0


	//   ....[194]....
        /*0d24*/ 	.word	0x00015320


	//   ....[195]....
        /*0d28*/ 	.word	0x00015390


	//   ....[196]....
        /*0d2c*/ 	.word	0x000153f0


	//   ....[197]....
        /*0d30*/ 	.word	0x00015460


	//   ....[198]....
        /*0d34*/ 	.word	0x000154d0


	//   ....[199]....
        /*0d38*/ 	.word	0x00015540


	//   ....[200]....
        /*0d3c*/ 	.word	0x000155a0


	//   ....[201]....
        /*0d40*/ 	.word	0x00015610


	//   ....[202]....
        /*0d44*/ 	.word	0x00015680


	//   ....[203]....
        /*0d48*/ 	.word	0x000156f0


	//   ....[204]....
        /*0d4c*/ 	.word	0x00015750


	//   ....[205]....
        /*0d50*/ 	.word	0x000157c0


	//   ....[206]....
        /*0d54*/ 	.word	0x00015830


	//   ....[207]....
        /*0d58*/ 	.word	0x000158a0


	//   ....[208]....
        /*0d5c*/ 	.word	0x00015900


	//   ....[209]....
        /*0d60*/ 	.word	0x00015970


	//   ....[210]....
        /*0d64*/ 	.word	0x000159e0


	//   ....[211]....
        /*0d68*/ 	.word	0x00015a50


	//   ....[212]....
        /*0d6c*/ 	.word	0x00015ab0


	//   ....[213]....
        /*0d70*/ 	.word	0x00015b20


	//   ....[214]....
        /*0d74*/ 	.word	0x00015b90


	//   ....[215]....
        /*0d78*/ 	.word	0x00015be0


	//   ....[216]....
        /*0d7c*/ 	.word	0x00015c20


	//   ....[217]....
        /*0d80*/ 	.word	0x00015c70


	//   ....[218]....
        /*0d84*/ 	.word	0x00015cc0


	//   ....[219]....
        /*0d88*/ 	.word	0x00015d10


	//   ....[220]....
        /*0d8c*/ 	.word	0x00015d80


	//   ....[221]....
        /*0d90*/ 	.word	0x00015dd0


	//   ....[222]....
        /*0d94*/ 	.word	0x00015e20


	//   ....[223]....
        /*0d98*/ 	.word	0x00015e70


	//   ....[224]....
        /*0d9c*/ 	.word	0x00015ec0


	//   ....[225]....
        /*0da0*/ 	.word	0x00015f10


	//   ....[226]....
        /*0da4*/ 	.word	0x00015f80


	//   ....[227]....
        /*0da8*/ 	.word	0x00015fd0


	//   ....[228]....
        /*0dac*/ 	.word	0x00016040


	//   ....[229]....
        /*0db0*/ 	.word	0x000160a0


	//   ....[230]....
        /*0db4*/ 	.word	0x00016110


	//----- nvinfo : EIATTR_EXIT_INSTR_OFFSETS
	.align		4
.L_266:
        /*0db8*/ 	.byte	0x04, 0x1c
        /*0dba*/ 	.short	(.L_268 - .L_267)


	//   ....[0]....
.L_267:
        /*0dbc*/ 	.word	0x000010f0


	//   ....[1]....
        /*0dc0*/ 	.word	0x00013cc0


	//----- nvinfo : EIATTR_MAX_THREADS
	.align		4
.L_268:
        /*0dc4*/ 	.byte	0x04, 0x05
        /*0dc6*/ 	.short	(.L_270 - .L_269)
.L_269:
        /*0dc8*/ 	.word	0x00000080
        /*0dcc*/ 	.word	0x00000001
        /*0dd0*/ 	.word	0x00000001


	//----- nvinfo : EIATTR_CRS_STACK_SIZE
	.align		4
.L_270:
        /*0dd4*/ 	.byte	0x04, 0x1e
        /*0dd6*/ 	.short	(.L_272 - .L_271)
.L_271:
        /*0dd8*/ 	.word	0x00000000
.L_272:


//--------------------- .nv.info._ZN7cutlass13device_kernelIN5flash19enable_sm80_to_sm89INS1_16FlashAttnFwdSm80INS1_25CollectiveMainloopFwdSm80ILi4ELi1ELb0EN4cute5tupleIJNS5_1CILi128EEENS7_ILi80EEENS7_ILi64EEEEEELi64ENS_10bfloat16_tEfNS_4arch4Sm80ELb1ELb0ELb1ELb1ELb0ELb1ELb1ELb1EEENS1_21CollectiveEpilogueFwdINS6_IJS8_SA_S9_EEENS6_IJNS7_ILi1EEESI_SI_EEESC_SE_Li128ELb1ELb1ELb1ELb0EEENS1_36VarlenDynamicPersistentTileSchedulerILi128ELi80ELi128ELi128ELb1ELb1ELb0ELb1ELb1ELb1EEEEEEEEEvNT_6ParamsE --------------------------
	.section	.nv.info._ZN7cutlass13device_kernelIN5flash19enable_sm80_to_sm89INS1_16FlashAttnFwdSm80INS1_25CollectiveMainloopFwdSm80ILi4ELi1ELb0EN4cute5tupleIJNS5_1CILi128EEENS7_ILi80EEENS7_ILi64EEEEEELi64ENS_10bfloat16_tEfNS_4arch4Sm80ELb1ELb0ELb1ELb1ELb0ELb1ELb1ELb1EEENS1_21CollectiveEpilogueFwdINS6_IJS8_SA_S9_EEENS6_IJNS7_ILi1EEESI_SI_EEESC_SE_Li128ELb1ELb1ELb1ELb0EEENS1_36VarlenDynamicPersistentTileSchedulerILi128ELi80ELi128ELi128ELb1ELb1ELb0ELb1ELb1ELb1EEEEEEEEEvNT_6ParamsE,"",@"SHT_CUDA_INFO"
	.sectionflags	@""
	.align	4


	//----- nvinfo : EIATTR_CUDA_API_VERSION
	.align		4
        /*0000*/ 	.byte	0x04, 0x37
        /*0002*/ 	.short	(.L_274 - .L_273)
.L_273:
        /*0004*/ 	.word	0x00000082


	//----- nvinfo : EIATTR_SW2861232_WAR
	.align		4
.L_274:
        /*0008*/ 	.byte	0x01, 0x35
	.zero		2


	//----- nvinfo : EIATTR_PARAM_CBANK
	.align		4
        /*000c*/ 	.byte	0x04, 0x0a
        /*000e*/ 	.short	(.L_276 - .L_275)
	.align		4
.L_275:
        /*0010*/ 	.word	index@(.nv.constant0._ZN7cutlass13device_kernelIN5flash19enable_sm80_to_sm89INS1_16FlashAttnFwdSm80INS1_25CollectiveMainloopFwdSm80ILi4ELi1ELb0EN4cute5tupleIJNS5_1CILi128EEENS7_ILi80EEENS7_ILi64EEEEEELi64ENS_10bfloat16_tEfNS_4arch4Sm80ELb1ELb0ELb1ELb1ELb0ELb1ELb1ELb1EEENS1_21CollectiveEpilogueFwdINS6_IJS8_SA_S9_EEENS6_IJNS7_ILi1EEESI_SI_EEESC_SE_Li128ELb1ELb1ELb1ELb0EEENS1_36VarlenDynamicPersistentTileSchedulerILi128ELi80ELi128ELi128ELb1ELb1ELb0ELb1ELb1ELb1EEEEEEEEEvNT_6ParamsE)
        /*0014*/ 	.short	0x0160
        /*0016*/ 	.short	0x0438


	//----- nvinfo : EIATTR_CBANK_PARAM_SIZE
	.align		4
.L_276:
        /*0018*/ 	.byte	0x03, 0x19
        /*001a*/ 	.short	0x0438


	//----- nvinfo : EIATTR_KPARAM_INFO
	.align		4
        /*001c*/ 	.byte	0x04, 0x17
        /*001e*/ 	.short	(.L_278 - .L_277)
.L_277:
        /*0020*/ 	.word	0x00000000
        /*0024*/ 	.short	0x0000
        /*0026*/ 	.short	0x0000
        /*0028*/ 	.byte	0x00, 0xf0, 0xe1, 0x10


	//----- nvinfo : EIATTR_MAXREG_COUNT
	.align		4
.L_278:
        /*002c*/ 	.byte	0x03, 0x1b
        /*002e*/ 	.short	0x00ff


	//----- nvinfo : EIATTR_NUM_BARRIERS
	.align		4
        /*0030*/ 	.byte	0x02, 0x4c
        /*0032*/ 	.byte	0x06
	.zero		1


	//----- nvinfo : EIATTR_ANNOTATIONS
	.align		4
        /*0034*/ 	.byte	0x04, 0x55
        /*0036*/ 	.short	(.L_280 - .L_279)


	//   ....[0]....
.L_279:
        /* <DEDUP_REMOVED lines=80> */


	//----- nvinfo : EIATTR_MERCURY_ISA_VERSION
	.align		4
.L_280:
        /*0528*/ 	.byte	0x03, 0x5f
        /*052a*/ 	.short	0x0000


	//----- nvinfo : EIATTR_INT_WARP_WIDE_INSTR_OFFSETS
	.align		4
        /*052c*/ 	.byte	0x04, 0x31
        /*052e*/ 	.short	(.L_282 - .L_281)


	//   ....[0]....
.L_281:
        /*0530*/ 	.word	0x0001a450


	//   ....[1]....
        /*0534*/ 	.word	0x0001a4d0


	//----- nvinfo : EIATTR_COOP_GROUP_MASK_REGIDS
	.align		4
.L_282:
        /*0538*/ 	.byte	0x04, 0x29
        /*053a*/ 	.short	(.L_284 - .L_283)


	//   ....[0]....
.L_283:
        /*053c*/ 	.word	0xffffffff


	//   ....[1]....
        /*0540*/ 	.word	0xffffffff


	//   ....[2]....
        /*0544*/ 	.word	0xffffffff


	//   ....[3]....
        /*0548*/ 	.word	0xffffffff


	//   ....[4]....
        /*054c*/ 	.word	0xffffffff


	//   ....[5]....
        /*0550*/ 	.word	0xffffffff


	//   ....[6]....
        /*0554*/ 	.word	0xffffffff


	//   ....[7]....
        /*0558*/ 	.word	0xffffffff


	//   ....[8]....
        /*055c*/ 	.word	0xffffffff


	//   ....[9]....
        /*0560*/ 	.word	0xffffffff


	//   ....[10]....
        /*0564*/ 	.word	0xffffffff


	//   ....[11]....
        /*0568*/ 	.word	0xffffffff


	//   ....[12]....
        /*056c*/ 	.word	0xffffffff


	//   ....[13]....
        /*0570*/ 	.word	0xffffffff


	//   ....[14]....
        /*0574*/ 	.word	0xffffffff


	//   ....[15]....
        /*0578*/ 	.word	0xffffffff


	//   ....[16]....
        /*057c*/ 	.word	0xffffffff


	//   ....[17]....
        /*0580*/ 	.word	0xffffffff


	//   ....[18]....
        /*0584*/ 	.word	0xffffffff


	//   ....[19]....
        /*0588*/ 	.word	0xffffffff


	//   ....[20]....
        /*058c*/ 	.word	0xffffffff


	//   ....[21]....
        /*0590*/ 	.word	0xffffffff


	//   ....[22]....
        /*0594*/ 	.word	0xffffffff


	//   ....[23]....
        /*0598*/ 	.word	0xffffffff


	//   ....[24]....
        /*059c*/ 	.word	0xffffffff


	//   ....[25]....
        /*05a0*/ 	.word	0xffffffff


	//   ....[26]....
        /*05a4*/ 	.word	0xffffffff


	//   ....[27]....
        /*05a8*/ 	.word	0xffffffff


	//   ....[28]....
        /*05ac*/ 	.word	0xffffffff


	//   ....[29]....
        /*05b0*/ 	.word	0xffffffff


	//   ....[30]....
        /*05b4*/ 	.word	0xffffffff


	//   ....[31]....
        /*05b8*/ 	.word	0xffffffff


	//   ....[32]....
        /*05bc*/ 	.word	0xffffffff


	//   ....[33]....
        /*05c0*/ 	.word	0xffffffff


	//   ....[34]....
        /*05c4*/ 	.word	0xffffffff


	//   ....[35]....
        /*05c8*/ 	.word	0xffffffff


	//   ....[36]....
        /*05cc*/ 	.word	0xffffffff


	//   ....[37]....
        /*05d0*/ 	.word	0xffffffff


	//   ....[38]....
        /*05d4*/ 	.word	0xffffffff


	//   ....[39]....
        /*05d8*/ 	.word	0xffffffff


	//   ....[40]....
        /*05dc*/ 	.word	0xffffffff


	//   ....[41]....
        /*05e0*/ 	.word	0xffffffff


	//   ....[42]....
        /*05e4*/ 	.word	0xffffffff


	//   ....[43]....
        /*05e8*/ 	.word	0xffffffff


	//   ....[44]....
        /*05ec*/ 	.word	0xffffffff


	//   ....[45]....
        /*05f0*/ 	.word	0xffffffff


	//   ....[46]....
        /*05f4*/ 	.word	0xffffffff


	//   ....[47]....
        /*05f8*/ 	.word	0xffffffff


	//   ....[48]....
        /*05fc*/ 	.word	0xffffffff


	//   ....[49]....
        /*0600*/ 	.word	0xffffffff


	//   ....[50]....
        /*0604*/ 	.word	0xffffffff


	//   ....[51]....
        /*0608*/ 	.word	0xffffffff


	//   ....[52]....
        /*060c*/ 	.word	0xffffffff


	//   ....[53]....
        /*0610*/ 	.word	0xffffffff


	//   ....[54]....
        /*0614*/ 	.word	0xffffffff


	//   ....[55]....
        /*0618*/ 	.word	0xffffffff


	//   ....[56]....
        /*061c*/ 	.word	0xffffffff


	//   ....[57]....
        /*0620*/ 	.word	0xffffffff


	//   ....[58]....
        /*0624*/ 	.word	0xffffffff


	//   ....[59]....
        /*0628*/ 	.word	0xffffffff


	//   ....[60]....
        /*062c*/ 	.word	0xffffffff


	//   ....[61]....
        /*0630*/ 	.word	0xffffffff


	//   ....[62]....
        /*0634*/ 	.word	0xffffffff


	//   ....[63]....
        /*0638*/ 	.word	0xffffffff


	//   ....[64]....
        /*063c*/ 	.word	0xffffffff


	//   ....[65]....
        /*0640*/ 	.word	0xffffffff


	//   ....[66]....
        /*0644*/ 	.word	0xffffffff


	//   ....[67]....
        /*0648*/ 	.word	0xffffffff


	//   ....[68]....
        /*064c*/ 	.word	0xffffffff


	//   ....[69]....
        /*0650*/ 	.word	0xffffffff


	//   ....[70]....
        /*0654*/ 	.word	0xffffffff


	//   ....[71]....
        /*0658*/ 	.word	0xffffffff


	//   ....[72]....
        /*065c*/ 	.word	0xffffffff


	//   ....[73]....
        /*0660*/ 	.word	0xffffffff


	//   ....[74]....
        /*0664*/ 	.word	0xffffffff


	//   ....[75]....
        /*0668*/ 	.word	0xffffffff


	//   ....[76]....
        /*066c*/ 	.word	0xffffffff


	//   ....[77]....
        /*0670*/ 	.word	0xffffffff


	//   ....[78]....
        /*0674*/ 	.word	0xffffffff


	//   ....[79]....
        /*0678*/ 	.word	0xffffffff


	//   ....[80]....
        /*067c*/ 	.word	0xffffffff


	//   ....[81]....
        /*0680*/ 	.word	0xffffffff


	//   ....[82]....
        /*0684*/ 	.word	0xffffffff


	//   ....[83]....
        /*0688*/ 	.word	0xffffffff


	//   ....[84]....
        /*068c*/ 	.word	0xffffffff


	//   ....[85]....
        /*0690*/ 	.word	0xffffffff


	//   ....[86]....
        /*0694*/ 	.word	0xffffffff


	//   ....[87]....
        /*0698*/ 	.word	0xffffffff


	//   ....[88]....
        /*069c*/ 	.word	0xffffffff


	//   ....[89]....
        /*06a0*/ 	.word	0xffffffff


	//   ....[90]....
        /*06a4*/ 	.word	0xffffffff


	//   ....[91]....
        /*06a8*/ 	.word	0xffffffff


	//   ....[92]....
        /*06ac*/ 	.word	0xffffffff


	//   ....[93]....
        /*06b0*/ 	.word	0xffffffff


	//   ....[94]....
        /*06b4*/ 	.word	0xffffffff


	//   ....[95]....
        /*06b8*/ 	.word	0xffffffff


	//   ....[96]....
        /*06bc*/ 	.word	0xffffffff


	//   ....[97]....
        /*06c0*/ 	.word	0xffffffff


	//   ....[98]....
        /*06c4*/ 	.word	0xffffffff


	//   ....[99]....
        /*06c8*/ 	.word	0xffffffff


	//   ....[100]....
        /*06cc*/ 	.word	0xffffffff


	//   ....[101]....
        /*06d0*/ 	.word	0xffffffff


	//   ....[102]....
        /*06d4*/ 	.word	0xffffffff


	//   ....[103]....
        /*06d8*/ 	.word	0xffffffff


	//   ....[104]....
        /*06dc*/ 	.word	0xffffffff


	//   ....[105]....
        /*06e0*/ 	.word	0xffffffff


	//   ....[106]....
        /*06e4*/ 	.word	0xffffffff


	//   ....[107]....
        /*06e8*/ 	.word	0xffffffff


	//   ....[108]....
        /*06ec*/ 	.word	0xffffffff


	//   ....[109]....
        /*06f0*/ 	.word	0xffffffff


	//   ....[110]....
        /*06f4*/ 	.word	0xffffffff


	//   ....[111]....
        /*06f8*/ 	.word	0xffffffff


	//   ....[112]....
        /*06fc*/ 	.word	0xffffffff


	//   ....[113]....
        /*0700*/ 	.word	0xffffffff


	//   ....[114]....
        /*0704*/ 	.word	0xffffffff


	//   ....[115]....
        /*0708*/ 	.word	0xffffffff


	//   ....[116]....
        /*070c*/ 	.word	0xffffffff


	//   ....[117]....
        /*0710*/ 	.word	0xffffffff


	//   ....[118]....
        /*0714*/ 	.word	0xffffffff


	//   ....[119]....
        /*0718*/ 	.word	0xffffffff


	//   ....[120]....
        /*071c*/ 	.word	0xffffffff


	//   ....[121]....
        /*0720*/ 	.word	0xffffffff


	//   ....[122]....
        /*0724*/ 	.word	0xffffffff


	//   ....[123]....
        /*0728*/ 	.word	0xffffffff


	//   ....[124]....
        /*072c*/ 	.word	0xffffffff


	//   ....[125]....
        /*0730*/ 	.word	0xffffffff


	//   ....[126]....
        /*0734*/ 	.word	0xffffffff


	//   ....[127]....
        /*0738*/ 	.word	0xffffffff


	//   ....[128]....
        /*073c*/ 	.word	0xffffffff


	//   ....[129]....
        /*0740*/ 	.word	0xffffffff


	//   ....[130]....
        /*0744*/ 	.word	0xffffffff


	//   ....[131]....
        /*0748*/ 	.word	0xffffffff


	//   ....[132]....
        /*074c*/ 	.word	0xffffffff


	//   ....[133]....
        /*0750*/ 	.word	0xffffffff


	//   ....[134]....
        /*0754*/ 	.word	0xffffffff


	//   ....[135]....
        /*0758*/ 	.word	0xffffffff


	//   ....[136]....
        /*075c*/ 	.word	0xffffffff


	//   ....[137]....
        /*0760*/ 	.word	0xffffffff


	//   ....[138]....
        /*0764*/ 	.word	0xffffffff


	//   ....[139]....
        /*0768*/ 	.word	0xffffffff


	//   ....[140]....
        /*076c*/ 	.word	0xffffffff


	//   ....[141]....
        /*0770*/ 	.word	0xffffffff


	//   ....[142]....
        /*0774*/ 	.word	0xffffffff


	//   ....[143]....
        /*0778*/ 	.word	0xffffffff


	//   ....[144]....
        /*077c*/ 	.word	0xffffffff


	//   ....[145]....
        /*0780*/ 	.word	0xffffffff


	//   ....[146]....
        /*0784*/ 	.word	0xffffffff


	//   ....[147]....
        /*0788*/ 	.word	0xffffffff


	//   ....[148]....
        /*078c*/ 	.word	0xffffffff


	//   ....[149]....
        /*0790*/ 	.word	0xffffffff


	//   ....[150]....
        /*0794*/ 	.word	0xffffffff


	//   ....[151]....
        /*0798*/ 	.word	0xffffffff


	//   ....[152]....
        /*079c*/ 	.word	0xffffffff


	//   ....[153]....
        /*07a0*/ 	.word	0xffffffff


	//   ....[154]....
        /*07a4*/ 	.word	0xffffffff


	//   ....[155]....
        /*07a8*/ 	.word	0xffffffff


	//   ....[156]....
        /*07ac*/ 	.word	0xffffffff


	//   ....[157]....
        /*07b0*/ 	.word	0xffffffff


	//   ....[158]....
        /*07b4*/ 	.word	0xffffffff


	//   ....[159]....
        /*07b8*/ 	.word	0xffffffff


	//   ....[160]....
        /*07bc*/ 	.word	0xffffffff


	//   ....[161]....
        /*07c0*/ 	.word	0xffffffff


	//   ....[162]....
        /*07c4*/ 	.word	0xffffffff


	//   ....[163]....
        /*07c8*/ 	.word	0xffffffff


	//   ....[164]....
        /*07cc*/ 	.word	0xffffffff


	//   ....[165]....
        /*07d0*/ 	.word	0xffffffff


	//   ....[166]....
        /*07d4*/ 	.word	0xffffffff


	//   ....[167]....
        /*07d8*/ 	.word	0xffffffff


	//   ....[168]....
        /*07dc*/ 	.word	0xffffffff


	//   ....[169]....
        /*07e0*/ 	.word	0xffffffff


	//   ....[170]....
        /*07e4*/ 	.word	0xffffffff


	//   ....[171]....
        /*07e8*/ 	.word	0xffffffff


	//   ....[172]....
        /*07ec*/ 	.word	0xffffffff


	//   ....[173]....
        /*07f0*/ 	.word	0xffffffff


	//   ....[174]....
        /*07f4*/ 	.word	0xffffffff


	//   ....[175]....
        /*07f8*/ 	.word	0xffffffff


	//   ....[176]....
        /*07fc*/ 	.word	0xffffffff


	//   ....[177]....
        /*0800*/ 	.word	0xffffffff


	//   ....[178]....
        /*0804*/ 	.word	0xffffffff


	//   ....[179]....
        /*0808*/ 	.word	0xffffffff


	//   ....[180]....
        /*080c*/ 	.word	0xffffffff


	//   ....[181]....
        /*0810*/ 	.word	0xffffffff


	//   ....[182]....
        /*0814*/ 	.word	0xffffffff


	//   ....[183]....
        /*0818*/ 	.word	0xffffffff


	//   ....[184]....
        /*081c*/ 	.word	0xffffffff


	//   ....[185]....
        /*0820*/ 	.word	0xffffffff


	//   ....[186]....
        /*0824*/ 	.word	0xffffffff


	//   ....[187]....
        /*0828*/ 	.word	0xffffffff


	//   ....[188]....
        /*082c*/ 	.word	0xffffffff


	//   ....[189]....
        /*0830*/ 	.word	0xffffffff


	//   ....[190]....
        /*0834*/ 	.word	0xffffffff


	//   ....[191]....
        /*0838*/ 	.word	0xffffffff


	//   ....[192]....
        /*083c*/ 	.word	0xffffffff


	//   ....[193]....
        /*0840*/ 	.word	0xffffffff


	//   ....[194]....
        /*0844*/ 	.word	0xffffffff


	//   ....[195]....
        /*0848*/ 	.word	0xffffffff


	//   ....[196]....
        /*084c*/ 	.word	0xffffffff


	//   ....[197]....
        /*0850*/ 	.word	0xffffffff


	//   ....[198]....
        /*0854*/ 	.word	0xffffffff


	//   ....[199]....
        /*0858*/ 	.word	0xffffffff


	//   ....[200]....
        /*085c*/ 	.word	0xffffffff


	//   ....[201]....
        /*0860*/ 	.word	0xffffffff


	//   ....[202]....
        /*0864*/ 	.word	0xffffffff


	//   ....[203]....
        /*0868*/ 	.word	0xffffffff


	//   ....[204]....
        /*086c*/ 	.word	0xffffffff


	//   ....[205]....
        /*0870*/ 	.word	0xffffffff


	//   ....[206]....
        /*0874*/ 	.word	0xffffffff


	//   ....[207]....
        /*0878*/ 	.word	0xffffffff


	//   ....[208]....
        /*087c*/ 	.word	0xffffffff


	//   ....[209]....
        /*0880*/ 	.word	0xffffffff


	//   ....[210]....
        /*0884*/ 	.word	0xffffffff


	//   ....[211]....
        /*0888*/ 	.word	0xffffffff


	//   ....[212]....
        /*088c*/ 	.word	0xffffffff


	//   ....[213]....
        /*0890*/ 	.word	0xffffffff


	//   ....[214]....
        /*0894*/ 	.word	0xffffffff


	//   ....[215]....
        /*0898*/ 	.word	0xffffffff


	//   ....[216]....
        /*089c*/ 	.word	0xffffffff


	//   ....[217]....
        /*08a0*/ 	.word	0xffffffff


	//   ....[218]....
        /*08a4*/ 	.word	0xffffffff


	//   ....[219]....
        /*08a8*/ 	.word	0xffffffff


	//   ....[220]....
        /*08ac*/ 	.word	0xffffffff


	//   ....[221]....
        /*08b0*/ 	.word	0xffffffff


	//   ....[222]....
        /*08b4*/ 	.word	0xffffffff


	//   ....[223]....
        /*08b8*/ 	.word	0xffffffff


	//   ....[224]....
        /*08bc*/ 	.word	0xffffffff


	//   ....[225]....
        /*08c0*/ 	.word	0xffffffff


	//   ....[226]....
        /*08c4*/ 	.word	0xffffffff


	//   ....[227]....
        /*08c8*/ 	.word	0xffffffff


	//   ....[228]....
        /*08cc*/ 	.word	0xffffffff


	//   ....[229]....
        /*08d0*/ 	.word	0xffffffff


	//   ....[230]....
        /*08d4*/ 	.word	0xffffffff


	//   ....[231]....
        /*08d8*/ 	.word	0xffffffff


	//   ....[232]....
        /*08dc*/ 	.word	0xffffffff


	//   ....[233]....
        /*08e0*/ 	.word	0xffffffff


	//   ....[234]....
        /*08e4*/ 	.word	0xffffffff


	//   ....[235]....
        /*08e8*/ 	.word	0xffffffff


	//   ....[236]....
        /*08ec*/ 	.word	0xffffffff


	//   ....[237]....
        /*08f0*/ 	.word	0xffffffff


	//   ....[238]....
        /*08f4*/ 	.word	0xffffffff


	//   ....[239]....
        /*08f8*/ 	.word	0xffffffff


	//   ....[240]....
        /*08fc*/ 	.word	0xffffffff


	//   ....[241]....
        /*0900*/ 	.word	0xffffffff


	//   ....[242]....
        /*0904*/ 	.word	0xffffffff


	//   ....[243]....
        /*0908*/ 	.word	0xffffffff


	//   ....[244]....
        /*090c*/ 	.word	0xffffffff


	//   ....[245]....
        /*0910*/ 	.word	0xffffffff


	//   ....[246]....
        /*0914*/ 	.word	0xffffffff


	//   ....[247]....
        /*0918*/ 	.word	0xffffffff


	//   ....[248]....
        /*091c*/ 	.word	0xffffffff


	//   ....[249]....
        /*0920*/ 	.word	0xffffffff


	//   ....[250]....
        /*0924*/ 	.word	0xffffffff


	//   ....[251]....
        /*0928*/ 	.word	0xffffffff


	//   ....[252]....
        /*092c*/ 	.word	0xffffffff


	//   ....[253]....
        /*0930*/ 	.word	0xffffffff


	//   ....[254]....
        /*0934*/ 	.word	0xffffffff


	//   ....[255]....
        /*0938*/ 	.word	0xffffffff


	//   ....[0]....
        /*093c*/ 	.word	0xffffffff


	//   ....[1]....
        /*0940*/ 	.word	0xffffffff


	//   ....[2]....
        /*0944*/ 	.word	0xffffffff


	//   ....[3]....
        /*0948*/ 	.word	0xffffffff


	//   ....[4]....
        /*094c*/ 	.word	0xffffffff


	//   ....[5]....
        /*0950*/ 	.word	0xffffffff


	//   ....[6]....
        /*0954*/ 	.word	0xffffffff


	//----- nvinfo : EIATTR_COOP_GROUP_INSTR_OFFSETS
	.align		4
.L_284:
        /*0958*/ 	.byte	0x04, 0x28
        /*095a*/ 	.short	(.L_286 - .L_285)


	//   ....[0]....
.L_285:
        /*095c*/ 	.word	0x00000050


	//   ....[1]....
        /*0960*/ 	.word	0x00000200


	//   ....[2]....
        /*0964*/ 	.word	0x00000230


	//   ....[3]....
        /*0968*/ 	.word	0x00000260


	//   ....[4]....
        /*096c*/ 	.word	0x00000290


	//   ....[5]....
        /*0970*/ 	.word	0x000002c0


	//   ....[6]....
        /*0974*/ 	.word	0x000002f0


	//   ....[7]....
        /*0978*/ 	.word	0x00000450


	//   ....[8]....
        /*097c*/ 	.word	0x00000490


	//   ....[9]....
        /*0980*/ 	.word	0x000004c0


	//   ....[10]....
        /*0984*/ 	.word	0x000004f0


	//   ....[11]....
        /*0988*/ 	.word	0x00000520


	//   ....[12]....
        /*098c*/ 	.word	0x00000550


	//   ....[13]....
        /*0990*/ 	.word	0x000005e0


	//   ....[14]....
        /*0994*/ 	.word	0x00000630


	//   ....[15]....
        /*0998*/ 	.word	0x00000650


	//   ....[16]....
        /*099c*/ 	.word	0x000006b0


	//   ....[17]....
        /*09a0*/ 	.word	0x00008340


	//   ....[18]....
        /*09a4*/ 	.word	0x00008360


	//   ....[19]....
        /*09a8*/ 	.word	0x00008440


	//   ....[20]....
        /*09ac*/ 	.word	0x00008450


	//   ....[21]....
        /*09b0*/ 	.word	0x00008520


	//   ....[22]....
        /*09b4*/ 	.word	0x00008540


	//   ....[23]....
        /*09b8*/ 	.word	0x00008610


	//   ....[24]....
        /*09bc*/ 	.word	0x00008620


	//   ....[25]....
        /*09c0*/ 	.word	0x000086f0


	//   ....[26]....
        /*09c4*/ 	.word	0x00008710


	//   ....[27]....
        /*09c8*/ 	.word	0x000087e0


	//   ....[28]....
        /*09cc*/ 	.word	0x000087f0


	//   ....[29]....
        /*09d0*/ 	.word	0x000088c0


	//   ....[30]....
        /*09d4*/ 	.word	0x000088e0


	//   ....[31]....
        /*09d8*/ 	.word	0x000089b0


	//   ....[32]....
        /*09dc*/ 	.word	0x000089c0


	//   ....[33]....
        /*09e0*/ 	.word	0x000090a0


	//   ....[34]....
        /*09e4*/ 	.word	0x00009100


	//   ....[35]....
        /*09e8*/ 	.word	0x00009160


	//   ....[36]....
        /*09ec*/ 	.word	0x00009190


	//   ....[37]....
        /*09f0*/ 	.word	0x00009340


	//   ....[38]....
        /*09f4*/ 	.word	0x00009380


	//   ....[39]....
        /*09f8*/ 	.word	0x000093d0


	//   ....[40]....
        /*09fc*/ 	.word	0x00009410


	//   ....[41]....
        /*0a00*/ 	.word	0x00009620


	//   ....[42]....
        /*0a04*/ 	.word	0x00009660


	//   ....[43]....
        /*0a08*/ 	.word	0x000096b0


	//   ....[44]....
        /*0a0c*/ 	.word	0x000096f0


	//   ....[45]....
        /*0a10*/ 	.word	0x00009920


	//   ....[46]....
        /*0a14*/ 	.word	0x00009960


	//   ....[47]....
        /*0a18*/ 	.word	0x000099b0


	//   ....[48]....
        /*0a1c*/ 	.word	0x000099f0


	//   ....[49]....
        /*0a20*/ 	.word	0x0000b750


	//   ....[50]....
        /*0a24*/ 	.word	0x0000b7a0


	//   ....[51]....
        /*0a28*/ 	.word	0x0000b7c0


	//   ....[52]....
        /*0a2c*/ 	.word	0x0000b7e0


	//   ....[53]....
        /*0a30*/ 	.word	0x0000b8c0


	//   ....[54]....
        /*0a34*/ 	.word	0x0000b8d0


	//   ....[55]....
        /*0a38*/ 	.word	0x0000b8e0


	//   ....[56]....
        /*0a3c*/ 	.word	0x0000b8f0


	//   ....[57]....
        /*0a40*/ 	.word	0x0000bb00


	//   ....[58]....
        /*0a44*/ 	.word	0x0000bb40


	//   ....[59]....
        /*0a48*/ 	.word	0x0000bb60


	//   ....[60]....
        /*0a4c*/ 	.word	0x0000bb70


	//   ....[61]....
        /*0a50*/ 	.word	0x0000bcb0


	//   ....[62]....
        /*0a54*/ 	.word	0x0000bd50


	//   ....[63]....
        /*0a58*/ 	.word	0x0000bd70


	//   ....[64]....
        /*0a5c*/ 	.word	0x0000bd80


	//   ....[65]....
        /*0a60*/ 	.word	0x0000f0c0


	//   ....[66]....
        /*0a64*/ 	.word	0x0000f0d0


	//   ....[67]....
        /*0a68*/ 	.word	0x0000f0f0


	//   ....[68]....
        /*0a6c*/ 	.word	0x0000f100


	//   ....[69]....
        /*0a70*/ 	.word	0x0000fb40


	//   ....[70]....
        /*0a74*/ 	.word	0x0000fb90


	//   ....[71]....
        /*0a78*/ 	.word	0x0000fee0


	//   ....[72]....
        /*0a7c*/ 	.word	0x0000ff10


	//   ....[73]....
        /*0a80*/ 	.word	0x0000ff80


	//   ....[74]....
        /*0a84*/ 	.word	0x00010140


	//   ....[75]....
        /*0a88*/ 	.word	0x00010180


	//   ....[76]....
        /*0a8c*/ 	.word	0x00010280


	//   ....[77]....
        /*0a90*/ 	.word	0x00012c10


	//   ....[78]....
        /*0a94*/ 	.word	0x00012c20


	//   ....[79]....
        /*0a98*/ 	.word	0x00012c30


	//   ....[80]....
        /*0a9c*/ 	.word	0x00012c40


	//   ....[81]....
        /*0aa0*/ 	.word	0x00013790


	//   ....[82]....
        /*0aa4*/ 	.word	0x00013a60


	//   ....[83]....
        /*0aa8*/ 	.word	0x00013c40


	//   ....[84]....
        /*0aac*/ 	.word	0x00013df0


	//   ....[85]....
        /*0ab0*/ 	.word	0x00013e70


	//   ....[86]....
        /*0ab4*/ 	.word	0x00014070


	//   ....[87]....
        /*0ab8*/ 	.word	0x00014100


	//   ....[88]....
        /*0abc*/ 	.word	0x00014200


	//   ....[89]....
        /*0ac0*/ 	.word	0x000176d0


	//   ....[90]....
        /*0ac4*/ 	.word	0x00017720


	//   ....[91]....
        /*0ac8*/ 	.word	0x000178b0


	//   ....[92]....
        /*0acc*/ 	.word	0x00017940


	//   ....[93]....
        /*0ad0*/ 	.word	0x000179f0


	//   ....[94]....
        /*0ad4*/ 	.word	0x00017a30


	//   ....[95]....
        /*0ad8*/ 	.word	0x00017c10


	//   ....[96]....
        /*0adc*/ 	.word	0x00017e80


	//   ....[97]....
        /*0ae0*/ 	.word	0x00019c50


	//   ....[98]....
        /*0ae4*/ 	.word	0x00019cc0


	//   ....[99]....
        /*0ae8*/ 	.word	0x00019ce0


	//   ....[100]....
        /*0aec*/ 	.word	0x00019cf0


	//   ....[101]....
        /*0af0*/ 	.word	0x00019d00


	//   ....[102]....
        /*0af4*/ 	.word	0x00019d30


	//   ....[103]....
        /*0af8*/ 	.word	0x00019d50


	//   ....[104]....
        /*0afc*/ 	.word	0x00019d60


	//   ....[105]....
        /*0b00*/ 	.word	0x0001b1a0


	//   ....[106]....
        /*0b04*/ 	.word	0x0001b1c0


	//   ....[107]....
        /*0b08*/ 	.word	0x0001b1e0


	//   ....[108]....
        /*0b0c*/ 	.word	0x0001b1f0


	//   ....[109]....
        /*0b10*/ 	.word	0x0001b200


	//   ....[110]....
        /*0b14*/ 	.word	0x0001b210


	//   ....[111]....
        /*0b18*/ 	.word	0x0001b230


	//   ....[112]....
        /*0b1c*/ 	.word	0x0001b2a0


	//   ....[113]....
        /*0b20*/ 	.word	0x0001b620


	//   ....[114]....
        /*0b24*/ 	.word	0x0001b640


	//   ....[115]....
        /*0b28*/ 	.word	0x0001b6b0


	//   ....[116]....
        /*0b2c*/ 	.word	0x0001b6c0


	//   ....[117]....
        /*0b30*/ 	.word	0x0001b730


	//   ....[118]....
        /*0b34*/ 	.word	0x0001b750


	//   ....[119]....
        /*0b38*/ 	.word	0x0001b7c0


	//   ....[120]....
        /*0b3c*/ 	.word	0x0001b7d0


	//   ....[121]....
        /*0b40*/ 	.word	0x0001b840


	//   ....[122]....
        /*0b44*/ 	.word	0x0001b860


	//   ....[123]....
        /*0b48*/ 	.word	0x0001b8d0


	//   ....[124]....
        /*0b4c*/ 	.word	0x0001b8e0


	//   ....[125]....
        /*0b50*/ 	.word	0x0001b950


	//   ....[126]....
        /*0b54*/ 	.word	0x0001b970


	//   ....[127]....
        /*0b58*/ 	.word	0x0001b9e0


	//   ....[128]....
        /*0b5c*/ 	.word	0x0001b9f0


	//   ....[129]....
        /*0b60*/ 	.word	0x0001bc80


	//   ....[130]....
        /*0b64*/ 	.word	0x0001bca0


	//   ....[131]....
        /*0b68*/ 	.word	0x0001bff0


	//   ....[132]....
        /*0b6c*/ 	.word	0x0001c000


	//   ....[133]....
        /*0b70*/ 	.word	0x0001c260


	//   ....[134]....
        /*0b74*/ 	.word	0x0001c280


	//   ....[135]....
        /*0b78*/ 	.word	0x0001c500


	//   ....[136]....
        /*0b7c*/ 	.word	0x0001c510


	//   ....[137]....
        /*0b80*/ 	.word	0x0001cee0


	//   ....[138]....
        /*0b84*/ 	.word	0x0001cf00


	//   ....[139]....
        /*0b88*/ 	.word	0x0001cf70


	//   ....[140]....
        /*0b8c*/ 	.word	0x0001cf80


	//   ....[141]....
        /*0b90*/ 	.word	0x0001cff0


	//   ....[142]....
        /*0b94*/ 	.word	0x0001d010


	//   ....[143]....
        /*0b98*/ 	.word	0x0001d080


	//   ....[144]....
        /*0b9c*/ 	.word	0x0001d090


	//   ....[145]....
        /*0ba0*/ 	.word	0x0001d100


	//   ....[146]....
        /*0ba4*/ 	.word	0x0001d120


	//   ....[147]....
        /*0ba8*/ 	.word	0x0001d190


	//   ....[148]....
        /*0bac*/ 	.word	0x0001d1a0


	//   ....[149]....
        /*0bb0*/ 	.word	0x0001d210


	//   ....[150]....
        /*0bb4*/ 	.word	0x0001d230


	//   ....[151]....
        /*0bb8*/ 	.word	0x0001d2a0


	//   ....[152]....
        /*0bbc*/ 	.word	0x0001d2b0


	//   ....[153]....
        /*0bc0*/ 	.word	0x0001d400


	//   ....[154]....
        /*0bc4*/ 	.word	0x0001d420


	//   ....[155]....
        /*0bc8*/ 	.word	0x0001d550


	//   ....[156]....
        /*0bcc*/ 	.word	0x0001d590


	//   ....[157]....
        /*0bd0*/ 	.word	0x0001d5c0


	//   ....[158]....
        /*0bd4*/ 	.word	0x0001d5f0


	//   ....[159]....
        /*0bd8*/ 	.word	0x0001d620


	//   ....[160]....
        /*0bdc*/ 	.word	0x0001d650


	//   ....[161]....
        /*0be0*/ 	.word	0x0001d7b0


	//   ....[162]....
        /*0be4*/ 	.word	0x0001d7f0


	//   ....[163]....
        /*0be8*/ 	.word	0x0001d820


	//   ....[164]....
        /*0bec*/ 	.word	0x0001d850


	//   ....[165]....
        /*0bf0*/ 	.word	0x0001d880


	//   ....[166]....
        /*0bf4*/ 	.word	0x0001d8b0


	//   ....[167]....
        /*0bf8*/ 	.word	0x0001d940


	//   ....[168]....
        /*0bfc*/ 	.word	0x0001d9a0


	//   ....[169]....
        /*0c00*/ 	.word	0x0001d9b0


	//   ....[170]....
        /*0c04*/ 	.word	0x0001da10


	//   ....[171]....
        /*0c08*/ 	.word	0x0001e470


	//   ....[172]....
        /*0c0c*/ 	.word	0x0001e4d0


	//   ....[173]....
        /*0c10*/ 	.word	0x0001e520


	//   ....[174]....
        /*0c14*/ 	.word	0x0001e570


	//   ....[175]....
        /*0c18*/ 	.word	0x0001e5c0


	//   ....[176]....
        /*0c1c*/ 	.word	0x0001e630


	//   ....[177]....
        /*0c20*/ 	.word	0x0001e680


	//   ....[178]....
        /*0c24*/ 	.word	0x0001e6f0


	//   ....[179]....
        /*0c28*/ 	.word	0x0001e760


	//   ....[180]....
        /*0c2c*/ 	.word	0x0001e7c0


	//   ....[181]....
        /*0c30*/ 	.word	0x0001e830


	//   ....[182]....
        /*0c34*/ 	.word	0x0001e8a0


	//   ....[183]....
        /*0c38*/ 	.word	0x0001e910


	//   ....[184]....
        /*0c3c*/ 	.word	0x0001e970


	//   ....[185]....
        /*0c40*/ 	.word	0x0001e9e0


	//   ....[186]....
        /*0c44*/ 	.word	0x0001ea50


	//   ....[187]....
        /*0c48*/ 	.word	0x0001eac0


	//   ....[188]....
        /*0c4c*/ 	.word	0x0001eb20


	//   ....[189]....
        /*0c50*/ 	.word	0x0001eb90


	//   ....[190]....
        /*0c54*/ 	.word	0x0001ec00


	//   ....[191]....
        /*0c58*/ 	.word	0x0001ec70


	//   ....[192]....
        /*0c5c*/ 	.word	0x0001ecd0


	//   ....[193]....
        /*0c60*/ 	.word	0x0001ed40


	//   ....[194]....
        /*0c64*/ 	.word	0x0001edb0


	//   ....[195]....
        /*0c68*/ 	.word	0x0001ee20


	//   ....[196]....
        /*0c6c*/ 	.word	0x0001ee80


	//   ....[197]....
        /*0c70*/ 	.word	0x0001eee0


	//   ....[198]....
        /*0c74*/ 	.word	0x0001ef40


	//   ....[199]....
        /*0c78*/ 	.word	0x0001ef90


	//   ....[200]....
        /*0c7c*/ 	.word	0x0001eff0


	//   ....[201]....
        /*0c80*/ 	.word	0x0001f040


	//   ....[202]....
        /*0c84*/ 	.word	0x0001f0a0


	//   ....[203]....
        /*0c88*/ 	.word	0x0001f0f0


	//   ....[204]....
        /*0c8c*/ 	.word	0x0001f150


	//   ....[205]....
        /*0c90*/ 	.word	0x0001f1c0


	//   ....[206]....
        /*0c94*/ 	.word	0x0001f230


	//   ....[207]....
        /*0c98*/ 	.word	0x0001f2a0


	//   ....[208]....
        /*0c9c*/ 	.word	0x0001f300


	//   ....[209]....
        /*0ca0*/ 	.word	0x0001f370


	//   ....[210]....
        /*0ca4*/ 	.word	0x0001f3e0


	//   ....[211]....
        /*0ca8*/ 	.word	0x0001f450


	//   ....[212]....
        /*0cac*/ 	.word	0x0001f4b0


	//   ....[213]....
        /*0cb0*/ 	.word	0x0001f520


	//   ....[214]....
        /*0cb4*/ 	.word	0x0001f590


	//   ....[215]....
        /*0cb8*/ 	.word	0x0001f600


	//   ....[216]....
        /*0cbc*/ 	.word	0x0001f660


	//   ....[217]....
        /*0cc0*/ 	.word	0x0001f6d0


	//   ....[218]....
        /*0cc4*/ 	.word	0x0001f740


	//   ....[219]....
        /*0cc8*/ 	.word	0x0001f7b0


	//   ....[220]....
        /*0ccc*/ 	.word	0x0001f810


	//   ....[221]....
        /*0cd0*/ 	.word	0x0001f880


	//   ....[222]....
        /*0cd4*/ 	.word	0x0001f8f0


	//   ....[223]....
        /*0cd8*/ 	.word	0x0001f960


	//   ....[224]....
        /*0cdc*/ 	.word	0x0001f9c0


	//   ....[225]....
        /*0ce0*/ 	.word	0x0001fa30


	//   ....[226]....
        /*0ce4*/ 	.word	0x0001faa0


	//   ....[227]....
        /*0ce8*/ 	.word	0x0001fb10


	//   ....[228]....
        /*0cec*/ 	.word	0x0001fb70


	//   ....[229]....
        /*0cf0*/ 	.word	0x0001fbe0


	//   ....[230]....
        /*0cf4*/ 	.word	0x0001fc50


	//   ....[231]....
        /*0cf8*/ 	.word	0x0001fcc0


	//   ....[232]....
        /*0cfc*/ 	.word	0x0001fd20


	//   ....[233]....
        /*0d00*/ 	.word	0x0001fd90


	//   ....[234]....
        /*0d04*/ 	.word	0x0001fe00


	//   ....[235]....
        /*0d08*/ 	.word	0x0001fe70


	//   ....[236]....
        /*0d0c*/ 	.word	0x0001fed0


	//   ....[237]....
        /*0d10*/ 	.word	0x0001ff40


	//   ....[238]....
        /*0d14*/ 	.word	0x0001ffb0


	//   ....[239]....
        /*0d18*/ 	.word	0x00020020


	//   ....[240]....
        /*0d1c*/ 	.word	0x00020080


	//   ....[241]....
        /*0d20*/ 	.word	0x000200f0


	//   ....[242]....
        /*0d24*/ 	.word	0x00020160


	//   ....[243]....
        /*0d28*/ 	.word	0x000201d0


	//   ....[244]....
        /*0d2c*/ 	.word	0x00020230


	//   ....[245]....
        /*0d30*/ 	.word	0x000202a0


	//   ....[246]....
        /*0d34*/ 	.word	0x00020310


	//   ....[247]....
        /*0d38*/ 	.word	0x00020360


	//   ....[248]....
        /*0d3c*/ 	.word	0x000203a0


	//   ....[249]....
        /*0d40*/ 	.word	0x000203f0


	//   ....[250]....
        /*0d44*/ 	.word	0x00020440


	//   ....[251]....
        /*0d48*/ 	.word	0x00020490


	//   ....[252]....
        /*0d4c*/ 	.word	0x00020500


	//   ....[253]....
        /*0d50*/ 	.word	0x00020550


	//   ....[254]....
        /*0d54*/ 	.word	0x000205a0


	//   ....[255]....
        /*0d58*/ 	.word	0x000205f0


	//   ....[0]....
        /*0d5c*/ 	.word	0x00020640


	//   ....[1]....
        /*0d60*/ 	.word	0x00020690


	//   ....[2]....
        /*0d64*/ 	.word	0x00020700


	//   ....[3]....
        /*0d68*/ 	.word	0x00020750


	//   ....[4]....
        /*0d6c*/ 	.word	0x000207c0


	//   ....[5]....
        /*0d70*/ 	.word	0x00020820


	//   ....[6]....
        /*0d74*/ 	.word	0x00020890


	//----- nvinfo : EIATTR_EXIT_INSTR_OFFSETS
	.align		4
.L_286:
        /*0d78*/ 	.byte	0x04, 0x1c
        /*0d7a*/ 	.short	(.L_288 - .L_287)


	//   ....[0]....
.L_287:
        /*0d7c*/ 	.word	0x000010d0


	//   ....[1]....
        /*0d80*/ 	.word	0x0001e430


	//----- nvinfo : EIATTR_MAX_THREADS
	.align		4
.L_288:
        /*0d84*/ 	.byte	0x04, 0x05
        /*0d86*/ 	.short	(.L_290 - .L_289)
.L_289:
        /*0d88*/ 	.word	0x00000080
        /*0d8c*/ 	.word	0x00000001
        /*0d90*/ 	.word	0x00000001


	//----- nvinfo : EIATTR_CRS_STACK_SIZE
	.align		4
.L_290:
        /*0d94*/ 	.byte	0x04, 0x1e
        /*0d96*/ 	.short	(.L_292 - .L_291)
.L_291:
        /*0d98*/ 	.word	0x00000000
.L_292:


//--------------------- .nv.callgraph             --------------------------
	.section	.nv.callgraph,"",@"SHT_CUDA_CALLGRAPH"
	.align	4
	.sectionentsize	8
	.align		4
        /*0000*/ 	.word	0x00000000
	.align		4
        /*0004*/ 	.word	0xffffffff
	.align		4
        /*0008*/ 	.word	0x00000000
	.align		4
        /*000c*/ 	.word	0xfffffffe
	.align		4
        /*0010*/ 	.word	0x00000000
	.align		4
        /*0014*/ 	.word	0xfffffffd
	.align		4
        /*0018*/ 	.word	0x00000000
	.align		4
        /*001c*/ 	.word	0xfffffffc


//--------------------- .nv.rel.action            --------------------------
	.section	.nv.rel.action,"",@"SHT_CUDA_RELOCINFO"
	.align	8
	.sectionentsize	8
        /*0000*/ 	.byte	0x73, 0x00, 0x00, 0x00, 0x00, 0x00, 0x00, 0x00, 0x00, 0x00, 0x00, 0x11, 0x25, 0x00, 0x05, 0x36


//--------------------- .nv.constant4             --------------------------
	.section	.nv.constant4,"a",@progbits
	.align	8
	.align		8
.nv.constant4:
        /*0000*/ 	.dword	_ZN79_INTERNAL_b13ec3a6_43_flash_fwd_hdim64_bf16_split_softcap_sm80_cu_9949e2e8_46284cuda3std3__45__cpo5beginE
	.align		8
        /*0008*/ 	.dword	_ZN79_INTERNAL_b13ec3a6_43_flash_fwd_hdim64_bf16_split_softcap_sm80_cu_9949e2e8_46284cuda3std3__45__cpo3endE
	.align		8
        /*0010*/ 	.dword	_ZN79_INTERNAL_b13ec3a6_43_flash_fwd_hdim64_bf16_split_softcap_sm80_cu_9949e2e8_46284cuda3std3__45__cpo6cbeginE
	.align		8
        /*0018*/ 	.dword	_ZN79_INTERNAL_b13ec3a6_43_flash_fwd_hdim64_bf16_split_softcap_sm80_cu_9949e2e8_46284cuda3std3__45__cpo4cendE
	.align		8
        /*0020*/ 	.dword	_ZN79_INTERNAL_b13ec3a6_43_flash_fwd_hdim64_bf16_split_softcap_sm80_cu_9949e2e8_46284cuda3std3__481_GLOBAL__N__b13ec3a6_43_flash_fwd_hdim64_bf16_split_softcap_sm80_cu_9949e2e8_46286ignoreE
	.align		8
        /*0028*/ 	.dword	_ZN79_INTERNAL_b13ec3a6_43_flash_fwd_hdim64_bf16_split_softcap_sm80_cu_9949e2e8_46284cuda3std3__419piecewise_constructE
	.align		8
        /*0030*/ 	.dword	_ZN79_INTERNAL_b13ec3a6_43_flash_fwd_hdim64_bf16_split_softcap_sm80_cu_9949e2e8_46284cuda3std3__48in_placeE
	.align		8
        /*0038*/ 	.dword	_ZN79_INTERNAL_b13ec3a6_43_flash_fwd_hdim64_bf16_split_softcap_sm80_cu_9949e2e8_46284cuda3std6ranges3__45__cpo4swapE
	.align		8
        /*0040*/ 	.dword	_ZN79_INTERNAL_b13ec3a6_43_flash_fwd_hdim64_bf16_split_softcap_sm80_cu_9949e2e8_46284cuda3std6ranges3__45__cpo9iter_moveE
	.align		8
        /*0048*/ 	.dword	_ZN79_INTERNAL_b13ec3a6_43_flash_fwd_hdim64_bf16_split_softcap_sm80_cu_9949e2e8_46284cute7productE
	.align		8
        /*0050*/ 	.dword	_ZN79_INTERNAL_b13ec3a6_43_flash_fwd_hdim64_bf16_split_softcap_sm80_cu_9949e2e8_46284cute1_E


//--------------------- .nv.constant0._ZN7cutlass13device_kernelIN5flash19enable_sm80_to_sm89INS1_16FlashAttnFwdSm80INS1_25CollectiveMainloopFwdSm80ILi4ELi1ELb0EN4cute5tupleIJNS5_1CILi128EEENS7_ILi112EEENS7_ILi64EEEEEELi64ENS_10bfloat16_tEfNS_4arch4Sm80ELb0ELb0ELb1ELb0ELb0ELb0ELb1ELb1EEENS1_21CollectiveEpilogueFwdINS6_IJS8_SA_S9_EEENS6_IJNS7_ILi1EEESI_SI_EEESC_SE_Li128ELb0ELb1ELb1ELb0EEENS1_19SingleTileSchedulerILb0ELb1ELb1ELi128EEEEEEEEEvNT_6ParamsE --------------------------
	.section	.nv.constant0._ZN7cutlass13device_kernelIN5flash19enable_sm80_to_sm89INS1_16FlashAttnFwdSm80INS1_25CollectiveMainloopFwdSm80ILi4ELi1ELb0EN4cute5tupleIJNS5_1CILi128EEENS7_ILi112EEENS7_ILi64EEEEEELi64ENS_10bfloat16_tEfNS_4arch4Sm80ELb0ELb0ELb1ELb0ELb0ELb0ELb1ELb1EEENS1_21CollectiveEpilogueFwdINS6_IJS8_SA_S9_EEENS6_IJNS7_ILi1EEESI_SI_EEESC_SE_Li128ELb0ELb1ELb1ELb0EEENS1_19SingleTileSchedulerILb0ELb1ELb1ELi128EEEEEEEEEvNT_6ParamsE,"a",@progbits
	.sectionflags	@""
	.align	4
.nv.constant0._ZN7cutlass13device_kernelIN5flash19enable_sm80_to_sm89INS1_16FlashAttnFwdSm80INS1_25CollectiveMainloopFwdSm80ILi4ELi1ELb0EN4cute5tupleIJNS5_1CILi128EEENS7_ILi112EEENS7_ILi64EEEEEELi64ENS_10bfloat16_tEfNS_4arch4Sm80ELb0ELb0ELb1ELb0ELb0ELb0ELb1ELb1EEENS1_21CollectiveEpilogueFwdINS6_IJS8_SA_S9_EEENS6_IJNS7_ILi1EEESI_SI_EEESC_SE_Li128ELb0ELb1ELb1ELb0EEENS1_19SingleTileSchedulerILb0ELb1ELb1ELi128EEEEEEEEEvNT_6ParamsE:
	.zero		1400


//--------------------- .nv.constant0._ZN7cutlass13device_kernelIN5flash19enable_sm80_to_sm89INS1_16FlashAttnFwdSm80INS1_25CollectiveMainloopFwdSm80ILi4ELi1ELb0EN4cute5tupleIJNS5_1CILi128EEENS7_ILi80EEENS7_ILi64EEEEEELi64ENS_10bfloat16_tEfNS_4arch4Sm80ELb0ELb0ELb1ELb1ELb0ELb0ELb1ELb1EEENS1_21CollectiveEpilogueFwdINS6_IJS8_SA_S9_EEENS6_IJNS7_ILi1EEESI_SI_EEESC_SE_Li128ELb1ELb1ELb1ELb0EEENS1_36VarlenDynamicPersistentTileSchedulerILi128ELi80ELi128ELi128ELb1ELb1ELb0ELb0ELb1ELb1EEEEEEEEEvNT_6ParamsE --------------------------
	.section	.nv.constant0._ZN7cutlass13device_kernelIN5flash19enable_sm80_to_sm89INS1_16FlashAttnFwdSm80INS1_25CollectiveMainloopFwdSm80ILi4ELi1ELb0EN4cute5tupleIJNS5_1CILi128EEENS7_ILi80EEENS7_ILi64EEEEEELi64ENS_10bfloat16_tEfNS_4arch4Sm80ELb0ELb0ELb1ELb1ELb0ELb0ELb1ELb1EEENS1_21CollectiveEpilogueFwdINS6_IJS8_SA_S9_EEENS6_IJNS7_ILi1EEESI_SI_EEESC_SE_Li128ELb1ELb1ELb1ELb0EEENS1_36VarlenDynamicPersistentTileSchedulerILi128ELi80ELi128ELi128ELb1ELb1ELb0ELb0ELb1ELb1EEEEEEEEEvNT_6ParamsE,"a",@progbits
	.sectionflags	@""
	.align	4
.nv.constant0._ZN7cutlass13device_kernelIN5flash19enable_sm80_to_sm89INS1_16FlashAttnFwdSm80INS1_25CollectiveMainloopFwdSm80ILi4ELi1ELb0EN4cute5tupleIJNS5_1CILi128EEENS7_ILi80EEENS7_ILi64EEEEEELi64ENS_10bfloat16_tEfNS_4arch4Sm80ELb0ELb0ELb1ELb1ELb0ELb0ELb1ELb1EEENS1_21CollectiveEpilogueFwdINS6_IJS8_SA_S9_EEENS6_IJNS7_ILi1EEESI_SI_EEESC_SE_Li128ELb1ELb1ELb1ELb0EEENS1_36VarlenDynamicPersistentTileSchedulerILi128ELi80ELi128ELi128ELb1ELb1ELb0ELb0ELb1ELb1EEEEEEEEEvNT_6ParamsE:
	.zero		1432


//--------------------- .nv.constant0._ZN7cutlass13device_kernelIN5flash19enable_sm80_to_sm89INS1_16FlashAttnFwdSm80INS1_25CollectiveMainloopFwdSm80ILi4ELi1ELb0EN4cute5tupleIJNS5_1CILi128EEENS7_ILi80EEENS7_ILi64EEEEEELi64ENS_10bfloat16_tEfNS_4arch4Sm80ELb0ELb0ELb1ELb1ELb0ELb1ELb1ELb1EEENS1_21CollectiveEpilogueFwdINS6_IJS8_SA_S9_EEENS6_IJNS7_ILi1EEESI_SI_EEESC_SE_Li128ELb1ELb1ELb1ELb0EEENS1_36VarlenDynamicPersistentTileSchedulerILi128ELi80ELi128ELi128ELb1ELb1ELb0ELb0ELb1ELb1EEEEEEEEEvNT_6ParamsE --------------------------
	.section	.nv.constant0._ZN7cutlass13device_kernelIN5flash19enable_sm80_to_sm89INS1_16FlashAttnFwdSm80INS1_25CollectiveMainloopFwdSm80ILi4ELi1ELb0EN4cute5tupleIJNS5_1CILi128EEENS7_ILi80EEENS7_ILi64EEEEEELi64ENS_10bfloat16_tEfNS_4arch4Sm80ELb0ELb0ELb1ELb1ELb0ELb1ELb1ELb1EEENS1_21CollectiveEpilogueFwdINS6_IJS8_SA_S9_EEENS6_IJNS7_ILi1EEESI_SI_EEESC_SE_Li128ELb1ELb1ELb1ELb0EEENS1_36VarlenDynamicPersistentTileSchedulerILi128ELi80ELi128ELi128ELb1ELb1ELb0ELb0ELb1ELb1EEEEEEEEEvNT_6ParamsE,"a",@progbits
	.sectionflags	@""
	.align	4
.nv.constant0._ZN7cutlass13device_kernelIN5flash19enable_sm80_to_sm89INS1_16FlashAttnFwdSm80INS1_25CollectiveMainloopFwdSm80ILi4ELi1ELb0EN4cute5tupleIJNS5_1CILi128EEENS7_ILi80EEENS7_ILi64EEEEEELi64ENS_10bfloat16_tEfNS_4arch4Sm80ELb0ELb0ELb1ELb1ELb0ELb1ELb1ELb1EEENS1_21CollectiveEpilogueFwdINS6_IJS8_SA_S9_EEENS6_IJNS7_ILi1EEESI_SI_EEESC_SE_Li128ELb1ELb1ELb1ELb0EEENS1_36VarlenDynamicPersistentTileSchedulerILi128ELi80ELi128ELi128ELb1ELb1ELb0ELb0ELb1ELb1EEEEEEEEEvNT_6ParamsE:
	.zero		1432


//--------------------- .nv.constant0._ZN7cutlass13device_kernelIN5flash19enable_sm80_to_sm89INS1_16FlashAttnFwdSm80INS1_25CollectiveMainloopFwdSm80ILi4ELi1ELb0EN4cute5tupleIJNS5_1CILi128EEENS7_ILi96EEENS7_ILi64EEEEEELi64ENS_10bfloat16_tEfNS_4arch4Sm80ELb0ELb1ELb1ELb0ELb0ELb0ELb1ELb1EEENS1_21CollectiveEpilogueFwdINS6_IJS8_SA_S9_EEENS6_IJNS7_ILi1EEESI_SI_EEESC_SE_Li128ELb0ELb1ELb1ELb0EEENS1_19SingleTileSchedulerILb0ELb1ELb1ELi128EEEEEEEEEvNT_6ParamsE --------------------------
	.section	.nv.constant0._ZN7cutlass13device_kernelIN5flash19enable_sm80_to_sm89INS1_16FlashAttnFwdSm80INS1_25CollectiveMainloopFwdSm80ILi4ELi1ELb0EN4cute5tupleIJNS5_1CILi128EEENS7_ILi96EEENS7_ILi64EEEEEELi64ENS_10bfloat16_tEfNS_4arch4Sm80ELb0ELb1ELb1ELb0ELb0ELb0ELb1ELb1EEENS1_21CollectiveEpilogueFwdINS6_IJS8_SA_S9_EEENS6_IJNS7_ILi1EEESI_SI_EEESC_SE_Li128ELb0ELb1ELb1ELb0EEENS1_19SingleTileSchedulerILb0ELb1ELb1ELi128EEEEEEEEEvNT_6ParamsE,"a",@progbits
	.sectionflags	@""
	.align	4
.nv.constant0._ZN7cutlass13device_kernelIN5flash19enable_sm80_to_sm89INS1_16FlashAttnFwdSm80INS1_25CollectiveMainloopFwdSm80ILi4ELi1ELb0EN4cute5tupleIJNS5_1CILi128EEENS7_ILi96EEENS7_ILi64EEEEEELi64ENS_10bfloat16_tEfNS_4arch4Sm80ELb0ELb1ELb1ELb0ELb0ELb0ELb1ELb1EEENS1_21CollectiveEpilogueFwdINS6_IJS8_SA_S9_EEENS6_IJNS7_ILi1EEESI_SI_EEESC_SE_Li128ELb0ELb1ELb1ELb0EEENS1_19SingleTileSchedulerILb0ELb1ELb1ELi128EEEEEEEEEvNT_6ParamsE:
	.zero		1400


//--------------------- .nv.constant0._ZN7cutlass13device_kernelIN5flash19enable_sm80_to_sm89INS1_16FlashAttnFwdSm80INS1_25CollectiveMainloopFwdSm80ILi4ELi1ELb0EN4cute5tupleIJNS5_1CILi128EEENS7_ILi80EEENS7_ILi64EEEEEELi64ENS_10bfloat16_tEfNS_4arch4Sm80ELb0ELb1ELb1ELb1ELb0ELb0ELb1ELb1EEENS1_21CollectiveEpilogueFwdINS6_IJS8_SA_S9_EEENS6_IJNS7_ILi1EEESI_SI_EEESC_SE_Li128ELb1ELb1ELb1ELb0EEENS1_36VarlenDynamicPersistentTileSchedulerILi128ELi80ELi128ELi128ELb1ELb1ELb0ELb1ELb0ELb1EEEEEEEEEvNT_6ParamsE --------------------------
	.section	.nv.constant0._ZN7cutlass13device_kernelIN5flash19enable_sm80_to_sm89INS1_16FlashAttnFwdSm80INS1_25CollectiveMainloopFwdSm80ILi4ELi1ELb0EN4cute5tupleIJNS5_1CILi128EEENS7_ILi80EEENS7_ILi64EEEEEELi64ENS_10bfloat16_tEfNS_4arch4Sm80ELb0ELb1ELb1ELb1ELb0ELb0ELb1ELb1EEENS1_21CollectiveEpilogueFwdINS6_IJS8_SA_S9_EEENS6_IJNS7_ILi1EEESI_SI_EEESC_SE_Li128ELb1ELb1ELb1ELb0EEENS1_36VarlenDynamicPersistentTileSchedulerILi128ELi80ELi128ELi128ELb1ELb1ELb0ELb1ELb0ELb1EEEEEEEEEvNT_6ParamsE,"a",@progbits
	.sectionflags	@""
	.align	4
.nv.constant0._ZN7cutlass13device_kernelIN5flash19enable_sm80_to_sm89INS1_16FlashAttnFwdSm80INS1_25CollectiveMainloopFwdSm80ILi4ELi1ELb0EN4cute5tupleIJNS5_1CILi128EEENS7_ILi80EEENS7_ILi64EEEEEELi64ENS_10bfloat16_tEfNS_4arch4Sm80ELb0ELb1ELb1ELb1ELb0ELb0ELb1ELb1EEENS1_21CollectiveEpilogueFwdINS6_IJS8_SA_S9_EEENS6_IJNS7_ILi1EEESI_SI_EEESC_SE_Li128ELb1ELb1ELb1ELb0EEENS1_36VarlenDynamicPersistentTileSchedulerILi128ELi80ELi128ELi128ELb1ELb1ELb0ELb1ELb0ELb1EEEEEEEEEvNT_6ParamsE:
	.zero		1432


//--------------------- .nv.constant0._ZN7cutlass13device_kernelIN5flash19enable_sm80_to_sm89INS1_16FlashAttnFwdSm80INS1_25CollectiveMainloopFwdSm80ILi4ELi1ELb0EN4cute5tupleIJNS5_1CILi128EEENS7_ILi80EEENS7_ILi64EEEEEELi64ENS_10bfloat16_tEfNS_4arch4Sm80ELb0ELb1ELb1ELb1ELb0ELb1ELb1ELb1EEENS1_21CollectiveEpilogueFwdINS6_IJS8_SA_S9_EEENS6_IJNS7_ILi1EEESI_SI_EEESC_SE_Li128ELb1ELb1ELb1ELb0EEENS1_36VarlenDynamicPersistentTileSchedulerILi128ELi80ELi128ELi128ELb1ELb1ELb0ELb1ELb0ELb1EEEEEEEEEvNT_6ParamsE --------------------------
	.section	.nv.constant0._ZN7cutlass13device_kernelIN5flash19enable_sm80_to_sm89INS1_16FlashAttnFwdSm80INS1_25CollectiveMainloopFwdSm80ILi4ELi1ELb0EN4cute5tupleIJNS5_1CILi128EEENS7_ILi80EEENS7_ILi64EEEEEELi64ENS_10bfloat16_tEfNS_4arch4Sm80ELb0ELb1ELb1ELb1ELb0ELb1ELb1ELb1EEENS1_21CollectiveEpilogueFwdINS6_IJS8_SA_S9_EEENS6_IJNS7_ILi1EEESI_SI_EEESC_SE_Li128ELb1ELb1ELb1ELb0EEENS1_36VarlenDynamicPersistentTileSchedulerILi128ELi80ELi128ELi128ELb1ELb1ELb0ELb1ELb0ELb1EEEEEEEEEvNT_6ParamsE,"a",@progbits
	.sectionflags	@""
	.align	4
.nv.constant0._ZN7cutlass13device_kernelIN5flash19enable_sm80_to_sm89INS1_16FlashAttnFwdSm80INS1_25CollectiveMainloopFwdSm80ILi4ELi1ELb0EN4cute5tupleIJNS5_1CILi128EEENS7_ILi80EEENS7_ILi64EEEEEELi64ENS_10bfloat16_tEfNS_4arch4Sm80ELb0ELb1ELb1ELb1ELb0ELb1ELb1ELb1EEENS1_21CollectiveEpilogueFwdINS6_IJS8_SA_S9_EEENS6_IJNS7_ILi1EEESI_SI_EEESC_SE_Li128ELb1ELb1ELb1ELb0EEENS1_36VarlenDynamicPersistentTileSchedulerILi128ELi80ELi128ELi128ELb1ELb1ELb0ELb1ELb0ELb1EEEEEEEEEvNT_6ParamsE:
	.zero		1432


//--------------------- .nv.constant0._ZN7cutlass13device_kernelIN5flash19enable_sm80_to_sm89INS1_16FlashAttnFwdSm80INS1_25CollectiveMainloopFwdSm80ILi4ELi1ELb0EN4cute5tupleIJNS5_1CILi128EEENS7_ILi112EEENS7_ILi64EEEEEELi64ENS_10bfloat16_tEfNS_4arch4Sm80ELb1ELb0ELb1ELb0ELb0ELb0ELb1ELb1EEENS1_21CollectiveEpilogueFwdINS6_IJS8_SA_S9_EEENS6_IJNS7_ILi1EEESI_SI_EEESC_SE_Li128ELb0ELb1ELb1ELb0EEENS1_30DynamicPersistentTileSchedulerILi128ELi128ELb1ELb1ELb0EEEEEEEEEvNT_6ParamsE --------------------------
	.section	.nv.constant0._ZN7cutlass13device_kernelIN5flash19enable_sm80_to_sm89INS1_16FlashAttnFwdSm80INS1_25CollectiveMainloopFwdSm80ILi4ELi1ELb0EN4cute5tupleIJNS5_1CILi128EEENS7_ILi112EEENS7_ILi64EEEEEELi64ENS_10bfloat16_tEfNS_4arch4Sm80ELb1ELb0ELb1ELb0ELb0ELb0ELb1ELb1EEENS1_21CollectiveEpilogueFwdINS6_IJS8_SA_S9_EEENS6_IJNS7_ILi1EEESI_SI_EEESC_SE_Li128ELb0ELb1ELb1ELb0EEENS1_30DynamicPersistentTileSchedulerILi128ELi128ELb1ELb1ELb0EEEEEEEEEvNT_6ParamsE,"a",@progbits
	.sectionflags	@""
	.align	4
.nv.constant0._ZN7cutlass13device_kernelIN5flash19enable_sm80_to_sm89INS1_16FlashAttnFwdSm80INS1_25CollectiveMainloopFwdSm80ILi4ELi1ELb0EN4cute5tupleIJNS5_1CILi128EEENS7_ILi112EEENS7_ILi64EEEEEELi64ENS_10bfloat16_tEfNS_4arch4Sm80ELb1ELb0ELb1ELb0ELb0ELb0ELb1ELb1EEENS1_21CollectiveEpilogueFwdINS6_IJS8_SA_S9_EEENS6_IJNS7_ILi1EEESI_SI_EEESC_SE_Li128ELb0ELb1ELb1ELb0EEENS1_30DynamicPersistentTileSchedulerILi128ELi128ELb1ELb1ELb0EEEEEEEEEvNT_6ParamsE:
	.zero		1416


//--------------------- .nv.constant0._ZN7cutlass13device_kernelIN5flash19enable_sm80_to_sm89INS1_16FlashAttnFwdSm80INS1_25CollectiveMainloopFwdSm80ILi4ELi1ELb0EN4cute5tupleIJNS5_1CILi128EEENS7_ILi80EEENS7_ILi64EEEEEELi64ENS_10bfloat16_tEfNS_4arch4Sm80ELb1ELb0ELb1ELb1ELb0ELb0ELb1ELb1EEENS1_21CollectiveEpilogueFwdINS6_IJS8_SA_S9_EEENS6_IJNS7_ILi1EEESI_SI_EEESC_SE_Li128ELb1ELb1ELb1ELb0EEENS1_36VarlenDynamicPersistentTileSchedulerILi128ELi80ELi128ELi128ELb1ELb1ELb0ELb1ELb1ELb1EEEEEEEEEvNT_6ParamsE --------------------------
	.section	.nv.constant0._ZN7cutlass13device_kernelIN5flash19enable_sm80_to_sm89INS1_16FlashAttnFwdSm80INS1_25CollectiveMainloopFwdSm80ILi4ELi1ELb0EN4cute5tupleIJNS5_1CILi128EEENS7_ILi80EEENS7_ILi64EEEEEELi64ENS_10bfloat16_tEfNS_4arch4Sm80ELb1ELb0ELb1ELb1ELb0ELb0ELb1ELb1EEENS1_21CollectiveEpilogueFwdINS6_IJS8_SA_S9_EEENS6_IJNS7_ILi1EEESI_SI_EEESC_SE_Li128ELb1ELb1ELb1ELb0EEENS1_36VarlenDynamicPersistentTileSchedulerILi128ELi80ELi128ELi128ELb1ELb1ELb0ELb1ELb1ELb1EEEEEEEEEvNT_6ParamsE,"a",@progbits
	.sectionflags	@""
	.align	4
.nv.constant0._ZN7cutlass13device_kernelIN5flash19enable_sm80_to_sm89INS1_16FlashAttnFwdSm80INS1_25CollectiveMainloopFwdSm80ILi4ELi1ELb0EN4cute5tupleIJNS5_1CILi128EEENS7_ILi80EEENS7_ILi64EEEEEELi64ENS_10bfloat16_tEfNS_4arch4Sm80ELb1ELb0ELb1ELb1ELb0ELb0ELb1ELb1EEENS1_21CollectiveEpilogueFwdINS6_IJS8_SA_S9_EEENS6_IJNS7_ILi1EEESI_SI_EEESC_SE_Li128ELb1ELb1ELb1ELb0EEENS1_36VarlenDynamicPersistentTileSchedulerILi128ELi80ELi128ELi128ELb1ELb1ELb0ELb1ELb1ELb1EEEEEEEEEvNT_6ParamsE:
	.zero		1432


//--------------------- .nv.constant0._ZN7cutlass13device_kernelIN5flash19enable_sm80_to_sm89INS1_16FlashAttnFwdSm80INS1_25CollectiveMainloopFwdSm80ILi4ELi1ELb0EN4cute5tupleIJNS5_1CILi128EEENS7_ILi80EEENS7_ILi64EEEEEELi64ENS_10bfloat16_tEfNS_4arch4Sm80ELb1ELb0ELb1ELb1ELb0ELb1ELb1ELb1EEENS1_21CollectiveEpilogueFwdINS6_IJS8_SA_S9_EEENS6_IJNS7_ILi1EEESI_SI_EEESC_SE_Li128ELb1ELb1ELb1ELb0EEENS1_36VarlenDynamicPersistentTileSchedulerILi128ELi80ELi128ELi128ELb1ELb1ELb0ELb1ELb1ELb1EEEEEEEEEvNT_6ParamsE --------------------------
	.section	.nv.constant0._ZN7cutlass13device_kernelIN5flash19enable_sm80_to_sm89INS1_16FlashAttnFwdSm80INS1_25CollectiveMainloopFwdSm80ILi4ELi1ELb0EN4cute5tupleIJNS5_1CILi128EEENS7_ILi80EEENS7_ILi64EEEEEELi64ENS_10bfloat16_tEfNS_4arch4Sm80ELb1ELb0ELb1ELb1ELb0ELb1ELb1ELb1EEENS1_21CollectiveEpilogueFwdINS6_IJS8_SA_S9_EEENS6_IJNS7_ILi1EEESI_SI_EEESC_SE_Li128ELb1ELb1ELb1ELb0EEENS1_36VarlenDynamicPersistentTileSchedulerILi128ELi80ELi128ELi128ELb1ELb1ELb0ELb1ELb1ELb1EEEEEEEEEvNT_6ParamsE,"a",@progbits
	.sectionflags	@""
	.align	4
.nv.constant0._ZN7cutlass13device_kernelIN5flash19enable_sm80_to_sm89INS1_16FlashAttnFwdSm80INS1_25CollectiveMainloopFwdSm80ILi4ELi1ELb0EN4cute5tupleIJNS5_1CILi128EEENS7_ILi80EEENS7_ILi64EEEEEELi64ENS_10bfloat16_tEfNS_4arch4Sm80ELb1ELb0ELb1ELb1ELb0ELb1ELb1ELb1EEENS1_21CollectiveEpilogueFwdINS6_IJS8_SA_S9_EEENS6_IJNS7_ILi1EEESI_SI_EEESC_SE_Li128ELb1ELb1ELb1ELb0EEENS1_36VarlenDynamicPersistentTileSchedulerILi128ELi80ELi128ELi128ELb1ELb1ELb0ELb1ELb1ELb1EEEEEEEEEvNT_6ParamsE:
	.zero		1432


//--------------------- .text._ZN7cutlass13device_kernelIN5flash19enable_sm80_to_sm89INS1_16FlashAttnFwdSm80INS1_25CollectiveMainloopFwdSm80ILi4ELi1ELb0EN4cute5tupleIJNS5_1CILi128EEENS7_ILi112EEENS7_ILi64EEEEEELi64ENS_10bfloat16_tEfNS_4arch4Sm80ELb0ELb0ELb1ELb0ELb0ELb0ELb1ELb1EEENS1_21CollectiveEpilogueFwdINS6_IJS8_SA_S9_EEENS6_IJNS7_ILi1EEESI_SI_EEESC_SE_Li128ELb0ELb1ELb1ELb0EEENS1_19SingleTileSchedulerILb0ELb1ELb1ELi128EEEEEEEEEvNT_6ParamsE --------------------------
	.section	.text._ZN7cutlass13device_kernelIN5flash19enable_sm80_to_sm89INS1_16FlashAttnFwdSm80INS1_25CollectiveMainloopFwdSm80ILi4ELi1ELb0EN4cute5tupleIJNS5_1CILi128EEENS7_ILi112EEENS7_ILi64EEEEEELi64ENS_10bfloat16_tEfNS_4arch4Sm80ELb0ELb0ELb1ELb0ELb0ELb0ELb1ELb1EEENS1_21CollectiveEpilogueFwdINS6_IJS8_SA_S9_EEENS6_IJNS7_ILi1EEESI_SI_EEESC_SE_Li128ELb0ELb1ELb1ELb0EEENS1_19SingleTileSchedulerILb0ELb1ELb1ELi128EEEEEEEEEvNT_6ParamsE,"ax",@progbits
	.sectioninfo	@"SHI_REGISTERS=255"
	.align	128
.text._ZN7cutlass13device_kernelIN5flash19enable_sm80_to_sm89INS1_16FlashAttnFwdSm80INS1_25CollectiveMainloopFwdSm80ILi4ELi1ELb0EN4cute5tupleIJNS5_1CILi128EEENS7_ILi112EEENS7_ILi64EEEEEELi64ENS_10bfloat16_tEfNS_4arch4Sm80ELb0ELb0ELb1ELb0ELb0ELb0ELb1ELb1EEENS1_21CollectiveEpilogueFwdINS6_IJS8_SA_S9_EEENS6_IJNS7_ILi1EEESI_SI_EEESC_SE_Li128ELb0ELb1ELb1ELb0EEENS1_19SingleTileSchedulerILb0ELb1ELb1ELi128EEEEEEEEEvNT_6ParamsE:
        .type           _ZN7cutlass13device_kernelIN5flash19enable_sm80_to_sm89INS1_16FlashAttnFwdSm80INS1_25CollectiveMainloopFwdSm80ILi4ELi1ELb0EN4cute5tupleIJNS5_1CILi128EEENS7_ILi112EEENS7_ILi64EEEEEELi64ENS_10bfloat16_tEfNS_4arch4Sm80ELb0ELb0ELb1ELb0ELb0ELb0ELb1ELb1EEENS1_21CollectiveEpilogueFwdINS6_IJS8_SA_S9_EEENS6_IJNS7_ILi1EEESI_SI_EEESC_SE_Li128ELb0ELb1ELb1ELb0EEENS1_19SingleTileSchedulerILb0ELb1ELb1ELi128EEEEEEEEEvNT_6ParamsE,@function
        .size           _ZN7cutlass13device_kernelIN5flash19enable_sm80_to_sm89INS1_16FlashAttnFwdSm80INS1_25CollectiveMainloopFwdSm80ILi4ELi1ELb0EN4cute5tupleIJNS5_1CILi128EEENS7_ILi112EEENS7_ILi64EEEEEELi64ENS_10bfloat16_tEfNS_4arch4Sm80ELb0ELb0ELb1ELb0ELb0ELb0ELb1ELb1EEENS1_21CollectiveEpilogueFwdINS6_IJS8_SA_S9_EEENS6_IJNS7_ILi1EEESI_SI_EEESC_SE_Li128ELb0ELb1ELb1ELb0EEENS1_19SingleTileSchedulerILb0ELb1ELb1ELi128EEEEEEEEEvNT_6ParamsE,(.L_x_1614 - _ZN7cutlass13device_kernelIN5flash19enable_sm80_to_sm89INS1_16FlashAttnFwdSm80INS1_25CollectiveMainloopFwdSm80ILi4ELi1ELb0EN4cute5tupleIJNS5_1CILi128EEENS7_ILi112EEENS7_ILi64EEEEEELi64ENS_10bfloat16_tEfNS_4arch4Sm80ELb0ELb0ELb1ELb0ELb0ELb0ELb1ELb1EEENS1_21CollectiveEpilogueFwdINS6_IJS8_SA_S9_EEENS6_IJNS7_ILi1EEESI_SI_EEESC_SE_Li128ELb0ELb1ELb1ELb0EEENS1_19SingleTileSchedulerILb0ELb1ELb1ELi128EEEEEEEEEvNT_6ParamsE)
        .other          _ZN7cutlass13device_kernelIN5flash19enable_sm80_to_sm89INS1_16FlashAttnFwdSm80INS1_25CollectiveMainloopFwdSm80ILi4ELi1ELb0EN4cute5tupleIJNS5_1CILi128EEENS7_ILi112EEENS7_ILi64EEEEEELi64ENS_10bfloat16_tEfNS_4arch4Sm80ELb0ELb0ELb1ELb0ELb0ELb0ELb1ELb1EEENS1_21CollectiveEpilogueFwdINS6_IJS8_SA_S9_EEENS6_IJNS7_ILi1EEESI_SI_EEESC_SE_Li128ELb0ELb1ELb1ELb0EEENS1_19SingleTileSchedulerILb0ELb1ELb1ELi128EEEEEEEEEvNT_6ParamsE,@"STO_CUDA_ENTRY STV_DEFAULT"
_ZN7cutlass13device_kernelIN5flash19enable_sm80_to_sm89INS1_16FlashAttnFwdSm80INS1_25CollectiveMainloopFwdSm80ILi4ELi1ELb0EN4cute5tupleIJNS5_1CILi128EEENS7_ILi112EEENS7_ILi64EEEEEELi64ENS_10bfloat16_tEfNS_4arch4Sm80ELb0ELb0ELb1ELb0ELb0ELb0ELb1ELb1EEENS1_21CollectiveEpilogueFwdINS6_IJS8_SA_S9_EEENS6_IJNS7_ILi1EEESI_SI_EEESC_SE_Li128ELb0ELb1ELb1ELb0EEENS1_19SingleTileSchedulerILb0ELb1ELb1ELi128EEEEEEEEEvNT_6ParamsE:
[----:B------:R-:W-:-:S03]  /*0000*/  MOV R1, c[0x0][0x28] ;  /* 0x00000a0000017a02 */ /* 0x000fc60000000f00 */
[----:B------:R-:W1:Y:S01]  /*0010*/  S2R R192, SR_TID.X ;  /* 0x0000000000c07919 */ /* 0x000e620000002100 */
[----:B------:R-:W-:-:S03]  /*0020*/  IADD3 R1, R1, -0x68, RZ ;  /* 0xffffff9801017810 */ /* 0x000fc60007ffe0ff */
[----:B------:R-:W2:Y:S04]  /*0030*/  S2R R2, SR_CTAID.Y ;  /* 0x0000000000027919 */ /* 0x000ea80000002600 */
[----:B------:R-:W3:Y:S01]  /*0040*/  S2R R28, SR_CTAID.Z ;  /* 0x00000000001c7919 */ /* 0x000ee20000002700 */
[----:B-1----:R-:W-:-:S06]  /*0050*/  SHF.R.U32.HI R0, RZ, 0x5, R192 ;  /* 0x00000005ff007819 */ /* 0x002fcc00000116c0 */
[----:B------:R-:W1:Y:S02]  /*0060*/  SHFL.IDX PT, R0, R0, RZ, 0x1f ;  /* 0x00001fff00007589 */ /* 0x000e6400000e0000 */
[----:B-1----:R-:W-:-:S13]  /*0070*/  ISETP.NE.AND P0, PT, R0, RZ, PT ;  /* 0x000000ff0000720c */ /* 0x002fda0003f05270 */
[----:B------:R-:W-:Y:S05]  /*0080*/  @!P0 BRA `(.L_x_0) ;  /* 0x0000008000008947 */ /* 0x000fea0003800000 */
[----:B--23--:R1:W-:Y:S01]  /*0090*/  STL [R1+0x30], R2 ;  /* 0x0000300201007387 */ /* 0x00c3e20000100800 */
[----:B------:R-:W-:-:S04]  /*00a0*/  MOV R0, c[0x0][0x550] ;  /* 0x0001540000007a02 */ /* 0x000fc80000000f00 */
[----:B------:R-:W-:-:S13]  /*00b0*/  ISETP.NE.AND P0, PT, R0, 0x1, PT ;  /* 0x000000010000780c */ /* 0x000fda0003f05270 */
[----:B------:R-:W-:Y:S05]  /*00c0*/  @!P0 BRA `(.L_x_1) ;  /* 0x000000a000008947 */ /* 0x000fea0003800000 */
[----:B------:R-:W-:-:S05]  /*00d0*/  IMAD.HI.U32 R0, R2, c[0x0][0x554], RZ ;  /* 0x0001550002007a27 */ /* 0x000fca00078e00ff */
[----:B------:R-:W-:-:S05]  /*00e0*/  SHF.R.U32.HI R0, RZ, c[0x0][0x558], R0 ;  /* 0x00015600ff007a19 */ /* 0x000fca0000011600 */
[----:B------:R2:W-:Y:S01]  /*00f0*/  STL [R1+0x30], R0 ;  /* 0x0000300001007387 */ /* 0x0005e20000100800 */
[----:B------:R-:W-:Y:S05]  /*0100*/  BRA `(.L_x_1) ;  /* 0x0000006000007947 */ /* 0x000fea0003800000 */
.L_x_0:
[----:B--23--:R-:W-:Y:S01]  /*0110*/  IMAD.MOV.U32 R0, RZ, RZ, c[0x0][0x550] ;  /* 0x00015400ff007624 */ /* 0x00cfe200078e00ff */
[----:B------:R-:W-:-:S04]  /*0120*/  MOV R3, R2 ;  /* 0x0000000200037202 */ /* 0x000fc80000000f00 */
[----:B------:R-:W-:-:S13]  /*0130*/  ISETP.NE.AND P0, PT, R0, 0x1, PT ;  /* 0x000000010000780c */ /* 0x000fda0003f05270 */
[----:B------:R-:W-:-:S05]  /*0140*/  @P0 IMAD.HI.U32 R0, R2, c[0x0][0x554], RZ ;  /* 0x0001550002000a27 */ /* 0x000fca00078e00ff */
[----:B------:R-:W-:-:S05]  /*0150*/  @P0 SHF.R.U32.HI R3, RZ, c[0x0][0x558], R0 ;  /* 0x00015600ff030a19 */ /* 0x000fca0000011600 */
[----:B------:R1:W-:Y:S02]  /*0160*/  STL [R1+0x30], R3 ;  /* 0x0000300301007387 */ /* 0x0003e40000100800 */
.L_x_1:
[----:B------:R-:W3:Y:S01]  /*0170*/  LDL R19, [R1+0x30] ;  /* 0x0000300001137983 */ /* 0x000ee20000100800 */
[----:B------:R-:W-:Y:S02]  /*0180*/  ISETP.GE.AND P0, PT, R28, RZ, PT ;  /* 0x000000ff1c00720c */ /* 0x000fe40003f06270 */
[----:B--23--:R-:W-:-:S05]  /*0190*/  IADD3 R0, -R19, RZ, RZ ;  /* 0x000000ff13007210 */ /* 0x00cfca0007ffe1ff */
[----:B------:R-:W-:-:S06]  /*01a0*/  IMAD R11, R0, c[0x0][0x550], R2 ;  /* 0x00015400000b7a24 */ /* 0x000fcc00078e0202 */
[----:B------:R-:W-:Y:S05]  /*01b0*/  @!P0 EXIT ;  /* 0x000000000000894d */ /* 0x000fea0003800000 */
[----:B------:R-:W-:Y:S02]  /*01c0*/  IMAD.MOV.U32 R0, RZ, RZ, c[0x0][0x1d0] ;  /* 0x00007400ff007624 */ /* 0x000fe400078e00ff */
[----:B-1----:R-:W-:-:S03]  /*01d0*/  IMAD.MOV.U32 R2, RZ, RZ, RZ ;  /* 0x000000ffff027224 */ /* 0x002fc600078e00ff */
[C---:B------:R-:W-:Y:S02]  /*01e0*/  ISETP.GE.AND P0, PT, R0.reuse, 0x1, PT ;  /* 0x000000010000780c */ /* 0x040fe40003f06270 */
[----:B------:R-:W-:Y:S01]  /*01f0*/  IADD3 R3, R0, 0x6f, RZ ;  /* 0x0000006f00037810 */ /* 0x000fe20007ffe0ff */
[----:B------:R-:W-:-:S04]  /*0200*/  IMAD.MOV.U32 R0, RZ, RZ, RZ ;  /* 0x000000ffff007224 */ /* 0x000fc800078e00ff */
[----:B------:R-:W-:-:S05]  /*0210*/  IMAD.HI R2, R3, -0x6db6db6d, R2 ;  /* 0x9249249303027827 */ /* 0x000fca00078e0202 */
[----:B------:R-:W-:-:S04]  /*0220*/  SHF.R.U32.HI R3, RZ, 0x1f, R2 ;  /* 0x0000001fff037819 */ /* 0x000fc80000011602 */
[----:B------:R-:W-:Y:S01]  /*0230*/  LEA.HI.SX32 R10, R2, R3, 0x1a ;  /* 0x00000003020a7211 */ /* 0x000fe200078fd2ff */
[----:B------:R-:W-:Y:S05]  /*0240*/  @!P0 BRA `(.L_x_2) ;  /* 0x0000020000008947 */ /* 0x000fea0003800000 */
[----:B------:R-:W-:-:S04]  /*0250*/  SHF.R.U32.HI R0, RZ, 0x10, R11 ;  /* 0x00000010ff007819 */ /* 0x000fc8000001160b */
[----:B------:R-:W-:-:S04]  /*0260*/  ISETP.NE.AND P0, PT, R0, RZ, PT ;  /* 0x000000ff0000720c */ /* 0x000fc80003f05270 */
[----:B------:R-:W-:-:S04]  /*0270*/  SEL R5, R0, c[0x0][0x338], P0 ;  /* 0x0000ce0000057a07 */ /* 0x000fc80000000000 */
[----:B------:R-:W-:Y:S02]  /*0280*/  IABS R0, R5 ;  /* 0x0000000500007213 */ /* 0x000fe40000000000 */
[----:B------:R-:W-:-:S03]  /*0290*/  IADD3 R7, R10, -0x1, R5 ;  /* 0xffffffff0a077810 */ /* 0x000fc60007ffe005 */
[----:B------:R-:W-:Y:S01]  /*02a0*/  IMAD.MOV.U32 R4, RZ, RZ, R0 ;  /* 0x000000ffff047224 */ /* 0x000fe200078e0000 */
[----:B------:R-:W-:-:S03]  /*02b0*/  IABS R9, R7 ;  /* 0x0000000700097213 */ /* 0x000fc60000000000 */
[----:B------:R-:W1:Y:S08]  /*02c0*/  I2F.RP R2, R4 ;  /* 0x0000000400027306 */ /* 0x000e700000209400 */
[----:B-1----:R-:W1:Y:S02]  /*02d0*/  MUFU.RCP R2, R2 ;  /* 0x0000000200027308 */ /* 0x002e640000001000 */
[----:B-1----:R-:W-:-:S06]  /*02e0*/  IADD3 R2, R2, 0xffffffe, RZ ;  /* 0x0ffffffe02027810 */ /* 0x002fcc0007ffe0ff */
[----:B------:R-:W1:Y:S02]  /*02f0*/  F2I.FTZ.U32.TRUNC.NTZ R3, R2 ;  /* 0x0000000200037305 */ /* 0x000e64000021f000 */
[----:B-1----:R-:W-:Y:S02]  /*0300*/  IMAD.MOV R0, RZ, RZ, -R3 ;  /* 0x000000ffff007224 */ /* 0x002fe400078e0a03 */
[----:B------:R-:W-:Y:S02]  /*0310*/  IMAD.MOV.U32 R2, RZ, RZ, RZ ;  /* 0x000000ffff027224 */ /* 0x000fe400078e00ff */
[----:B------:R-:W-:Y:S01]  /*0320*/  IMAD.MOV.U32 R6, RZ, RZ, R0 ;  /* 0x000000ffff067224 */ /* 0x000fe200078e0000 */
[----:B------:R-:W-:-:S03]  /*0330*/  IABS R0, R5 ;  /* 0x0000000500007213 */ /* 0x000fc60000000000 */
[----:B------:R-:W-:Y:S02]  /*0340*/  IMAD R6, R6, R4, RZ ;  /* 0x0000000406067224 */ /* 0x000fe400078e02ff */
[----:B------:R-:W-:Y:S02]  /*0350*/  IMAD.MOV R8, RZ, RZ, -R0 ;  /* 0x000000ffff087224 */ /* 0x000fe400078e0a00 */
[----:B------:R-:W-:-:S04]  /*0360*/  IMAD.HI.U32 R0, R3, R6, R2 ;  /* 0x0000000603007227 */ /* 0x000fc800078e0002 */
[----:B------:R-:W-:Y:S02]  /*0370*/  IMAD.MOV.U32 R2, RZ, RZ, R9 ;  /* 0x000000ffff027224 */ /* 0x000fe400078e0009 */
[----:B------:R-:W-:Y:S02]  /*0380*/  IMAD.MOV.U32 R3, RZ, RZ, R8 ;  /* 0x000000ffff037224 */ /* 0x000fe400078e0008 */
[----:B------:R-:W-:-:S04]  /*0390*/  IMAD.HI.U32 R0, R0, R2, RZ ;  /* 0x0000000200007227 */ /* 0x000fc800078e00ff */
[----:B------:R-:W-:-:S05]  /*03a0*/  IMAD R2, R0, R3, R2 ;  /* 0x0000000300027224 */ /* 0x000fca00078e0202 */
[----:B------:R-:W-:-:S13]  /*03b0*/  ISETP.GT.U32.AND P1, PT, R4, R2, PT ;  /* 0x000000020400720c */ /* 0x000fda0003f24070 */
[----:B------:R-:W-:Y:S01]  /*03c0*/  @!P1 IMAD.IADD R2, R2, 0x1, -R4 ;  /* 0x0000000102029824 */ /* 0x000fe200078e0a04 */
[----:B------:R-:W-:Y:S02]  /*03d0*/  @!P1 IADD3 R0, R0, 0x1, RZ ;  /* 0x0000000100009810 */ /* 0x000fe40007ffe0ff */
[----:B------:R-:W-:Y:S02]  /*03e0*/  ISETP.NE.AND P1, PT, R5, RZ, PT ;  /* 0x000000ff0500720c */ /* 0x000fe40003f25270 */
[----:B------:R-:W-:Y:S02]  /*03f0*/  ISETP.GE.U32.AND P2, PT, R2, R4, PT ;  /* 0x000000040200720c */ /* 0x000fe40003f46070 */
[----:B------:R-:W-:-:S04]  /*0400*/  LOP3.LUT R2, R7, R5, RZ, 0x3c, !PT ;  /* 0x0000000507027212 */ /* 0x000fc800078e3cff */
[----:B------:R-:W-:-:S07]  /*0410*/  ISETP.GE.AND P0, PT, R2, RZ, PT ;  /* 0x000000ff0200720c */ /* 0x000fce0003f06270 */
[----:B------:R-:W-:-:S06]  /*0420*/  @P2 IADD3 R0, R0, 0x1, RZ ;  /* 0x0000000100002810 */ /* 0x000fcc0007ffe0ff */
[----:B------:R-:W-:Y:S01]  /*0430*/  @!P0 IMAD.MOV R0, RZ, RZ, -R0 ;  /* 0x000000ffff008224 */ /* 0x000fe200078e0a00 */
[----:B------:R-:W-:Y:S02]  /*0440*/  @!P1 LOP3.LUT R0, RZ, R5, RZ, 0x33, !PT ;  /* 0x00000005ff009212 */ /* 0x000fe400078e33ff */
.L_x_2:
[----:B------:R-:W-:Y:S01]  /*0450*/  LOP3.LUT R2, R11, 0xffff, RZ, 0xc0, !PT ;  /* 0x0000ffff0b027812 */ /* 0x000fe200078ec0ff */
[----:B------:R-:W-:Y:S01]  /*0460*/  ULDC.64 UR8, c[0x0][0x118] ;  /* 0x0000460000087ab9 */ /* 0x000fe20000000a00 */
[----:B------:R-:W-:Y:S01]  /*0470*/  PLOP3.LUT P4, PT, PT, PT, PT, 0x80, 0x0 ;  /* 0x000000000000781c */ /* 0x000fe20003f8f070 */
[----:B------:R-:W-:Y:S01]  /*0480*/  CS2R R22, SRZ ;  /* 0x0000000000167805 */ /* 0x000fe2000001ff00 */
[----:B------:R-:W-:Y:S01]  /*0490*/  CS2R R20, SRZ ;  /* 0x0000000000147805 */ /* 0x000fe2000001ff00 */
[----:B------:R-:W-:Y:S01]  /*04a0*/  IMAD R199, R2, R0, RZ ;  /* 0x0000000002c77224 */ /* 0x000fe200078e02ff */
[----:B------:R-:W-:Y:S01]  /*04b0*/  CS2R R178, SRZ ;  /* 0x0000000000b27805 */ /* 0x000fe2000001ff00 */
[----:B------:R-:W-:Y:S01]  /*04c0*/  CS2R R176, SRZ ;  /* 0x0000000000b07805 */ /* 0x000fe2000001ff00 */
[----:B------:R-:W-:Y:S01]  /*04d0*/  CS2R R182, SRZ ;  /* 0x0000000000b67805 */ /* 0x000fe2000001ff00 */
[----:B------:R-:W-:Y:S01]  /*04e0*/  IMAD.IADD R0, R199, 0x1, R0 ;  /* 0x00000001c7007824 */ /* 0x000fe200078e0200 */
[----:B------:R1:W-:Y:S01]  /*04f0*/  STL [R1+0x34], R199 ;  /* 0x000034c701007387 */ /* 0x0003e20000100800 */
[----:B------:R-:W-:Y:S01]  /*0500*/  CS2R R180, SRZ ;  /* 0x0000000000b47805 */ /* 0x000fe2000001ff00 */
[----:B------:R-:W-:Y:S01]  /*0510*/  CS2R R174, SRZ ;  /* 0x0000000000ae7805 */ /* 0x000fe2000001ff00 */
[----:B------:R-:W-:Y:S01]  /*0520*/  CS2R R172, SRZ ;  /* 0x0000000000ac7805 */ /* 0x000fe2000001ff00 */
[----:B------:R-:W-:Y:S01]  /*0530*/  IMNMX R200, R10, R0, PT ;  /* 0x000000000ac87217 */ /* 0x000fe20003800200 */
[----:B------:R-:W-:Y:S01]  /*0540*/  CS2R R170, SRZ ;  /* 0x0000000000aa7805 */ /* 0x000fe2000001ff00 */
[----:B------:R-:W-:Y:S01]  /*0550*/  CS2R R168, SRZ ;  /* 0x0000000000a87805 */ /* 0x000fe2000001ff00 */
[----:B------:R-:W-:Y:S01]  /*0560*/  CS2R R162, SRZ ;  /* 0x0000000000a27805 */ /* 0x000fe2000001ff00 */
[----:B------:R-:W-:Y:S01]  /*0570*/  ISETP.GT.AND P0, PT, R200, R199, PT ;  /* 0x000000c7c800720c */ /* 0x000fe20003f04270 */
[----:B------:R-:W-:Y:S01]  /*0580*/  CS2R R160, SRZ ;  /* 0x0000000000a07805 */ /* 0x000fe2000001ff00 */
        /* <DEDUP_REMOVED lines=22> */
[----:B------:R-:W-:Y:S05]  /*06f0*/  @!P0 BRA `(.L_x_3) ;  /* 0x0000cc3000008947 */ /* 0x000fea0003800000 */
[----:B-1----:R-:W-:-:S04]  /*0700*/  ISETP.NE.U32.AND P1, PT, RZ, c[0x0][0x340], PT ;  /* 0x0000d000ff007a0c */ /* 0x002fc80003f25070 */
[----:B------:R-:W-:-:S13]  /*0710*/  ISETP.NE.AND.EX P1, PT, RZ, c[0x0][0x344], PT, P1 ;  /* 0x0000d100ff007a0c */ /* 0x000fda0003f25310 */
[----:B------:R-:W-:-:S04]  /*0720*/  @P1 IMAD.MOV.U32 R2, RZ, RZ, 0x4 ;  /* 0x00000004ff021424 */ /* 0x000fc800078e00ff */
[----:B------:R-:W-:-:S05]  /*0730*/  @P1 IMAD.WIDE R2, R28, R2, c[0x0][0x340] ;  /* 0x0000d0001c021625 */ /* 0x000fca00078e0202 */
[----:B------:R1:W2:Y:S01]  /*0740*/  @P1 LDG.E R18, [R2.64] ;  /* 0x0000000802121981 */ /* 0x0002a2000c1e1900 */
[----:B------:R-:W-:Y:S01]  /*0750*/  SHF.R.S32.HI R27, RZ, 0x1f, R192 ;  /* 0x0000001fff1b7819 */ /* 0x000fe200000114c0 */
[----:B------:R-:W-:Y:S01]  /*0760*/  IMAD.MOV.U32 R0, RZ, RZ, c[0x0][0x2c4] ;  /* 0x0000b100ff007624 */ /* 0x000fe200078e00ff */
[----:B------:R-:W-:Y:S01]  /*0770*/  SHF.R.S32.HI R16, RZ, 0x1f, R19 ;  /* 0x0000001fff107819 */ /* 0x000fe20000011413 */
[----:B------:R-:W3:Y:S01]  /*0780*/  S2R R22, SR_CTAID.X ;  /* 0x0000000000167919 */ /* 0x000ee20000002500 */
[-C--:B------:R-:W-:Y:S01]  /*0790*/  LEA.HI R5, R27, R192.reuse, RZ, 0x3 ;  /* 0x000000c01b057211 */ /* 0x080fe200078f18ff */
[----:B------:R-:W-:Y:S01]  /*07a0*/  ULDC UR5, c[0x0][0x2c4] ;  /* 0x0000b10000057ab9 */ /* 0x000fe20000000800 */
[----:B------:R-:W-:Y:S01]  /*07b0*/  ISETP.NE.AND P0, PT, R0, 0x1, PT ;  /* 0x000000010000780c */ /* 0x000fe20003f05270 */
[----:B------:R-:W-:Y:S01]  /*07c0*/  IMAD R4, R16, c[0x0][0x1b8], RZ ;  /* 0x00006e0010047a24 */ /* 0x000fe200078e02ff */
[----:B------:R-:W-:Y:S01]  /*07d0*/  LOP3.LUT R0, R5, 0xfffffff8, RZ, 0xc0, !PT ;  /* 0xfffffff805007812 */ /* 0x000fe200078ec0ff */
[----:B------:R-:W-:Y:S01]  /*07e0*/  ULDC UR4, c[0x0][0x168] ;  /* 0x00005a0000047ab9 */ /* 0x000fe20000000800 */
[----:B------:R-:W-:Y:S01]  /*07f0*/  SHF.R.S32.HI R15, RZ, 0x3, R5 ;  /* 0x00000003ff0f7819 */ /* 0x000fe20000011405 */
[----:B------:R-:W-:Y:S01]  /*0800*/  UIMAD UR4, UR5, UR4, URZ ;  /* 0x00000004050472a4 */ /* 0x000fe2000f8e023f */
[-C--:B------:R-:W-:Y:S01]  /*0810*/  IADD3 R21, -R0, R192.reuse, RZ ;  /* 0x000000c000157210 */ /* 0x080fe20007ffe1ff */
[----:B------:R-:W-:Y:S01]  /*0820*/  IMAD R0, R19, c[0x0][0x1bc], R4 ;  /* 0x00006f0013007a24 */ /* 0x000fe200078e0204 */
[----:B------:R-:W-:Y:S01]  /*0830*/  SHF.R.S32.HI R20, RZ, 0x1f, R28 ;  /* 0x0000001fff147819 */ /* 0x000fe2000001141c */
[----:B------:R-:W-:Y:S01]  /*0840*/  BSSY B0, `(.L_x_4) ;  /* 0x000005c000007945 */ /* 0x000fe20003800000 */
[--C-:B------:R-:W-:Y:S01]  /*0850*/  SHF.R.S32.HI R7, RZ, 0x1f, R15.reuse ;  /* 0x0000001fff077819 */ /* 0x100fe2000001140f */
[----:B------:R-:W-:Y:S01]  /*0860*/  IMAD R4, R21, 0x10, R15 ;  /* 0x0000001015047824 */ /* 0x000fe200078e020f */
[----:B------:R-:W-:Y:S01]  /*0870*/  LEA.HI R26, R27, R192, RZ, 0x4 ;  /* 0x000000c01b1a7211 */ /* 0x000fe200078f20ff */
[----:B------:R-:W-:Y:S01]  /*0880*/  IMAD R5, R20, c[0x0][0x1c0], RZ ;  /* 0x0000700014057a24 */ /* 0x000fe200078e02ff */
[----:B------:R-:W-:Y:S01]  /*0890*/  SHF.L.U32 R14, R15, 0x6, RZ ;  /* 0x000000060f0e7819 */ /* 0x000fe200000006ff */
[----:B------:R-:W-:-:S02]  /*08a0*/  IMAD.SHL.U32 R6, R21, 0x8, RZ ;  /* 0x0000000815067824 */ /* 0x000fc400078e00ff */
[----:B------:R-:W-:Y:S02]  /*08b0*/  IMAD R5, R28, c[0x0][0x1c4], R5 ;  /* 0x000071001c057a24 */ /* 0x000fe400078e0205 */
[----:B-1----:R-:W-:-:S04]  /*08c0*/  IMAD.WIDE.U32 R2, R19, c[0x0][0x1b8], RZ ;  /* 0x00006e0013027a25 */ /* 0x002fc800078e00ff */
[----:B---3--:R-:W-:Y:S01]  /*08d0*/  IMAD R11, R22, 0x80, R4 ;  /* 0x00000080160b7824 */ /* 0x008fe200078e0204 */
[----:B------:R-:W-:-:S03]  /*08e0*/  IADD3 R3, R3, R0, RZ ;  /* 0x0000000003037210 */ /* 0x000fc60007ffe0ff */
[----:B------:R-:W-:Y:S01]  /*08f0*/  @P0 IMAD.HI.U32 R4, R11, c[0x0][0x2c8], RZ ;  /* 0x0000b2000b040a27 */ /* 0x000fe200078e00ff */
[----:B------:R-:W-:-:S03]  /*0900*/  MOV R0, R11 ;  /* 0x0000000b00007202 */ /* 0x000fc60000000f00 */
[----:B------:R-:W-:Y:S01]  /*0910*/  IMAD.WIDE.U32 R2, R28, c[0x0][0x1c0], R2 ;  /* 0x000070001c027a25 */ /* 0x000fe200078e0002 */
[----:B------:R-:W-:-:S03]  /*0920*/  @P0 SHF.R.U32.HI R0, RZ, c[0x0][0x2cc], R4 ;  /* 0x0000b300ff000a19 */ /* 0x000fc60000011604 */
[----:B------:R-:W-:Y:S01]  /*0930*/  IMAD R4, R7, c[0x0][0x208], RZ ;  /* 0x0000820007047a24 */ /* 0x000fe200078e02ff */
[----:B------:R-:W-:Y:S02]  /*0940*/  SHF.R.S32.HI R8, RZ, 0x1f, R0 ;  /* 0x0000001fff087819 */ /* 0x000fe40000011400 */
[----:B------:R-:W-:Y:S01]  /*0950*/  IADD3 R3, R3, R5, RZ ;  /* 0x0000000503037210 */ /* 0x000fe20007ffe0ff */
[----:B------:R-:W-:Y:S01]  /*0960*/  IMAD R5, R7, c[0x0][0x1e0], RZ ;  /* 0x0000780007057a24 */ /* 0x000fe200078e02ff */
[----:B------:R-:W-:Y:S01]  /*0970*/  SHF.R.S32.HI R7, RZ, 0x1f, R6 ;  /* 0x0000001fff077819 */ /* 0x000fe20000011406 */
[----:B------:R-:W-:Y:S02]  /*0980*/  IMAD R10, R8, c[0x0][0x1b0], RZ ;  /* 0x00006c00080a7a24 */ /* 0x000fe400078e02ff */
[----:B------:R-:W-:-:S04]  /*0990*/  IMAD.WIDE.U32 R2, R0, c[0x0][0x1b0], R2 ;  /* 0x00006c0000027a25 */ /* 0x000fc800078e0002 */
[----:B------:R-:W-:Y:S02]  /*09a0*/  IMAD R10, R0, c[0x0][0x1b4], R10 ;  /* 0x00006d00000a7a24 */ /* 0x000fe400078e020a */
[C---:B------:R-:W-:Y:S02]  /*09b0*/  IMAD R12, R15.reuse, c[0x0][0x1e4], R5 ;  /* 0x000079000f0c7a24 */ /* 0x040fe400078e0205 */
[----:B------:R-:W-:Y:S01]  /*09c0*/  IMAD.WIDE.U32 R8, R15, c[0x0][0x1e0], R6 ;  /* 0x000078000f087a25 */ /* 0x000fe200078e0006 */
[----:B------:R-:W-:Y:S02]  /*09d0*/  IADD3 R3, R3, R10, RZ ;  /* 0x0000000a03037210 */ /* 0x000fe40007ffe0ff */
[----:B------:R-:W-:Y:S01]  /*09e0*/  LOP3.LUT R10, R26, 0xfffffff0, RZ, 0xc0, !PT ;  /* 0xfffffff01a0a7812 */ /* 0x000fe200078ec0ff */
[----:B------:R-:W-:Y:S01]  /*09f0*/  IMAD.MOV R0, RZ, RZ, -R0 ;  /* 0x000000ffff007224 */ /* 0x000fe200078e0a00 */
[----:B------:R-:W-:Y:S01]  /*0a00*/  IADD3 R9, R9, R12, RZ ;  /* 0x0000000c09097210 */ /* 0x000fe20007ffe0ff */
[----:B------:R-:W-:-:S02]  /*0a10*/  IMAD R12, R16, c[0x0][0x210], RZ ;  /* 0x00008400100c7a24 */ /* 0x000fc400078e02ff */
[----:B------:R-:W-:Y:S02]  /*0a20*/  IMAD R11, R0, c[0x0][0x2c4], R11 ;  /* 0x0000b100000b7a24 */ /* 0x000fe400078e020b */
[----:B------:R-:W-:Y:S02]  /*0a30*/  IMAD.IADD R10, R192, 0x1, -R10 ;  /* 0x00000001c00a7824 */ /* 0x000fe400078e0a0a */
[C---:B------:R-:W-:Y:S02]  /*0a40*/  IMAD R13, R15.reuse, c[0x0][0x20c], R4 ;  /* 0x000083000f0d7a24 */ /* 0x040fe400078e0204 */
[----:B------:R-:W-:Y:S01]  /*0a50*/  IMAD.WIDE.U32 R4, R15, c[0x0][0x208], R6 ;  /* 0x000082000f047a25 */ /* 0x000fe200078e0006 */
[----:B------:R-:W-:-:S03]  /*0a60*/  SHF.R.S32.HI R17, RZ, 0x1f, R10 ;  /* 0x0000001fff117819 */ /* 0x000fc6000001140a */
[----:B------:R-:W-:Y:S01]  /*0a70*/  IMAD R0, R16, c[0x0][0x1e8], RZ ;  /* 0x00007a0010007a24 */ /* 0x000fe200078e02ff */
[----:B------:R-:W-:Y:S01]  /*0a80*/  LEA.HI R25, R17, R10, RZ, 0x3 ;  /* 0x0000000a11197211 */ /* 0x000fe200078f18ff */
[----:B------:R-:W-:Y:S01]  /*0a90*/  IMAD R16, R19, c[0x0][0x214], R12 ;  /* 0x0000850013107a24 */ /* 0x000fe200078e020c */
[----:B------:R-:W-:Y:S01]  /*0aa0*/  SHF.R.S32.HI R12, RZ, 0x1f, R11 ;  /* 0x0000001fff0c7819 */ /* 0x000fe2000001140b */
[----:B------:R-:W-:Y:S02]  /*0ab0*/  IMAD.IADD R5, R5, 0x1, R13 ;  /* 0x0000000105057824 */ /* 0x000fe400078e020d */
[----:B------:R-:W-:Y:S01]  /*0ac0*/  IMAD R13, R19, c[0x0][0x1ec], R0 ;  /* 0x00007b00130d7a24 */ /* 0x000fe200078e0200 */
[----:B------:R-:W-:Y:S01]  /*0ad0*/  LOP3.LUT R0, R14, 0x1c0, RZ, 0xc0, !PT ;  /* 0x000001c00e007812 */ /* 0x000fe200078ec0ff */
[----:B------:R-:W-:Y:S02]  /*0ae0*/  IMAD R12, R12, c[0x0][0x1a8], RZ ;  /* 0x00006a000c0c7a24 */ /* 0x000fe400078e02ff */
[----:B------:R-:W-:Y:S01]  /*0af0*/  IMAD.WIDE.U32 R2, R11, c[0x0][0x1a8], R2 ;  /* 0x00006a000b027a25 */ /* 0x000fe200078e0002 */
[----:B------:R-:W-:-:S02]  /*0b00*/  LOP3.LUT R17, R0, 0x38, R6, 0xf8, !PT ;  /* 0x0000003800117812 */ /* 0x000fc400078ef806 */
[----:B------:R-:W-:Y:S01]  /*0b10*/  SHF.R.U32.HI R14, RZ, 0x3, R0 ;  /* 0x00000003ff0e7819 */ /* 0x000fe20000011600 */
[----:B------:R-:W-:Y:S01]  /*0b20*/  IMAD R12, R11, c[0x0][0x1ac], R12 ;  /* 0x00006b000b0c7a24 */ /* 0x000fe200078e020c */
[----:B------:R-:W-:Y:S01]  /*0b30*/  LOP3.LUT R0, R25, 0xfffffff8, RZ, 0xc0, !PT ;  /* 0xfffffff819007812 */ /* 0x000fe200078ec0ff */
[C---:B------:R-:W-:Y:S01]  /*0b40*/  IMAD.WIDE.U32 R4, R19.reuse, c[0x0][0x210], R4 ;  /* 0x0000840013047a25 */ /* 0x040fe200078e0004 */
[----:B------:R-:W-:Y:S02]  /*0b50*/  LEA R11, P0, R2, c[0x0][0x160], 0x1 ;  /* 0x00005800020b7a11 */ /* 0x000fe400078008ff */
[----:B------:R-:W-:Y:S01]  /*0b60*/  IADD3 R24, R10, -R0, RZ ;  /* 0x800000000a187210 */ /* 0x000fe20007ffe0ff */
[----:B------:R-:W-:Y:S01]  /*0b70*/  IMAD.WIDE.U32 R8, R19, c[0x0][0x1e8], R8 ;  /* 0x00007a0013087a25 */ /* 0x000fe200078e0008 */
[----:B------:R-:W-:Y:S02]  /*0b80*/  IADD3 R10, R3, R12, RZ ;  /* 0x0000000c030a7210 */ /* 0x000fe40007ffe0ff */
[----:B------:R-:W-:Y:S01]  /*0b90*/  LOP3.LUT R19, R17, R14, RZ, 0x3c, !PT ;  /* 0x0000000e11137212 */ /* 0x000fe200078e3cff */
[----:B------:R-:W-:Y:S01]  /*0ba0*/  IMAD.IADD R5, R5, 0x1, R16 ;  /* 0x0000000105057824 */ /* 0x000fe200078e0210 */
[----:B------:R-:W-:Y:S01]  /*0bb0*/  LEA.HI.X R10, R2, c[0x0][0x164], R10, 0x1, P0 ;  /* 0x00005900020a7a11 */ /* 0x000fe200000f0c0a */
[----:B------:R-:W-:Y:S01]  /*0bc0*/  IMAD.IADD R9, R9, 0x1, R13 ;  /* 0x0000000109097824 */ /* 0x000fe200078e020d */
[----:B------:R-:W-:Y:S01]  /*0bd0*/  LEA.HI R13, R27, R192, RZ, 0x6 ;  /* 0x000000c01b0d7211 */ /* 0x000fe200078f30ff */
[----:B------:R1:W3:Y:S01]  /*0be0*/  SHFL.IDX PT, R16, R11, RZ, 0x181f ;  /* 0x00181fff0b107589 */ /* 0x0002e200000e0000 */
[----:B------:R-:W-:-:S03]  /*0bf0*/  ISETP.GE.AND P0, PT, R6, c[0x0][0x198], PT ;  /* 0x0000660006007a0c */ /* 0x000fc60003f06270 */
[----:B------:R-:W-:Y:S01]  /*0c00*/  IMAD.SHL.U32 R13, R13, 0x8, RZ ;  /* 0x000000080d0d7824 */ /* 0x000fe200078e00ff */
[----:B------:R1:W4:Y:S01]  /*0c10*/  SHFL.IDX PT, R17, R10, RZ, 0x181f ;  /* 0x00181fff0a117589 */ /* 0x00032200000e0000 */
[----:B--2---:R-:W-:Y:S01]  /*0c20*/  @P1 SHF.R.S32.HI R3, RZ, 0x1f, R18 ;  /* 0x0000001fff031819 */ /* 0x004fe20000011412 */
[----:B------:R-:W-:Y:S02]  /*0c30*/  @!P1 IMAD.MOV.U32 R3, RZ, RZ, R20 ;  /* 0x000000ffff039224 */ /* 0x000fe400078e0014 */
[----:B------:R-:W-:Y:S01]  /*0c40*/  @P1 IMAD.MOV.U32 R2, RZ, RZ, R18 ;  /* 0x000000ffff021224 */ /* 0x000fe200078e0012 */
[----:B------:R-:W-:Y:S01]  /*0c50*/  @!P1 MOV R2, R28 ;  /* 0x0000001c00029202 */ /* 0x000fe20000000f00 */
[C---:B------:R-:W-:Y:S01]  /*0c60*/  IMAD R12, R3.reuse, c[0x0][0x1f0], RZ ;  /* 0x00007c00030c7a24 */ /* 0x040fe200078e02ff */
[----:B------:R-:W-:Y:S01]  /*0c70*/  LEA R18, R22, R15, 0x7 ;  /* 0x0000000f16127211 */ /* 0x000fe200078e38ff */
[----:B------:R-:W-:Y:S01]  /*0c80*/  IMAD R0, R3, c[0x0][0x218], RZ ;  /* 0x0000860003007a24 */ /* 0x000fe200078e02ff */
[----:B------:R-:W-:Y:S01]  /*0c90*/  MOV R22, 0x20 ;  /* 0x0000002000167802 */ /* 0x000fe20000000f00 */
[----:B------:R-:W-:Y:S01]  /*0ca0*/  IMAD R14, R2, c[0x0][0x1f4], R12 ;  /* 0x00007d00020e7a24 */ /* 0x000fe200078e020c */
[----:B------:R-:W-:Y:S01]  /*0cb0*/  ISETP.GE.AND P3, PT, R18, UR4, PT ;  /* 0x0000000412007c0c */ /* 0x000fe2000bf66270 */
[C---:B------:R-:W-:Y:S01]  /*0cc0*/  IMAD R12, R2.reuse, c[0x0][0x21c], R0 ;  /* 0x00008700020c7a24 */ /* 0x040fe200078e0200 */
[----:B------:R-:W-:Y:S01]  /*0cd0*/  LOP3.LUT R0, R19, 0xfffffe00, R13, 0xf8, !PT ;  /* 0xfffffe0013007812 */ /* 0x000fe200078ef80d */
[----:B------:R-:W-:Y:S01]  /*0ce0*/  IMAD.WIDE.U32 R30, R2, c[0x0][0x218], R4 ;  /* 0x00008600021e7a25 */ /* 0x000fe200078e0004 */
[----:B------:R-:W-:-:S03]  /*0cf0*/  R2P PR, R24, 0x6 ;  /* 0x0000000618007804 */ /* 0x000fc60000000000 */
[----:B------:R-:W-:Y:S01]  /*0d00*/  IMAD.WIDE.U32 R34, R2, c[0x0][0x1f0], R8 ;  /* 0x00007c0002227a25 */ /* 0x000fe200078e0008 */
[----:B------:R-:W-:Y:S02]  /*0d10*/  IADD3 R33, R31, R12, RZ ;  /* 0x0000000c1f217210 */ /* 0x000fe40007ffe0ff */
[----:B------:R-:W-:Y:S01]  /*0d20*/  SEL R4, R22, 0xffffffe0, !P2 ;  /* 0xffffffe016047807 */ /* 0x000fe20005000000 */
[----:B------:R-:W-:Y:S01]  /*0d30*/  IMAD.MOV.U32 R20, RZ, RZ, 0x10 ;  /* 0x00000010ff147424 */ /* 0x000fe200078e00ff */
[----:B------:R-:W-:Y:S01]  /*0d40*/  IADD3 R37, R35, R14, RZ ;  /* 0x0000000e23257210 */ /* 0x000fe20007ffe0ff */
[----:B------:R1:W-:Y:S03]  /*0d50*/  STL.64 [R1+0x38], R34 ;  /* 0x0000382201007387 */ /* 0x0003e60000100a00 */
[----:B------:R-:W-:Y:S01]  /*0d60*/  SEL R3, R20, 0xfffffff0, !P1 ;  /* 0xfffffff014037807 */ /* 0x000fe20004800000 */
[----:B------:R1:W-:Y:S04]  /*0d70*/  STL.64 [R1+0x8], R30 ;  /* 0x0000081e01007387 */ /* 0x0003e80000100a00 */
[----:B------:R1:W-:Y:S04]  /*0d80*/  STL [R1+0x4], R33 ;  /* 0x0000042101007387 */ /* 0x0003e80000100800 */
[----:B------:R1:W-:Y:S01]  /*0d90*/  STL [R1+0x2c], R37 ;  /* 0x00002c2501007387 */ /* 0x0003e20000100800 */
[----:B------:R-:W-:Y:S05]  /*0da0*/  @P3 BRA `(.L_x_5) ;  /* 0x0000005000003947 */ /* 0x000fea0003800000 */
[----:B---34-:R-:W-:Y:S01]  /*0db0*/  LEA R8, P1, R6, R16, 0x1 ;  /* 0x0000001006087211 */ /* 0x018fe200078208ff */
[----:B------:R-:W-:-:S03]  /*0dc0*/  IMAD.SHL.U32 R2, R0, 0x2, RZ ;  /* 0x0000000200027824 */ /* 0x000fc600078e00ff */
[----:B------:R-:W-:-:S05]  /*0dd0*/  LEA.HI.X R9, R6, R17, R7, 0x1, P1 ;  /* 0x0000001106097211 */ /* 0x000fca00008f0c07 */
[----:B------:R-:W-:Y:S01]  /*0de0*/  @!PT LDS RZ, [RZ] ;  /* 0x00000000fffff984 */ /* 0x000fe20000000800 */
[----:B------:R2:W-:Y:S04]  /*0df0*/  LDGSTS.E.BYPASS.LTC128B.128 [R2+0x7100], [R8.64], !P0 ;  /* 0x0710000008027fae */ /* 0x0005e8000c101d48 */
.L_x_5:
[----:B---34-:R-:W-:Y:S05]  /*0e00*/  BSYNC B0 ;  /* 0x0000000000007941 */ /* 0x018fea0003800000 */
.L_x_4:
[----:B------:R-:W-:Y:S01]  /*0e10*/  IADD3 R5, R18, 0x10, RZ ;  /* 0x0000001012057810 */ /* 0x000fe20007ffe0ff */
[----:B--2---:R2:W3:Y:S01]  /*0e20*/  SHFL.IDX PT, R2, R10, 0x1, 0x181f ;  /* 0x00381f000a027f89 */ /* 0x0044e200000e0000 */
[----:B------:R-:W-:Y:S02]  /*0e30*/  BSSY B0, `(.L_x_6) ;  /* 0x0000009000007945 */ /* 0x000fe40003800000 */
[----:B------:R-:W-:Y:S01]  /*0e40*/  ISETP.GE.AND P1, PT, R5, UR4, PT ;  /* 0x0000000405007c0c */ /* 0x000fe2000bf26270 */
[----:B------:R2:W4:-:S12]  /*0e50*/  SHFL.IDX PT, R8, R11, 0x1, 0x181f ;  /* 0x00381f000b087f89 */ /* 0x00051800000e0000 */
[----:B------:R-:W-:Y:S05]  /*0e60*/  @P1 BRA `(.L_x_7) ;  /* 0x0000005000001947 */ /* 0x000fea0003800000 */
[----:B----4-:R-:W-:-:S04]  /*0e70*/  LEA R8, P1, R6, R8, 0x1 ;  /* 0x0000000806087211 */ /* 0x010fc800078208ff */
[----:B---3--:R-:W-:Y:S01]  /*0e80*/  LEA.HI.X R9, R6, R2, R7, 0x1, P1 ;  /* 0x0000000206097211 */ /* 0x008fe200008f0c07 */
[----:B------:R-:W-:-:S05]  /*0e90*/  IMAD.SHL.U32 R2, R0, 0x2, RZ ;  /* 0x0000000200027824 */ /* 0x000fca00078e00ff */
[----:B------:R-:W-:Y:S01]  /*0ea0*/  @!PT LDS RZ, [RZ] ;  /* 0x00000000fffff984 */ /* 0x000fe20000000800 */
[----:B------:R3:W-:Y:S03]  /*0eb0*/  LDGSTS.E.BYPASS.LTC128B.128 [R2+0x7900], [R8.64], !P0 ;  /* 0x0790000008027fae */ /* 0x0007e6000c101d48 */
.L_x_7:
[----:B------:R-:W-:Y:S05]  /*0ec0*/  BSYNC B0 ;  /* 0x0000000000007941 */ /* 0x000fea0003800000 */
.L_x_6:
[----:B------:R-:W-:Y:S01]  /*0ed0*/  IADD3 R5, R18, 0x20, RZ ;  /* 0x0000002012057810 */ /* 0x000fe20007ffe0ff */
[----:B---3--:R3:W1:Y:S01]  /*0ee0*/  SHFL.IDX PT, R2, R10, 0x2, 0x181f ;  /* 0x00581f000a027f89 */ /* 0x00866200000e0000 */
[----:B------:R-:W-:Y:S02]  /*0ef0*/  BSSY B0, `(.L_x_8) ;  /* 0x0000009000007945 */ /* 0x000fe40003800000 */
[----:B------:R-:W-:Y:S01]  /*0f00*/  ISETP.GE.AND P1, PT, R5, UR4, PT ;  /* 0x0000000405007c0c */ /* 0x000fe2000bf26270 */
[----:B----4-:R3:W4:-:S12]  /*0f10*/  SHFL.IDX PT, R8, R11, 0x2, 0x181f ;  /* 0x00581f000b087f89 */ /* 0x01071800000e0000 */
[----:B------:R-:W-:Y:S05]  /*0f20*/  @P1 BRA `(.L_x_9) ;  /* 0x0000005000001947 */ /* 0x000fea0003800000 */
[----:B----4-:R-:W-:-:S04]  /*0f30*/  LEA R8, P1, R6, R8, 0x1 ;  /* 0x0000000806087211 */ /* 0x010fc800078208ff */
[----:B-1----:R-:W-:Y:S01]  /*0f40*/  LEA.HI.X R9, R6, R2, R7, 0x1, P1 ;  /* 0x0000000206097211 */ /* 0x002fe200008f0c07 */
[----:B------:R-:W-:-:S05]  /*0f50*/  IMAD.SHL.U32 R2, R0, 0x2, RZ ;  /* 0x0000000200027824 */ /* 0x000fca00078e00ff */
[----:B------:R-:W-:Y:S01]  /*0f60*/  @!PT LDS RZ, [RZ] ;  /* 0x00000000fffff984 */ /* 0x000fe20000000800 */
[----:B------:R1:W-:Y:S03]  /*0f70*/  LDGSTS.E.BYPASS.LTC128B.128 [R2+0x8100], [R8.64], !P0 ;  /* 0x0810000008027fae */ /* 0x0003e6000c101d48 */
.L_x_9:
[----:B------:R-:W-:Y:S05]  /*0f80*/  BSYNC B0 ;  /* 0x0000000000007941 */ /* 0x000fea0003800000 */
.L_x_8:
[----:B------:R-:W-:Y:S01]  /*0f90*/  IADD3 R5, R18, 0x30, RZ ;  /* 0x0000003012057810 */ /* 0x000fe20007ffe0ff */
[----:B-1----:R1:W2:Y:S01]  /*0fa0*/  SHFL.IDX PT, R2, R10, 0x3, 0x181f ;  /* 0x00781f000a027f89 */ /* 0x0022a200000e0000 */
[----:B------:R-:W-:Y:S02]  /*0fb0*/  BSSY B0, `(.L_x_10) ;  /* 0x0000009000007945 */ /* 0x000fe40003800000 */
[----:B------:R-:W-:Y:S01]  /*0fc0*/  ISETP.GE.AND P1, PT, R5, UR4, PT ;  /* 0x0000000405007c0c */ /* 0x000fe2000bf26270 */
[----:B----4-:R1:W4:-:S12]  /*0fd0*/  SHFL.IDX PT, R8, R11, 0x3, 0x181f ;  /* 0x00781f000b087f89 */ /* 0x01031800000e0000 */
[----:B------:R-:W-:Y:S05]  /*0fe0*/  @P1 BRA `(.L_x_11) ;  /* 0x0000005000001947 */ /* 0x000fea0003800000 */
[----:B----4-:R-:W-:-:S04]  /*0ff0*/  LEA R8, P1, R6, R8, 0x1 ;  /* 0x0000000806087211 */ /* 0x010fc800078208ff */
[----:B--2---:R-:W-:Y:S01]  /*1000*/  LEA.HI.X R9, R6, R2, R7, 0x1, P1 ;  /* 0x0000000206097211 */ /* 0x004fe200008f0c07 */
[----:B------:R-:W-:-:S05]  /*1010*/  IMAD.SHL.U32 R2, R0, 0x2, RZ ;  /* 0x0000000200027824 */ /* 0x000fca00078e00ff */
[----:B------:R-:W-:Y:S01]  /*1020*/  @!PT LDS RZ, [RZ] ;  /* 0x00000000fffff984 */ /* 0x000fe20000000800 */
[----:B------:R2:W-:Y:S03]  /*1030*/  LDGSTS.E.BYPASS.LTC128B.128 [R2+0x8900], [R8.64], !P0 ;  /* 0x0890000008027fae */ /* 0x0005e6000c101d48 */
.L_x_11:
[----:B------:R-:W-:Y:S05]  /*1040*/  BSYNC B0 ;  /* 0x0000000000007941 */ /* 0x000fea0003800000 */
.L_x_10:
[----:B------:R-:W-:Y:S01]  /*1050*/  IADD3 R5, R18, 0x40, RZ ;  /* 0x0000004012057810 */ /* 0x000fe20007ffe0ff */
[----:B--2---:R2:W1:Y:S01]  /*1060*/  SHFL.IDX PT, R2, R10, 0x4, 0x181f ;  /* 0x00981f000a027f89 */ /* 0x00446200000e0000 */
        /* <DEDUP_REMOVED lines=9> */
.L_x_13:
[----:B------:R-:W-:Y:S05]  /*1100*/  BSYNC B0 ;  /* 0x0000000000007941 */ /* 0x000fea0003800000 */
.L_x_12:
        /* <DEDUP_REMOVED lines=11> */
.L_x_15:
[----:B------:R-:W-:Y:S05]  /*11c0*/  BSYNC B0 ;  /* 0x0000000000007941 */ /* 0x000fea0003800000 */
.L_x_14:
        /* <DEDUP_REMOVED lines=11> */
.L_x_17:
[----:B------:R-:W-:Y:S05]  /*1280*/  BSYNC B0 ;  /* 0x0000000000007941 */ /* 0x000fea0003800000 */
.L_x_16:
[----:B-1--4-:R-:W1:Y:S01]  /*1290*/  SHFL.IDX PT, R8, R11, 0x7, 0x181f ;  /* 0x00f81f000b087f89 */ /* 0x012e6200000e0000 */
[----:B------:R-:W-:Y:S01]  /*12a0*/  IADD3 R5, R18, 0x70, RZ ;  /* 0x0000007012057810 */ /* 0x000fe20007ffe0ff */
[----:B------:R-:W-:Y:S01]  /*12b0*/  UMOV UR6, 0x5 ;  /* 0x0000000500067882 */ /* 0x000fe20000000000 */
[----:B------:R-:W-:Y:S01]  /*12c0*/  SHF.L.U32 R241, R0, 0x1, RZ ;  /* 0x0000000100f17819 */ /* 0x000fe200000006ff */
[----:B------:R4:W5:Y:S01]  /*12d0*/  SHFL.IDX PT, R2, R10, 0x7, 0x181f ;  /* 0x00f81f000a027f89 */ /* 0x00096200000e0000 */
[----:B------:R-:W-:Y:S01]  /*12e0*/  ISETP.GE.AND P1, PT, R5, UR4, PT ;  /* 0x0000000405007c0c */ /* 0x000fe2000bf26270 */
[----:B------:R-:W-:Y:S01]  /*12f0*/  ULDC.64 UR4, c[0x0][0x208] ;  /* 0x0000820000047ab9 */ /* 0x000fe20000000a00 */
[----:B------:R-:W-:Y:S01]  /*1300*/  MOV R5, 0x70 ;  /* 0x0000007000057802 */ /* 0x000fe20000000f00 */
[----:B------:R-:W-:Y:S01]  /*1310*/  USHF.L.U32 UR7, UR4, 0x5, URZ ;  /* 0x0000000504077899 */ /* 0x000fe2000800063f */
[C---:B------:R-:W-:Y:S01]  /*1320*/  IADD3 R169, R200.reuse, -0x1, RZ ;  /* 0xffffffffc8a97810 */ /* 0x040fe20007ffe0ff */
[----:B------:R-:W-:Y:S01]  /*1330*/  USHF.L.U64.HI UR5, UR4, UR6, UR5 ;  /* 0x0000000604057299 */ /* 0x000fe20008010205 */
[----:B------:R-:W-:Y:S01]  /*1340*/  MOV R202, R36 ;  /* 0x0000002400ca7202 */ /* 0x000fe20000000f00 */
[----:B------:R-:W-:Y:S01]  /*1350*/  IMAD R155, R200, -0x70, R5 ;  /* 0xffffff90c89b7824 */ /* 0x000fe200078e0205 */
[----:B------:R-:W-:Y:S01]  /*1360*/  MOV R203, R37 ;  /* 0x0000002500cb7202 */ /* 0x000fe20000000f00 */
[----:B------:R-:W-:Y:S01]  /*1370*/  IMAD.WIDE.U32 R196, R5, c[0x0][0x1e0], RZ ;  /* 0x0000780005c47a25 */ /* 0x000fe200078e00ff */
[----:B------:R-:W-:-:S02]  /*1380*/  SHF.R.S32.HI R17, RZ, 0x1f, R169 ;  /* 0x0000001fff117819 */ /* 0x000fc400000114a9 */
[----:B------:R-:W-:Y:S02]  /*1390*/  IADD3 R20, R155, c[0x0][0x1d0], -R15 ;  /* 0x000074009b147a10 */ /* 0x000fe40007ffe80f */
[----:B------:R-:W-:Y:S02]  /*13a0*/  MOV R202, R34 ;  /* 0x0000002200ca7202 */ /* 0x000fe40000000f00 */
[C---:B------:R-:W-:Y:S02]  /*13b0*/  ISETP.GE.AND P5, PT, R20.reuse, 0x1, PT ;  /* 0x000000011400780c */ /* 0x040fe40003fa6270 */
[----:B------:R-:W-:Y:S01]  /*13c0*/  ISETP.GE.AND P3, PT, R20, 0x21, PT ;  /* 0x000000211400780c */ /* 0x000fe20003f66270 */
[----:B------:R-:W-:Y:S01]  /*13d0*/  STL.64 [R1+0x28], R202 ;  /* 0x000028ca01007387 */ /* 0x000fe20000100a00 */
[----:B-1----:R-:W-:Y:S01]  /*13e0*/  @!P1 LEA R8, P2, R6, R8, 0x1 ;  /* 0x0000000806089211 */ /* 0x002fe200078408ff */
[----:B--234-:R-:W-:Y:S01]  /*13f0*/  IMAD R10, R5, c[0x0][0x1e4], RZ ;  /* 0x00007900050a7a24 */ /* 0x01cfe200078e02ff */
[----:B------:R-:W-:-:S02]  /*1400*/  MOV R193, c[0x0][0x1e0] ;  /* 0x0000780000c17a02 */ /* 0x000fc40000000f00 */
[----:B-----5:R-:W-:Y:S02]  /*1410*/  @!P1 LEA.HI.X R9, R6, R2, R7, 0x1, P2 ;  /* 0x0000000206099211 */ /* 0x020fe400010f0c07 */
[----:B------:R-:W-:Y:S01]  /*1420*/  IADD3 R191, R197, R10, RZ ;  /* 0x0000000ac5bf7210 */ /* 0x000fe20007ffe0ff */
[----:B------:R-:W-:Y:S01]  /*1430*/  IMAD.WIDE.U32 R12, R193, 0x20, RZ ;  /* 0x00000020c10c7825 */ /* 0x000fe200078e00ff */
[C---:B------:R-:W-:Y:S01]  /*1440*/  ISETP.GE.AND P6, PT, R20.reuse, 0x31, PT ;  /* 0x000000311400780c */ /* 0x040fe20003fc6270 */
[----:B------:R-:W-:Y:S01]  /*1450*/  @!PT LDS RZ, [RZ] ;  /* 0x00000000fffff984 */ /* 0x000fe20000000800 */
[----:B------:R1:W-:Y:S01]  /*1460*/  @!P1 LDGSTS.E.BYPASS.LTC128B.128 [R241+0xa900], [R8.64], !P0 ;  /* 0x0a90000008f19fae */ /* 0x0003e2000c101d48 */
[----:B------:R-:W-:Y:S01]  /*1470*/  ISETP.GE.AND P0, PT, R20, 0x11, PT ;  /* 0x000000111400780c */ /* 0x000fe20003f06270 */
[----:B------:R-:W-:Y:S01]  /*1480*/  IMAD R0, R191, R169, RZ ;  /* 0x000000a9bf007224 */ /* 0x000fe200078e02ff */
[----:B------:R-:W-:Y:S01]  /*1490*/  ISETP.GE.AND P1, PT, R6, c[0x0][0x1d4], PT ;  /* 0x0000750006007a0c */ /* 0x000fe20003f26270 */
[----:B------:R-:W0:Y:S01]  /*14a0*/  LDGDEPBAR ;  /* 0x00000000000079af */ /* 0x000e220000000000 */
[----:B------:R-:W-:Y:S01]  /*14b0*/  MOV R194, c[0x0][0x1e4] ;  /* 0x0000790000c27a02 */ /* 0x000fe20000000f00 */
[----:B------:R-:W-:Y:S01]  /*14c0*/  IMAD R0, R17, R196, R0 ;  /* 0x000000c411007224 */ /* 0x000fe200078e0200 */
[----:B------:R-:W-:-:S02]  /*14d0*/  SHF.R.S32.HI R16, RZ, 0x4, R26 ;  /* 0x00000004ff107819 */ /* 0x000fc4000001141a */
[----:B------:R-:W-:Y:S02]  /*14e0*/  SHF.L.U32 R7, R194, 0x5, RZ ;  /* 0x00000005c2077819 */ /* 0x000fe400000006ff */
[----:B------:R-:W-:Y:S02]  /*14f0*/  SHF.L.U32 R15, R15, 0x3, RZ ;  /* 0x000000030f0f7819 */ /* 0x000fe400000006ff */
[----:B------:R-:W-:Y:S02]  /*1500*/  LEA.HI R14, R26, R16, RZ, 0x1 ;  /* 0x000000101a0e7211 */ /* 0x000fe400078f08ff */
[----:B------:R-:W-:Y:S02]  /*1510*/  MOV R28, R32 ;  /* 0x00000020001c7202 */ /* 0x000fe40000000f00 */
[----:B------:R-:W-:Y:S02]  /*1520*/  MOV R29, R33 ;  /* 0x00000021001d7202 */ /* 0x000fe40000000f00 */
[----:B------:R-:W-:-:S02]  /*1530*/  MOV R28, R30 ;  /* 0x0000001e001c7202 */ /* 0x000fc40000000f00 */
[----:B------:R-:W-:-:S03]  /*1540*/  LEA.HI R190, R27, R192, RZ, 0x5 ;  /* 0x000000c01bbe7211 */ /* 0x000fc600078f28ff */
[----:B------:R-:W-:Y:S01]  /*1550*/  STL.64 [R1], R28 ;  /* 0x0000001c01007387 */ /* 0x000fe20000100a00 */
[----:B-1----:R-:W-:-:S03]  /*1560*/  IMAD.WIDE.U32 R8, R169, R196, R202 ;  /* 0x000000c4a9087225 */ /* 0x002fc600078e00ca */
[----:B------:R-:W-:Y:S02]  /*1570*/  BAR.SYNC.DEFER_BLOCKING 0x0 ;  /* 0x0000000000007b1d */ /* 0x000fe40000010000 */
[C---:B------:R-:W-:Y:S02]  /*1580*/  @P5 LEA R10, P2, R8.reuse, c[0x0][0x1c8], 0x1 ;  /* 0x00007200080a5a11 */ /* 0x040fe400078408ff */
[----:B------:R-:W-:Y:S02]  /*1590*/  IADD3 R9, R9, R0, RZ ;  /* 0x0000000009097210 */ /* 0x000fe40007ffe0ff */
[----:B------:R-:W-:Y:S02]  /*15a0*/  @P0 LEA R0, P4, R193, R8, 0x4 ;  /* 0x00000008c1000211 */ /* 0x000fe400078820ff */
[C---:B------:R-:W-:Y:S02]  /*15b0*/  @P5 LEA.HI.X R11, R8.reuse, c[0x0][0x1cc], R9, 0x1, P2 ;  /* 0x00007300080b5a11 */ /* 0x040fe400010f0c09 */
[----:B------:R-:W-:-:S02]  /*15c0*/  @P3 IADD3 R2, P2, R8, R12, RZ ;  /* 0x0000000c08023210 */ /* 0x000fc40007f5e0ff */
[----:B------:R-:W-:Y:S02]  /*15d0*/  @P0 LEA.HI.X R5, R193, R9, R194, 0x4, P4 ;  /* 0x00000009c1050211 */ /* 0x000fe400020f24c2 */
[C---:B------:R-:W-:Y:S02]  /*15e0*/  @P0 LEA R12, P4, R0.reuse, c[0x0][0x1c8], 0x1 ;  /* 0x00007200000c0a11 */ /* 0x040fe400078808ff */
[----:B------:R-:W-:Y:S02]  /*15f0*/  @P3 IADD3.X R7, R9, R13, R7, P2, !PT ;  /* 0x0000000d09073210 */ /* 0x000fe400017fe407 */
[----:B------:R-:W-:Y:S01]  /*1600*/  @P0 LEA.HI.X R13, R0, c[0x0][0x1cc], R5, 0x1, P4 ;  /* 0x00007300000d0a11 */ /* 0x000fe200020f0c05 */
[----:B------:R-:W-:Y:S01]  /*1610*/  @P6 IMAD R0, R194, 0x30, RZ ;  /* 0x00000030c2006824 */ /* 0x000fe200078e02ff */
[C---:B------:R-:W-:Y:S01]  /*1620*/  ISETP.GE.AND P4, PT, R20.reuse, 0x51, PT ;  /* 0x000000511400780c */ /* 0x040fe20003f86270 */
[----:B------:R-:W-:Y:S01]  /*1630*/  @!PT LDS RZ, [RZ] ;  /* 0x00000000fffff984 */ /* 0x000fe20000000800 */
[----:B------:R-:W-:Y:S01]  /*1640*/  @!PT LDS RZ, [RZ] ;  /* 0x00000000fffff984 */ /* 0x000fe20000000800 */
[----:B------:R-:W-:Y:S01]  /*1650*/  @!PT LDS RZ, [RZ] ;  /* 0x00000000fffff984 */ /* 0x000fe20000000800 */
[----:B------:R1:W-:Y:S01]  /*1660*/  @P5 LDGSTS.E.BYPASS.LTC128B.128 [R241+0x3900], [R10.64], !P1 ;  /* 0x039000000af15fae */ /* 0x0003e2000c901d48 */
[----:B------:R-:W-:-:S03]  /*1670*/  ISETP.GE.AND P5, PT, R20, 0x41, PT ;  /* 0x000000411400780c */ /* 0x000fc60003fa6270 */
[----:B------:R2:W-:Y:S01]  /*1680*/  @P0 LDGSTS.E.BYPASS.LTC128B.128 [R241+0x4100], [R12.64], !P1 ;  /* 0x041000000cf10fae */ /* 0x0005e2000c901d48 */
[----:B-1----:R-:W-:Y:S01]  /*1690*/  @P6 IMAD.WIDE.U32 R10, R193, 0x30, R8 ;  /* 0x00000030c10a6825 */ /* 0x002fe200078e0008 */
[----:B--2---:R-:W-:-:S04]  /*16a0*/  @P3 LEA R12, P2, R2, c[0x0][0x1c8], 0x1 ;  /* 0x00007200020c3a11 */ /* 0x004fc800078408ff */
[----:B------:R-:W-:Y:S02]  /*16b0*/  @P6 IADD3 R0, R11, R0, RZ ;  /* 0x000000000b006210 */ /* 0x000fe40007ffe0ff */
[----:B------:R-:W-:Y:S02]  /*16c0*/  @P6 LEA R22, P0, R10, c[0x0][0x1c8], 0x1 ;  /* 0x000072000a166a11 */ /* 0x000fe400078008ff */
[----:B------:R-:W-:Y:S01]  /*16d0*/  @P3 LEA.HI.X R13, R2, c[0x0][0x1cc], R7, 0x1, P2 ;  /* 0x00007300020d3a11 */ /* 0x000fe200010f0c07 */
[----:B------:R-:W-:Y:S01]  /*16e0*/  @P4 IMAD R7, R194, 0x50, RZ ;  /* 0x00000050c2074824 */ /* 0x000fe200078e02ff */
[----:B------:R-:W-:Y:S02]  /*16f0*/  @P6 LEA.HI.X R23, R10, c[0x0][0x1cc], R0, 0x1, P0 ;  /* 0x000073000a176a11 */ /* 0x000fe400000f0c00 */
[----:B------:R-:W-:Y:S01]  /*1700*/  @P5 LEA R0, P0, R193, R8, 0x6 ;  /* 0x00000008c1005211 */ /* 0x000fe200078030ff */
[----:B------:R1:W-:Y:S01]  /*1710*/  @P3 LDGSTS.E.BYPASS.LTC128B.128 [R241+0x4900], [R12.64], !P1 ;  /* 0x049000000cf13fae */ /* 0x0003e2000c901d48 */
[----:B------:R-:W-:-:S02]  /*1720*/  SHF.L.U32 R2, R21, 0x6, RZ ;  /* 0x0000000615027819 */ /* 0x000fc400000006ff */
[----:B------:R-:W-:Y:S01]  /*1730*/  @P4 MOV R10, R8 ;  /* 0x00000008000a4202 */ /* 0x000fe20000000f00 */
[----:B------:R2:W-:Y:S01]  /*1740*/  @P6 LDGSTS.E.BYPASS.LTC128B.128 [R241+0x5100], [R22.64], !P1 ;  /* 0x0510000016f16fae */ /* 0x0005e2000c901d48 */
[-C--:B------:R-:W-:Y:S02]  /*1750*/  @P4 MOV R11, R9.reuse ;  /* 0x00000009000b4202 */ /* 0x080fe40000000f00 */
[C---:B------:R-:W-:Y:S02]  /*1760*/  @P5 LEA.HI.X R5, R193.reuse, R9, R194, 0x6, P0 ;  /* 0x00000009c1055211 */ /* 0x040fe400000f34c2 */
[----:B------:R-:W-:Y:S01]  /*1770*/  ISETP.GE.AND P2, PT, R20, 0x61, PT ;  /* 0x000000611400780c */ /* 0x000fe20003f46270 */
[----:B------:R-:W-:Y:S01]  /*1780*/  @P4 IMAD.WIDE.U32 R10, R193, 0x50, R10 ;  /* 0x00000050c10a4825 */ /* 0x000fe200078e000a */
[----:B------:R-:W-:Y:S02]  /*1790*/  @P5 LEA R18, P0, R0, c[0x0][0x1c8], 0x1 ;  /* 0x0000720000125a11 */ /* 0x000fe400078008ff */
[----:B------:R-:W-:-:S02]  /*17a0*/  LOP3.LUT R2, R2, 0x1c0, RZ, 0xc0, !PT ;  /* 0x000001c002027812 */ /* 0x000fc400078ec0ff */
[----:B------:R-:W-:Y:S02]  /*17b0*/  @P5 LEA.HI.X R19, R0, c[0x0][0x1cc], R5, 0x1, P0 ;  /* 0x0000730000135a11 */ /* 0x000fe400000f0c05 */
[----:B------:R-:W-:Y:S02]  /*17c0*/  LOP3.LUT R5, R14, 0xfffffffe, RZ, 0xc0, !PT ;  /* 0xfffffffe0e057812 */ /* 0x000fe400078ec0ff */
[----:B------:R-:W-:Y:S01]  /*17d0*/  LOP3.LUT R0, R2, 0x8, R15, 0xf8, !PT ;  /* 0x0000000802007812 */ /* 0x000fe200078ef80f */
[----:B------:R3:W-:Y:S01]  /*17e0*/  @P5 LDGSTS.E.BYPASS.LTC128B.128 [R241+0x5900], [R18.64], !P1 ;  /* 0x0590000012f15fae */ /* 0x0007e2000c901d48 */
[----:B------:R-:W-:Y:S01]  /*17f0*/  SHF.R.U32.HI R2, RZ, 0x3, R2 ;  /* 0x00000003ff027819 */ /* 0x000fe20000011602 */
[----:B------:R-:W-:Y:S01]  /*1800*/  @P2 IMAD.WIDE.U32 R8, R193, 0x60, R8 ;  /* 0x00000060c1082825 */ /* 0x000fe200078e0008 */
[----:B------:R-:W-:Y:S02]  /*1810*/  @P4 IADD3 R7, R11, R7, RZ ;  /* 0x000000070b074210 */ /* 0x000fe40007ffe0ff */
[----:B------:R-:W-:-:S02]  /*1820*/  @P4 LEA R14, P0, R10, c[0x0][0x1c8], 0x1 ;  /* 0x000072000a0e4a11 */ /* 0x000fc400078008ff */
[----:B------:R-:W-:Y:S01]  /*1830*/  IADD3 R5, R16, -R5, RZ ;  /* 0x8000000510057210 */ /* 0x000fe20007ffe0ff */
[----:B-1----:R-:W-:Y:S01]  /*1840*/  IMAD R13, R17, c[0x0][0x208], RZ ;  /* 0x00008200110d7a24 */ /* 0x002fe200078e02ff */
[----:B------:R-:W-:Y:S02]  /*1850*/  LOP3.LUT R16, R0, R2, RZ, 0x3c, !PT ;  /* 0x0000000200107212 */ /* 0x000fe400078e3cff */
[----:B------:R-:W-:Y:S01]  /*1860*/  SHF.L.U32 R0, R24, 0x6, RZ ;  /* 0x0000000618007819 */ /* 0x000fe200000006ff */
[C---:B------:R-:W-:Y:S01]  /*1870*/  IMAD R13, R169.reuse, c[0x0][0x20c], R13 ;  /* 0x00008300a90d7a24 */ /* 0x040fe200078e020d */
[----:B------:R-:W-:Y:S01]  /*1880*/  @P4 LEA.HI.X R15, R10, c[0x0][0x1cc], R7, 0x1, P0 ;  /* 0x000073000a0f4a11 */ /* 0x000fe200000f0c07 */
[----:B------:R-:W-:Y:S01]  /*1890*/  @P2 IMAD R7, R194, 0x60, RZ ;  /* 0x00000060c2072824 */ /* 0x000fe200078e02ff */
[----:B------:R-:W-:Y:S01]  /*18a0*/  LOP3.LUT R2, R0, 0x1c0, RZ, 0xc0, !PT ;  /* 0x000001c000027812 */ /* 0x000fe200078ec0ff */
[----:B------:R-:W-:Y:S01]  /*18b0*/  IMAD.WIDE.U32 R10, R169, c[0x0][0x208], RZ ;  /* 0x00008200a90a7a25 */ /* 0x000fe200078e00ff */
[C---:B------:R-:W-:Y:S01]  /*18c0*/  LEA R0, R5.reuse, R16, 0x9 ;  /* 0x0000001005007211 */ /* 0x040fe200078e48ff */
[----:B------:R1:W-:Y:S01]  /*18d0*/  @P4 LDGSTS.E.BYPASS.LTC128B.128 [R241+0x6100], [R14.64], !P1 ;  /* 0x061000000ef14fae */ /* 0x0003e2000c901d48 */
[----:B------:R-:W-:-:S02]  /*18e0*/  SHF.L.U32 R16, R5, 0x3, RZ ;  /* 0x0000000305107819 */ /* 0x000fc400000006ff */
[----:B------:R-:W-:Y:S02]  /*18f0*/  @P2 IADD3 R5, R9, R7, RZ ;  /* 0x0000000709052210 */ /* 0x000fe40007ffe0ff */
[----:B------:R-:W-:Y:S02]  /*1900*/  @P2 LEA R12, P0, R8, c[0x0][0x1c8], 0x1 ;  /* 0x00007200080c2a11 */ /* 0x000fe400078008ff */
[----:B------:R-:W-:Y:S01]  /*1910*/  IADD3 R7, R11, R13, RZ ;  /* 0x0000000d0b077210 */ /* 0x000fe20007ffe0ff */
[----:B------:R-:W-:Y:S01]  /*1920*/  IMAD.WIDE.U32 R10, R10, 0x70, R28 ;  /* 0x000000700a0a7825 */ /* 0x000fe200078e001c */
[----:B------:R-:W-:Y:S02]  /*1930*/  @P2 LEA.HI.X R13, R8, c[0x0][0x1cc], R5, 0x1, P0 ;  /* 0x00007300080d2a11 */ /* 0x000fe400000f0c05 */
[----:B------:R-:W-:Y:S02]  /*1940*/  LOP3.LUT P3, RZ, R21, 0x2, RZ, 0xc0, !PT ;  /* 0x0000000215ff7812 */ /* 0x000fe4000786c0ff */
[----:B------:R-:W-:Y:S01]  /*1950*/  SHF.L.U32 R119, R0, 0x1, RZ ;  /* 0x0000000100777819 */ /* 0x000fe200000006ff */
[----:B------:R4:W-:Y:S01]  /*1960*/  @P2 LDGSTS.E.BYPASS.LTC128B.128 [R241+0x6900], [R12.64], !P1 ;  /* 0x069000000cf12fae */ /* 0x0009e2000c901d48 */
[----:B------:R-:W-:Y:S01]  /*1970*/  IMAD R0, R7, 0x70, RZ ;  /* 0x0000007007007824 */ /* 0x000fe200078e02ff */
[----:B------:R-:W-:-:S02]  /*1980*/  LOP3.LUT R8, R2, 0x8, R16, 0xf8, !PT ;  /* 0x0000000802087812 */ /* 0x000fc400078ef810 */
[----:B------:R-:W0:Y:S01]  /*1990*/  LDGDEPBAR ;  /* 0x00000000000079af */ /* 0x000e220000000000 */
[----:B------:R-:W-:Y:S02]  /*19a0*/  IADD3 R5, R119, 0x3900, RZ ;  /* 0x0000390077057810 */ /* 0x000fe40007ffe0ff */
[----:B------:R-:W-:Y:S02]  /*19b0*/  SHF.R.U32.HI R2, RZ, 0x3, R2 ;  /* 0x00000003ff027819 */ /* 0x000fe40000011602 */
[----:B------:R-:W-:Y:S02]  /*19c0*/  LEA R16, P0, R10, c[0x0][0x1f8], 0x1 ;  /* 0x00007e000a107a11 */ /* 0x000fe400078008ff */
[----:B------:R-:W-:Y:S02]  /*19d0*/  IADD3 R0, R11, R0, RZ ;  /* 0x000000000b007210 */ /* 0x000fe40007ffe0ff */
[----:B------:R-:W-:Y:S02]  /*19e0*/  IADD3 R234, R119, 0x3920, RZ ;  /* 0x0000392077ea7810 */ /* 0x000fe40007ffe0ff */
[----:B------:R-:W-:-:S02]  /*19f0*/  @P3 IADD3 R234, R5, -0x20, RZ ;  /* 0xffffffe005ea3810 */ /* 0x000fc40007ffe0ff */
[----:B------:R-:W-:Y:S02]  /*1a00*/  LOP3.LUT R5, R8, R2, RZ, 0x3c, !PT ;  /* 0x0000000208057212 */ /* 0x000fe400078e3cff */
[----:B------:R-:W-:Y:S02]  /*1a10*/  LEA.HI.X R17, R10, c[0x0][0x1fc], R0, 0x1, P0 ;  /* 0x00007f000a117a11 */ /* 0x000fe400000f0c00 */
[----:B------:R-:W-:Y:S02]  /*1a20*/  SHF.L.U32 R2, R25, 0x6, RZ ;  /* 0x0000000619027819 */ /* 0x000fe400000006ff */
[----:B------:R-:W-:Y:S02]  /*1a30*/  SHF.L.U32 R0, R190, 0x5, RZ ;  /* 0x00000005be007819 */ /* 0x000fe400000006ff */
[----:B------:R-:W-:Y:S02]  /*1a40*/  LOP3.LUT R2, R2, 0xfffffe00, RZ, 0xc0, !PT ;  /* 0xfffffe0002027812 */ /* 0x000fe400078ec0ff */
[----:B------:R-:W-:Y:S01]  /*1a50*/  LOP3.LUT R0, R0, 0x7ffffc00, RZ, 0xc0, !PT ;  /* 0x7ffffc0000007812 */ /* 0x000fe200078ec0ff */
[----:B------:R-:W-:-:S04]  /*1a60*/  DEPBAR.LE SB0, 0x1 ;  /* 0x000080400000791a */ /* 0x000fc80000000000 */
[----:B------:R-:W-:-:S04]  /*1a70*/  DEPBAR.LE SB0, 0x0 ;  /* 0x000080000000791a */ /* 0x000fc80000000000 */
[----:B------:R-:W-:Y:S01]  /*1a80*/  BAR.SYNC.DEFER_BLOCKING 0x0 ;  /* 0x0000000000007b1d */ /* 0x000fe20000010000 */
[----:B------:R-:W-:Y:S02]  /*1a90*/  IADD3 R0, R5, R2, R0 ;  /* 0x0000000205007210 */ /* 0x000fe40007ffe000 */
[----:B------:R-:W-:Y:S02]  /*1aa0*/  ISETP.GE.AND P3, PT, R6, c[0x0][0x1d4], PT ;  /* 0x0000750006007a0c */ /* 0x000fe40003f66270 */
[----:B------:R-:W-:Y:S02]  /*1ab0*/  SHF.L.U32 R230, R0, 0x1, RZ ;  /* 0x0000000100e67819 */ /* 0x000fe400000006ff */
[----:B------:R-:W-:Y:S02]  /*1ac0*/  ISETP.LT.OR P6, PT, R20, 0x1, P3 ;  /* 0x000000011400780c */ /* 0x000fe40001fc1670 */
[----:B----4-:R-:W-:Y:S02]  /*1ad0*/  IADD3 R12, P2, R16, UR7, RZ ;  /* 0x00000007100c7c10 */ /* 0x010fe4000ff5e0ff */
[----:B------:R-:W-:-:S02]  /*1ae0*/  LEA R233, R3, R230, 0x1 ;  /* 0x000000e603e97211 */ /* 0x000fc400078e08ff */
[----:B------:R-:W-:Y:S02]  /*1af0*/  ISETP.LT.OR P5, PT, R20, 0x11, P3 ;  /* 0x000000111400780c */ /* 0x000fe40001fa1670 */
[----:B------:R-:W-:Y:S02]  /*1b00*/  IADD3 R10, P4, R12, UR7, RZ ;  /* 0x000000070c0a7c10 */ /* 0x000fe4000ff9e0ff */
[----:B------:R-:W-:Y:S02]  /*1b10*/  ISETP.LT.OR P0, PT, R20, 0x21, P3 ;  /* 0x000000211400780c */ /* 0x000fe40001f01670 */
[----:B------:R-:W-:Y:S02]  /*1b20*/  IADD3.X R13, R17, UR5, RZ, P2, !PT ;  /* 0x00000005110d7c10 */ /* 0x000fe400097fe4ff */
[----:B------:R-:W-:Y:S02]  /*1b30*/  IADD3 R8, P2, R10, UR7, RZ ;  /* 0x000000070a087c10 */ /* 0x000fe4000ff5e0ff */
[----:B------:R-:W-:Y:S01]  /*1b40*/  IADD3.X R11, R13, UR5, RZ, P4, !PT ;  /* 0x000000050d0b7c10 */ /* 0x000fe2000a7fe4ff */
[----:B------:R-:W-:Y:S01]  /*1b50*/  LDSM.16.M88.4 R36, [R230+0x7100] ;  /* 0x00710000e624783b */ /* 0x000fe20000000200 */
[----:B------:R-:W-:-:S02]  /*1b60*/  IADD3 R6, P4, R8, UR7, RZ ;  /* 0x0000000708067c10 */ /* 0x000fc4000ff9e0ff */
[----:B------:R-:W-:Y:S01]  /*1b70*/  IADD3.X R9, R11, UR5, RZ, P2, !PT ;  /* 0x000000050b097c10 */ /* 0x000fe200097fe4ff */
[----:B------:R-:W4:Y:S01]  /*1b80*/  LDSM.16.M88.4 R48, [R119+0x3900] ;  /* 0x003900007730783b */ /* 0x000f220000000200 */
[----:B------:R-:W-:Y:S02]  /*1b90*/  LOP3.LUT P2, RZ, R21, 0x4, RZ, 0xc0, !PT ;  /* 0x0000000415ff7812 */ /* 0x000fe4000784c0ff */
[----:B------:R-:W-:Y:S01]  /*1ba0*/  IADD3.X R7, R9, UR5, RZ, P4, !PT ;  /* 0x0000000509077c10 */ /* 0x000fe2000a7fe4ff */
[----:B------:R-:W5:Y:S01]  /*1bb0*/  LDSM.16.M88.4 R32, [R230+0x9100] ;  /* 0x00910000e620783b */ /* 0x000f620000000200 */
[----:B------:R-:W-:Y:S02]  /*1bc0*/  ISETP.LT.OR P4, PT, R20, 0x51, P3 ;  /* 0x000000511400780c */ /* 0x000fe40001f81670 */
[----:B------:R-:W-:Y:S01]  /*1bd0*/  MOV R0, 0x40 ;  /* 0x0000004000007802 */ /* 0x000fe20000000f00 */
[----:B------:R-:W-:Y:S01]  /*1be0*/  LDSM.16.M88.4 R80, [R119+0x4100] ;  /* 0x004100007750783b */ /* 0x000fe20000000200 */
[----:B------:R-:W-:-:S02]  /*1bf0*/  LEA R231, R4, R230, 0x1 ;  /* 0x000000e604e77211 */ /* 0x000fc400078e08ff */
[----:B------:R-:W-:Y:S01]  /*1c00*/  SEL R0, R0, 0xffffffc0, !P2 ;  /* 0xffffffc000007807 */ /* 0x000fe20005000000 */
[----:B------:R-:W-:Y:S01]  /*1c10*/  LDSM.16.M88.4 R88, [R119+0x4900] ;  /* 0x004900007758783b */ /* 0x000fe20000000200 */
[----:B------:R-:W-:Y:S02]  /*1c20*/  LEA R232, R3, R231, 0x1 ;  /* 0x000000e703e87211 */ /* 0x000fe400078e08ff */
[----:B------:R-:W-:Y:S01]  /*1c30*/  IADD3 R229, R119, R0, RZ ;  /* 0x0000000077e57210 */ /* 0x000fe20007ffe0ff */
[----:B------:R-:W-:Y:S01]  /*1c40*/  LDSM.16.M88.4 R96, [R119+0x5100] ;  /* 0x005100007760783b */ /* 0x000fe20000000200 */
[----:B------:R-:W-:Y:S02]  /*1c50*/  IADD3 R228, R0, R234, RZ ;  /* 0x000000ea00e47210 */ /* 0x000fe40007ffe0ff */
[C---:B------:R-:W-:Y:S01]  /*1c60*/  IADD3 R240, R234.reuse, 0x800, RZ ;  /* 0x00000800eaf07810 */ /* 0x040fe20007ffe0ff */
[----:B------:R-:W-:Y:S01]  /*1c70*/  LDSM.16.M88.4 R104, [R119+0x5900] ;  /* 0x005900007768783b */ /* 0x000fe20000000200 */
[----:B------:R-:W-:-:S02]  /*1c80*/  IADD3 R239, R234, 0x1000, RZ ;  /* 0x00001000eaef7810 */ /* 0x000fc40007ffe0ff */
[C---:B------:R-:W-:Y:S01]  /*1c90*/  IADD3 R238, R234.reuse, 0x1800, RZ ;  /* 0x00001800eaee7810 */ /* 0x040fe20007ffe0ff */
[----:B------:R-:W-:Y:S01]  /*1ca0*/  LDSM.16.M88.4 R112, [R119+0x6100] ;  /* 0x006100007770783b */ /* 0x000fe20000000200 */
[C---:B------:R-:W-:Y:S02]  /*1cb0*/  IADD3 R237, R234.reuse, 0x2000, RZ ;  /* 0x00002000eaed7810 */ /* 0x040fe40007ffe0ff */
[C---:B------:R-:W-:Y:S01]  /*1cc0*/  IADD3 R236, R234.reuse, 0x2800, RZ ;  /* 0x00002800eaec7810 */ /* 0x040fe20007ffe0ff */
[----:B------:R-:W-:Y:S01]  /*1cd0*/  LDSM.16.M88.4 R124, [R119+0x6900] ;  /* 0x00690000777c783b */ /* 0x000fe20000000200 */
[----:B------:R-:W-:-:S03]  /*1ce0*/  IADD3 R235, R234, 0x3000, RZ ;  /* 0x00003000eaeb7810 */ /* 0x000fc60007ffe0ff */
[----:B------:R-:W-:Y:S04]  /*1cf0*/  LDSM.16.M88.4 R28, [R233+0x7100] ;  /* 0x00710000e91c783b */ /* 0x000fe80000000200 */
[----:B------:R-:W-:Y:S04]  /*1d00*/  LDSM.16.M88.4 R24, [R233+0x9100] ;  /* 0x00910000e918783b */ /* 0x000fe80000000200 */
[----:B------:R-:W1:Y:S01]  /*1d10*/  LDSM.16.M88.4 R52, [R234] ;  /* 0x00000000ea34783b */ /* 0x000e620000000200 */
[----:B----4-:R-:W-:Y:S03]  /*1d20*/  HMMA.16816.F32.BF16 R68, R36, R50, RZ ;  /* 0x000000322444723c */ /* 0x010fe600000418ff */
[----:B------:R-:W-:Y:S04]  /*1d30*/  LDSM.16.M88.4 R84, [R234+0x800] ;  /* 0x00080000ea54783b */ /* 0x000fe80000000200 */
[----:B------:R-:W-:Y:S01]  /*1d40*/  LDSM.16.M88.4 R92, [R234+0x1000] ;  /* 0x00100000ea5c783b */ /* 0x000fe20000000200 */
[----:B-----5:R-:W-:Y:S03]  /*1d50*/  HMMA.16816.F32.BF16 R56, R32, R48, RZ ;  /* 0x000000302038723c */ /* 0x020fe600000418ff */
[----:B------:R-:W-:Y:S04]  /*1d60*/  LDSM.16.M88.4 R100, [R234+0x1800] ;  /* 0x00180000ea64783b */ /* 0x000fe80000000200 */
[----:B------:R-:W-:Y:S04]  /*1d70*/  LDSM.16.M88.4 R108, [R234+0x2000] ;  /* 0x00200000ea6c783b */ /* 0x000fe80000000200 */
[----:B------:R-:W-:Y:S04]  /*1d80*/  LDSM.16.M88.4 R120, [R234+0x2800] ;  /* 0x00280000ea78783b */ /* 0x000fe80000000200 */
[----:B------:R-:W-:Y:S04]  /*1d90*/  LDSM.16.M88.4 R128, [R234+0x3000] ;  /* 0x00300000ea80783b */ /* 0x000fe80000000200 */
[----:B------:R-:W-:Y:S01]  /*1da0*/  @!PT LDS RZ, [RZ] ;  /* 0x00000000fffff984 */ /* 0x000fe20000000800 */
[----:B------:R-:W-:Y:S01]  /*1db0*/  @!PT LDS RZ, [RZ] ;  /* 0x00000000fffff984 */ /* 0x000fe20000000800 */
[----:B------:R-:W-:Y:S01]  /*1dc0*/  @!PT LDS RZ, [RZ] ;  /* 0x00000000fffff984 */ /* 0x000fe20000000800 */
[----:B------:R3:W-:Y:S01]  /*1dd0*/  LDGSTS.E.BYPASS.LTC128B.128 [R241+0x100], [R16.64], !P6 ;  /* 0x0010000010f17fae */ /* 0x0007e2000f101d48 */
[----:B------:R-:W-:-:S03]  /*1de0*/  ISETP.LT.OR P6, PT, R20, 0x31, P3 ;  /* 0x000000311400780c */ /* 0x000fc60001fc1670 */
[----:B------:R4:W-:Y:S01]  /*1df0*/  LDGSTS.E.BYPASS.LTC128B.128 [R241+0x900], [R12.64], !P5 ;  /* 0x009000000cf17fae */ /* 0x0009e2000e901d48 */
[C---:B------:R-:W-:Y:S02]  /*1e00*/  ISETP.LT.OR P5, PT, R20.reuse, 0x41, P3 ;  /* 0x000000411400780c */ /* 0x040fe40001fa1670 */
[----:B------:R-:W-:Y:S01]  /*1e10*/  ISETP.LT.OR P3, PT, R20, 0x61, P3 ;  /* 0x000000611400780c */ /* 0x000fe20001f61670 */
[----:B------:R5:W-:Y:S01]  /*1e20*/  LDGSTS.E.BYPASS.LTC128B.128 [R241+0x1100], [R10.64], !P0 ;  /* 0x011000000af17fae */ /* 0x000be2000c101d48 */
[----:B-1----:R-:W-:Y:S05]  /*1e30*/  HMMA.16816.F32.BF16 R56, R24, R52, R56 ;  /* 0x000000341838723c */ /* 0x002fea0000041838 */
[----:B------:R1:W-:Y:S04]  /*1e40*/  LDGSTS.E.BYPASS.LTC128B.128 [R241+0x1900], [R8.64], !P6 ;  /* 0x0190000008f17fae */ /* 0x0003e8000f101d48 */
[----:B------:R2:W-:Y:S01]  /*1e50*/  LDGSTS.E.BYPASS.LTC128B.128 [R241+0x2100], [R6.64], !P5 ;  /* 0x0210000006f17fae */ /* 0x0005e2000e901d48 */
[----:B----4-:R-:W-:Y:S01]  /*1e60*/  HMMA.16816.F32.BF16 R12, R36, R48, RZ ;  /* 0x00000030240c723c */ /* 0x010fe200000418ff */
[----:B-----5:R-:W-:-:S04]  /*1e70*/  IADD3 R10, P0, R6, UR7, RZ ;  /* 0x00000007060a7c10 */ /* 0x020fc8000ff1e0ff */
[----:B------:R-:W-:Y:S02]  /*1e80*/  IADD3.X R11, R7, UR5, RZ, P0, !PT ;  /* 0x00000005070b7c10 */ /* 0x000fe400087fe4ff */
[----:B-1----:R-:W-:Y:S02]  /*1e90*/  IADD3 R8, P2, R10, UR7, RZ ;  /* 0x000000070a087c10 */ /* 0x002fe4000ff5e0ff */
[----:B------:R-:W-:Y:S01]  /*1ea0*/  ISETP.GT.AND P0, PT, R169, R199, PT ;  /* 0x000000c7a900720c */ /* 0x000fe20003f04270 */
[----:B------:R1:W-:Y:S01]  /*1eb0*/  LDGSTS.E.BYPASS.LTC128B.128 [R241+0x2900], [R10.64], !P4 ;  /* 0x029000000af17fae */ /* 0x0003e2000e101d48 */
[----:B------:R-:W-:-:S05]  /*1ec0*/  IADD3.X R9, R11, UR5, RZ, P2, !PT ;  /* 0x000000050b097c10 */ /* 0x000fca00097fe4ff */
[----:B------:R1:W-:Y:S04]  /*1ed0*/  LDGSTS.E.BYPASS.LTC128B.128 [R241+0x3100], [R8.64], !P3 ;  /* 0x0310000008f17fae */ /* 0x0003e8000d901d48 */
[----:B------:R-:W-:Y:S04]  /*1ee0*/  LDSM.16.M88.4 R40, [R229+0x3900] ;  /* 0x00390000e528783b */ /* 0x000fe80000000200 */
[----:B------:R-:W-:Y:S01]  /*1ef0*/  HMMA.16816.F32.BF16 R60, R28, R52, R12 ;  /* 0x000000341c3c723c */ /* 0x000fe2000004180c */
[----:B--2---:R-:W2:Y:S04]  /*1f00*/  LDSM.16.M88.4 R20, [R231+0x7100] ;  /* 0x00710000e714783b */ /* 0x004ea80000000200 */
[----:B---3--:R-:W3:Y:S04]  /*1f10*/  LDSM.16.M88.4 R16, [R231+0x9100] ;  /* 0x00910000e710783b */ /* 0x008ee80000000200 */
[----:B------:R-:W-:Y:S04]  /*1f20*/  LDSM.16.M88.4 R44, [R228] ;  /* 0x00000000e42c783b */ /* 0x000fe80000000200 */
[----:B------:R-:W4:Y:S04]  /*1f30*/  LDSM.16.M88.4 R12, [R232+0x7100] ;  /* 0x00710000e80c783b */ /* 0x000f280000000200 */
[----:B------:R-:W0:Y:S04]  /*1f40*/  LDGDEPBAR ;  /* 0x00000000000079af */ /* 0x000e280000000000 */
[----:B-1----:R-:W1:Y:S03]  /*1f50*/  LDSM.16.M88.4 R8, [R232+0x9100] ;  /* 0x00910000e808783b */ /* 0x002e660000000200 */
[----:B--2---:R-:W-:Y:S08]  /*1f60*/  HMMA.16816.F32.BF16 R64, R20, R40, R60 ;  /* 0x000000281440723c */ /* 0x004ff0000004183c */
[----:B------:R-:W-:Y:S08]  /*1f70*/  HMMA.16816.F32.BF16 R60, R32, R50, RZ ;  /* 0x00000032203c723c */ /* 0x000ff000000418ff */
[----:B---3--:R-:W-:Y:S08]  /*1f80*/  HMMA.16816.F32.BF16 R48, R16, R40, R56 ;  /* 0x000000281030723c */ /* 0x008ff00000041838 */
[----:B------:R-:W-:Y:S08]  /*1f90*/  HMMA.16816.F32.BF16 R56, R28, R54, R68 ;  /* 0x000000361c38723c */ /* 0x000ff00000041844 */
[----:B----4-:R-:W-:Y:S08]  /*1fa0*/  HMMA.16816.F32.BF16 R68, R12, R44, R64 ;  /* 0x0000002c0c44723c */ /* 0x010ff00000041840 */
[----:B------:R-:W-:Y:S08]  /*1fb0*/  HMMA.16816.F32.BF16 R64, R24, R54, R60 ;  /* 0x000000361840723c */ /* 0x000ff0000004183c */
[----:B------:R-:W-:Y:S08]  /*1fc0*/  HMMA.16816.F32.BF16 R60, R36, R80, RZ ;  /* 0x00000050243c723c */ /* 0x000ff000000418ff */
[----:B-1----:R-:W-:Y:S01]  /*1fd0*/  HMMA.16816.F32.BF16 R76, R8, R44, R48 ;  /* 0x0000002c084c723c */ /* 0x002fe20000041830 */
[----:B------:R-:W1:Y:S01]  /*1fe0*/  LDSM.16.M88.4 R48, [R229+0x4100] ;  /* 0x00410000e530783b */ /* 0x000e620000000200 */
[----:B------:R-:W-:-:S04]  /*1ff0*/  FMUL.FTZ R0, R68, c[0x0][0x320] ;  /* 0x0000c80044007a20 */ /* 0x000fc80000410000 */
[----:B------:R2:W3:Y:S02]  /*2000*/  MUFU.TANH R189, R0 ;  /* 0x0000000000bd7308 */ /* 0x0004e40000002400 */
[----:B------:R-:W-:Y:S08]  /*2010*/  HMMA.16816.F32.BF16 R52, R20, R42, R56 ;  /* 0x0000002a1434723c */ /* 0x000ff00000041838 */
[----:B------:R-:W-:Y:S01]  /*2020*/  HMMA.16816.F32.BF16 R56, R32, R80, RZ ;  /* 0x000000502038723c */ /* 0x000fe200000418ff */
[----:B--2---:R-:W-:-:S07]  /*2030*/  FMUL.FTZ R0, R69, c[0x0][0x320] ;  /* 0x0000c80045007a20 */ /* 0x004fce0000410000 */
[----:B------:R-:W-:Y:S01]  /*2040*/  HMMA.16816.F32.BF16 R60, R28, R84, R60 ;  /* 0x000000541c3c723c */ /* 0x000fe2000004183c */
[----:B------:R2:W4:Y:S07]  /*2050*/  MUFU.TANH R188, R0 ;  /* 0x0000000000bc7308 */ /* 0x00052e0000002400 */
[----:B------:R-:W-:Y:S01]  /*2060*/  HMMA.16816.F32.BF16 R64, R16, R42, R64 ;  /* 0x0000002a1040723c */ /* 0x000fe20000041840 */
[----:B------:R-:W5:Y:S01]  /*2070*/  LDSM.16.M88.4 R40, [R228+0x800] ;  /* 0x00080000e428783b */ /* 0x000f620000000200 */
[----:B--2---:R-:W-:-:S04]  /*2080*/  FMUL.FTZ R0, R70, c[0x0][0x320] ;  /* 0x0000c80046007a20 */ /* 0x004fc80000410000 */
[----:B------:R2:W2:Y:S10]  /*2090*/  MUFU.TANH R187, R0 ;  /* 0x0000000000bb7308 */ /* 0x0004b40000002400 */
[----:B-1----:R-:W-:Y:S08]  /*20a0*/  HMMA.16816.F32.BF16 R60, R20, R48, R60 ;  /* 0x00000030143c723c */ /* 0x002ff0000004183c */
[----:B------:R-:W-:Y:S01]  /*20b0*/  HMMA.16816.F32.BF16 R72, R8, R46, R64 ;  /* 0x0000002e0848723c */ /* 0x000fe20000041840 */
[----:B--2---:R-:W-:-:S07]  /*20c0*/  FMUL.FTZ R0, R71, c[0x0][0x320] ;  /* 0x0000c80047007a20 */ /* 0x004fce0000410000 */
[----:B------:R-:W-:Y:S01]  /*20d0*/  HMMA.16816.F32.BF16 R68, R12, R46, R52 ;  /* 0x0000002e0c44723c */ /* 0x000fe20000041834 */
[----:B------:R1:W2:Y:S07]  /*20e0*/  MUFU.TANH R186, R0 ;  /* 0x0000000000ba7308 */ /* 0x0002ae0000002400 */
[----:B------:R-:W-:Y:S08]  /*20f0*/  HMMA.16816.F32.BF16 R52, R24, R84, R56 ;  /* 0x000000541834723c */ /* 0x000ff00000041838 */
[----:B------:R-:W-:Y:S01]  /*2100*/  HMMA.16816.F32.BF16 R56, R36, R82, RZ ;  /* 0x000000522438723c */ /* 0x000fe200000418ff */
[----:B-1----:R-:W-:-:S04]  /*2110*/  FMUL.FTZ R0, R76, c[0x0][0x320] ;  /* 0x0000c8004c007a20 */ /* 0x002fc80000410000 */
[----:B------:R1:W1:Y:S03]  /*2120*/  MUFU.TANH R185, R0 ;  /* 0x0000000000b97308 */ /* 0x0002660000002400 */
[----:B------:R-:W-:Y:S08]  /*2130*/  HMMA.16816.F32.BF16 R64, R32, R82, RZ ;  /* 0x000000522040723c */ /* 0x000ff000000418ff */
[----:B------:R-:W-:Y:S01]  /*2140*/  HMMA.16816.F32.BF16 R44, R16, R48, R52 ;  /* 0x00000030102c723c */ /* 0x000fe20000041834 */
[----:B-1----:R-:W-:-:S07]  /*2150*/  FMUL.FTZ R0, R77, c[0x0][0x320] ;  /* 0x0000c8004d007a20 */ /* 0x002fce0000410000 */
[-C--:B------:R-:W-:Y:S01]  /*2160*/  HMMA.16816.F32.BF16 R52, R28, R86.reuse, R56 ;  /* 0x000000561c34723c */ /* 0x080fe20000041838 */
[----:B------:R1:W1:Y:S07]  /*2170*/  MUFU.TANH R184, R0 ;  /* 0x0000000000b87308 */ /* 0x00026e0000002400 */
[----:B------:R-:W-:Y:S08]  /*2180*/  HMMA.16816.F32.BF16 R64, R24, R86, R64 ;  /* 0x000000561840723c */ /* 0x000ff00000041840 */
[----:B------:R-:W-:Y:S01]  /*2190*/  HMMA.16816.F32.BF16 R56, R32, R88, RZ ;  /* 0x000000582038723c */ /* 0x000fe200000418ff */
[----:B-1----:R-:W-:-:S04]  /*21a0*/  FMUL.FTZ R0, R78, c[0x0][0x320] ;  /* 0x0000c8004e007a20 */ /* 0x002fc80000410000 */
[----:B------:R1:W1:Y:S03]  /*21b0*/  MUFU.TANH R180, R0 ;  /* 0x0000000000b47308 */ /* 0x0002660000002400 */
[-C--:B------:R-:W-:Y:S08]  /*21c0*/  HMMA.16816.F32.BF16 R52, R20, R50.reuse, R52 ;  /* 0x000000321434723c */ /* 0x080ff00000041834 */
[----:B------:R-:W-:Y:S01]  /*21d0*/  HMMA.16816.F32.BF16 R64, R16, R50, R64 ;  /* 0x000000321040723c */ /* 0x000fe20000041840 */
[----:B------:R-:W-:Y:S01]  /*21e0*/  LDSM.16.M88.4 R48, [R228+0x1000] ;  /* 0x00100000e430783b */ /* 0x000fe20000000200 */
[----:B-1----:R-:W-:-:S06]  /*21f0*/  FMUL.FTZ R0, R79, c[0x0][0x320] ;  /* 0x0000c8004f007a20 */ /* 0x002fcc0000410000 */
[----:B-----5:R-:W-:Y:S01]  /*2200*/  HMMA.16816.F32.BF16 R76, R8, R40, R44 ;  /* 0x00000028084c723c */ /* 0x020fe2000004182c */
[----:B------:R-:W1:Y:S01]  /*2210*/  LDSM.16.M88.4 R44, [R229+0x4900] ;  /* 0x00490000e52c783b */ /* 0x000e620000000200 */
[----:B------:R5:W1:Y:S02]  /*2220*/  MUFU.TANH R181, R0 ;  /* 0x0000000000b57308 */ /* 0x000a640000002400 */
[----:B-----5:R-:W-:-:S06]  /*2230*/  FMUL.FTZ R0, R68, c[0x0][0x320] ;  /* 0x0000c80044007a20 */ /* 0x020fcc0000410000 */
[----:B------:R5:W1:Y:S02]  /*2240*/  MUFU.TANH R183, R0 ;  /* 0x0000000000b77308 */ /* 0x000a640000002400 */
[----:B-----5:R-:W-:-:S06]  /*2250*/  FMUL.FTZ R0, R69, c[0x0][0x320] ;  /* 0x0000c80045007a20 */ /* 0x020fcc0000410000 */
[----:B------:R5:W1:Y:S02]  /*2260*/  MUFU.TANH R182, R0 ;  /* 0x0000000000b67308 */ /* 0x000a640000002400 */
[----:B-----5:R-:W-:-:S06]  /*2270*/  FMUL.FTZ R0, R70, c[0x0][0x320] ;  /* 0x0000c80046007a20 */ /* 0x020fcc0000410000 */
[----:B------:R5:W1:Y:S02]  /*2280*/  MUFU.TANH R179, R0 ;  /* 0x0000000000b37308 */ /* 0x000a640000002400 */
[----:B-----5:R-:W-:Y:S02]  /*2290*/  FMUL.FTZ R0, R71, c[0x0][0x320] ;  /* 0x0000c80047007a20 */ /* 0x020fe40000410000 */
[----:B------:R-:W-:Y:S04]  /*22a0*/  HMMA.16816.F32.BF16 R68, R12, R40, R60 ;  /* 0x000000280c44723c */ /* 0x000fe8000004183c */
[----:B------:R5:W1:Y:S04]  /*22b0*/  MUFU.TANH R178, R0 ;  /* 0x0000000000b27308 */ /* 0x000a680000002400 */
[----:B------:R-:W-:Y:S01]  /*22c0*/  HMMA.16816.F32.BF16 R60, R36, R88, RZ ;  /* 0x00000058243c723c */ /* 0x000fe200000418ff */
[----:B-----5:R-:W-:-:S04]  /*22d0*/  FMUL.FTZ R0, R72, c[0x0][0x320] ;  /* 0x0000c80048007a20 */ /* 0x020fc80000410000 */
[----:B------:R5:W1:Y:S11]  /*22e0*/  MUFU.TANH R177, R0 ;  /* 0x0000000000b17308 */ /* 0x000a760000002400 */
[----:B------:R-:W-:Y:S08]  /*22f0*/  @!UPT UIADD3 URZ, URZ, URZ, URZ ;  /* 0x0000003f3f3ff290 */ /* 0x000ff0000fffe03f */
[----:B------:R-:W-:Y:S01]  /*2300*/  HMMA.16816.F32.BF16 R60, R28, R92, R60 ;  /* 0x0000005c1c3c723c */ /* 0x000fe2000004183c */
[----:B-----5:R-:W-:-:S04]  /*2310*/  FMUL.FTZ R0, R73, c[0x0][0x320] ;  /* 0x0000c80049007a20 */ /* 0x020fc80000410000 */
[----:B------:R5:W2:Y:S11]  /*2320*/  MUFU.TANH R176, R0 ;  /* 0x0000000000b07308 */ /* 0x000ab60000002400 */
[----:B------:R-:W-:Y:S08]  /*2330*/  @!UPT UIADD3 URZ, URZ, URZ, URZ ;  /* 0x0000003f3f3ff290 */ /* 0x000ff0000fffe03f */
[----:B-1----:R-:W-:Y:S01]  /*2340*/  HMMA.16816.F32.BF16 R60, R20, R44, R60 ;  /* 0x0000002c143c723c */ /* 0x002fe2000004183c */
[----:B-----5:R-:W-:-:S04]  /*2350*/  FMUL.FTZ R0, R74, c[0x0][0x320] ;  /* 0x0000c8004a007a20 */ /* 0x020fc80000410000 */
[----:B------:R1:W1:Y:S02]  /*2360*/  MUFU.TANH R172, R0 ;  /* 0x0000000000ac7308 */ /* 0x0002640000002400 */
[----:B-1----:R-:W-:Y:S02]  /*2370*/  FMUL.FTZ R0, R75, c[0x0][0x320] ;  /* 0x0000c8004b007a20 */ /* 0x002fe40000410000 */
[----:B------:R-:W-:Y:S04]  /*2380*/  HMMA.16816.F32.BF16 R72, R8, R42, R64 ;  /* 0x0000002a0848723c */ /* 0x000fe80000041840 */
[----:B------:R1:W1:Y:S04]  /*2390*/  MUFU.TANH R173, R0 ;  /* 0x0000000000ad7308 */ /* 0x0002680000002400 */
[----:B------:R-:W-:Y:S01]  /*23a0*/  HMMA.16816.F32.BF16 R64, R32, R90, RZ ;  /* 0x0000005a2040723c */ /* 0x000fe200000418ff */
[----:B-1----:R-:W-:-:S04]  /*23b0*/  FMUL.FTZ R0, R68, c[0x0][0x320] ;  /* 0x0000c80044007a20 */ /* 0x002fc80000410000 */
[----:B------:R1:W1:Y:S11]  /*23c0*/  MUFU.TANH R175, R0 ;  /* 0x0000000000af7308 */ /* 0x0002760000002400 */
[----:B------:R-:W-:Y:S08]  /*23d0*/  @!UPT UIADD3 URZ, URZ, URZ, URZ ;  /* 0x0000003f3f3ff290 */ /* 0x000ff0000fffe03f */
[----:B------:R-:W-:Y:S01]  /*23e0*/  HMMA.16816.F32.BF16 R64, R24, R94, R64 ;  /* 0x0000005e1840723c */ /* 0x000fe20000041840 */
[----:B-1----:R-:W-:-:S04]  /*23f0*/  FMUL.FTZ R0, R69, c[0x0][0x320] ;  /* 0x0000c80045007a20 */ /* 0x002fc80000410000 */
[----:B------:R1:W1:Y:S11]  /*2400*/  MUFU.TANH R174, R0 ;  /* 0x0000000000ae7308 */ /* 0x0002760000002400 */
[----:B------:R-:W-:Y:S08]  /*2410*/  @!UPT UIADD3 URZ, URZ, URZ, URZ ;  /* 0x0000003f3f3ff290 */ /* 0x000ff0000fffe03f */
[----:B------:R-:W-:Y:S01]  /*2420*/  HMMA.16816.F32.BF16 R64, R16, R46, R64 ;  /* 0x0000002e1040723c */ /* 0x000fe20000041840 */
[----:B-1----:R-:W-:-:S04]  /*2430*/  FMUL.FTZ R0, R70, c[0x0][0x320] ;  /* 0x0000c80046007a20 */ /* 0x002fc80000410000 */
[----:B------:R1:W1:Y:S02]  /*2440*/  MUFU.TANH R171, R0 ;  /* 0x0000000000ab7308 */ /* 0x0002640000002400 */
[----:B-1----:R-:W-:Y:S02]  /*2450*/  FMUL.FTZ R0, R71, c[0x0][0x320] ;  /* 0x0000c80047007a20 */ /* 0x002fe40000410000 */
[----:B------:R-:W-:Y:S04]  /*2460*/  HMMA.16816.F32.BF16 R68, R12, R42, R52 ;  /* 0x0000002a0c44723c */ /* 0x000fe80000041834 */
[----:B------:R1:W1:Y:S04]  /*2470*/  MUFU.TANH R170, R0 ;  /* 0x0000000000aa7308 */ /* 0x0002680000002400 */
[----:B------:R-:W-:Y:S08]  /*2480*/  HMMA.16816.F32.BF16 R52, R24, R92, R56 ;  /* 0x0000005c1834723c */ /* 0x000ff00000041838 */
[----:B------:R-:W-:Y:S01]  /*2490*/  HMMA.16816.F32.BF16 R56, R36, R90, RZ ;  /* 0x0000005a2438723c */ /* 0x000fe200000418ff */
[----:B-1----:R-:W-:-:S04]  /*24a0*/  FMUL.FTZ R0, R76, c[0x0][0x320] ;  /* 0x0000c8004c007a20 */ /* 0x002fc80000410000 */
[----:B------:R1:W1:Y:S11]  /*24b0*/  MUFU.TANH R168, R0 ;  /* 0x0000000000a87308 */ /* 0x0002760000002400 */
[----:B------:R-:W-:Y:S01]  /*24c0*/  HMMA.16816.F32.BF16 R40, R16, R44, R52 ;  /* 0x0000002c1028723c */ /* 0x000fe20000041834 */
[----:B-1----:R-:W-:-:S07]  /*24d0*/  FMUL.FTZ R0, R77, c[0x0][0x320] ;  /* 0x0000c8004d007a20 */ /* 0x002fce0000410000 */
[----:B------:R-:W-:Y:S01]  /*24e0*/  HMMA.16816.F32.BF16 R52, R28, R94, R56 ;  /* 0x0000005e1c34723c */ /* 0x000fe20000041838 */
[----:B------:R1:W1:Y:S07]  /*24f0*/  MUFU.TANH R167, R0 ;  /* 0x0000000000a77308 */ /* 0x00026e0000002400 */
[----:B------:R-:W-:Y:S01]  /*2500*/  HMMA.16816.F32.BF16 R56, R32, R96, RZ ;  /* 0x000000602038723c */ /* 0x000fe200000418ff */
[----:B-1----:R-:W-:-:S04]  /*2510*/  FMUL.FTZ R0, R78, c[0x0][0x320] ;  /* 0x0000c8004e007a20 */ /* 0x002fc80000410000 */
[----:B------:R1:W1:Y:S02]  /*2520*/  MUFU.TANH R92, R0 ;  /* 0x00000000005c7308 */ /* 0x0002640000002400 */
[----:B-1----:R-:W-:Y:S02]  /*2530*/  FMUL.FTZ R0, R79, c[0x0][0x320] ;  /* 0x0000c8004f007a20 */ /* 0x002fe40000410000 */
[----:B------:R-:W-:Y:S04]  /*2540*/  HMMA.16816.F32.BF16 R76, R8, R48, R40 ;  /* 0x00000030084c723c */ /* 0x000fe80000041828 */
[----:B------:R1:W1:Y:S04]  /*2550*/  MUFU.TANH R164, R0 ;  /* 0x0000000000a47308 */ /* 0x0002680000002400 */
[----:B------:R-:W-:Y:S01]  /*2560*/  HMMA.16816.F32.BF16 R40, R20, R46, R52 ;  /* 0x0000002e1428723c */ /* 0x000fe20000041834 */
[----:B------:R-:W5:Y:S07]  /*2570*/  LDSM.16.M88.4 R52, [R229+0x5100] ;  /* 0x00510000e534783b */ /* 0x000f6e0000000200 */
[----:B------:R-:W-:Y:S01]  /*2580*/  HMMA.16816.F32.BF16 R44, R24, R100, R56 ;  /* 0x00000064182c723c */ /* 0x000fe20000041838 */
[----:B-1----:R-:W-:-:S04]  /*2590*/  FMUL.FTZ R0, R68, c[0x0][0x320] ;  /* 0x0000c80044007a20 */ /* 0x002fc80000410000 */
[----:B------:R1:W1:Y:S02]  /*25a0*/  MUFU.TANH R166, R0 ;  /* 0x0000000000a67308 */ /* 0x0002640000002400 */
[----:B-1----:R-:W-:-:S06]  /*25b0*/  FMUL.FTZ R0, R69, c[0x0][0x320] ;  /* 0x0000c80045007a20 */ /* 0x002fcc0000410000 */
[----:B------:R1:W1:Y:S11]  /*25c0*/  MUFU.TANH R165, R0 ;  /* 0x0000000000a57308 */ /* 0x0002760000002400 */
[----:B-----5:R-:W-:Y:S01]  /*25d0*/  HMMA.16816.F32.BF16 R44, R16, R52, R44 ;  /* 0x00000034102c723c */ /* 0x020fe2000004182c */
[----:B-1----:R-:W-:-:S04]  /*25e0*/  FMUL.FTZ R0, R70, c[0x0][0x320] ;  /* 0x0000c80046007a20 */ /* 0x002fc80000410000 */
        /* <DEDUP_REMOVED lines=14> */
[----:B------:R1:W1:Y:S03]  /*26d0*/  MUFU.TANH R156, R0 ;  /* 0x00000000009c7308 */ /* 0x0002660000002400 */
[----:B------:R-:W-:Y:S01]  /*26e0*/  HMMA.16816.F32.BF16 R60, R32, R98, RZ ;  /* 0x00000062203c723c */ /* 0x000fe200000418ff */
[----:B-1----:R-:W-:-:S07]  /*26f0*/  FMUL.FTZ R0, R75, c[0x0][0x320] ;  /* 0x0000c8004b007a20 */ /* 0x002fce0000410000 */
[----:B------:R-:W-:Y:S01]  /*2700*/  HMMA.16816.F32.BF16 R72, R8, R50, R64 ;  /* 0x000000320848723c */ /* 0x000fe20000041840 */
[----:B------:R1:W1:Y:S11]  /*2710*/  MUFU.TANH R157, R0 ;  /* 0x00000000009d7308 */ /* 0x0002760000002400 */
[----:B------:R-:W-:Y:S04]  /*2720*/  @!UPT UIADD3 URZ, URZ, URZ, URZ ;  /* 0x0000003f3f3ff290 */ /* 0x000fe8000fffe03f */
[----:B------:R-:W-:Y:S08]  /*2730*/  HMMA.16816.F32.BF16 R64, R24, R102, R60 ;  /* 0x000000661840723c */ /* 0x000ff0000004183c */
[----:B------:R-:W-:Y:S01]  /*2740*/  HMMA.16816.F32.BF16 R60, R36, R104, RZ ;  /* 0x00000068243c723c */ /* 0x000fe200000418ff */
[----:B-1----:R-:W-:-:S04]  /*2750*/  FMUL.FTZ R0, R68, c[0x0][0x320] ;  /* 0x0000c80044007a20 */ /* 0x002fc80000410000 */
[----:B------:R1:W1:Y:S11]  /*2760*/  MUFU.TANH R158, R0 ;  /* 0x00000000009e7308 */ /* 0x0002760000002400 */
[----:B------:R-:W-:Y:S01]  /*2770*/  HMMA.16816.F32.BF16 R64, R16, R54, R64 ;  /* 0x000000361040723c */ /* 0x000fe20000041840 */
[----:B-1----:R-:W-:-:S07]  /*2780*/  FMUL.FTZ R0, R69, c[0x0][0x320] ;  /* 0x0000c80045007a20 */ /* 0x002fce0000410000 */
[----:B------:R-:W-:Y:S01]  /*2790*/  HMMA.16816.F32.BF16 R60, R28, R108, R60 ;  /* 0x0000006c1c3c723c */ /* 0x000fe2000004183c */
[----:B------:R1:W1:Y:S02]  /*27a0*/  MUFU.TANH R159, R0 ;  /* 0x00000000009f7308 */ /* 0x0002640000002400 */
[----:B-1----:R-:W-:-:S06]  /*27b0*/  FMUL.FTZ R0, R70, c[0x0][0x320] ;  /* 0x0000c80046007a20 */ /* 0x002fcc0000410000 */
[----:B------:R1:W1:Y:S02]  /*27c0*/  MUFU.TANH R154, R0 ;  /* 0x00000000009a7308 */ /* 0x0002640000002400 */
[----:B-1----:R-:W-:Y:S02]  /*27d0*/  FMUL.FTZ R0, R71, c[0x0][0x320] ;  /* 0x0000c80047007a20 */ /* 0x002fe40000410000 */
[----:B------:R-:W-:Y:S01]  /*27e0*/  HMMA.16816.F32.BF16 R68, R12, R50, R40 ;  /* 0x000000320c44723c */ /* 0x000fe20000041828 */
[----:B------:R-:W1:Y:S03]  /*27f0*/  LDSM.16.M88.4 R40, [R228+0x1800] ;  /* 0x00180000e428783b */ /* 0x000e660000000200 */
[----:B------:R5:W1:Y:S04]  /*2800*/  MUFU.TANH R153, R0 ;  /* 0x0000000000997308 */ /* 0x000a680000002400 */
[----:B------:R-:W-:Y:S01]  /*2810*/  HMMA.16816.F32.BF16 R48, R36, R98, RZ ;  /* 0x000000622430723c */ /* 0x000fe200000418ff */
[----:B-----5:R-:W-:-:S04]  /*2820*/  FMUL.FTZ R0, R76, c[0x0][0x320] ;  /* 0x0000c8004c007a20 */ /* 0x020fc80000410000 */
[----:B------:R5:W1:Y:S11]  /*2830*/  MUFU.TANH R117, R0 ;  /* 0x0000000000757308 */ /* 0x000a760000002400 */
[----:B------:R-:W-:Y:S08]  /*2840*/  @!UPT UIADD3 URZ, URZ, URZ, URZ ;  /* 0x0000003f3f3ff290 */ /* 0x000ff0000fffe03f */
[----:B------:R-:W-:Y:S01]  /*2850*/  HMMA.16816.F32.BF16 R48, R28, R102, R48 ;  /* 0x000000661c30723c */ /* 0x000fe20000041830 */
[----:B-----5:R-:W-:-:S04]  /*2860*/  FMUL.FTZ R0, R77, c[0x0][0x320] ;  /* 0x0000c8004d007a20 */ /* 0x020fc80000410000 */
[----:B------:R5:W1:Y:S11]  /*2870*/  MUFU.TANH R152, R0 ;  /* 0x0000000000987308 */ /* 0x000a760000002400 */
[----:B------:R-:W-:Y:S08]  /*2880*/  @!UPT UIADD3 URZ, URZ, URZ, URZ ;  /* 0x0000003f3f3ff290 */ /* 0x000ff0000fffe03f */
[----:B------:R-:W-:Y:S01]  /*2890*/  HMMA.16816.F32.BF16 R48, R20, R54, R48 ;  /* 0x000000361430723c */ /* 0x000fe20000041830 */
[----:B-----5:R-:W-:-:S04]  /*28a0*/  FMUL.FTZ R0, R78, c[0x0][0x320] ;  /* 0x0000c8004e007a20 */ /* 0x020fc80000410000 */
[----:B------:R5:W1:Y:S02]  /*28b0*/  MUFU.TANH R116, R0 ;  /* 0x0000000000747308 */ /* 0x000a640000002400 */
[----:B-----5:R-:W-:Y:S02]  /*28c0*/  FMUL.FTZ R0, R79, c[0x0][0x320] ;  /* 0x0000c8004f007a20 */ /* 0x020fe40000410000 */
[----:B-1----:R-:W-:Y:S01]  /*28d0*/  HMMA.16816.F32.BF16 R76, R8, R40, R44 ;  /* 0x00000028084c723c */ /* 0x002fe2000004182c */
[----:B------:R-:W1:Y:S03]  /*28e0*/  LDSM.16.M88.4 R44, [R229+0x5900] ;  /* 0x00590000e52c783b */ /* 0x000e660000000200 */
[----:B------:R5:W1:Y:S02]  /*28f0*/  MUFU.TANH R147, R0 ;  /* 0x0000000000937308 */ /* 0x000a640000002400 */
[----:B-----5:R-:W-:-:S06]  /*2900*/  FMUL.FTZ R0, R68, c[0x0][0x320] ;  /* 0x0000c80044007a20 */ /* 0x020fcc0000410000 */
[----:B------:R5:W1:Y:S02]  /*2910*/  MUFU.TANH R148, R0 ;  /* 0x0000000000947308 */ /* 0x000a640000002400 */
[----:B-----5:R-:W-:Y:S01]  /*2920*/  FMUL.FTZ R0, R69, c[0x0][0x320] ;  /* 0x0000c80045007a20 */ /* 0x020fe20000410000 */
[----:B-1----:R-:W-:Y:S05]  /*2930*/  HMMA.16816.F32.BF16 R60, R20, R44, R60 ;  /* 0x0000002c143c723c */ /* 0x002fea000004183c */
[----:B------:R1:W1:Y:S02]  /*2940*/  MUFU.TANH R150, R0 ;  /* 0x0000000000967308 */ /* 0x0002640000002400 */
[----:B-1----:R-:W-:-:S06]  /*2950*/  FMUL.FTZ R0, R70, c[0x0][0x320] ;  /* 0x0000c80046007a20 */ /* 0x002fcc0000410000 */
        /* <DEDUP_REMOVED lines=9> */
[----:B-1----:R-:W-:-:S07]  /*29f0*/  FMUL.FTZ R0, R73, c[0x0][0x320] ;  /* 0x0000c80049007a20 */ /* 0x002fce0000410000 */
[----:B------:R-:W-:Y:S01]  /*2a00*/  HMMA.16816.F32.BF16 R56, R36, R106, RZ ;  /* 0x0000006a2438723c */ /* 0x000fe200000418ff */
        /* <DEDUP_REMOVED lines=18> */
[----:B------:R-:W-:Y:S01]  /*2b30*/  HMMA.16816.F32.BF16 R68, R12, R42, R48 ;  /* 0x0000002a0c44723c */ /* 0x000fe20000041830 */
[----:B------:R-:W1:Y:S03]  /*2b40*/  LDSM.16.M88.4 R48, [R228+0x2000] ;  /* 0x00200000e430783b */ /* 0x000e660000000200 */
[----:B------:R5:W1:Y:S04]  /*2b50*/  MUFU.TANH R144, R0 ;  /* 0x0000000000907308 */ /* 0x000a680000002400 */
[----:B------:R-:W-:Y:S08]  /*2b60*/  HMMA.16816.F32.BF16 R40, R16, R44, R52 ;  /* 0x0000002c1028723c */ /* 0x000ff00000041834 */
[----:B------:R-:W-:Y:S01]  /*2b70*/  HMMA.16816.F32.BF16 R52, R28, R110, R56 ;  /* 0x0000006e1c34723c */ /* 0x000fe20000041838 */
[----:B-----5:R-:W-:-:S04]  /*2b80*/  FMUL.FTZ R0, R76, c[0x0][0x320] ;  /* 0x0000c8004c007a20 */ /* 0x020fc80000410000 */
[----:B------:R5:W1:Y:S03]  /*2b90*/  MUFU.TANH R133, R0 ;  /* 0x0000000000857308 */ /* 0x000a660000002400 */
[----:B------:R-:W-:Y:S01]  /*2ba0*/  HMMA.16816.F32.BF16 R56, R32, R112, RZ ;  /* 0x000000702038723c */ /* 0x000fe200000418ff */
[----:B-----5:R-:W-:-:S04]  /*2bb0*/  FMUL.FTZ R0, R77, c[0x0][0x320] ;  /* 0x0000c8004d007a20 */ /* 0x020fc80000410000 */
[----:B------:R5:W1:Y:S02]  /*2bc0*/  MUFU.TANH R132, R0 ;  /* 0x0000000000847308 */ /* 0x000a640000002400 */
[----:B-----5:R-:W-:-:S06]  /*2bd0*/  FMUL.FTZ R0, R78, c[0x0][0x320] ;  /* 0x0000c8004e007a20 */ /* 0x020fcc0000410000 */
[----:B------:R5:W1:Y:S02]  /*2be0*/  MUFU.TANH R135, R0 ;  /* 0x0000000000877308 */ /* 0x000a640000002400 */
[----:B-----5:R-:W-:Y:S02]  /*2bf0*/  FMUL.FTZ R0, R79, c[0x0][0x320] ;  /* 0x0000c8004f007a20 */ /* 0x020fe40000410000 */
[----:B-1----:R-:W-:Y:S04]  /*2c00*/  HMMA.16816.F32.BF16 R76, R8, R48, R40 ;  /* 0x00000030084c723c */ /* 0x002fe80000041828 */
        /* <DEDUP_REMOVED lines=33> */
[----:B------:R1:W1:Y:S02]  /*2e20*/  MUFU.TANH R103, R0 ;  /* 0x0000000000677308 */ /* 0x0002640000002400 */
[----:B-1----:R-:W-:Y:S11]  /*2e30*/  FMUL.FTZ R0, R69, c[0x0][0x320] ;  /* 0x0000c80045007a20 */ /* 0x002ff60000410000 */
[----:B------:R-:W-:Y:S06]  /*2e40*/  @!UPT UIADD3 URZ, URZ, URZ, URZ ;  /* 0x0000003f3f3ff290 */ /* 0x000fec000fffe03f */
        /* <DEDUP_REMOVED lines=8> */
[C---:B------:R-:W-:Y:S08]  /*2ed0*/  HMMA.16816.F32.BF16 R48, R36.reuse, R114, RZ ;  /* 0x000000722430723c */ /* 0x040ff000000418ff */
[----:B------:R-:W-:Y:S01]  /*2ee0*/  HMMA.16816.F32.BF16 R36, R36, R126, RZ ;  /* 0x0000007e2424723c */ /* 0x000fe200000418ff */
[----:B-----5:R-:W-:-:S04]  /*2ef0*/  FMUL.FTZ R0, R76, c[0x0][0x320] ;  /* 0x0000c8004c007a20 */ /* 0x020fc80000410000 */
[----:B------:R5:W1:Y:S11]  /*2f00*/  MUFU.TANH R93, R0 ;  /* 0x00000000005d7308 */ /* 0x000a760000002400 */
[----:B------:R-:W-:Y:S01]  /*2f10*/  HMMA.16816.F32.BF16 R48, R28, R122, R48 ;  /* 0x0000007a1c30723c */ /* 0x000fe20000041830 */
[----:B-----5:R-:W-:-:S07]  /*2f20*/  FMUL.FTZ R0, R77, c[0x0][0x320] ;  /* 0x0000c8004d007a20 */ /* 0x020fce0000410000 */
[----:B------:R-:W-:Y:S01]  /*2f30*/  HMMA.16816.F32.BF16 R28, R28, R130, R36 ;  /* 0x000000821c1c723c */ /* 0x000fe20000041824 */
[----:B------:R5:W1:Y:S11]  /*2f40*/  MUFU.TANH R91, R0 ;  /* 0x00000000005b7308 */ /* 0x000a760000002400 */
[----:B------:R-:W-:Y:S04]  /*2f50*/  @!UPT UIADD3 URZ, URZ, URZ, URZ ;  /* 0x0000003f3f3ff290 */ /* 0x000fe8000fffe03f */
[----:B------:R-:W-:Y:S01]  /*2f60*/  HMMA.16816.F32.BF16 R48, R20, R54, R48 ;  /* 0x000000361430723c */ /* 0x000fe20000041830 */
[----:B-----5:R-:W-:-:S04]  /*2f70*/  FMUL.FTZ R0, R78, c[0x0][0x320] ;  /* 0x0000c8004e007a20 */ /* 0x020fc80000410000 */
[----:B------:R5:W1:Y:S03]  /*2f80*/  MUFU.TANH R90, R0 ;  /* 0x00000000005a7308 */ /* 0x000a660000002400 */
[----:B------:R-:W-:Y:S01]  /*2f90*/  HMMA.16816.F32.BF16 R52, R16, R54, R64 ;  /* 0x000000361034723c */ /* 0x000fe20000041840 */
[----:B-----5:R-:W-:-:S07]  /*2fa0*/  FMUL.FTZ R0, R79, c[0x0][0x320] ;  /* 0x0000c8004f007a20 */ /* 0x020fce0000410000 */
[C---:B-1----:R-:W-:Y:S01]  /*2fb0*/  HMMA.16816.F32.BF16 R76, R8.reuse, R40, R44 ;  /* 0x00000028084c723c */ /* 0x042fe2000004182c */
[----:B------:R-:W1:Y:S01]  /*2fc0*/  LDSM.16.M88.4 R44, [R229+0x6900] ;  /* 0x00690000e52c783b */ /* 0x000e620000000200 */
[----:B------:R5:W1:Y:S11]  /*2fd0*/  MUFU.TANH R89, R0 ;  /* 0x0000000000597308 */ /* 0x000a760000002400 */
[----:B------:R-:W-:Y:S03]  /*2fe0*/  @!UPT UIADD3 URZ, URZ, URZ, URZ ;  /* 0x0000003f3f3ff290 */ /* 0x000fe6000fffe03f */
[----:B------:R-:W-:Y:S08]  /*2ff0*/  HMMA.16816.F32.BF16 R64, R8, R42, R52 ;  /* 0x0000002a0840723c */ /* 0x000ff00000041834 */
[----:B------:R-:W-:Y:S01]  /*3000*/  HMMA.16816.F32.BF16 R52, R32, R126, RZ ;  /* 0x0000007e2034723c */ /* 0x000fe200000418ff */
[----:B-----5:R-:W-:-:S04]  /*3010*/  FMUL.FTZ R0, R68, c[0x0][0x320] ;  /* 0x0000c80044007a20 */ /* 0x020fc80000410000 */
[----:B------:R5:W1:Y:S01]  /*3020*/  MUFU.TANH R88, R0 ;  /* 0x0000000000587308 */ /* 0x000a620000002400 */
[----:B------:R-:W-:Y:S02]  /*3030*/  FMUL.FTZ R77, R77, c[0x0][0x320] ;  /* 0x0000c8004d4d7a20 */ /* 0x000fe40000410000 */
[----:B------:R-:W-:Y:S02]  /*3040*/  FMUL.FTZ R78, R78, c[0x0][0x320] ;  /* 0x0000c8004e4e7a20 */ /* 0x000fe40000410000 */
[----:B------:R-:W-:-:S03]  /*3050*/  FMUL.FTZ R79, R79, c[0x0][0x320] ;  /* 0x0000c8004f4f7a20 */ /* 0x000fc60000410000 */
[----:B------:R-:W1:Y:S03]  /*3060*/  MUFU.TANH R77, R77 ;  /* 0x0000004d004d7308 */ /* 0x000e660000002400 */
[----:B------:R-:W-:Y:S02]  /*3070*/  FMUL.FTZ R64, R64, c[0x0][0x320] ;  /* 0x0000c80040407a20 */ /* 0x000fe40000410000 */
[----:B------:R-:W-:Y:S02]  /*3080*/  FMUL.FTZ R65, R65, c[0x0][0x320] ;  /* 0x0000c80041417a20 */ /* 0x000fe40000410000 */
[----:B------:R-:W-:Y:S02]  /*3090*/  FMUL.FTZ R66, R66, c[0x0][0x320] ;  /* 0x0000c80042427a20 */ /* 0x000fe40000410000 */
[----:B-----5:R-:W-:Y:S01]  /*30a0*/  FMUL.FTZ R0, R69, c[0x0][0x320] ;  /* 0x0000c80045007a20 */ /* 0x020fe20000410000 */
[----:B------:R-:W1:Y:S01]  /*30b0*/  MUFU.TANH R78, R78 ;  /* 0x0000004e004e7308 */ /* 0x000e620000002400 */
[----:B------:R-:W-:Y:S07]  /*30c0*/  HMMA.16816.F32.BF16 R36, R24, R130, R52 ;  /* 0x000000821824723c */ /* 0x000fee0000041834 */
[----:B------:R5:W1:Y:S08]  /*30d0*/  MUFU.TANH R87, R0 ;  /* 0x0000000000577308 */ /* 0x000a700000002400 */
[----:B------:R-:W1:Y:S01]  /*30e0*/  MUFU.TANH R79, R79 ;  /* 0x0000004f004f7308 */ /* 0x000e620000002400 */
[----:B-----5:R-:W-:-:S07]  /*30f0*/  FMUL.FTZ R0, R70, c[0x0][0x320] ;  /* 0x0000c80046007a20 */ /* 0x020fce0000410000 */
[----:B------:R-:W1:Y:S08]  /*3100*/  MUFU.TANH R64, R64 ;  /* 0x0000004000407308 */ /* 0x000e700000002400 */
[----:B------:R5:W1:Y:S08]  /*3110*/  MUFU.TANH R86, R0 ;  /* 0x0000000000567308 */ /* 0x000a700000002400 */
[----:B------:R-:W1:Y:S01]  /*3120*/  MUFU.TANH R65, R65 ;  /* 0x0000004100417308 */ /* 0x000e620000002400 */
[----:B-----5:R-:W-:-:S07]  /*3130*/  FMUL.FTZ R0, R71, c[0x0][0x320] ;  /* 0x0000c80047007a20 */ /* 0x020fce0000410000 */
[----:B------:R-:W1:Y:S01]  /*3140*/  MUFU.TANH R66, R66 ;  /* 0x0000004200427308 */ /* 0x000e620000002400 */
[----:B------:R-:W-:Y:S07]  /*3150*/  HMMA.16816.F32.BF16 R68, R12, R40, R56 ;  /* 0x000000280c44723c */ /* 0x000fee0000041838 */
[----:B------:R5:W1:Y:S01]  /*3160*/  MUFU.TANH R85, R0 ;  /* 0x0000000000557308 */ /* 0x000a620000002400 */
[----:B------:R-:W-:Y:S01]  /*3170*/  HMMA.16816.F32.BF16 R56, R32, R124, RZ ;  /* 0x0000007c2038723c */ /* 0x000fe200000418ff */
[----:B-----5:R-:W-:-:S06]  /*3180*/  FMUL.FTZ R0, R72, c[0x0][0x320] ;  /* 0x0000c80048007a20 */ /* 0x020fcc0000410000 */
[----:B------:R5:W1:Y:S11]  /*3190*/  MUFU.TANH R84, R0 ;  /* 0x0000000000547308 */ /* 0x000a760000002400 */
[----:B------:R-:W-:Y:S06]  /*31a0*/  @!UPT UIADD3 URZ, URZ, URZ, URZ ;  /* 0x0000003f3f3ff290 */ /* 0x000fec000fffe03f */
[----:B------:R-:W-:Y:S01]  /*31b0*/  HMMA.16816.F32.BF16 R56, R24, R128, R56 ;  /* 0x000000801838723c */ /* 0x000fe20000041838 */
[----:B-----5:R-:W-:-:S04]  /*31c0*/  FMUL.FTZ R0, R73, c[0x0][0x320] ;  /* 0x0000c80049007a20 */ /* 0x020fc80000410000 */
[----:B------:R5:W2:Y:S11]  /*31d0*/  MUFU.TANH R83, R0 ;  /* 0x0000000000537308 */ /* 0x000ab60000002400 */
[----:B------:R-:W-:Y:S08]  /*31e0*/  @!UPT UIADD3 URZ, URZ, URZ, URZ ;  /* 0x0000003f3f3ff290 */ /* 0x000ff0000fffe03f */
[----:B-1----:R-:W-:Y:S01]  /*31f0*/  HMMA.16816.F32.BF16 R32, R16, R44, R56 ;  /* 0x0000002c1020723c */ /* 0x002fe20000041838 */
[----:B-----5:R-:W-:-:S07]  /*3200*/  FMUL.FTZ R0, R74, c[0x0][0x320] ;  /* 0x0000c8004a007a20 */ /* 0x020fce0000410000 */
[----:B------:R-:W-:Y:S01]  /*3210*/  HMMA.16816.F32.BF16 R16, R16, R46, R36 ;  /* 0x0000002e1010723c */ /* 0x000fe20000041824 */
[----:B------:R1:W1:Y:S02]  /*3220*/  MUFU.TANH R82, R0 ;  /* 0x0000000000527308 */ /* 0x0002640000002400 */
[----:B-1----:R-:W-:-:S06]  /*3230*/  FMUL.FTZ R0, R75, c[0x0][0x320] ;  /* 0x0000c8004b007a20 */ /* 0x002fcc0000410000 */
[----:B------:R1:W1:Y:S02]  /*3240*/  MUFU.TANH R81, R0 ;  /* 0x0000000000517308 */ /* 0x0002640000002400 */
[----:B-1----:R-:W-:-:S06]  /*3250*/  FMUL.FTZ R0, R68, c[0x0][0x320] ;  /* 0x0000c80044007a20 */ /* 0x002fcc0000410000 */
[----:B------:R1:W1:Y:S02]  /*3260*/  MUFU.TANH R80, R0 ;  /* 0x0000000000507308 */ /* 0x0002640000002400 */
[----:B-1----:R-:W-:-:S06]  /*3270*/  FMUL.FTZ R0, R69, c[0x0][0x320] ;  /* 0x0000c80045007a20 */ /* 0x002fcc0000410000 */
[----:B------:R1:W1:Y:S02]  /*3280*/  MUFU.TANH R75, R0 ;  /* 0x00000000004b7308 */ /* 0x0002640000002400 */
[----:B-1----:R-:W-:-:S06]  /*3290*/  FMUL.FTZ R0, R70, c[0x0][0x320] ;  /* 0x0000c80046007a20 */ /* 0x002fcc0000410000 */
[----:B------:R1:W1:Y:S02]  /*32a0*/  MUFU.TANH R74, R0 ;  /* 0x00000000004a7308 */ /* 0x0002640000002400 */
[----:B-1----:R-:W-:Y:S02]  /*32b0*/  FMUL.FTZ R0, R71, c[0x0][0x320] ;  /* 0x0000c80047007a20 */ /* 0x002fe40000410000 */
[----:B------:R-:W-:Y:S01]  /*32c0*/  HMMA.16816.F32.BF16 R68, R12, R42, R48 ;  /* 0x0000002a0c44723c */ /* 0x000fe20000041830 */
[----:B------:R-:W1:Y:S03]  /*32d0*/  LDSM.16.M88.4 R48, [R228+0x3000] ;  /* 0x00300000e430783b */ /* 0x000e660000000200 */
[----:B------:R5:W1:Y:S01]  /*32e0*/  MUFU.TANH R73, R0 ;  /* 0x0000000000497308 */ /* 0x000a620000002400 */
[----:B------:R-:W-:-:S04]  /*32f0*/  DEPBAR.LE SB0, 0x0 ;  /* 0x000080000000791a */ /* 0x000fc80000000000 */
[C---:B------:R-:W-:Y:S08]  /*3300*/  HMMA.16816.F32.BF16 R40, R20.reuse, R44, R60 ;  /* 0x0000002c1428723c */ /* 0x040ff0000004183c */
[----:B------:R-:W-:Y:S01]  /*3310*/  HMMA.16816.F32.BF16 R20, R20, R46, R28 ;  /* 0x0000002e1414723c */ /* 0x000fe2000004181c */
[----:B-----5:R-:W-:-:S04]  /*3320*/  FMUL.FTZ R0, R76, c[0x0][0x320] ;  /* 0x0000c8004c007a20 */ /* 0x020fc80000410000 */
[----:B------:R5:W1:Y:S02]  /*3330*/  MUFU.TANH R72, R0 ;  /* 0x0000000000487308 */ /* 0x000a640000002400 */
[----:B------:R-:W-:Y:S02]  /*3340*/  FMUL.FTZ R68, R68, c[0x0][0x320] ;  /* 0x0000c80044447a20 */ /* 0x000fe40000410000 */
[----:B------:R-:W-:Y:S02]  /*3350*/  FMUL.FTZ R69, R69, c[0x0][0x320] ;  /* 0x0000c80045457a20 */ /* 0x000fe40000410000 */
[----:B------:R-:W-:Y:S02]  /*3360*/  FMUL.FTZ R70, R70, c[0x0][0x320] ;  /* 0x0000c80046467a20 */ /* 0x000fe40000410000 */
[----:B------:R-:W-:Y:S01]  /*3370*/  FMUL.FTZ R71, R71, c[0x0][0x320] ;  /* 0x0000c80047477a20 */ /* 0x000fe20000410000 */
[----:B------:R-:W2:Y:S01]  /*3380*/  MUFU.TANH R68, R68 ;  /* 0x0000004400447308 */ /* 0x000ea20000002400 */
[----:B-----5:R-:W-:-:S07]  /*3390*/  FMUL.FTZ R0, R67, c[0x0][0x320] ;  /* 0x0000c80043007a20 */ /* 0x020fce0000410000 */
[----:B------:R-:W2:Y:S01]  /*33a0*/  MUFU.TANH R69, R69 ;  /* 0x0000004500457308 */ /* 0x000ea20000002400 */
[-C--:B-1----:R-:W-:Y:S07]  /*33b0*/  HMMA.16816.F32.BF16 R24, R8, R48.reuse, R32 ;  /* 0x000000300818723c */ /* 0x082fee0000041820 */
[----:B------:R-:W1:Y:S01]  /*33c0*/  MUFU.TANH R60, R70 ;  /* 0x00000046003c7308 */ /* 0x000e620000002400 */
[C---:B------:R-:W-:Y:S07]  /*33d0*/  HMMA.16816.F32.BF16 R40, R12.reuse, R48, R40 ;  /* 0x000000300c28723c */ /* 0x040fee0000041828 */
[----:B------:R-:W1:Y:S01]  /*33e0*/  MUFU.TANH R56, R71 ;  /* 0x0000004700387308 */ /* 0x000e620000002400 */
[-C--:B------:R-:W-:Y:S07]  /*33f0*/  HMMA.16816.F32.BF16 R12, R12, R50.reuse, R20 ;  /* 0x000000320c0c723c */ /* 0x080fee0000041814 */
[----:B------:R5:W1:Y:S01]  /*3400*/  MUFU.TANH R52, R0 ;  /* 0x0000000000347308 */ /* 0x000a620000002400 */
[----:B------:R-:W-:Y:S01]  /*3410*/  HMMA.16816.F32.BF16 R8, R8, R50, R16 ;  /* 0x000000320808723c */ /* 0x000fe20000041810 */
[----:B------:R-:W-:-:S02]  /*3420*/  FMUL.FTZ R24, R24, c[0x0][0x320] ;  /* 0x0000c80018187a20 */ /* 0x000fc40000410000 */
[----:B------:R-:W-:Y:S02]  /*3430*/  FMUL.FTZ R25, R25, c[0x0][0x320] ;  /* 0x0000c80019197a20 */ /* 0x000fe40000410000 */
[----:B------:R-:W-:Y:S02]  /*3440*/  FMUL.FTZ R26, R26, c[0x0][0x320] ;  /* 0x0000c8001a1a7a20 */ /* 0x000fe40000410000 */
[----:B------:R-:W1:Y:S01]  /*3450*/  MUFU.TANH R34, R24 ;  /* 0x0000001800227308 */ /* 0x000e620000002400 */
[----:B------:R-:W-:Y:S02]  /*3460*/  FMUL.FTZ R27, R27, c[0x0][0x320] ;  /* 0x0000c8001b1b7a20 */ /* 0x000fe40000410000 */
[----:B------:R-:W-:Y:S02]  /*3470*/  FMUL.FTZ R40, R40, c[0x0][0x320] ;  /* 0x0000c80028287a20 */ /* 0x000fe40000410000 */
[----:B------:R-:W-:Y:S02]  /*3480*/  FMUL.FTZ R41, R41, c[0x0][0x320] ;  /* 0x0000c80029297a20 */ /* 0x000fe40000410000 */
[----:B------:R-:W-:Y:S01]  /*3490*/  FMUL.FTZ R42, R42, c[0x0][0x320] ;  /* 0x0000c8002a2a7a20 */ /* 0x000fe20000410000 */
[----:B------:R-:W1:Y:S01]  /*34a0*/  MUFU.TANH R35, R25 ;  /* 0x0000001900237308 */ /* 0x000e620000002400 */
[----:B-----5:R-:W-:-:S02]  /*34b0*/  FMUL.FTZ R0, R43, c[0x0][0x320] ;  /* 0x0000c8002b007a20 */ /* 0x020fc40000410000 */
[----:B------:R-:W-:Y:S02]  /*34c0*/  FMUL.FTZ R12, R12, c[0x0][0x320] ;  /* 0x0000c8000c0c7a20 */ /* 0x000fe40000410000 */
[----:B------:R-:W-:Y:S02]  /*34d0*/  FMUL.FTZ R13, R13, c[0x0][0x320] ;  /* 0x0000c8000d0d7a20 */ /* 0x000fe40000410000 */
[----:B------:R-:W-:Y:S01]  /*34e0*/  FMUL.FTZ R14, R14, c[0x0][0x320] ;  /* 0x0000c8000e0e7a20 */ /* 0x000fe20000410000 */
[----:B------:R-:W1:Y:S01]  /*34f0*/  MUFU.TANH R37, R26 ;  /* 0x0000001a00257308 */ /* 0x000e620000002400 */
[----:B------:R-:W-:Y:S02]  /*3500*/  FMUL.FTZ R15, R15, c[0x0][0x320] ;  /* 0x0000c8000f0f7a20 */ /* 0x000fe40000410000 */
[----:B------:R-:W-:Y:S02]  /*3510*/  FMUL.FTZ R8, R8, c[0x0][0x320] ;  /* 0x0000c80008087a20 */ /* 0x000fe40000410000 */
[----:B------:R-:W-:-:S02]  /*3520*/  FMUL.FTZ R9, R9, c[0x0][0x320] ;  /* 0x0000c80009097a20 */ /* 0x000fc40000410000 */
[----:B------:R-:W-:Y:S01]  /*3530*/  FMUL.FTZ R10, R10, c[0x0][0x320] ;  /* 0x0000c8000a0a7a20 */ /* 0x000fe20000410000 */
[----:B------:R-:W1:Y:S01]  /*3540*/  MUFU.TANH R36, R27 ;  /* 0x0000001b00247308 */ /* 0x000e620000002400 */
[----:B------:R-:W-:-:S07]  /*3550*/  FMUL.FTZ R11, R11, c[0x0][0x320] ;  /* 0x0000c8000b0b7a20 */ /* 0x000fce0000410000 */
[----:B------:R-:W1:Y:S08]  /*3560*/  MUFU.TANH R33, R40 ;  /* 0x0000002800217308 */ /* 0x000e700000002400 */
        /* <DEDUP_REMOVED lines=10> */
[----:B------:R5:W1:Y:S02]  /*3610*/  MUFU.TANH R48, R0 ;  /* 0x0000000000307308 */ /* 0x000a640000002400 */
[----:B-----5:R-:W-:Y:S01]  /*3620*/  LOP3.LUT R0, R5, R2, RZ, 0xfc, !PT ;  /* 0x0000000205007212 */ /* 0x020fe200078efcff */
[----:B------:R-:W-:Y:S06]  /*3630*/  BAR.SYNC.DEFER_BLOCKING 0x0 ;  /* 0x0000000000007b1d */ /* 0x000fec0000010000 */
[----:B------:R-:W-:Y:S05]  /*3640*/  @!P0 BRA `(.L_x_18) ;  /* 0x0000020000008947 */ /* 0x000fea0003800000 */
[----:B-1234-:R-:W-:Y:S01]  /*3650*/  IADD3 R8, R200, -0x2, RZ ;  /* 0xfffffffec8087810 */ /* 0x01efe20007ffe0ff */
[----:B------:R-:W-:-:S03]  /*3660*/  IMAD.SHL.U32 R18, R193, 0x20, RZ ;  /* 0x00000020c1127824 */ /* 0x000fc600078e00ff */
[----:B------:R-:W-:Y:S01]  /*3670*/  SHF.R.S32.HI R5, RZ, 0x1f, R8 ;  /* 0x0000001fff057819 */ /* 0x000fe20000011408 */
[----:B------:R-:W-:Y:S02]  /*3680*/  IMAD R2, R191, R8, RZ ;  /* 0x00000008bf027224 */ /* 0x000fe400078e02ff */
[----:B------:R-:W-:-:S04]  /*3690*/  IMAD.WIDE.U32 R8, R8, R196, R202 ;  /* 0x000000c408087225 */ /* 0x000fc800078e00ca */
[----:B------:R-:W-:Y:S01]  /*36a0*/  IMAD R2, R5, R196, R2 ;  /* 0x000000c405027224 */ /* 0x000fe200078e0202 */
[----:B------:R-:W-:Y:S02]  /*36b0*/  LEA R6, P0, R8, c[0x0][0x1c8], 0x1 ;  /* 0x0000720008067a11 */ /* 0x000fe400078008ff */
[----:B------:R-:W-:Y:S01]  /*36c0*/  SHF.L.U64.HI R5, R193, 0x5, R194 ;  /* 0x00000005c1057819 */ /* 0x000fe200000102c2 */
[----:B------:R-:W-:Y:S01]  /*36d0*/  IMAD.IADD R2, R9, 0x1, R2 ;  /* 0x0000000109027824 */ /* 0x000fe200078e0202 */
[----:B------:R-:W-:-:S04]  /*36e0*/  IADD3 R14, P2, R18, R6, RZ ;  /* 0x00000006120e7210 */ /* 0x000fc80007f5e0ff */
[----:B------:R-:W-:Y:S02]  /*36f0*/  LEA.HI.X R7, R8, c[0x0][0x1cc], R2, 0x1, P0 ;  /* 0x0000730008077a11 */ /* 0x000fe400000f0c02 */
[----:B------:R-:W-:-:S03]  /*3700*/  IADD3 R12, P0, R14, R18, RZ ;  /* 0x000000120e0c7210 */ /* 0x000fc60007f1e0ff */
[----:B------:R-:W-:Y:S01]  /*3710*/  IMAD.X R15, R5, 0x1, R7, P2 ;  /* 0x00000001050f7824 */ /* 0x000fe200010e0607 */
[-C--:B------:R-:W-:Y:S01]  /*3720*/  IADD3 R10, P2, R12, R18.reuse, RZ ;  /* 0x000000120c0a7210 */ /* 0x080fe20007f5e0ff */
[----:B------:R-:W-:Y:S01]  /*3730*/  @!PT LDS RZ, [RZ] ;  /* 0x00000000fffff984 */ /* 0x000fe20000000800 */
[----:B------:R-:W-:Y:S01]  /*3740*/  @!PT LDS RZ, [RZ] ;  /* 0x00000000fffff984 */ /* 0x000fe20000000800 */
[----:B------:R-:W-:Y:S01]  /*3750*/  @!PT LDS RZ, [RZ] ;  /* 0x00000000fffff984 */ /* 0x000fe20000000800 */
[----:B------:R1:W-:Y:S02]  /*3760*/  LDGSTS.E.BYPASS.LTC128B.128 [R241+0x3900], [R6.64], !P1 ;  /* 0x0390000006f17fae */ /* 0x0003e4000c901d48 */
[--C-:B------:R-:W-:Y:S01]  /*3770*/  IMAD.X R13, R15, 0x1, R5.reuse, P0 ;  /* 0x000000010f0d7824 */ /* 0x100fe200000e0605 */
[----:B------:R-:W-:Y:S01]  /*3780*/  IADD3 R8, P0, R10, R18, RZ ;  /* 0x000000120a087210 */ /* 0x000fe20007f1e0ff */
[----:B------:R2:W-:Y:S02]  /*3790*/  LDGSTS.E.BYPASS.LTC128B.128 [R241+0x4100], [R14.64], !P1 ;  /* 0x041000000ef17fae */ /* 0x0005e4000c901d48 */
[--C-:B------:R-:W-:Y:S02]  /*37a0*/  IMAD.X R11, R13, 0x1, R5.reuse, P2 ;  /* 0x000000010d0b7824 */ /* 0x100fe400010e0605 */
[----:B------:R3:W-:Y:S02]  /*37b0*/  LDGSTS.E.BYPASS.LTC128B.128 [R241+0x4900], [R12.64], !P1 ;  /* 0x049000000cf17fae */ /* 0x0007e4000c901d48 */
[----:B------:R-:W-:-:S02]  /*37c0*/  IMAD.X R9, R11, 0x1, R5, P0 ;  /* 0x000000010b097824 */ /* 0x000fc400000e0605 */
[----:B------:R3:W-:Y:S04]  /*37d0*/  LDGSTS.E.BYPASS.LTC128B.128 [R241+0x5100], [R10.64], !P1 ;  /* 0x051000000af17fae */ /* 0x0007e8000c901d48 */
[----:B------:R3:W-:Y:S01]  /*37e0*/  LDGSTS.E.BYPASS.LTC128B.128 [R241+0x5900], [R8.64], !P1 ;  /* 0x0590000008f17fae */ /* 0x0007e2000c901d48 */
[----:B-1----:R-:W-:-:S04]  /*37f0*/  IADD3 R6, P2, R8, R18, RZ ;  /* 0x0000001208067210 */ /* 0x002fc80007f5e0ff */
[----:B--2---:R-:W-:Y:S01]  /*3800*/  IADD3 R14, P0, R6, R18, RZ ;  /* 0x00000012060e7210 */ /* 0x004fe20007f1e0ff */
[----:B------:R-:W-:-:S04]  /*3810*/  IMAD.X R7, R9, 0x1, R5, P2 ;  /* 0x0000000109077824 */ /* 0x000fc800010e0605 */
[----:B------:R-:W-:Y:S01]  /*3820*/  IMAD.X R15, R7, 0x1, R5, P0 ;  /* 0x00000001070f7824 */ /* 0x000fe200000e0605 */
[----:B------:R3:W-:Y:S04]  /*3830*/  LDGSTS.E.BYPASS.LTC128B.128 [R241+0x6100], [R6.64], !P1 ;  /* 0x0610000006f17fae */ /* 0x0007e8000c901d48 */
[----:B------:R3:W-:Y:S03]  /*3840*/  LDGSTS.E.BYPASS.LTC128B.128 [R241+0x6900], [R14.64], !P1 ;  /* 0x069000000ef17fae */ /* 0x0007e6000c901d48 */
.L_x_18:
[----:B-1234-:R-:W-:Y:S01]  /*3850*/  LOP3.LUT R2, R190, 0xffffffe0, RZ, 0xc0, !PT ;  /* 0xffffffe0be027812 */ /* 0x01efe200078ec0ff */
[----:B------:R-:W-:Y:S01]  /*3860*/  IMAD.SHL.U32 R224, R0, 0x2, RZ ;  /* 0x0000000200e07824 */ /* 0x000fe200078e00ff */
[----:B------:R-:W-:Y:S01]  /*3870*/  IADD3 R6, R155, c[0x0][0x1d0], RZ ;  /* 0x000074009b067a10 */ /* 0x000fe20007ffe0ff */
[----:B------:R-:W-:Y:S01]  /*3880*/  IMAD.MOV.U32 R190, RZ, RZ, R200 ;  /* 0x000000ffffbe7224 */ /* 0x000fe200078e00c8 */
[----:B------:R-:W0:Y:S01]  /*3890*/  LDGDEPBAR ;  /* 0x00000000000079af */ /* 0x000e220000000000 */
[----:B------:R-:W-:-:S02]  /*38a0*/  IMAD.IADD R2, R192, 0x1, -R2 ;  /* 0x00000001c0027824 */ /* 0x000fc400078e0a02 */
[--C-:B------:R-:W-:Y:S02]  /*38b0*/  IMAD R225, R4, 0x2, R224.reuse ;  /* 0x0000000204e17824 */ /* 0x100fe400078e02e0 */
[C---:B------:R-:W-:Y:S01]  /*38c0*/  IMAD R227, R3.reuse, 0x2, R224 ;  /* 0x0000000203e37824 */ /* 0x040fe200078e02e0 */
[----:B------:R-:W-:Y:S01]  /*38d0*/  SHF.R.S32.HI R5, RZ, 0x1f, R2 ;  /* 0x0000001fff057819 */ /* 0x000fe20000011402 */
[----:B------:R-:W-:Y:S02]  /*38e0*/  IMAD R226, R3, 0x2, R225 ;  /* 0x0000000203e27824 */ /* 0x000fe400078e02e1 */
[----:B------:R-:W-:Y:S01]  /*38f0*/  IMAD.MOV.U32 R192, RZ, RZ, R199 ;  /* 0x000000ffffc07224 */ /* 0x000fe200078e00c7 */
[----:B------:R-:W-:-:S04]  /*3900*/  LEA.HI R5, R5, R2, RZ, 0x2 ;  /* 0x0000000205057211 */ /* 0x000fc800078f10ff */
[----:B------:R-:W-:-:S05]  /*3910*/  LOP3.LUT R5, R5, 0x7ffffffc, RZ, 0xc0, !PT ;  /* 0x7ffffffc05057812 */ /* 0x000fca00078ec0ff */
[----:B------:R-:W-:-:S04]  /*3920*/  IMAD.IADD R2, R2, 0x1, -R5 ;  /* 0x0000000102027824 */ /* 0x000fc800078e0a05 */
[----:B------:R-:W-:-:S05]  /*3930*/  IMAD R2, R2, -0x2, R6 ;  /* 0xfffffffe02027824 */ /* 0x000fca00078e0206 */
[C---:B------:R-:W-:Y:S02]  /*3940*/  ISETP.GT.AND P4, PT, R2.reuse, RZ, PT ;  /* 0x000000ff0200720c */ /* 0x040fe40003f84270 */
[C---:B------:R-:W-:Y:S02]  /*3950*/  ISETP.GT.AND P3, PT, R2.reuse, 0x1, PT ;  /* 0x000000010200780c */ /* 0x040fe40003f64270 */
[----:B------:R-:W-:Y:S02]  /*3960*/  ISETP.GT.AND P2, PT, R2, 0x8, PT ;  /* 0x000000080200780c */ /* 0x000fe40003f44270 */
[----:B------:R-:W-:Y:S02]  /*3970*/  FSEL R10, R189, -INF , P4 ;  /* 0xff800000bd0a7808 */ /* 0x000fe40002000000 */
[----:B------:R-:W-:Y:S02]  /*3980*/  FSEL R11, R188, -INF , P3 ;  /* 0xff800000bc0b7808 */ /* 0x000fe40001800000 */
[----:B------:R-:W-:-:S02]  /*3990*/  ISETP.GT.AND P0, PT, R2, 0x9, PT ;  /* 0x000000090200780c */ /* 0x000fc40003f04270 */
[----:B------:R-:W-:Y:S02]  /*39a0*/  FSEL R12, R183, -INF , P2 ;  /* 0xff800000b70c7808 */ /* 0x000fe40001000000 */
[----:B------:R-:W-:Y:S02]  /*39b0*/  FMNMX.FTZ R70, R10, R11, !PT ;  /* 0x0000000b0a467209 */ /* 0x000fe40007810000 */
[----:B------:R-:W-:Y:S02]  /*39c0*/  ISETP.GT.AND P6, PT, R2, 0x10, PT ;  /* 0x000000100200780c */ /* 0x000fe40003fc4270 */
[----:B------:R-:W-:Y:S02]  /*39d0*/  FSEL R13, R182, -INF , P0 ;  /* 0xff800000b60d7808 */ /* 0x000fe40000000000 */
[----:B------:R-:W-:Y:S02]  /*39e0*/  FMNMX.FTZ R70, R12, R70, !PT ;  /* 0x000000460c467209 */ /* 0x000fe40007810000 */
[----:B------:R-:W-:-:S02]  /*39f0*/  ISETP.GT.AND P5, PT, R2, 0x11, PT ;  /* 0x000000110200780c */ /* 0x000fc40003fa4270 */
[----:B------:R-:W-:Y:S02]  /*3a00*/  FSEL R14, R175, -INF , P6 ;  /* 0xff800000af0e7808 */ /* 0x000fe40003000000 */
[----:B------:R-:W-:Y:S02]  /*3a10*/  FMNMX.FTZ R70, R13, R70, !PT ;  /* 0x000000460d467209 */ /* 0x000fe40007810000 */
[----:B------:R-:W-:Y:S02]  /*3a20*/  FSEL R21, R180, -INF , P4 ;  /* 0xff800000b4157808 */ /* 0x000fe40002000000 */
[----:B------:R-:W-:Y:S02]  /*3a30*/  FSEL R15, R185, -INF , P4 ;  /* 0xff800000b90f7808 */ /* 0x000fe40002000000 */
[----:B------:R-:W-:Y:S02]  /*3a40*/  FSEL R40, R187, -INF , P4 ;  /* 0xff800000bb287808 */ /* 0x000fe40002000000 */
        /* <DEDUP_REMOVED lines=18> */
[----:B------:R-:W-:-:S02]  /*3b70*/  FSEL R108, R117, -INF , P2 ;  /* 0xff800000756c7808 */ /* 0x000fc40001000000 */
[----:B------:R-:W-:Y:S02]  /*3b80*/  ISETP.GT.AND P0, PT, R2, 0x21, PT ;  /* 0x000000210200780c */ /* 0x000fe40003f04270 */
[----:B------:R-:W-:Y:S02]  /*3b90*/  FSEL R117, R158, -INF , P2 ;  /* 0xff8000009e757808 */ /* 0x000fe40001000000 */
[----:B------:R-:W-:Y:S02]  /*3ba0*/  FMNMX.FTZ R70, R31, R70, !PT ;  /* 0x000000461f467209 */ /* 0x000fe40007810000 */
[----:B------:R-:W-:Y:S02]  /*3bb0*/  FSEL R71, R92, -INF , P6 ;  /* 0xff8000005c477808 */ /* 0x000fe40003000000 */
[----:B------:R-:W-:Y:S02]  /*3bc0*/  FSEL R44, R168, -INF , P6 ;  /* 0xff800000a82c7808 */ /* 0x000fe40003000000 */
[----:B------:R-:W-:-:S02]  /*3bd0*/  FSEL R98, R171, -INF , P6 ;  /* 0xff800000ab627808 */ /* 0x000fc40003000000 */
[----:B------:R-:W-:Y:S02]  /*3be0*/  ISETP.GT.AND P6, PT, R2, 0x28, PT ;  /* 0x000000280200780c */ /* 0x000fe40003fc4270 */
[----:B------:R-:W-:Y:S02]  /*3bf0*/  FSEL R112, R116, -INF , P2 ;  /* 0xff80000074707808 */ /* 0x000fe40001000000 */
[----:B------:R-:W-:Y:S02]  /*3c00*/  FSEL R116, R159, -INF , P0 ;  /* 0xff8000009f747808 */ /* 0x000fe40000000000 */
[----:B------:R-:W-:Y:S02]  /*3c10*/  FMNMX.FTZ R70, R117, R70, !PT ;  /* 0x0000004675467209 */ /* 0x000fe40007810000 */
[----:B------:R-:W-:Y:S02]  /*3c20*/  FSEL R92, R164, -INF , P5 ;  /* 0xff800000a45c7808 */ /* 0x000fe40002800000 */
[----:B------:R-:W-:-:S02]  /*3c30*/  FSEL R45, R167, -INF , P5 ;  /* 0xff800000a72d7808 */ /* 0x000fc40002800000 */
[----:B------:R-:W-:Y:S02]  /*3c40*/  FSEL R99, R170, -INF , P5 ;  /* 0xff800000aa637808 */ /* 0x000fe40002800000 */
[----:B------:R-:W-:Y:S02]  /*3c50*/  FSEL R114, R118, -INF , P6 ;  /* 0xff80000076727808 */ /* 0x000fe40003000000 */
[----:B------:R-:W-:Y:S02]  /*3c60*/  ISETP.GT.AND P5, PT, R2, 0x29, PT ;  /* 0x000000290200780c */ /* 0x000fe40003fa4270 */
[----:B------:R-:W-:Y:S02]  /*3c70*/  FSEL R118, R148, -INF , P6 ;  /* 0xff80000094767808 */ /* 0x000fe40003000000 */
[----:B------:R-:W-:Y:S02]  /*3c80*/  FMNMX.FTZ R70, R116, R70, !PT ;  /* 0x0000004674467209 */ /* 0x000fe40007810000 */
        /* <DEDUP_REMOVED lines=61> */
[----:B------:R-:W-:Y:S02]  /*4060*/  FMNMX.FTZ R70, R242, R70, !PT ;  /* 0x00000046f2467209 */ /* 0x000fe40007810000 */
[----:B------:R-:W-:Y:S02]  /*4070*/  ISETP.GT.AND P3, PT, R2, 0x58, PT ;  /* 0x000000580200780c */ /* 0x000fe40003f64270 */
        /* <DEDUP_REMOVED lines=28> */
[----:B------:R-:W-:Y:S02]  /*4240*/  FMNMX.FTZ R70, R188, R70, !PT ;  /* 0x00000046bc467209 */ /* 0x000fe40007810000 */
[----:B------:R-:W-:Y:S02]  /*4250*/  FMNMX.FTZ R68, R15, R18, !PT ;  /* 0x000000120f447209 */ /* 0x000fe40007810000 */
[----:B------:R-:W-:Y:S02]  /*4260*/  FMNMX.FTZ R70, R197, R70, !PT ;  /* 0x00000046c5467209 */ /* 0x000fe40007810000 */
[----:B------:R-:W-:Y:S02]  /*4270*/  FMNMX.FTZ R68, R19, R68, !PT ;  /* 0x0000004413447209 */ /* 0x000fe40007810000 */
[----:B------:R-:W-:Y:S01]  /*4280*/  FSEL R179, R79, -INF , P0 ;  /* 0xff8000004fb37808 */ /* 0x000fe20000000000 */
[----:B------:R-:W1:Y:S01]  /*4290*/  SHFL.BFLY PT, R5, R70, 0x2, 0x1f ;  /* 0x0c401f0046057f89 */ /* 0x000e6200000e0000 */
[----:B------:R-:W-:-:S02]  /*42a0*/  FMNMX.FTZ R68, R20, R68, !PT ;  /* 0x0000004414447209 */ /* 0x000fc40007810000 */
[----:B------:R-:W-:Y:S02]  /*42b0*/  FSEL R174, R77, -INF , P0 ;  /* 0xff8000004dae7808 */ /* 0x000fe40000000000 */
[----:B------:R-:W-:Y:S02]  /*42c0*/  FMNMX.FTZ R68, R44, R68, !PT ;  /* 0x000000442c447209 */ /* 0x000fe40007810000 */
[----:B------:R-:W-:Y:S02]  /*42d0*/  FSEL R248, R73, -INF , P0 ;  /* 0xff80000049f87808 */ /* 0x000fe40000000000 */
[----:B------:R-:W-:Y:S02]  /*42e0*/  FMNMX.FTZ R68, R45, R68, !PT ;  /* 0x000000442d447209 */ /* 0x000fe40007810000 */
[----:B------:R-:W-:Y:S02]  /*42f0*/  FSEL R166, R65, -INF , P6 ;  /* 0xff80000041a67808 */ /* 0x000fe40003000000 */
[----:B------:R-:W-:-:S02]  /*4300*/  FMNMX.FTZ R68, R46, R68, !PT ;  /* 0x000000442e447209 */ /* 0x000fc40007810000 */
[----:B------:R-:W-:Y:S02]  /*4310*/  FSEL R181, R34, -INF , P5 ;  /* 0xff80000022b57808 */ /* 0x000fe40002800000 */
[----:B------:R-:W-:Y:S02]  /*4320*/  FMNMX.FTZ R68, R47, R68, !PT ;  /* 0x000000442f447209 */ /* 0x000fe40007810000 */
[----:B------:R-:W-:Y:S02]  /*4330*/  FSEL R208, R35, -INF , P4 ;  /* 0xff80000023d07808 */ /* 0x000fe40002000000 */
[----:B------:R-:W-:Y:S01]  /*4340*/  FMNMX.FTZ R68, R108, R68, !PT ;  /* 0x000000446c447209 */ /* 0x000fe20007810000 */
[----:B------:R-:W-:Y:S01]  /*4350*/  LDSM.16.MT88.4 R32, [R225+0x100] ;  /* 0x00010000e120783b */ /* 0x000fe20000004200 */
[----:B------:R-:W-:Y:S02]  /*4360*/  FSEL R211, R24, -INF , P3 ;  /* 0xff80000018d37808 */ /* 0x000fe40001800000 */
[----:B-1----:R-:W-:-:S02]  /*4370*/  FMNMX.FTZ R70, R70, R5, !PT ;  /* 0x0000000546467209 */ /* 0x002fc40007810000 */
[----:B------:R-:W-:Y:S02]  /*4380*/  FMNMX.FTZ R68, R109, R68, !PT ;  /* 0x000000446d447209 */ /* 0x000fe40007810000 */
[----:B------:R-:W-:Y:S01]  /*4390*/  FSEL R212, R25, -INF , P2 ;  /* 0xff80000019d47808 */ /* 0x000fe20001000000 */
[----:B------:R-:W1:Y:S01]  /*43a0*/  SHFL.BFLY PT, R5, R70, 0x1, 0x1f ;  /* 0x0c201f0046057f89 */ /* 0x000e6200000e0000 */
[----:B------:R-:W-:Y:S02]  /*43b0*/  FMNMX.FTZ R68, R110, R68, !PT ;  /* 0x000000446e447209 */ /* 0x000fe40007810000 */
[----:B------:R-:W-:Y:S02]  /*43c0*/  FSEL R167, R52, -INF , P6 ;  /* 0xff80000034a77808 */ /* 0x000fe40003000000 */
[----:B------:R-:W-:Y:S02]  /*43d0*/  FMNMX.FTZ R68, R111, R68, !PT ;  /* 0x000000446f447209 */ /* 0x000fe40007810000 */
[----:B------:R-:W-:-:S02]  /*43e0*/  FSEL R183, R37, -INF , P5 ;  /* 0xff80000025b77808 */ /* 0x000fc40002800000 */
[----:B------:R-:W-:Y:S02]  /*43f0*/  FMNMX.FTZ R68, R131, R68, !PT ;  /* 0x0000004483447209 */ /* 0x000fe40007810000 */
[----:B------:R-:W-:Y:S02]  /*4400*/  FSEL R209, R36, -INF , P4 ;  /* 0xff80000024d17808 */ /* 0x000fe40002000000 */
[----:B------:R-:W-:Y:S02]  /*4410*/  FMNMX.FTZ R68, R132, R68, !PT ;  /* 0x0000004484447209 */ /* 0x000fe40007810000 */
[----:B------:R-:W-:Y:S02]  /*4420*/  FSEL R222, R27, -INF , P3 ;  /* 0xff8000001bde7808 */ /* 0x000fe40001800000 */
[----:B------:R-:W-:Y:S02]  /*4430*/  FMNMX.FTZ R68, R133, R68, !PT ;  /* 0x0000004485447209 */ /* 0x000fe40007810000 */
[----:B------:R-:W-:-:S02]  /*4440*/  FSEL R243, R26, -INF , P2 ;  /* 0xff8000001af37808 */ /* 0x000fc40001000000 */
[----:B------:R-:W-:Y:S01]  /*4450*/  FMNMX.FTZ R68, R134, R68, !PT ;  /* 0x0000004486447209 */ /* 0x000fe20007810000 */
[----:B------:R-:W-:Y:S01]  /*4460*/  LDSM.16.MT88.4 R24, [R227+0x100] ;  /* 0x00010000e318783b */ /* 0x000fe20000004200 */
[----:B------:R-:W-:Y:S02]  /*4470*/  FSEL R173, R56, -INF , P6 ;  /* 0xff80000038ad7808 */ /* 0x000fe40003000000 */
[----:B-1----:R-:W-:Y:S02]  /*4480*/  FMNMX.FTZ R70, R70, R5, !PT ;  /* 0x0000000546467209 */ /* 0x002fe40007810000 */
[----:B------:R-:W-:Y:S02]  /*4490*/  FMNMX.FTZ R5, R21, R22, !PT ;  /* 0x0000001615057209 */ /* 0x000fe40007810000 */
[C---:B------:R-:W-:Y:S01]  /*44a0*/  FSETP.NEU.FTZ.AND P0, PT, R70.reuse, -INF , PT ;  /* 0xff8000004600780b */ /* 0x040fe20003f1d000 */
[----:B------:R-:W-:Y:S01]  /*44b0*/  FMUL.FTZ R7, R70, c[0x0][0x2d0] ;  /* 0x0000b40046077a20 */ /* 0x000fe20000410000 */
[----:B------:R-:W-:-:S02]  /*44c0*/  FMNMX.FTZ R5, R23, R5, !PT ;  /* 0x0000000517057209 */ /* 0x000fc40007810000 */
[----:B------:R-:W-:Y:S02]  /*44d0*/  FMNMX.FTZ R68, R153, R68, !PT ;  /* 0x0000004499447209 */ /* 0x000fe40007810000 */
[----:B------:R-:W-:Y:S02]  /*44e0*/  FMNMX.FTZ R5, R28, R5, !PT ;  /* 0x000000051c057209 */ /* 0x000fe40007810000 */
[----:B------:R-:W-:Y:S02]  /*44f0*/  FSEL R7, R7, RZ, P0 ;  /* 0x000000ff07077208 */ /* 0x000fe40000000000 */
[----:B------:R-:W-:Y:S02]  /*4500*/  FMNMX.FTZ R5, R71, R5, !PT ;  /* 0x0000000547057209 */ /* 0x000fe40007810000 */
[----:B------:R-:W-:Y:S02]  /*4510*/  ISETP.GT.AND P0, PT, R2, 0x58, PT ;  /* 0x000000580200780c */ /* 0x000fe40003f04270 */
[----:B------:R-:W-:-:S02]  /*4520*/  FMNMX.FTZ R5, R92, R5, !PT ;  /* 0x000000055c057209 */ /* 0x000fc40007810000 */
[----:B------:R-:W-:Y:S02]  /*4530*/  FMNMX.FTZ R68, R155, R68, !PT ;  /* 0x000000449b447209 */ /* 0x000fe40007810000 */
[----:B------:R-:W-:Y:S02]  /*4540*/  FMNMX.FTZ R5, R96, R5, !PT ;  /* 0x0000000560057209 */ /* 0x000fe40007810000 */
[----:B------:R-:W-:Y:S02]  /*4550*/  FMNMX.FTZ R68, R154, R68, !PT ;  /* 0x000000449a447209 */ /* 0x000fe40007810000 */
[----:B------:R-:W-:Y:S02]  /*4560*/  FMNMX.FTZ R5, R97, R5, !PT ;  /* 0x0000000561057209 */ /* 0x000fe40007810000 */
[----:B------:R-:W-:Y:S02]  /*4570*/  FMNMX.FTZ R68, R152, R68, !PT ;  /* 0x0000004498447209 */ /* 0x000fe40007810000 */
[----:B------:R-:W-:-:S02]  /*4580*/  FMNMX.FTZ R5, R112, R5, !PT ;  /* 0x0000000570057209 */ /* 0x000fc40007810000 */
[----:B------:R-:W-:Y:S02]  /*4590*/  FMNMX.FTZ R68, R175, R68, !PT ;  /* 0x00000044af447209 */ /* 0x000fe40007810000 */
[----:B------:R-:W-:Y:S02]  /*45a0*/  FMNMX.FTZ R5, R113, R5, !PT ;  /* 0x0000000571057209 */ /* 0x000fe40007810000 */
[----:B------:R-:W-:Y:S02]  /*45b0*/  FSEL R165, R64, -INF , P0 ;  /* 0xff80000040a57808 */ /* 0x000fe40000000000 */
[----:B------:R-:W-:Y:S02]  /*45c0*/  FMNMX.FTZ R5, R114, R5, !PT ;  /* 0x0000000572057209 */ /* 0x000fe40007810000 */
[----:B------:R-:W-:Y:S02]  /*45d0*/  FMNMX.FTZ R68, R174, R68, !PT ;  /* 0x00000044ae447209 */ /* 0x000fe40007810000 */
        /* <DEDUP_REMOVED lines=24> */
[----:B------:R-:W-:-:S02]  /*4760*/  FSEL R164, R66, -INF , P0 ;  /* 0xff80000042a47808 */ /* 0x000fc40000000000 */
[----:B------:R-:W-:Y:S02]  /*4770*/  FMNMX.FTZ R2, R179, R2, !PT ;  /* 0x00000002b3027209 */ /* 0x000fe40007810000 */
[----:B------:R-:W-:Y:S02]  /*4780*/  FMNMX.FTZ R5, R127, R5, !PT ;  /* 0x000000057f057209 */ /* 0x000fe40007810000 */
[----:B------:R-:W-:Y:S02]  /*4790*/  FMNMX.FTZ R68, R212, R68, !PT ;  /* 0x00000044d4447209 */ /* 0x000fe40007810000 */
[----:B------:R-:W-:Y:S02]  /*47a0*/  FMNMX.FTZ R2, R164, R2, !PT ;  /* 0x00000002a4027209 */ /* 0x000fe40007810000 */
[----:B------:R-:W-:Y:S01]  /*47b0*/  FMNMX.FTZ R5, R128, R5, !PT ;  /* 0x0000000580057209 */ /* 0x000fe20007810000 */
[----:B------:R-:W1:Y:S01]  /*47c0*/  SHFL.BFLY PT, R6, R68, 0x2, 0x1f ;  /* 0x0c401f0044067f89 */ /* 0x000e6200000e0000 */
        /* <DEDUP_REMOVED lines=10> */
[----:B------:R-:W-:Y:S01]  /*4870*/  FSEL R172, R60, -INF , P0 ;  /* 0xff8000003cac7808 */ /* 0x000fe20000000000 */
[----:B------:R-:W2:Y:S01]  /*4880*/  SHFL.BFLY PT, R8, R2, 0x2, 0x1f ;  /* 0x0c401f0002087f89 */ /* 0x000ea200000e0000 */
[----:B------:R-:W-:Y:S02]  /*4890*/  FMNMX.FTZ R5, R169, R5, !PT ;  /* 0x00000005a9057209 */ /* 0x000fe40007810000 */
[----:B-1----:R-:W-:Y:S01]  /*48a0*/  FMNMX.FTZ R68, R68, R6, !PT ;  /* 0x0000000644447209 */ /* 0x002fe20007810000 */
[----:B------:R-:W-:Y:S01]  /*48b0*/  FFMA.FTZ R6, R10, c[0x0][0x2d0], -R7 ;  /* 0x0000b4000a067a23 */ /* 0x000fe20000010807 */
[----:B------:R-:W-:-:S02]  /*48c0*/  FMNMX.FTZ R5, R170, R5, !PT ;  /* 0x00000005aa057209 */ /* 0x000fc40007810000 */
[----:B------:R-:W-:Y:S01]  /*48d0*/  FSEL R220, R49, -INF , P5 ;  /* 0xff80000031dc7808 */ /* 0x000fe20002800000 */
[----:B------:R-:W1:Y:S01]  /*48e0*/  SHFL.BFLY PT, R9, R68, 0x1, 0x1f ;  /* 0x0c201f0044097f89 */ /* 0x000e6200000e0000 */
[----:B------:R-:W-:Y:S01]  /*48f0*/  FMNMX.FTZ R5, R168, R5, !PT ;  /* 0x00000005a8057209 */ /* 0x000fe20007810000 */
[----:B------:R3:W-:Y:S01]  /*4900*/  MUFU.EX2 R250, R6 ;  /* 0x0000000600fa7308 */ /* 0x0007e20000000800 */
[----:B------:R-:W-:Y:S02]  /*4910*/  FSEL R217, R48, -INF , P4 ;  /* 0xff80000030d97808 */ /* 0x000fe40002000000 */
[----:B------:R-:W-:Y:S02]  /*4920*/  FMNMX.FTZ R5, R249, R5, !PT ;  /* 0x00000005f9057209 */ /* 0x000fe40007810000 */
[----:B------:R-:W-:Y:S02]  /*4930*/  FSEL R213, R39, -INF , P3 ;  /* 0xff80000027d57808 */ /* 0x000fe40001800000 */
[----:B------:R-:W-:-:S02]  /*4940*/  FMNMX.FTZ R5, R248, R5, !PT ;  /* 0x00000005f8057209 */ /* 0x000fc40007810000 */
[----:B------:R-:W-:Y:S02]  /*4950*/  FSEL R210, R38, -INF , P2 ;  /* 0xff80000026d27808 */ /* 0x000fe40001000000 */
[----:B------:R-:W-:Y:S01]  /*4960*/  LDSM.16.MT88.4 R36, [R226+0x100] ;  /* 0x00010000e224783b */ /* 0x000fe20000004200 */
[----:B--2---:R-:W-:Y:S01]  /*4970*/  FMNMX.FTZ R2, R2, R8, !PT ;  /* 0x0000000802027209 */ /* 0x004fe20007810000 */
[----:B---3--:R-:W-:-:S04]  /*4980*/  FFMA.FTZ R6, R11, c[0x0][0x2d0], -R7 ;  /* 0x0000b4000b067a23 */ /* 0x008fc80000010807 */
[----:B------:R-:W2:Y:S01]  /*4990*/  SHFL.BFLY PT, R11, R2, 0x1, 0x1f ;  /* 0x0c201f00020b7f89 */ /* 0x000ea200000e0000 */
[----:B------:R3:W4:Y:S01]  /*49a0*/  MUFU.EX2 R244, R6 ;  /* 0x0000000600f47308 */ /* 0x0007220000000800 */
[----:B-1----:R-:W-:-:S04]  /*49b0*/  FMNMX.FTZ R68, R68, R9, !PT ;  /* 0x0000000944447209 */ /* 0x002fc80007810000 */
[C---:B------:R-:W-:Y:S01]  /*49c0*/  FSETP.NEU.FTZ.AND P0, PT, R68.reuse, -INF , PT ;  /* 0xff8000004400780b */ /* 0x040fe20003f1d000 */
[----:B------:R-:W-:Y:S01]  /*49d0*/  FMUL.FTZ R9, R68, c[0x0][0x2d0] ;  /* 0x0000b40044097a20 */ /* 0x000fe20000410000 */
[----:B---3--:R-:W-:Y:S01]  /*49e0*/  FMNMX.FTZ R6, R172, R5, !PT ;  /* 0x00000005ac067209 */ /* 0x008fe20007810000 */
[--C-:B------:R-:W-:Y:S01]  /*49f0*/  FFMA.FTZ R5, R12, c[0x0][0x2d0], -R7.reuse ;  /* 0x0000b4000c057a23 */ /* 0x100fe20000010807 */
[----:B----4-:R-:W-:Y:S02]  /*4a00*/  F2FP.BF16.PACK_AB R12, R244, R250 ;  /* 0x000000faf40c723e */ /* 0x010fe400000010ff */
[----:B------:R-:W-:Y:S01]  /*4a10*/  FMNMX.FTZ R6, R173, R6, !PT ;  /* 0x00000006ad067209 */ /* 0x000fe20007810000 */
[----:B------:R1:W-:Y:S01]  /*4a20*/  MUFU.EX2 R198, R5 ;  /* 0x0000000500c67308 */ /* 0x0003e20000000800 */
[----:B--2---:R-:W-:Y:S02]  /*4a30*/  FMNMX.FTZ R2, R2, R11, !PT ;  /* 0x0000000b02027209 */ /* 0x004fe40007810000 */
[----:B-1----:R-:W-:Y:S01]  /*4a40*/  FMNMX.FTZ R5, R220, R6, !PT ;  /* 0x00000006dc057209 */ /* 0x002fe20007810000 */
[----:B------:R-:W-:-:S03]  /*4a50*/  FFMA.FTZ R6, R13, c[0x0][0x2d0], -R7 ;  /* 0x0000b4000d067a23 */ /* 0x000fc60000010807 */
[----:B------:R-:W-:Y:S01]  /*4a60*/  FMNMX.FTZ R5, R217, R5, !PT ;  /* 0x00000005d9057209 */ /* 0x000fe20007810000 */
[----:B------:R1:W2:Y:S03]  /*4a70*/  MUFU.EX2 R191, R6 ;  /* 0x0000000600bf7308 */ /* 0x0002a60000000800 */
[----:B------:R-:W-:Y:S01]  /*4a80*/  FMNMX.FTZ R8, R213, R5, !PT ;  /* 0x00000005d5087209 */ /* 0x000fe20007810000 */
[----:B------:R-:W-:-:S03]  /*4a90*/  FFMA.FTZ R5, R14, c[0x0][0x2d0], -R7 ;  /* 0x0000b4000e057a23 */ /* 0x000fc60000010807 */
[----:B------:R-:W-:Y:S01]  /*4aa0*/  FMNMX.FTZ R8, R210, R8, !PT ;  /* 0x00000008d2087209 */ /* 0x000fe20007810000 */
[----:B------:R3:W-:Y:S04]  /*4ab0*/  MUFU.EX2 R185, R5 ;  /* 0x0000000500b97308 */ /* 0x0007e80000000800 */
[----:B------:R-:W4:Y:S01]  /*4ac0*/  SHFL.BFLY PT, R10, R8, 0x2, 0x1f ;  /* 0x0c401f00080a7f89 */ /* 0x000f2200000e0000 */
[----:B-1----:R-:W-:Y:S02]  /*4ad0*/  FSEL R6, R9, RZ, P0 ;  /* 0x000000ff09067208 */ /* 0x002fe40000000000 */
[----:B------:R-:W-:Y:S02]  /*4ae0*/  FSETP.NEU.FTZ.AND P0, PT, R2, -INF , PT ;  /* 0xff8000000200780b */ /* 0x000fe40003f1d000 */
[----:B--2---:R-:W-:Y:S01]  /*4af0*/  F2FP.BF16.PACK_AB R14, R191, R198 ;  /* 0x000000c6bf0e723e */ /* 0x004fe200000010ff */
[----:B------:R-:W-:-:S02]  /*4b00*/  FFMA.FTZ R9, R19, c[0x0][0x2d0], -R6 ;  /* 0x0000b40013097a23 */ /* 0x000fc40000010806 */
[--C-:B---3--:R-:W-:Y:S02]  /*4b10*/  FFMA.FTZ R5, R15, c[0x0][0x2d0], -R6.reuse ;  /* 0x0000b4000f057a23 */ /* 0x108fe40000010806 */
[----:B------:R1:W-:Y:S08]  /*4b20*/  MUFU.EX2 R189, R9 ;  /* 0x0000000900bd7308 */ /* 0x0003f00000000800 */
[----:B------:R2:W-:Y:S01]  /*4b30*/  MUFU.EX2 R182, R5 ;  /* 0x0000000500b67308 */ /* 0x0005e20000000800 */
[----:B----4-:R-:W-:Y:S01]  /*4b40*/  FMNMX.FTZ R8, R8, R10, !PT ;  /* 0x0000000a08087209 */ /* 0x010fe20007810000 */
[----:B-1----:R-:W-:-:S06]  /*4b50*/  FFMA.FTZ R9, R20, c[0x0][0x2d0], -R6 ;  /* 0x0000b40014097a23 */ /* 0x002fcc0000010806 */
[----:B------:R-:W1:Y:S01]  /*4b60*/  MUFU.EX2 R201, R9 ;  /* 0x0000000900c97308 */ /* 0x000e620000000800 */
[----:B--2---:R-:W-:Y:S02]  /*4b70*/  FFMA.FTZ R5, R18, c[0x0][0x2d0], -R6 ;  /* 0x0000b40012057a23 */ /* 0x004fe40000010806 */
[----:B------:R-:W-:Y:S05]  /*4b80*/  LDSM.16.MT88.4 R16, [R224+0x100] ;  /* 0x00010000e010783b */ /* 0x000fea0000004200 */
[----:B------:R2:W3:Y:S01]  /*4b90*/  MUFU.EX2 R180, R5 ;  /* 0x0000000500b47308 */ /* 0x0004e20000000800 */
[----:B-1----:R-:W-:Y:S01]  /*4ba0*/  F2FP.BF16.PACK_AB R10, R201, R189 ;  /* 0x000000bdc90a723e */ /* 0x002fe200000010ff */
[----:B--2---:R-:W-:-:S05]  /*4bb0*/  FMUL.FTZ R5, R2, c[0x0][0x2d0] ;  /* 0x0000b40002057a20 */ /* 0x004fca0000410000 */
[----:B------:R-:W-:-:S05]  /*4bc0*/  FSEL R5, R5, RZ, P0 ;  /* 0x000000ff05057208 */ /* 0x000fca0000000000 */
[--C-:B------:R-:W-:Y:S02]  /*4bd0*/  FFMA.FTZ R9, R21, c[0x0][0x2d0], -R5.reuse ;  /* 0x0000b40015097a23 */ /* 0x100fe40000010805 */
[--C-:B------:R-:W-:Y:S02]  /*4be0*/  FFMA.FTZ R0, R22, c[0x0][0x2d0], -R5.reuse ;  /* 0x0000b40016007a23 */ /* 0x100fe40000010805 */
[----:B------:R1:W-:Y:S08]  /*4bf0*/  MUFU.EX2 R145, R9 ;  /* 0x0000000900917308 */ /* 0x0003f00000000800 */
[----:B------:R2:W4:Y:S01]  /*4c00*/  MUFU.EX2 R247, R0 ;  /* 0x0000000000f77308 */ /* 0x0005220000000800 */
[----:B-1----:R-:W1:Y:S01]  /*4c10*/  SHFL.BFLY PT, R9, R8, 0x1, 0x1f ;  /* 0x0c201f0008097f89 */ /* 0x002e6200000e0000 */
[----:B--2---:R-:W-:-:S03]  /*4c20*/  FFMA.FTZ R0, R23, c[0x0][0x2d0], -R5 ;  /* 0x0000b40017007a23 */ /* 0x004fc60000010805 */
[----:B------:R-:W2:Y:S03]  /*4c30*/  LDSM.16.MT88.4 R20, [R224+0x900] ;  /* 0x00090000e014783b */ /* 0x000ea60000004200 */
[----:B------:R5:W-:Y:S01]  /*4c40*/  MUFU.EX2 R146, R0 ;  /* 0x0000000000927308 */ /* 0x000be20000000800 */
[----:B-1----:R-:W-:Y:S02]  /*4c50*/  FMNMX.FTZ R69, R8, R9, !PT ;  /* 0x0000000908457209 */ /* 0x002fe40007810000 */
[----:B---3--:R-:W-:Y:S01]  /*4c60*/  F2FP.BF16.PACK_AB R8, R180, R182 ;  /* 0x000000b6b408723e */ /* 0x008fe200000010ff */
[----:B-----5:R-:W-:Y:S01]  /*4c70*/  FFMA.FTZ R0, R28, c[0x0][0x2d0], -R5 ;  /* 0x0000b4001c007a23 */ /* 0x020fe20000010805 */
[C---:B------:R-:W-:Y:S01]  /*4c80*/  FSETP.NEU.FTZ.AND P0, PT, R69.reuse, -INF , PT ;  /* 0xff8000004500780b */ /* 0x040fe20003f1d000 */
[----:B------:R-:W-:Y:S01]  /*4c90*/  FMUL.FTZ R3, R69, c[0x0][0x2d0] ;  /* 0x0000b40045037a20 */ /* 0x000fe20000410000 */
[----:B----4-:R-:W-:Y:S01]  /*4ca0*/  F2FP.BF16.PACK_AB R9, R247, R145 ;  /* 0x00000091f709723e */ /* 0x010fe200000010ff */
[----:B------:R1:W3:Y:S02]  /*4cb0*/  MUFU.EX2 R196, R0 ;  /* 0x0000000000c47308 */ /* 0x0002e40000000800 */
[----:B-1----:R-:W-:Y:S01]  /*4cc0*/  FFMA.FTZ R0, R29, c[0x0][0x2d0], -R7 ;  /* 0x0000b4001d007a23 */ /* 0x002fe20000010807 */
[----:B---3--:R-:W-:-:S05]  /*4cd0*/  F2FP.BF16.PACK_AB R11, R196, R146 ;  /* 0x00000092c40b723e */ /* 0x008fca00000010ff */
[----:B------:R1:W-:Y:S02]  /*4ce0*/  MUFU.EX2 R120, R0 ;  /* 0x0000000000787308 */ /* 0x0003e40000000800 */
[C---:B------:R-:W-:Y:S08]  /*4cf0*/  HMMA.16816.F32.BF16 R80, R8.reuse, R16, RZ ;  /* 0x000000100850723c */ /* 0x040ff000000418ff */
[----:B------:R-:W-:Y:S01]  /*4d00*/  HMMA.16816.F32.BF16 R60, R8, R18, RZ ;  /* 0x00000012083c723c */ /* 0x000fe200000418ff */
[----:B-1----:R-:W-:-:S04]  /*4d10*/  FFMA.FTZ R0, R30, c[0x0][0x2d0], -R7 ;  /* 0x0000b4001e007a23 */ /* 0x002fc80000010807 */
[----:B------:R1:W-:Y:S03]  /*4d20*/  MUFU.EX2 R184, R0 ;  /* 0x0000000000b87308 */ /* 0x0003e60000000800 */
[C---:B------:R-:W-:Y:S08]  /*4d30*/  HMMA.16816.F32.BF16 R76, R8.reuse, R24, RZ ;  /* 0x00000018084c723c */ /* 0x040ff000000418ff */
[----:B------:R-:W-:Y:S01]  /*4d40*/  HMMA.16816.F32.BF16 R56, R8, R26, RZ ;  /* 0x0000001a0838723c */ /* 0x000fe200000418ff */
[----:B-1----:R-:W-:Y:S01]  /*4d50*/  FSEL R0, R3, RZ, P0 ;  /* 0x000000ff03007208 */ /* 0x002fe20000000000 */
[----:B------:R-:W-:-:S06]  /*4d60*/  FFMA.FTZ R3, R31, c[0x0][0x2d0], -R7 ;  /* 0x0000b4001f037a23 */ /* 0x000fcc0000010807 */
[C---:B------:R-:W-:Y:S01]  /*4d70*/  HMMA.16816.F32.BF16 R72, R8.reuse, R32, RZ ;  /* 0x000000200848723c */ /* 0x040fe200000418ff */
[----:B------:R-:W1:Y:S01]  /*4d80*/  LDSM.16.MT88.4 R28, [R226+0x900] ;  /* 0x00090000e21c783b */ /* 0x000e620000004200 */
[----:B------:R3:W-:Y:S06]  /*4d90*/  MUFU.EX2 R193, R3 ;  /* 0x0000000300c17308 */ /* 0x0007ec0000000800 */
[C---:B------:R-:W-:Y:S08]  /*4da0*/  HMMA.16816.F32.BF16 R64, R8.reuse, R36, RZ ;  /* 0x000000240840723c */ /* 0x040ff000000418ff */
[----:B------:R-:W-:Y:S01]  /*4db0*/  HMMA.16816.F32.BF16 R52, R8, R34, RZ ;  /* 0x000000220834723c */ /* 0x000fe200000418ff */
[----:B---3--:R-:W-:-:S04]  /*4dc0*/  FFMA.FTZ R3, R40, c[0x0][0x2d0], -R0 ;  /* 0x0000b40028037a23 */ /* 0x008fc80000010800 */
[----:B------:R3:W-:Y:S03]  /*4dd0*/  MUFU.EX2 R177, R3 ;  /* 0x0000000300b17308 */ /* 0x0007e60000000800 */
[----:B------:R-:W-:Y:S01]  /*4de0*/  HMMA.16816.F32.BF16 R48, R8, R38, RZ ;  /* 0x000000260830723c */ /* 0x000fe200000418ff */
[----:B---3--:R-:W-:-:S04]  /*4df0*/  FFMA.FTZ R3, R41, c[0x0][0x2d0], -R0 ;  /* 0x0000b40029037a23 */ /* 0x008fc80000010800 */
[----:B------:R3:W4:Y:S02]  /*4e00*/  MUFU.EX2 R176, R3 ;  /* 0x0000000300b07308 */ /* 0x0007240000000800 */
[----:B---3--:R-:W-:Y:S01]  /*4e10*/  FFMA.FTZ R3, R42, c[0x0][0x2d0], -R0 ;  /* 0x0000b4002a037a23 */ /* 0x008fe20000010800 */
[----:B----4-:R-:W-:-:S05]  /*4e20*/  F2FP.BF16.PACK_AB R13, R176, R177 ;  /* 0x000000b1b00d723e */ /* 0x010fca00000010ff */
[----:B------:R3:W-:Y:S02]  /*4e30*/  MUFU.EX2 R219, R3 ;  /* 0x0000000300db7308 */ /* 0x0007e40000000800 */
[----:B---3--:R-:W-:-:S06]  /*4e40*/  FFMA.FTZ R3, R43, c[0x0][0x2d0], -R0 ;  /* 0x0000b4002b037a23 */ /* 0x008fcc0000010800 */
[----:B------:R3:W4:Y:S02]  /*4e50*/  MUFU.EX2 R223, R3 ;  /* 0x0000000300df7308 */ /* 0x0007240000000800 */
[----:B---3--:R-:W-:Y:S01]  /*4e60*/  FFMA.FTZ R3, R44, c[0x0][0x2d0], -R6 ;  /* 0x0000b4002c037a23 */ /* 0x008fe20000010806 */
[----:B----4-:R-:W-:-:S05]  /*4e70*/  F2FP.BF16.PACK_AB R15, R223, R219 ;  /* 0x000000dbdf0f723e */ /* 0x010fca00000010ff */
[----:B------:R3:W-:Y:S02]  /*4e80*/  MUFU.EX2 R195, R3 ;  /* 0x0000000300c37308 */ /* 0x0007e40000000800 */
[C---:B------:R-:W-:Y:S08]  /*4e90*/  HMMA.16816.F32.BF16 R84, R12.reuse, R16, RZ ;  /* 0x000000100c54723c */ /* 0x040ff000000418ff */
[----:B------:R-:W-:Y:S01]  /*4ea0*/  HMMA.16816.F32.BF16 R88, R12, R18, RZ ;  /* 0x000000120c58723c */ /* 0x000fe200000418ff */
[----:B------:R-:W4:Y:S01]  /*4eb0*/  LDSM.16.MT88.4 R16, [R227+0x900] ;  /* 0x00090000e310783b */ /* 0x000f220000004200 */
[----:B---3--:R-:W-:-:S04]  /*4ec0*/  FFMA.FTZ R3, R45, c[0x0][0x2d0], -R6 ;  /* 0x0000b4002d037a23 */ /* 0x008fc80000010806 */
[----:B------:R3:W5:Y:S02]  /*4ed0*/  MUFU.EX2 R186, R3 ;  /* 0x0000000300ba7308 */ /* 0x0007640000000800 */
[C---:B------:R-:W-:Y:S08]  /*4ee0*/  HMMA.16816.F32.BF16 R40, R12.reuse, R32, RZ ;  /* 0x000000200c28723c */ /* 0x040ff000000418ff */
[----:B------:R-:W-:Y:S01]  /*4ef0*/  HMMA.16816.F32.BF16 R100, R12, R34, RZ ;  /* 0x000000220c64723c */ /* 0x000fe200000418ff */
[----:B---3--:R-:W-:Y:S01]  /*4f00*/  FFMA.FTZ R3, R46, c[0x0][0x2d0], -R6 ;  /* 0x0000b4002e037a23 */ /* 0x008fe20000010806 */
[----:B-----5:R-:W-:-:S06]  /*4f10*/  F2FP.BF16.PACK_AB R8, R186, R195 ;  /* 0x000000c3ba08723e */ /* 0x020fcc00000010ff */
[----:B------:R-:W-:Y:S01]  /*4f20*/  HMMA.16816.F32.BF16 R32, R12, R36, RZ ;  /* 0x000000240c20723c */ /* 0x000fe200000418ff */
[----:B------:R3:W-:Y:S02]  /*4f30*/  MUFU.EX2 R4, R3 ;  /* 0x0000000300047308 */ /* 0x0007e40000000800 */
[----:B---3--:R-:W-:-:S05]  /*4f40*/  FFMA.FTZ R3, R47, c[0x0][0x2d0], -R6 ;  /* 0x0000b4002f037a23 */ /* 0x008fca0000010806 */
[----:B------:R-:W-:Y:S01]  /*4f50*/  HMMA.16816.F32.BF16 R44, R12, R24, RZ ;  /* 0x000000180c2c723c */ /* 0x000fe200000418ff */
[----:B------:R3:W5:Y:S02]  /*4f60*/  MUFU.EX2 R194, R3 ;  /* 0x0000000300c27308 */ /* 0x0007640000000800 */
[----:B---3--:R-:W-:Y:S01]  /*4f70*/  FFMA.FTZ R3, R71, c[0x0][0x2d0], -R5 ;  /* 0x0000b40047037a23 */ /* 0x008fe20000010805 */
[----:B-----5:R-:W-:Y:S01]  /*4f80*/  F2FP.BF16.PACK_AB R10, R194, R4 ;  /* 0x00000004c20a723e */ /* 0x020fe200000010ff */
[----:B------:R-:W-:-:S04]  /*4f90*/  IMAD.MOV.U32 R71, RZ, RZ, R120 ;  /* 0x000000ffff477224 */ /* 0x000fc800078e0078 */
[----:B------:R3:W-:Y:S02]  /*4fa0*/  MUFU.EX2 R252, R3 ;  /* 0x0000000300fc7308 */ /* 0x0007e40000000800 */
[--C-:B---3--:R-:W-:Y:S02]  /*4fb0*/  FFMA.FTZ R3, R92, c[0x0][0x2d0], -R5.reuse ;  /* 0x0000b4005c037a23 */ /* 0x108fe40000010805 */
[----:B------:R-:W-:Y:S01]  /*4fc0*/  HMMA.16816.F32.BF16 R92, R12, R26, RZ ;  /* 0x0000001a0c5c723c */ /* 0x000fe200000418ff */
[----:B------:R-:W3:Y:S03]  /*4fd0*/  LDSM.16.MT88.4 R24, [R225+0x900] ;  /* 0x00090000e118783b */ /* 0x000ee60000004200 */
[----:B------:R5:W1:Y:S02]  /*4fe0*/  MUFU.EX2 R251, R3 ;  /* 0x0000000300fb7308 */ /* 0x000a640000000800 */
[----:B-----5:R-:W-:Y:S01]  /*4ff0*/  FFMA.FTZ R3, R96, c[0x0][0x2d0], -R5 ;  /* 0x0000b40060037a23 */ /* 0x020fe20000010805 */
[----:B-1----:R-:W-:-:S05]  /*5000*/  F2FP.BF16.PACK_AB R9, R251, R252 ;  /* 0x000000fcfb09723e */ /* 0x002fca00000010ff */
[----:B------:R1:W-:Y:S02]  /*5010*/  MUFU.EX2 R157, R3 ;  /* 0x00000003009d7308 */ /* 0x0003e40000000800 */
[----:B-1----:R-:W-:-:S06]  /*5020*/  FFMA.FTZ R3, R97, c[0x0][0x2d0], -R5 ;  /* 0x0000b40061037a23 */ /* 0x002fcc0000010805 */
[----:B------:R1:W5:Y:S02]  /*5030*/  MUFU.EX2 R156, R3 ;  /* 0x00000003009c7308 */ /* 0x0003640000000800 */
[----:B-1----:R-:W-:Y:S01]  /*5040*/  FFMA.FTZ R3, R98, c[0x0][0x2d0], -R0 ;  /* 0x0000b40062037a23 */ /* 0x002fe20000010800 */
[----:B-----5:R-:W-:-:S05]  /*5050*/  F2FP.BF16.PACK_AB R11, R156, R157 ;  /* 0x0000009d9c0b723e */ /* 0x020fca00000010ff */
[----:B------:R1:W-:Y:S02]  /*5060*/  MUFU.EX2 R216, R3 ;  /* 0x0000000300d87308 */ /* 0x0003e40000000800 */
[C---:B--2---:R-:W-:Y:S08]  /*5070*/  HMMA.16816.F32.BF16 R120, R8.reuse, R20, R80 ;  /* 0x000000140878723c */ /* 0x044ff00000041850 */
[----:B------:R-:W-:Y:S01]  /*5080*/  HMMA.16816.F32.BF16 R48, R8, R30, R48 ;  /* 0x0000001e0830723c */ /* 0x000fe20000041830 */
[----:B-1----:R-:W-:-:S04]  /*5090*/  FFMA.FTZ R3, R99, c[0x0][0x2d0], -R0 ;  /* 0x0000b40063037a23 */ /* 0x002fc80000010800 */
[----:B------:R1:W2:Y:S03]  /*50a0*/  MUFU.EX2 R215, R3 ;  /* 0x0000000300d77308 */ /* 0x0002a60000000800 */
[----:B------:R-:W-:Y:S01]  /*50b0*/  HMMA.16816.F32.BF16 R96, R12, R38, RZ ;  /* 0x000000260c60723c */ /* 0x000fe200000418ff */
[----:B------:R-:W-:Y:S01]  /*50c0*/  LDSM.16.MT88.4 R12, [R224+0x1100] ;  /* 0x00110000e00c783b */ /* 0x000fe20000004200 */
[----:B-1----:R-:W-:-:S04]  /*50d0*/  FFMA.FTZ R3, R104, c[0x0][0x2d0], -R0 ;  /* 0x0000b40068037a23 */ /* 0x002fc80000010800 */
[----:B------:R1:W-:Y:S02]  /*50e0*/  MUFU.EX2 R218, R3 ;  /* 0x0000000300da7308 */ /* 0x0003e40000000800 */
[----:B-1----:R-:W-:Y:S02]  /*50f0*/  FFMA.FTZ R3, R105, c[0x0][0x2d0], -R0 ;  /* 0x0000b40069037a23 */ /* 0x002fe40000010800 */
[C---:B----4-:R-:W-:Y:S04]  /*5100*/  HMMA.16816.F32.BF16 R104, R8.reuse, R16, R76 ;  /* 0x000000100868723c */ /* 0x050fe8000004184c */
[----:B------:R1:W4:Y:S04]  /*5110*/  MUFU.EX2 R214, R3 ;  /* 0x0000000300d67308 */ /* 0x0003280000000800 */
[C---:B---3--:R-:W-:Y:S08]  /*5120*/  HMMA.16816.F32.BF16 R76, R8.reuse, R24, R72 ;  /* 0x00000018084c723c */ /* 0x048ff00000041848 */
[----:B------:R-:W-:Y:S01]  /*5130*/  HMMA.16816.F32.BF16 R72, R8, R28, R64 ;  /* 0x0000001c0848723c */ /* 0x000fe20000041840 */
[----:B-1----:R-:W-:-:S04]  /*5140*/  FFMA.FTZ R3, R108, c[0x0][0x2d0], -R6 ;  /* 0x0000b4006c037a23 */ /* 0x002fc80000010806 */
[----:B------:R1:W-:Y:S03]  /*5150*/  MUFU.EX2 R207, R3 ;  /* 0x0000000300cf7308 */ /* 0x0003e60000000800 */
[C---:B------:R-:W-:Y:S08]  /*5160*/  HMMA.16816.F32.BF16 R64, R8.reuse, R22, R60 ;  /* 0x000000160840723c */ /* 0x040ff0000004183c */
[----:B------:R-:W-:Y:S01]  /*5170*/  HMMA.16816.F32.BF16 R60, R8, R18, R56 ;  /* 0x00000012083c723c */ /* 0x000fe20000041838 */
[----:B-1----:R-:W-:-:S07]  /*5180*/  FFMA.FTZ R3, R109, c[0x0][0x2d0], -R6 ;  /* 0x0000b4006d037a23 */ /* 0x002fce0000010806 */
[----:B------:R-:W-:Y:S01]  /*5190*/  HMMA.16816.F32.BF16 R56, R8, R26, R52 ;  /* 0x0000001a0838723c */ /* 0x000fe20000041834 */
[----:B------:R1:W3:Y:S06]  /*51a0*/  MUFU.EX2 R206, R3 ;  /* 0x0000000300ce7308 */ /* 0x0002ec0000000800 */
[----:B------:R-:W-:Y:S02]  /*51b0*/  F2FP.BF16.PACK_AB R8, R71, R185 ;  /* 0x000000b94708723e */ /* 0x000fe400000010ff */
[----:B--2---:R-:W-:Y:S02]  /*51c0*/  F2FP.BF16.PACK_AB R9, R215, R216 ;  /* 0x000000d8d709723e */ /* 0x004fe400000010ff */
[----:B------:R-:W-:-:S02]  /*51d0*/  F2FP.BF16.PACK_AB R10, R193, R184 ;  /* 0x000000b8c10a723e */ /* 0x000fc400000010ff */
[----:B----4-:R-:W-:Y:S01]  /*51e0*/  F2FP.BF16.PACK_AB R11, R214, R218 ;  /* 0x000000dad60b723e */ /* 0x010fe200000010ff */
[----:B-1----:R-:W-:-:S06]  /*51f0*/  FFMA.FTZ R3, R110, c[0x0][0x2d0], -R6 ;  /* 0x0000b4006e037a23 */ /* 0x002fcc0000010806 */
[C---:B------:R-:W-:Y:S01]  /*5200*/  HMMA.16816.F32.BF16 R44, R8.reuse, R16, R44 ;  /* 0x00000010082c723c */ /* 0x040fe2000004182c */
[----:B------:R1:W-:Y:S07]  /*5210*/  MUFU.EX2 R205, R3 ;  /* 0x0000000300cd7308 */ /* 0x0003ee0000000800 */
[C---:B------:R-:W-:Y:S07]  /*5220*/  HMMA.16816.F32.BF16 R16, R8.reuse, R18, R92 ;  /* 0x000000120810723c */ /* 0x040fee000004185c */
[----:B------:R-:W-:Y:S01]  /*5230*/  IMAD.MOV.U32 R95, RZ, RZ, R201 ;  /* 0x000000ffff5f7224 */ /* 0x000fe200078e00c9 */
[----:B------:R-:W-:Y:S01]  /*5240*/  MOV R94, R197 ;  /* 0x000000c5005e7202 */ /* 0x000fe20000000f00 */
[----:B------:R-:W-:Y:S01]  /*5250*/  HMMA.16816.F32.BF16 R80, R8, R24, R40 ;  /* 0x000000180850723c */ /* 0x000fe20000041828 */
[----:B-1----:R-:W-:Y:S01]  /*5260*/  FFMA.FTZ R3, R111, c[0x0][0x2d0], -R6 ;  /* 0x0000b4006f037a23 */ /* 0x002fe20000010806 */
[----:B------:R-:W-:Y:S01]  /*5270*/  MOV R92, R188 ;  /* 0x000000bc005c7202 */ /* 0x000fe20000000f00 */
[----:B------:R-:W-:-:S02]  /*5280*/  IMAD.MOV.U32 R93, RZ, RZ, R157 ;  /* 0x000000ffff5d7224 */ /* 0x000fc400078e009d */
[----:B------:R1:W2:Y:S03]  /*5290*/  MUFU.EX2 R204, R3 ;  /* 0x0000000300cc7308 */ /* 0x0002a60000000800 */
[C---:B------:R-:W-:Y:S01]  /*52a0*/  HMMA.16816.F32.BF16 R108, R8.reuse, R28, R32 ;  /* 0x0000001c086c723c */ /* 0x040fe20000041820 */
[----:B------:R-:W4:Y:S06]  /*52b0*/  LDSM.16.MT88.4 R32, [R225+0x1100] ;  /* 0x00110000e120783b */ /* 0x000f2c0000004200 */
[----:B------:R-:W-:Y:S01]  /*52c0*/  IMAD.MOV.U32 R29, RZ, RZ, R194 ;  /* 0x000000ffff1d7224 */ /* 0x000fe200078e00c2 */
[----:B------:R-:W-:Y:S01]  /*52d0*/  HMMA.16816.F32.BF16 R40, R8, R26, R100 ;  /* 0x0000001a0828723c */ /* 0x000fe20000041864 */
[----:B------:R-:W5:Y:S01]  /*52e0*/  LDSM.16.MT88.4 R24, [R226+0x1100] ;  /* 0x00110000e218783b */ /* 0x000f620000004200 */
[----:B------:R-:W-:-:S02]  /*52f0*/  IMAD.MOV.U32 R28, RZ, RZ, R156 ;  /* 0x000000ffff1c7224 */ /* 0x000fc400078e009c */
[----:B-1----:R-:W-:Y:S02]  /*5300*/  FFMA.FTZ R3, R112, c[0x0][0x2d0], -R5 ;  /* 0x0000b40070037a23 */ /* 0x002fe40000010805 */
[----:B------:R-:W-:Y:S02]  /*5310*/  IMAD.MOV.U32 R112, RZ, RZ, R198 ;  /* 0x000000ffff707224 */ /* 0x000fe400078e00c6 */
[----:B------:R-:W-:Y:S01]  /*5320*/  HMMA.16816.F32.BF16 R52, R8, R20, R84 ;  /* 0x000000140834723c */ /* 0x000fe20000041854 */
[----:B------:R1:W-:Y:S01]  /*5330*/  MUFU.EX2 R203, R3 ;  /* 0x0000000300cb7308 */ /* 0x0003e20000000800 */
[----:B------:R-:W-:Y:S02]  /*5340*/  IMAD.MOV.U32 R102, RZ, RZ, R193 ;  /* 0x000000ffff667224 */ /* 0x000fe400078e00c1 */
[----:B------:R-:W-:Y:S02]  /*5350*/  IMAD.MOV.U32 R103, RZ, RZ, R191 ;  /* 0x000000ffff677224 */ /* 0x000fe400078e00bf */
[----:B------:R-:W-:-:S02]  /*5360*/  IMAD.MOV.U32 R101, RZ, RZ, R4 ;  /* 0x000000ffff657224 */ /* 0x000fc400078e0004 */
[C---:B------:R-:W-:Y:S01]  /*5370*/  HMMA.16816.F32.BF16 R36, R8.reuse, R22, R88 ;  /* 0x000000160824723c */ /* 0x040fe20000041858 */
[----:B------:R-:W4:Y:S01]  /*5380*/  LDSM.16.MT88.4 R20, [R227+0x1100] ;  /* 0x00110000e314783b */ /* 0x000f220000004200 */
[----:B------:R-:W-:Y:S02]  /*5390*/  IMAD.MOV.U32 R4, RZ, RZ, R147 ;  /* 0x000000ffff047224 */ /* 0x000fe400078e0093 */
[----:B------:R-:W-:Y:S02]  /*53a0*/  IMAD.MOV.U32 R147, RZ, RZ, R190 ;  /* 0x000000ffff937224 */ /* 0x000fe400078e00be */
[----:B------:R-:W-:Y:S02]  /*53b0*/  IMAD.MOV.U32 R100, RZ, RZ, R186 ;  /* 0x000000ffff647224 */ /* 0x000fe400078e00ba */
[----:B------:R-:W-:Y:S01]  /*53c0*/  HMMA.16816.F32.BF16 R84, R8, R30, R96 ;  /* 0x0000001e0854723c */ /* 0x000fe20000041860 */
[----:B-1----:R-:W-:Y:S02]  /*53d0*/  FFMA.FTZ R3, R113, c[0x0][0x2d0], -R5 ;  /* 0x0000b40071037a23 */ /* 0x002fe40000010805 */
[----:B------:R-:W-:-:S02]  /*53e0*/  IMAD.MOV.U32 R113, RZ, RZ, R195 ;  /* 0x000000ffff717224 */ /* 0x000fc400078e00c3 */
[----:B------:R1:W1:Y:S01]  /*53f0*/  MUFU.EX2 R202, R3 ;  /* 0x0000000300ca7308 */ /* 0x0002620000000800 */
[----:B------:R-:W-:Y:S01]  /*5400*/  FFMA.FTZ R4, R4, c[0x0][0x2d0], -R7 ;  /* 0x0000b40004047a23 */ /* 0x000fe20000010807 */
[----:B---3--:R-:W-:Y:S01]  /*5410*/  F2FP.BF16.PACK_AB R8, R206, R207 ;  /* 0x000000cfce08723e */ /* 0x008fe200000010ff */
[----:B------:R-:W-:Y:S01]  /*5420*/  IMAD.MOV.U32 R99, RZ, RZ, R145 ;  /* 0x000000ffff637224 */ /* 0x000fe200078e0091 */
[----:B--2---:R-:W-:Y:S01]  /*5430*/  F2FP.BF16.PACK_AB R10, R204, R205 ;  /* 0x000000cdcc0a723e */ /* 0x004fe200000010ff */
[--C-:B-1----:R-:W-:Y:S01]  /*5440*/  FFMA.FTZ R3, R114, c[0x0][0x2d0], -R5.reuse ;  /* 0x0000b40072037a23 */ /* 0x102fe20000010805 */
[----:B------:R-:W-:Y:S01]  /*5450*/  F2FP.BF16.PACK_AB R9, R202, R203 ;  /* 0x000000cbca09723e */ /* 0x000fe200000010ff */
[----:B------:R-:W-:Y:S02]  /*5460*/  IMAD.MOV.U32 R114, RZ, RZ, R196 ;  /* 0x000000ffff727224 */ /* 0x000fe400078e00c4 */
[----:B------:R1:W-:Y:S02]  /*5470*/  MUFU.EX2 R201, R3 ;  /* 0x0000000300c97308 */ /* 0x0003e40000000800 */
[----:B-1----:R-:W-:-:S02]  /*5480*/  FFMA.FTZ R3, R115, c[0x0][0x2d0], -R5 ;  /* 0x0000b40073037a23 */ /* 0x002fc40000010805 */
[----:B------:R-:W-:-:S04]  /*5490*/  IMAD.MOV.U32 R115, RZ, RZ, R189 ;  /* 0x000000ffff737224 */ /* 0x000fc800078e00bd */
[----:B------:R1:W2:Y:S02]  /*54a0*/  MUFU.EX2 R200, R3 ;  /* 0x0000000300c87308 */ /* 0x0002a40000000800 */
[----:B-1----:R-:W-:Y:S01]  /*54b0*/  FFMA.FTZ R3, R117, c[0x0][0x2d0], -R7 ;  /* 0x0000b40075037a23 */ /* 0x002fe20000010807 */
[----:B--2---:R-:W-:-:S05]  /*54c0*/  F2FP.BF16.PACK_AB R11, R200, R201 ;  /* 0x000000c9c80b723e */ /* 0x004fca00000010ff */
[----:B------:R1:W-:Y:S02]  /*54d0*/  MUFU.EX2 R199, R3 ;  /* 0x0000000300c77308 */ /* 0x0003e40000000800 */
[C---:B----4-:R-:W-:Y:S08]  /*54e0*/  HMMA.16816.F32.BF16 R156, R8.reuse, R32, R76 ;  /* 0x00000020089c723c */ /* 0x050ff0000004184c */
[----:B------:R-:W-:Y:S01]  /*54f0*/  HMMA.16816.F32.BF16 R76, R8, R14, R64 ;  /* 0x0000000e084c723c */ /* 0x000fe20000041840 */
[----:B-1----:R-:W-:-:S04]  /*5500*/  FFMA.FTZ R3, R116, c[0x0][0x2d0], -R7 ;  /* 0x0000b40074037a23 */ /* 0x002fc80000010807 */
[----:B------:R1:W2:Y:S03]  /*5510*/  MUFU.EX2 R198, R3 ;  /* 0x0000000300c67308 */ /* 0x0002a60000000800 */
[C---:B-----5:R-:W-:Y:S08]  /*5520*/  HMMA.16816.F32.BF16 R88, R8.reuse, R24, R72 ;  /* 0x000000180858723c */ /* 0x060ff00000041848 */
[----:B------:R-:W-:Y:S01]  /*5530*/  HMMA.16816.F32.BF16 R64, R8, R34, R56 ;  /* 0x000000220840723c */ /* 0x000fe20000041838 */
[----:B-1----:R-:W-:-:S07]  /*5540*/  FFMA.FTZ R3, R118, c[0x0][0x2d0], -R7 ;  /* 0x0000b40076037a23 */ /* 0x002fce0000010807 */
[C---:B------:R-:W-:Y:S01]  /*5550*/  HMMA.16816.F32.BF16 R120, R8.reuse, R12, R120 ;  /* 0x0000000c0878723c */ /* 0x040fe20000041878 */
[----:B------:R1:W-:Y:S07]  /*5560*/  MUFU.EX2 R197, R3 ;  /* 0x0000000300c57308 */ /* 0x0003ee0000000800 */
[C---:B------:R-:W-:Y:S08]  /*5570*/  HMMA.16816.F32.BF16 R104, R8.reuse, R20, R104 ;  /* 0x000000140868723c */ /* 0x040ff00000041868 */
[----:B------:R-:W-:Y:S01]  /*5580*/  HMMA.16816.F32.BF16 R72, R8, R22, R60 ;  /* 0x000000160848723c */ /* 0x000fe2000004183c */
[----:B-1----:R-:W-:-:S04]  /*5590*/  FFMA.FTZ R3, R124, c[0x0][0x2d0], -R7 ;  /* 0x0000b4007c037a23 */ /* 0x002fc80000010807 */
[----:B------:R1:W3:Y:S03]  /*55a0*/  MUFU.EX2 R196, R3 ;  /* 0x0000000300c47308 */ /* 0x0002e60000000800 */
[----:B------:R-:W-:Y:S07]  /*55b0*/  HMMA.16816.F32.BF16 R56, R8, R26, R48 ;  /* 0x0000001a0838723c */ /* 0x000fee0000041830 */
[----:B--2---:R-:W-:Y:S01]  /*55c0*/  F2FP.BF16.PACK_AB R8, R198, R199 ;  /* 0x000000c7c608723e */ /* 0x004fe200000010ff */
[----:B-1----:R-:W-:Y:S01]  /*55d0*/  FFMA.FTZ R3, R125, c[0x0][0x2d0], -R0 ;  /* 0x0000b4007d037a23 */ /* 0x002fe20000010800 */
[----:B---3--:R-:W-:-:S03]  /*55e0*/  F2FP.BF16.PACK_AB R10, R196, R197 ;  /* 0x000000c5c40a723e */ /* 0x008fc600000010ff */
[----:B------:R1:W-:Y:S02]  /*55f0*/  MUFU.EX2 R195, R3 ;  /* 0x0000000300c37308 */ /* 0x0003e40000000800 */
[----:B-1----:R-:W-:-:S06]  /*5600*/  FFMA.FTZ R3, R126, c[0x0][0x2d0], -R0 ;  /* 0x0000b4007e037a23 */ /* 0x002fcc0000010800 */
[----:B------:R1:W2:Y:S02]  /*5610*/  MUFU.EX2 R194, R3 ;  /* 0x0000000300c27308 */ /* 0x0002a40000000800 */
[----:B-1----:R-:W-:Y:S01]  /*5620*/  FFMA.FTZ R3, R127, c[0x0][0x2d0], -R0 ;  /* 0x0000b4007f037a23 */ /* 0x002fe20000010800 */
[----:B--2---:R-:W-:Y:S01]  /*5630*/  F2FP.BF16.PACK_AB R9, R194, R195 ;  /* 0x000000c3c209723e */ /* 0x004fe200000010ff */
[----:B------:R-:W-:-:S04]  /*5640*/  IMAD.MOV.U32 R127, RZ, RZ, R93 ;  /* 0x000000ffff7f7224 */ /* 0x000fc800078e005d */
[----:B------:R1:W-:Y:S01]  /*5650*/  MUFU.EX2 R193, R3 ;  /* 0x0000000300c17308 */ /* 0x0003e20000000800 */
[----:B------:R-:W-:Y:S02]  /*5660*/  IMAD.MOV.U32 R93, RZ, RZ, R71 ;  /* 0x000000ffff5d7224 */ /* 0x000fe400078e0047 */
[----:B------:R-:W-:Y:S02]  /*5670*/  IMAD.MOV.U32 R71, RZ, RZ, R146 ;  /* 0x000000ffff477224 */ /* 0x000fe400078e0092 */
[----:B------:R-:W-:Y:S02]  /*5680*/  IMAD.MOV.U32 R146, RZ, RZ, R192 ;  /* 0x000000ffff927224 */ /* 0x000fe400078e00c0 */
[----:B------:R-:W-:Y:S02]  /*5690*/  IMAD.MOV.U32 R117, RZ, RZ, R71 ;  /* 0x000000ffff757224 */ /* 0x000fe400078e0047 */
[----:B------:R-:W-:Y:S02]  /*56a0*/  IMAD.MOV.U32 R71, RZ, RZ, R187 ;  /* 0x000000ffff477224 */ /* 0x000fe400078e00bb */
[----:B-1----:R-:W-:-:S04]  /*56b0*/  FFMA.FTZ R3, R128, c[0x0][0x2d0], -R0 ;  /* 0x0000b40080037a23 */ /* 0x002fc80000010800 */
[----:B------:R1:W2:Y:S02]  /*56c0*/  MUFU.EX2 R192, R3 ;  /* 0x0000000300c07308 */ /* 0x0002a40000000800 */
[----:B-1----:R-:W-:Y:S01]  /*56d0*/  FFMA.FTZ R3, R129, c[0x0][0x2d0], -R7 ;  /* 0x0000b40081037a23 */ /* 0x002fe20000010807 */
[----:B--2---:R-:W-:-:S05]  /*56e0*/  F2FP.BF16.PACK_AB R11, R192, R193 ;  /* 0x000000c1c00b723e */ /* 0x004fca00000010ff */
[----:B------:R1:W-:Y:S02]  /*56f0*/  MUFU.EX2 R191, R3 ;  /* 0x0000000300bf7308 */ /* 0x0003e40000000800 */
[C---:B------:R-:W-:Y:S08]  /*5700*/  HMMA.16816.F32.BF16 R52, R8.reuse, R12, R52 ;  /* 0x0000000c0834723c */ /* 0x040ff00000041834 */
[----:B------:R-:W-:Y:S01]  /*5710*/  HMMA.16816.F32.BF16 R48, R8, R14, R36 ;  /* 0x0000000e0830723c */ /* 0x000fe20000041824 */
[----:B------:R-:W-:Y:S01]  /*5720*/  LDSM.16.MT88.4 R12, [R227+0x1900] ;  /* 0x00190000e30c783b */ /* 0x000fe20000004200 */
[----:B-1----:R-:W-:-:S04]  /*5730*/  FFMA.FTZ R3, R130, c[0x0][0x2d0], -R7 ;  /* 0x0000b40082037a23 */ /* 0x002fc80000010807 */
[----:B------:R1:W-:Y:S02]  /*5740*/  MUFU.EX2 R190, R3 ;  /* 0x0000000300be7308 */ /* 0x0003e40000000800 */
[C---:B------:R-:W-:Y:S01]  /*5750*/  HMMA.16816.F32.BF16 R36, R8.reuse, R22, R16 ;  /* 0x000000160824723c */ /* 0x040fe20000041810 */
[----:B------:R-:W2:Y:S07]  /*5760*/  LDSM.16.MT88.4 R16, [R224+0x1900] ;  /* 0x00190000e010783b */ /* 0x000eae0000004200 */
[----:B------:R-:W-:Y:S01]  /*5770*/  HMMA.16816.F32.BF16 R60, R8, R24, R108 ;  /* 0x00000018083c723c */ /* 0x000fe2000004186c */
[----:B-1----:R-:W-:-:S07]  /*5780*/  FFMA.FTZ R3, R131, c[0x0][0x2d0], -R6 ;  /* 0x0000b40083037a23 */ /* 0x002fce0000010806 */
[C---:B------:R-:W-:Y:S01]  /*5790*/  HMMA.16816.F32.BF16 R84, R8.reuse, R26, R84 ;  /* 0x0000001a0854723c */ /* 0x040fe20000041854 */
[----:B------:R-:W1:Y:S01]  /*57a0*/  LDSM.16.MT88.4 R24, [R226+0x1900] ;  /* 0x00190000e218783b */ /* 0x000e620000004200 */
[----:B------:R3:W-:Y:S06]  /*57b0*/  MUFU.EX2 R189, R3 ;  /* 0x0000000300bd7308 */ /* 0x0007ec0000000800 */
[C---:B------:R-:W-:Y:S01]  /*57c0*/  HMMA.16816.F32.BF16 R44, R8.reuse, R20, R44 ;  /* 0x00000014082c723c */ /* 0x040fe2000004182c */
[----:B------:R-:W4:Y:S07]  /*57d0*/  LDSM.16.MT88.4 R20, [R225+0x1900] ;  /* 0x00190000e114783b */ /* 0x000f2e0000004200 */
[----:B------:R-:W-:Y:S01]  /*57e0*/  HMMA.16816.F32.BF16 R40, R8, R34, R40 ;  /* 0x000000220828723c */ /* 0x000fe20000041828 */
[----:B---3--:R-:W-:-:S04]  /*57f0*/  FFMA.FTZ R3, R132, c[0x0][0x2d0], -R6 ;  /* 0x0000b40084037a23 */ /* 0x008fc80000010806 */
[----:B------:R3:W5:Y:S02]  /*5800*/  MUFU.EX2 R188, R3 ;  /* 0x0000000300bc7308 */ /* 0x0007640000000800 */
[----:B---3--:R-:W-:Y:S02]  /*5810*/  FFMA.FTZ R3, R133, c[0x0][0x2d0], -R6 ;  /* 0x0000b40085037a23 */ /* 0x008fe40000010806 */
[----:B------:R-:W-:-:S04]  /*5820*/  IMAD.MOV.U32 R133, RZ, RZ, R101 ;  /* 0x000000ffff857224 */ /* 0x000fc800078e0065 */
[----:B------:R3:W-:Y:S01]  /*5830*/  MUFU.EX2 R187, R3 ;  /* 0x0000000300bb7308 */ /* 0x0007e20000000800 */
[----:B------:R-:W-:Y:S02]  /*5840*/  IMAD.MOV.U32 R101, RZ, RZ, R115 ;  /* 0x000000ffff657224 */ /* 0x000fe400078e0073 */
[----:B------:R-:W-:Y:S02]  /*5850*/  IMAD.MOV.U32 R115, RZ, RZ, R113 ;  /* 0x000000ffff737224 */ /* 0x000fe400078e0071 */
[----:B------:R-:W-:Y:S02]  /*5860*/  IMAD.MOV.U32 R113, RZ, RZ, R185 ;  /* 0x000000ffff717224 */ /* 0x000fe400078e00b9 */
[----:B------:R-:W-:Y:S02]  /*5870*/  IMAD.MOV.U32 R98, RZ, RZ, R115 ;  /* 0x000000ffff627224 */ /* 0x000fe400078e0073 */
[----:B---3--:R-:W-:Y:S02]  /*5880*/  FFMA.FTZ R3, R134, c[0x0][0x2d0], -R6 ;  /* 0x0000b40086037a23 */ /* 0x008fe40000010806 */
[----:B------:R-:W-:-:S02]  /*5890*/  IMAD.MOV.U32 R134, RZ, RZ, R102 ;  /* 0x000000ffff867224 */ /* 0x000fc400078e0066 */
[----:B------:R3:W1:Y:S01]  /*58a0*/  MUFU.EX2 R186, R3 ;  /* 0x0000000300ba7308 */ /* 0x0006620000000800 */
[----:B------:R-:W-:Y:S02]  /*58b0*/  IMAD.MOV.U32 R102, RZ, RZ, R92 ;  /* 0x000000ffff667224 */ /* 0x000fe400078e005c */
[----:B------:R-:W-:Y:S02]  /*58c0*/  IMAD.MOV.U32 R92, RZ, RZ, R114 ;  /* 0x000000ffff5c7224 */ /* 0x000fe400078e0072 */
[----:B------:R-:W-:Y:S02]  /*58d0*/  IMAD.MOV.U32 R114, RZ, RZ, R29 ;  /* 0x000000ffff727224 */ /* 0x000fe400078e001d */
[----:B------:R-:W-:Y:S02]  /*58e0*/  IMAD.MOV.U32 R132, RZ, RZ, R102 ;  /* 0x000000ffff847224 */ /* 0x000fe400078e0066 */
[----:B------:R-:W-:Y:S02]  /*58f0*/  IMAD.MOV.U32 R102, RZ, RZ, R113 ;  /* 0x000000ffff667224 */ /* 0x000fe400078e0071 */
[----:B---3--:R-:W-:Y:S01]  /*5900*/  FFMA.FTZ R3, R135, c[0x0][0x2d0], -R5 ;  /* 0x0000b40087037a23 */ /* 0x008fe20000010805 */
[----:B------:R-:W-:Y:S01]  /*5910*/  MOV R135, R103 ;  /* 0x0000006700877202 */ /* 0x000fe20000000f00 */
[----:B------:R-:W-:-:S02]  /*5920*/  IMAD.MOV.U32 R103, RZ, RZ, R93 ;  /* 0x000000ffff677224 */ /* 0x000fc400078e005d */
[----:B------:R3:W-:Y:S01]  /*5930*/  MUFU.EX2 R185, R3 ;  /* 0x0000000300b97308 */ /* 0x0007e20000000800 */
[----:B------:R-:W-:Y:S02]  /*5940*/  IMAD.MOV.U32 R93, RZ, RZ, R94 ;  /* 0x000000ffff5d7224 */ /* 0x000fe400078e005e */
[----:B------:R-:W-:Y:S02]  /*5950*/  IMAD.MOV.U32 R97, RZ, RZ, R103 ;  /* 0x000000ffff617224 */ /* 0x000fe400078e0067 */
[----:B------:R-:W-:Y:S02]  /*5960*/  IMAD.MOV.U32 R103, RZ, RZ, R114 ;  /* 0x000000ffff677224 */ /* 0x000fe400078e0072 */
[----:B------:R-:W-:Y:S02]  /*5970*/  IMAD.MOV.U32 R94, RZ, RZ, R28 ;  /* 0x000000ffff5e7224 */ /* 0x000fe400078e001c */
[----:B------:R-:W-:Y:S01]  /*5980*/  HMMA.16816.F32.BF16 R28, R8, R32, R80 ;  /* 0x00000020081c723c */ /* 0x000fe20000041850 */
[----:B------:R-:W-:-:S02]  /*5990*/  IMAD.MOV.U32 R126, RZ, RZ, R103 ;  /* 0x000000ffff7e7224 */ /* 0x000fc400078e0067 */
[----:B---3--:R-:W-:-:S04]  /*59a0*/  FFMA.FTZ R3, R137, c[0x0][0x2d0], -R5 ;  /* 0x0000b40089037a23 */ /* 0x008fc80000010805 */
[----:B-----5:R-:W-:Y:S01]  /*59b0*/  F2FP.BF16.PACK_AB R8, R188, R189 ;  /* 0x000000bdbc08723e */ /* 0x020fe200000010ff */
[----:B------:R-:W-:Y:S01]  /*59c0*/  IMAD.MOV.U32 R137, RZ, RZ, R184 ;  /* 0x000000ffff897224 */ /* 0x000fe200078e00b8 */
[----:B-1----:R-:W-:Y:S01]  /*59d0*/  F2FP.BF16.PACK_AB R10, R186, R187 ;  /* 0x000000bbba0a723e */ /* 0x002fe200000010ff */
[----:B------:R1:W3:Y:S02]  /*59e0*/  MUFU.EX2 R184, R3 ;  /* 0x0000000300b87308 */ /* 0x0002e40000000800 */
[----:B-1----:R-:W-:Y:S01]  /*59f0*/  FFMA.FTZ R3, R136, c[0x0][0x2d0], -R5 ;  /* 0x0000b40088037a23 */ /* 0x002fe20000010805 */
[----:B------:R-:W-:Y:S02]  /*5a00*/  MOV R136, R117 ;  /* 0x0000007500887202 */ /* 0x000fe40000000f00 */
[----:B---3--:R-:W-:-:S03]  /*5a10*/  F2FP.BF16.PACK_AB R9, R184, R185 ;  /* 0x000000b9b809723e */ /* 0x008fc600000010ff */
[----:B------:R1:W-:Y:S02]  /*5a20*/  MUFU.EX2 R117, R3 ;  /* 0x0000000300757308 */ /* 0x0003e40000000800 */
[----:B-1----:R-:W-:Y:S02]  /*5a30*/  FFMA.FTZ R3, R138, c[0x0][0x2d0], -R5 ;  /* 0x0000b4008a037a23 */ /* 0x002fe40000010805 */
[----:B------:R-:W-:-:S04]  /*5a40*/  IMAD.MOV.U32 R138, RZ, RZ, R100 ;  /* 0x000000ffff8a7224 */ /* 0x000fc800078e0064 */
[----:B------:R1:W3:Y:S01]  /*5a50*/  MUFU.EX2 R118, R3 ;  /* 0x0000000300767308 */ /* 0x0002e20000000800 */
[----:B------:R-:W-:-:S04]  /*5a60*/  IMAD.MOV.U32 R100, RZ, RZ, R146 ;  /* 0x000000ffff647224 */ /* 0x000fc800078e0092 */
[----:B------:R-:W-:Y:S02]  /*5a70*/  IMAD.MOV.U32 R125, RZ, RZ, R100 ;  /* 0x000000ffff7d7224 */ /* 0x000fe400078e0064 */
[----:B-1----:R-:W-:Y:S01]  /*5a80*/  FFMA.FTZ R3, R140, c[0x0][0x2d0], -R7 ;  /* 0x0000b4008c037a23 */ /* 0x002fe20000010807 */
[----:B---3--:R-:W-:-:S03]  /*5a90*/  F2FP.BF16.PACK_AB R11, R118, R117 ;  /* 0x00000075760b723e */ /* 0x008fc600000010ff */
[----:B------:R1:W-:Y:S04]  /*5aa0*/  MUFU.EX2 R116, R3 ;  /* 0x0000000300747308 */ /* 0x0003e80000000800 */
[C---:B--2---:R-:W-:Y:S08]  /*5ab0*/  HMMA.16816.F32.BF16 R128, R8.reuse, R18, R76 ;  /* 0x000000120880723c */ /* 0x044ff0000004184c */
[----:B------:R-:W-:Y:S01]  /*5ac0*/  HMMA.16816.F32.BF16 R76, R8, R24, R88 ;  /* 0x00000018084c723c */ /* 0x000fe20000041858 */
[----:B-1----:R-:W-:-:S02]  /*5ad0*/  FFMA.FTZ R3, R139, c[0x0][0x2d0], -R7 ;  /* 0x0000b4008b037a23 */ /* 0x002fc40000010807 */
[----:B------:R-:W-:Y:S01]  /*5ae0*/  IMAD.MOV.U32 R139, RZ, RZ, R101 ;  /* 0x000000ffff8b7224 */ /* 0x000fe200078e0065 */
[----:B------:R-:W-:Y:S01]  /*5af0*/  MOV R101, R147 ;  /* 0x0000009300657202 */ /* 0x000fe20000000f00 */
[----:B------:R1:W2:Y:S02]  /*5b00*/  MUFU.EX2 R115, R3 ;  /* 0x0000000300737308 */ /* 0x0002a40000000800 */
[----:B------:R-:W-:Y:S01]  /*5b10*/  IMAD.MOV.U32 R90, RZ, RZ, R112 ;  /* 0x000000ffff5a7224 */ /* 0x000fe200078e0070 */
[----:B------:R-:W-:Y:S01]  /*5b20*/  HMMA.16816.F32.BF16 R120, R8, R16, R120 ;  /* 0x000000100878723c */ /* 0x000fe20000041878 */
[----:B------:R-:W-:Y:S02]  /*5b30*/  IMAD.MOV.U32 R91, RZ, RZ, R102 ;  /* 0x000000ffff5b7224 */ /* 0x000fe400078e0066 */
[----:B------:R-:W-:-:S05]  /*5b40*/  IMAD.MOV.U32 R124, RZ, RZ, R101 ;  /* 0x000000ffff7c7224 */ /* 0x000fca00078e0065 */
[----:B----4-:R-:W-:Y:S01]  /*5b50*/  HMMA.16816.F32.BF16 R156, R8, R20, R156 ;  /* 0x00000014089c723c */ /* 0x010fe2000004189c */
[----:B-1----:R-:W-:-:S07]  /*5b60*/  FFMA.FTZ R3, R141, c[0x0][0x2d0], -R7 ;  /* 0x0000b4008d037a23 */ /* 0x002fce0000010807 */
[----:B------:R-:W-:Y:S01]  /*5b70*/  HMMA.16816.F32.BF16 R80, R8, R22, R64 ;  /* 0x000000160850723c */ /* 0x000fe20000041840 */
[----:B------:R1:W-:Y:S02]  /*5b80*/  MUFU.EX2 R114, R3 ;  /* 0x0000000300727308 */ /* 0x0003e40000000800 */
[----:B-1----:R-:W-:-:S06]  /*5b90*/  FFMA.FTZ R3, R142, c[0x0][0x2d0], -R7 ;  /* 0x0000b4008e037a23 */ /* 0x002fcc0000010807 */
[----:B------:R1:W-:Y:S02]  /*5ba0*/  MUFU.EX2 R113, R3 ;  /* 0x0000000300717308 */ /* 0x0003e40000000800 */
[--C-:B-1----:R-:W-:Y:S02]  /*5bb0*/  FFMA.FTZ R3, R143, c[0x0][0x2d0], -R0.reuse ;  /* 0x0000b4008f037a23 */ /* 0x102fe40000010800 */
[----:B------:R-:W-:Y:S04]  /*5bc0*/  HMMA.16816.F32.BF16 R140, R8, R12, R104 ;  /* 0x0000000c088c723c */ /* 0x000fe80000041868 */
[----:B------:R1:W-:Y:S02]  /*5bd0*/  MUFU.EX2 R111, R3 ;  /* 0x00000003006f7308 */ /* 0x0003e40000000800 */
[----:B-1----:R-:W-:-:S02]  /*5be0*/  FFMA.FTZ R3, R144, c[0x0][0x2d0], -R0 ;  /* 0x0000b40090037a23 */ /* 0x002fc40000010800 */
[C---:B------:R-:W-:Y:S04]  /*5bf0*/  HMMA.16816.F32.BF16 R144, R8.reuse, R14, R72 ;  /* 0x0000000e0890723c */ /* 0x040fe80000041848 */
[----:B------:R1:W3:Y:S04]  /*5c00*/  MUFU.EX2 R110, R3 ;  /* 0x00000003006e7308 */ /* 0x0002e80000000800 */
[----:B------:R-:W-:Y:S07]  /*5c10*/  HMMA.16816.F32.BF16 R72, R8, R26, R56 ;  /* 0x0000001a0848723c */ /* 0x000fee0000041838 */
[----:B------:R-:W-:-:S02]  /*5c20*/  F2FP.BF16.PACK_AB R8, R190, R191 ;  /* 0x000000bfbe08723e */ /* 0x000fc400000010ff */
[----:B--2---:R-:W-:Y:S01]  /*5c30*/  F2FP.BF16.PACK_AB R10, R115, R116 ;  /* 0x00000074730a723e */ /* 0x004fe200000010ff */
[--C-:B-1----:R-:W-:Y:S01]  /*5c40*/  FFMA.FTZ R3, R149, c[0x0][0x2d0], -R0.reuse ;  /* 0x0000b40095037a23 */ /* 0x102fe20000010800 */
[----:B---3--:R-:W-:Y:S01]  /*5c50*/  F2FP.BF16.PACK_AB R9, R110, R111 ;  /* 0x0000006f6e09723e */ /* 0x008fe200000010ff */
[----:B------:R-:W-:Y:S02]  /*5c60*/  IMAD.MOV.U32 R149, RZ, RZ, R97 ;  /* 0x000000ffff957224 */ /* 0x000fe400078e0061 */
[----:B------:R1:W-:Y:S02]  /*5c70*/  MUFU.EX2 R108, R3 ;  /* 0x00000003006c7308 */ /* 0x0003e40000000800 */
[----:B-1----:R-:W-:Y:S02]  /*5c80*/  FFMA.FTZ R3, R151, c[0x0][0x2d0], -R0 ;  /* 0x0000b40097037a23 */ /* 0x002fe40000010800 */
[----:B------:R-:W-:-:S04]  /*5c90*/  IMAD.MOV.U32 R151, RZ, RZ, R98 ;  /* 0x000000ffff977224 */ /* 0x000fc800078e0062 */
[----:B------:R1:W2:Y:S02]  /*5ca0*/  MUFU.EX2 R107, R3 ;  /* 0x00000003006b7308 */ /* 0x0002a40000000800 */
[----:B-1----:R-:W-:Y:S01]  /*5cb0*/  FFMA.FTZ R3, R148, c[0x0][0x2d0], -R7 ;  /* 0x0000b40094037a23 */ /* 0x002fe20000010807 */
[----:B--2---:R-:W-:Y:S01]  /*5cc0*/  F2FP.BF16.PACK_AB R11, R107, R108 ;  /* 0x0000006c6b0b723e */ /* 0x004fe200000010ff */
[----:B------:R-:W-:-:S04]  /*5cd0*/  IMAD.MOV.U32 R148, RZ, RZ, R99 ;  /* 0x000000ffff947224 */ /* 0x000fc800078e0063 */
[----:B------:R1:W-:Y:S02]  /*5ce0*/  MUFU.EX2 R112, R3 ;  /* 0x0000000300707308 */ /* 0x0003e40000000800 */
[C---:B------:R-:W-:Y:S08]  /*5cf0*/  HMMA.16816.F32.BF16 R64, R8.reuse, R16, R52 ;  /* 0x000000100840723c */ /* 0x040ff00000041834 */
[----:B------:R-:W-:Y:S01]  /*5d00*/  HMMA.16816.F32.BF16 R56, R8, R18, R48 ;  /* 0x000000120838723c */ /* 0x000fe20000041830 */
[----:B------:R-:W2:Y:S01]  /*5d10*/  LDSM.16.MT88.4 R16, [R224+0x2100] ;  /* 0x00210000e010783b */ /* 0x000ea20000004200 */
[----:B-1----:R-:W-:-:S04]  /*5d20*/  FFMA.FTZ R3, R150, c[0x0][0x2d0], -R7 ;  /* 0x0000b40096037a23 */ /* 0x002fc80000010807 */
[----:B------:R1:W-:Y:S02]  /*5d30*/  MUFU.EX2 R109, R3 ;  /* 0x00000003006d7308 */ /* 0x0003e40000000800 */
[C---:B------:R-:W-:Y:S08]  /*5d40*/  HMMA.16816.F32.BF16 R52, R8.reuse, R12, R44 ;  /* 0x0000000c0834723c */ /* 0x040ff0000004182c */
[----:B------:R-:W-:Y:S01]  /*5d50*/  HMMA.16816.F32.BF16 R48, R8, R14, R36 ;  /* 0x0000000e0830723c */ /* 0x000fe20000041824 */
[----:B------:R-:W3:Y:S01]  /*5d60*/  LDSM.16.MT88.4 R12, [R227+0x2100] ;  /* 0x00210000e30c783b */ /* 0x000ee20000004200 */
[----:B-1----:R-:W-:-:S06]  /*5d70*/  FFMA.FTZ R3, R153, c[0x0][0x2d0], -R6 ;  /* 0x0000b40099037a23 */ /* 0x002fcc0000010806 */
[C---:B------:R-:W-:Y:S01]  /*5d80*/  HMMA.16816.F32.BF16 R32, R8.reuse, R20, R28 ;  /* 0x000000140820723c */ /* 0x040fe2000004181c */
[----:B------:R-:W-:Y:S01]  /*5d90*/  LDSM.16.MT88.4 R28, [R226+0x2100] ;  /* 0x00210000e21c783b */ /* 0x000fe20000004200 */
[----:B------:R1:W-:Y:S06]  /*5da0*/  MUFU.EX2 R106, R3 ;  /* 0x00000003006a7308 */ /* 0x0003ec0000000800 */
[C---:B------:R-:W-:Y:S01]  /*5db0*/  HMMA.16816.F32.BF16 R40, R8.reuse, R22, R40 ;  /* 0x000000160828723c */ /* 0x040fe20000041828 */
[----:B------:R-:W4:Y:S07]  /*5dc0*/  LDSM.16.MT88.4 R20, [R225+0x2100] ;  /* 0x00210000e114783b */ /* 0x000f2e0000004200 */
[----:B------:R-:W-:Y:S01]  /*5dd0*/  HMMA.16816.F32.BF16 R36, R8, R26, R84 ;  /* 0x0000001a0824723c */ /* 0x000fe20000041854 */
[----:B-1----:R-:W-:-:S04]  /*5de0*/  FFMA.FTZ R3, R155, c[0x0][0x2d0], -R6 ;  /* 0x0000b4009b037a23 */ /* 0x002fc80000010806 */
[----:B------:R1:W5:Y:S03]  /*5df0*/  MUFU.EX2 R105, R3 ;  /* 0x0000000300697308 */ /* 0x0003660000000800 */
[----:B------:R-:W-:Y:S01]  /*5e00*/  HMMA.16816.F32.BF16 R44, R8, R24, R60 ;  /* 0x00000018082c723c */ /* 0x000fe2000004183c */
[----:B------:R-:W2:Y:S01]  /*5e10*/  LDSM.16.MT88.4 R24, [R224+0x2900] ;  /* 0x00290000e018783b */ /* 0x000ea20000004200 */
[----:B-1----:R-:W-:-:S05]  /*5e20*/  FFMA.FTZ R3, R154, c[0x0][0x2d0], -R6 ;  /* 0x0000b4009a037a23 */ /* 0x002fca0000010806 */
[----:B-----5:R-:W-:Y:S01]  /*5e30*/  F2FP.BF16.PACK_AB R8, R105, R106 ;  /* 0x0000006a6908723e */ /* 0x020fe200000010ff */
[----:B------:R1:W-:Y:S02]  /*5e40*/  MUFU.EX2 R104, R3 ;  /* 0x0000000300687308 */ /* 0x0003e40000000800 */
[----:B-1----:R-:W-:-:S06]  /*5e50*/  FFMA.FTZ R3, R152, c[0x0][0x2d0], -R6 ;  /* 0x0000b40098037a23 */ /* 0x002fcc0000010806 */
[----:B------:R1:W5:Y:S02]  /*5e60*/  MUFU.EX2 R103, R3 ;  /* 0x0000000300677308 */ /* 0x0003640000000800 */
[----:B-1----:R-:W-:Y:S01]  /*5e70*/  FFMA.FTZ R3, R161, c[0x0][0x2d0], -R5 ;  /* 0x0000b400a1037a23 */ /* 0x002fe20000010805 */
[----:B-----5:R-:W-:-:S05]  /*5e80*/  F2FP.BF16.PACK_AB R10, R103, R104 ;  /* 0x00000068670a723e */ /* 0x020fca00000010ff */
        /* <DEDUP_REMOVED lines=15> */
[C---:B---3--:R-:W-:Y:S08]  /*5f80*/  HMMA.16816.F32.BF16 R140, R8.reuse, R12, R140 ;  /* 0x0000000c088c723c */ /* 0x048ff0000004188c */
[----:B------:R-:W-:Y:S01]  /*5f90*/  HMMA.16816.F32.BF16 R144, R8, R14, R144 ;  /* 0x0000000e0890723c */ /* 0x000fe20000041890 */
[----:B-1----:R-:W-:-:S07]  /*5fa0*/  FFMA.FTZ R3, R170, c[0x0][0x2d0], -R0 ;  /* 0x0000b400aa037a23 */ /* 0x002fce0000010800 */
[C---:B----4-:R-:W-:Y:S01]  /*5fb0*/  HMMA.16816.F32.BF16 R156, R8.reuse, R20, R156 ;  /* 0x00000014089c723c */ /* 0x050fe2000004189c */
[----:B------:R1:W-:Y:S07]  /*5fc0*/  MUFU.EX2 R96, R3 ;  /* 0x0000000300607308 */ /* 0x0003ee0000000800 */
[C---:B------:R-:W-:Y:S08]  /*5fd0*/  HMMA.16816.F32.BF16 R80, R8.reuse, R22, R80 ;  /* 0x000000160850723c */ /* 0x040ff00000041850 */
[----:B------:R-:W-:Y:S01]  /*5fe0*/  HMMA.16816.F32.BF16 R76, R8, R28, R76 ;  /* 0x0000001c084c723c */ /* 0x000fe2000004184c */
[----:B-1----:R-:W-:-:S02]  /*5ff0*/  FFMA.FTZ R3, R168, c[0x0][0x2d0], -R0 ;  /* 0x0000b400a8037a23 */ /* 0x002fc40000010800 */
[----:B------:R-:W-:Y:S01]  /*6000*/  IMAD.MOV.U32 R168, RZ, RZ, R90 ;  /* 0x000000ffffa87224 */ /* 0x000fe200078e005a */
[----:B------:R-:W-:Y:S01]  /*6010*/  MOV R90, R91 ;  /* 0x0000005b005a7202 */ /* 0x000fe20000000f00 */
[----:B------:R-:W-:-:S03]  /*6020*/  IMAD.MOV.U32 R91, RZ, RZ, R148 ;  /* 0x000000ffff5b7224 */ /* 0x000fc600078e0094 */
[----:B------:R-:W-:Y:S01]  /*6030*/  HMMA.16816.F32.BF16 R72, R8, R30, R72 ;  /* 0x0000001e0848723c */ /* 0x000fe20000041848 */
[----:B------:R-:W-:Y:S02]  /*6040*/  IMAD.MOV.U32 R148, RZ, RZ, R151 ;  /* 0x000000ffff947224 */ /* 0x000fe400078e0097 */
[----:B------:R-:W-:Y:S02]  /*6050*/  IMAD.MOV.U32 R151, RZ, RZ, R149 ;  /* 0x000000ffff977224 */ /* 0x000fe400078e0095 */
[----:B------:R-:W-:Y:S02]  /*6060*/  IMAD.MOV.U32 R149, RZ, RZ, R139 ;  /* 0x000000ffff957224 */ /* 0x000fe400078e008b */
[----:B------:R-:W-:Y:S01]  /*6070*/  IMAD.MOV.U32 R139, RZ, RZ, R138 ;  /* 0x000000ffff8b7224 */ /* 0x000fe200078e008a */
[----:B------:R-:W-:Y:S01]  /*6080*/  F2FP.BF16.PACK_AB R8, R113, R114 ;  /* 0x000000727108723e */ /* 0x000fe200000010ff */
[----:B------:R-:W-:Y:S01]  /*6090*/  IMAD.MOV.U32 R138, RZ, RZ, R136 ;  /* 0x000000ffff8a7224 */ /* 0x000fe200078e0088 */
[----:B--2---:R-:W-:Y:S01]  /*60a0*/  F2FP.BF16.PACK_AB R9, R97, R98 ;  /* 0x000000626109723e */ /* 0x004fe200000010ff */
[----:B------:R-:W-:Y:S01]  /*60b0*/  IMAD.MOV.U32 R136, RZ, RZ, R137 ;  /* 0x000000ffff887224 */ /* 0x000fe200078e0089 */
[----:B------:R-:W-:Y:S01]  /*60c0*/  F2FP.BF16.PACK_AB R10, R109, R112 ;  /* 0x000000706d0a723e */ /* 0x000fe200000010ff */
[----:B------:R-:W-:-:S02]  /*60d0*/  IMAD.MOV.U32 R137, RZ, RZ, R135 ;  /* 0x000000ffff897224 */ /* 0x000fc400078e0087 */
[----:B------:R-:W-:Y:S01]  /*60e0*/  IMAD.MOV.U32 R135, RZ, RZ, R134 ;  /* 0x000000ffff877224 */ /* 0x000fe200078e0086 */
[----:B------:R-:W-:Y:S01]  /*60f0*/  MOV R134, R133 ;  /* 0x0000008500867202 */ /* 0x000fe20000000f00 */
[----:B------:R-:W-:Y:S02]  /*6100*/  IMAD.MOV.U32 R133, RZ, RZ, R127 ;  /* 0x000000ffff857224 */ /* 0x000fe400078e007f */
[----:B------:R-:W-:Y:S02]  /*6110*/  IMAD.MOV.U32 R89, RZ, RZ, R148 ;  /* 0x000000ffff597224 */ /* 0x000fe400078e0094 */
[----:B------:R-:W-:Y:S02]  /*6120*/  IMAD.MOV.U32 R127, RZ, RZ, R95 ;  /* 0x000000ffff7f7224 */ /* 0x000fe400078e005f */
[----:B------:R-:W-:Y:S01]  /*6130*/  IMAD.MOV.U32 R148, RZ, RZ, R149 ;  /* 0x000000ffff947224 */ /* 0x000fe200078e0095 */
[----:B------:R-:W1:Y:S01]  /*6140*/  MUFU.EX2 R95, R3 ;  /* 0x00000003005f7308 */ /* 0x000e620000000800 */
[----:B------:R-:W-:-:S02]  /*6150*/  IMAD.MOV.U32 R149, RZ, RZ, R138 ;  /* 0x000000ffff957224 */ /* 0x000fc400078e008a */
[----:B------:R-:W-:Y:S02]  /*6160*/  IMAD.MOV.U32 R138, RZ, RZ, R137 ;  /* 0x000000ffff8a7224 */ /* 0x000fe400078e0089 */
[----:B------:R-:W-:Y:S02]  /*6170*/  IMAD.MOV.U32 R137, RZ, RZ, R134 ;  /* 0x000000ffff897224 */ /* 0x000fe400078e0086 */
[----:B------:R-:W-:Y:S02]  /*6180*/  IMAD.MOV.U32 R134, RZ, RZ, R127 ;  /* 0x000000ffff867224 */ /* 0x000fe400078e007f */
[----:B------:R-:W-:Y:S02]  /*6190*/  IMAD.MOV.U32 R127, RZ, RZ, R126 ;  /* 0x000000ffff7f7224 */ /* 0x000fe400078e007e */
[----:B------:R-:W-:Y:S02]  /*61a0*/  IMAD.MOV.U32 R126, RZ, RZ, R94 ;  /* 0x000000ffff7e7224 */ /* 0x000fe400078e005e */
[----:B------:R-:W-:-:S02]  /*61b0*/  IMAD.MOV.U32 R88, RZ, RZ, R91 ;  /* 0x000000ffff587224 */ /* 0x000fc400078e005b */
[----:B------:R-:W-:Y:S01]  /*61c0*/  IMAD.MOV.U32 R170, RZ, RZ, R89 ;  /* 0x000000ffffaa7224 */ /* 0x000fe200078e0059 */
[----:B-1----:R-:W-:Y:S01]  /*61d0*/  F2FP.BF16.PACK_AB R11, R95, R96 ;  /* 0x000000605f0b723e */ /* 0x002fe200000010ff */
[----:B------:R-:W-:Y:S02]  /*61e0*/  FFMA.FTZ R3, R175, c[0x0][0x2d0], -R6 ;  /* 0x0000b400af037a23 */ /* 0x000fe40000010806 */
[----:B------:R-:W-:Y:S02]  /*61f0*/  IMAD.MOV.U32 R175, RZ, RZ, R90 ;  /* 0x000000ffffaf7224 */ /* 0x000fe400078e005a */
[----:B------:R-:W-:Y:S01]  /*6200*/  IMAD.MOV.U32 R90, RZ, RZ, R151 ;  /* 0x000000ffff5a7224 */ /* 0x000fe200078e0097 */
[----:B------:R1:W-:Y:S01]  /*6210*/  MUFU.EX2 R94, R3 ;  /* 0x00000003005e7308 */ /* 0x0003e20000000800 */
[----:B------:R-:W-:Y:S01]  /*6220*/  IMAD.MOV.U32 R151, RZ, RZ, R139 ;  /* 0x000000ffff977224 */ /* 0x000fe200078e008b */
[----:B------:R-:W-:Y:S01]  /*6230*/  MOV R139, R136 ;  /* 0x00000088008b7202 */ /* 0x000fe20000000f00 */
[----:B------:R-:W-:Y:S01]  /*6240*/  IMAD.MOV.U32 R136, RZ, RZ, R135 ;  /* 0x000000ffff887224 */ /* 0x000fe200078e0087 */
[----:B------:R-:W-:Y:S01]  /*6250*/  HMMA.16816.F32.BF16 R64, R8, R16, R64 ;  /* 0x000000100840723c */ /* 0x000fe20000041840 */
[----:B------:R-:W-:-:S02]  /*6260*/  IMAD.MOV.U32 R135, RZ, RZ, R133 ;  /* 0x000000ffff877224 */ /* 0x000fc400078e0085 */
[----:B------:R-:W-:Y:S02]  /*6270*/  IMAD.MOV.U32 R133, RZ, RZ, R93 ;  /* 0x000000ffff857224 */ /* 0x000fe400078e005d */
[----:B------:R-:W-:Y:S02]  /*6280*/  IMAD.MOV.U32 R169, RZ, RZ, R90 ;  /* 0x000000ffffa97224 */ /* 0x000fe400078e005a */
[----:B------:R-:W-:Y:S01]  /*6290*/  IMAD.MOV.U32 R171, RZ, RZ, R148 ;  /* 0x000000ffffab7224 */ /* 0x000fe200078e0094 */
[----:B------:R-:W-:Y:S01]  /*62a0*/  HMMA.16816.F32.BF16 R56, R8, R18, R56 ;  /* 0x000000120838723c */ /* 0x000fe20000041838 */
[----:B------:R-:W-:Y:S01]  /*62b0*/  LDSM.16.MT88.4 R16, [R225+0x2900] ;  /* 0x00290000e110783b */ /* 0x000fe20000004200 */
[----:B------:R-:W-:Y:S02]  /*62c0*/  IMAD.MOV.U32 R154, RZ, RZ, R149 ;  /* 0x000000ffff9a7224 */ /* 0x000fe400078e0095 */
[----:B-1----:R-:W-:Y:S02]  /*62d0*/  FFMA.FTZ R3, R174, c[0x0][0x2d0], -R6 ;  /* 0x0000b400ae037a23 */ /* 0x002fe40000010806 */
[----:B------:R-:W-:-:S02]  /*62e0*/  IMAD.MOV.U32 R174, RZ, RZ, R92 ;  /* 0x000000ffffae7224 */ /* 0x000fc400078e005c */
[----:B------:R1:W2:Y:S01]  /*62f0*/  MUFU.EX2 R93, R3 ;  /* 0x00000003005d7308 */ /* 0x0002a20000000800 */
[C---:B------:R-:W-:Y:S01]  /*6300*/  HMMA.16816.F32.BF16 R52, R8.reuse, R12, R52 ;  /* 0x0000000c0834723c */ /* 0x040fe20000041834 */
[----:B------:R-:W-:Y:S02]  /*6310*/  IMAD.MOV.U32 R153, RZ, RZ, R138 ;  /* 0x000000ffff997224 */ /* 0x000fe400078e008a */
[----:B------:R-:W-:Y:S02]  /*6320*/  IMAD.MOV.U32 R138, RZ, RZ, R137 ;  /* 0x000000ffff8a7224 */ /* 0x000fe400078e0089 */
[----:B------:R-:W-:Y:S02]  /*6330*/  IMAD.MOV.U32 R137, RZ, RZ, R134 ;  /* 0x000000ffff897224 */ /* 0x000fe400078e0086 */
[----:B------:R-:W-:Y:S01]  /*6340*/  IMAD.MOV.U32 R152, RZ, RZ, R151 ;  /* 0x000000ffff987224 */ /* 0x000fe200078e0097 */
[----:B------:R-:W-:Y:S01]  /*6350*/  HMMA.16816.F32.BF16 R48, R8, R14, R48 ;  /* 0x0000000e0830723c */ /* 0x000fe20000041830 */
[----:B------:R-:W-:Y:S01]  /*6360*/  LDSM.16.MT88.4 R12, [R226+0x2900] ;  /* 0x00290000e20c783b */ /* 0x000fe20000004200 */
[----:B------:R-:W-:-:S02]  /*6370*/  IMAD.MOV.U32 R155, RZ, RZ, R139 ;  /* 0x000000ffff9b7224 */ /* 0x000fc400078e008b */
[----:B------:R-:W-:Y:S01]  /*6380*/  IMAD.MOV.U32 R139, RZ, RZ, R136 ;  /* 0x000000ffff8b7224 */ /* 0x000fe200078e0088 */
[----:B------:R-:W-:Y:S01]  /*6390*/  MOV R136, R135 ;  /* 0x0000008700887202 */ /* 0x000fe20000000f00 */
[----:B------:R-:W-:Y:S01]  /*63a0*/  LDSM.16.MT88.4 R148, [R227+0x3100] ;  /* 0x00310000e394783b */ /* 0x000fe20000004200 */
[--C-:B-1----:R-:W-:Y:S01]  /*63b0*/  FFMA.FTZ R3, R165, c[0x0][0x2d0], -R6.reuse ;  /* 0x0000b400a5037a23 */ /* 0x102fe20000010806 */
[C---:B------:R-:W-:Y:S03]  /*63c0*/  HMMA.16816.F32.BF16 R32, R8.reuse, R20, R32 ;  /* 0x000000140820723c */ /* 0x040fe60000041820 */
[----:B------:R1:W-:Y:S05]  /*63d0*/  MUFU.EX2 R92, R3 ;  /* 0x00000003005c7308 */ /* 0x0003ea0000000800 */
[C---:B------:R-:W-:Y:S01]  /*63e0*/  HMMA.16816.F32.BF16 R40, R8.reuse, R22, R40 ;  /* 0x000000160828723c */ /* 0x040fe20000041828 */
[----:B------:R-:W3:Y:S07]  /*63f0*/  LDSM.16.MT88.4 R20, [R227+0x2900] ;  /* 0x00290000e314783b */ /* 0x000eee0000004200 */
[----:B------:R-:W-:Y:S01]  /*6400*/  HMMA.16816.F32.BF16 R44, R8, R28, R44 ;  /* 0x0000001c082c723c */ /* 0x000fe2000004182c */
[----:B-1----:R-:W-:-:S04]  /*6410*/  FFMA.FTZ R3, R166, c[0x0][0x2d0], -R6 ;  /* 0x0000b400a6037a23 */ /* 0x002fc80000010806 */
[----:B------:R1:W4:Y:S03]  /*6420*/  MUFU.EX2 R91, R3 ;  /* 0x00000003005b7308 */ /* 0x0003260000000800 */
[----:B------:R-:W-:Y:S07]  /*6430*/  HMMA.16816.F32.BF16 R36, R8, R30, R36 ;  /* 0x0000001e0824723c */ /* 0x000fee0000041824 */
[----:B--2---:R-:W-:Y:S01]  /*6440*/  F2FP.BF16.PACK_AB R8, R93, R94 ;  /* 0x0000005e5d08723e */ /* 0x004fe200000010ff */
[----:B-1----:R-:W-:Y:S01]  /*6450*/  FFMA.FTZ R3, R178, c[0x0][0x2d0], -R5 ;  /* 0x0000b400b2037a23 */ /* 0x002fe20000010805 */
[----:B------:R-:W-:-:S02]  /*6460*/  MOV R178, R88 ;  /* 0x0000005800b27202 */ /* 0x000fc40000000f00 */
[----:B----4-:R-:W-:Y:S01]  /*6470*/  F2FP.BF16.PACK_AB R10, R91, R92 ;  /* 0x0000005c5b0a723e */ /* 0x010fe200000010ff */
[----:B------:R1:W-:Y:S02]  /*6480*/  MUFU.EX2 R90, R3 ;  /* 0x00000003005a7308 */ /* 0x0003e40000000800 */
[----:B-1----:R-:W-:Y:S02]  /*6490*/  FFMA.FTZ R3, R179, c[0x0][0x2d0], -R5 ;  /* 0x0000b400b3037a23 */ /* 0x002fe40000010805 */
[----:B------:R-:W-:-:S04]  /*64a0*/  IMAD.MOV.U32 R179, RZ, RZ, R133 ;  /* 0x000000ffffb37224 */ /* 0x000fc800078e0085 */
[----:B------:R1:W2:Y:S02]  /*64b0*/  MUFU.EX2 R89, R3 ;  /* 0x0000000300597308 */ /* 0x0002a40000000800 */
[----:B-1----:R-:W-:Y:S01]  /*64c0*/  FFMA.FTZ R3, R164, c[0x0][0x2d0], -R5 ;  /* 0x0000b400a4037a23 */ /* 0x002fe20000010805 */
[----:B--2---:R-:W-:-:S05]  /*64d0*/  F2FP.BF16.PACK_AB R9, R89, R90 ;  /* 0x0000005a5909723e */ /* 0x004fca00000010ff */
[----:B------:R1:W-:Y:S02]  /*64e0*/  MUFU.EX2 R87, R3 ;  /* 0x0000000300577308 */ /* 0x0003e40000000800 */
[----:B-1----:R-:W-:Y:S02]  /*64f0*/  FFMA.FTZ R3, R167, c[0x0][0x2d0], -R5 ;  /* 0x0000b400a7037a23 */ /* 0x002fe40000010805 */
[----:B------:R-:W-:Y:S04]  /*6500*/  LDSM.16.MT88.4 R164, [R225+0x3100] ;  /* 0x00310000e1a4783b */ /* 0x000fe80000004200 */
[----:B------:R1:W2:Y:S02]  /*6510*/  MUFU.EX2 R88, R3 ;  /* 0x0000000300587308 */ /* 0x0002a40000000800 */
[----:B-1----:R-:W-:Y:S01]  /*6520*/  FFMA.FTZ R3, R242, c[0x0][0x2d0], -R7 ;  /* 0x0000b400f2037a23 */ /* 0x002fe20000010807 */
[----:B--2---:R-:W-:Y:S01]  /*6530*/  F2FP.BF16.PACK_AB R11, R88, R87 ;  /* 0x00000057580b723e */ /* 0x004fe200000010ff */
[----:B------:R-:W-:-:S04]  /*6540*/  IMAD.MOV.U32 R242, RZ, RZ, R132 ;  /* 0x000000fffff27224 */ /* 0x000fc800078e0084 */
[----:B------:R1:W-:Y:S01]  /*6550*/  MUFU.EX2 R86, R3 ;  /* 0x0000000300567308 */ /* 0x0003e20000000800 */
[----:B------:R-:W2:Y:S01]  /*6560*/  LDSM.16.MT88.4 R132, [R224+0x3100] ;  /* 0x00310000e084783b */ /* 0x000ea20000004200 */
[C---:B------:R-:W-:Y:S08]  /*6570*/  HMMA.16816.F32.BF16 R120, R8.reuse, R24, R120 ;  /* 0x000000180878723c */ /* 0x040ff00000041878 */
[----:B------:R-:W-:Y:S01]  /*6580*/  HMMA.16816.F32.BF16 R128, R8, R26, R128 ;  /* 0x0000001a0880723c */ /* 0x000fe20000041880 */
[----:B-1----:R-:W-:-:S02]  /*6590*/  FFMA.FTZ R3, R221, c[0x0][0x2d0], -R7 ;  /* 0x0000b400dd037a23 */ /* 0x002fc40000010807 */
[----:B------:R-:W-:Y:S02]  /*65a0*/  IMAD.MOV.U32 R221, RZ, RZ, R71 ;  /* 0x000000ffffdd7224 */ /* 0x000fe400078e0047 */
[----:B------:R1:W4:Y:S03]  /*65b0*/  MUFU.EX2 R85, R3 ;  /* 0x0000000300557308 */ /* 0x0003260000000800 */
[C---:B---3--:R-:W-:Y:S08]  /*65c0*/  HMMA.16816.F32.BF16 R140, R8.reuse, R20, R140 ;  /* 0x00000014088c723c */ /* 0x048ff0000004188c */
[----:B------:R-:W-:Y:S01]  /*65d0*/  HMMA.16816.F32.BF16 R144, R8, R22, R144 ;  /* 0x000000160890723c */ /* 0x000fe20000041890 */
[----:B-1----:R-:W-:-:S07]  /*65e0*/  FFMA.FTZ R3, R245, c[0x0][0x2d0], -R7 ;  /* 0x0000b400f5037a23 */ /* 0x002fce0000010807 */
[C---:B------:R-:W-:Y:S01]  /*65f0*/  HMMA.16816.F32.BF16 R156, R8.reuse, R16, R156 ;  /* 0x00000010089c723c */ /* 0x040fe2000004189c */
[----:B------:R-:W-:Y:S01]  /*6600*/  IMAD.MOV.U32 R245, RZ, RZ, R126 ;  /* 0x000000fffff57224 */ /* 0x000fe200078e007e */
[----:B------:R1:W-:Y:S06]  /*6610*/  MUFU.EX2 R84, R3 ;  /* 0x0000000300547308 */ /* 0x0003ec0000000800 */
[C---:B------:R-:W-:Y:S07]  /*6620*/  HMMA.16816.F32.BF16 R160, R8.reuse, R18, R80 ;  /* 0x0000001208a0723c */ /* 0x040fee0000041850 */
[----:B------:R-:W-:Y:S01]  /*6630*/  IMAD.MOV.U32 R81, RZ, RZ, R174 ;  /* 0x000000ffff517224 */ /* 0x000fe200078e00ae */
[----:B------:R-:W-:Y:S01]  /*6640*/  HMMA.16816.F32.BF16 R76, R8, R12, R76 ;  /* 0x0000000c084c723c */ /* 0x000fe2000004184c */
[----:B------:R-:W-:-:S02]  /*6650*/  IMAD.MOV.U32 R82, RZ, RZ, R175 ;  /* 0x000000ffff527224 */ /* 0x000fc400078e00af */
[----:B-1----:R-:W-:Y:S02]  /*6660*/  FFMA.FTZ R3, R246, c[0x0][0x2d0], -R7 ;  /* 0x0000b400f6037a23 */ /* 0x002fe40000010807 */
[----:B------:R-:W-:Y:S02]  /*6670*/  IMAD.MOV.U32 R83, RZ, RZ, R138 ;  /* 0x000000ffff537224 */ /* 0x000fe400078e008a */
[----:B------:R1:W3:Y:S01]  /*6680*/  MUFU.EX2 R71, R3 ;  /* 0x0000000300477308 */ /* 0x0002e20000000800 */
[----:B------:R-:W-:Y:S01]  /*6690*/  HMMA.16816.F32.BF16 R72, R8, R14, R72 ;  /* 0x0000000e0848723c */ /* 0x000fe20000041848 */
[----:B------:R-:W-:-:S06]  /*66a0*/  IMAD.MOV.U32 R246, RZ, RZ, R127 ;  /* 0x000000fffff67224 */ /* 0x000fcc00078e007f */
[----:B----4-:R-:W-:Y:S01]  /*66b0*/  F2FP.BF16.PACK_AB R8, R85, R86 ;  /* 0x000000565508723e */ /* 0x010fe200000010ff */
[--C-:B-1----:R-:W-:Y:S01]  /*66c0*/  FFMA.FTZ R3, R249, c[0x0][0x2d0], -R0.reuse ;  /* 0x0000b400f9037a23 */ /* 0x102fe20000010800 */
[----:B---3--:R-:W-:Y:S01]  /*66d0*/  F2FP.BF16.PACK_AB R10, R71, R84 ;  /* 0x00000054470a723e */ /* 0x008fe200000010ff */
[----:B------:R-:W-:Y:S02]  /*66e0*/  IMAD.MOV.U32 R249, RZ, RZ, R139 ;  /* 0x000000fffff97224 */ /* 0x000fe400078e008b */
[----:B------:R1:W-:Y:S02]  /*66f0*/  MUFU.EX2 R63, R3 ;  /* 0x00000003003f7308 */ /* 0x0003e40000000800 */
[----:B-1----:R-:W-:Y:S02]  /*6700*/  FFMA.FTZ R3, R248, c[0x0][0x2d0], -R0 ;  /* 0x0000b400f8037a23 */ /* 0x002fe40000010800 */
[----:B------:R-:W-:-:S04]  /*6710*/  IMAD.MOV.U32 R248, RZ, RZ, R136 ;  /* 0x000000fffff87224 */ /* 0x000fc800078e0088 */
[----:B------:R1:W3:Y:S02]  /*6720*/  MUFU.EX2 R62, R3 ;  /* 0x00000003003e7308 */ /* 0x0002e40000000800 */
[----:B-1----:R-:W-:Y:S01]  /*6730*/  FFMA.FTZ R3, R172, c[0x0][0x2d0], -R0 ;  /* 0x0000b400ac037a23 */ /* 0x002fe20000010800 */
[----:B---3--:R-:W-:-:S05]  /*6740*/  F2FP.BF16.PACK_AB R9, R62, R63 ;  /* 0x0000003f3e09723e */ /* 0x008fca00000010ff */
[----:B------:R1:W-:Y:S02]  /*6750*/  MUFU.EX2 R61, R3 ;  /* 0x00000003003d7308 */ /* 0x0003e40000000800 */
[----:B-1----:R-:W-:-:S06]  /*6760*/  FFMA.FTZ R3, R173, c[0x0][0x2d0], -R0 ;  /* 0x0000b400ad037a23 */ /* 0x002fcc0000010800 */
[----:B------:R1:W3:Y:S02]  /*6770*/  MUFU.EX2 R60, R3 ;  /* 0x00000003003c7308 */ /* 0x0002e40000000800 */
[----:B-1----:R-:W-:Y:S01]  /*6780*/  FFMA.FTZ R3, R181, c[0x0][0x2d0], -R6 ;  /* 0x0000b400b5037a23 */ /* 0x002fe20000010806 */
[----:B---3--:R-:W-:-:S05]  /*6790*/  F2FP.BF16.PACK_AB R11, R60, R61 ;  /* 0x0000003d3c0b723e */ /* 0x008fca00000010ff */
[----:B------:R1:W-:Y:S02]  /*67a0*/  MUFU.EX2 R29, R3 ;  /* 0x00000003001d7308 */ /* 0x0003e40000000800 */
[C---:B------:R-:W-:Y:S08]  /*67b0*/  HMMA.16816.F32.BF16 R56, R8.reuse, R26, R56 ;  /* 0x0000001a0838723c */ /* 0x040ff00000041838 */
[----:B------:R-:W-:Y:S01]  /*67c0*/  HMMA.16816.F32.BF16 R64, R8, R24, R64 ;  /* 0x000000180840723c */ /* 0x000fe20000041840 */
[----:B-1----:R-:W-:-:S04]  /*67d0*/  FFMA.FTZ R3, R208, c[0x0][0x2d0], -R6 ;  /* 0x0000b400d0037a23 */ /* 0x002fc80000010806 */
[----:B------:R1:W3:Y:S03]  /*67e0*/  MUFU.EX2 R31, R3 ;  /* 0x00000003001f7308 */ /* 0x0002e60000000800 */
[C---:B------:R-:W-:Y:S05]  /*67f0*/  HMMA.16816.F32.BF16 R48, R8.reuse, R22, R48 ;  /* 0x000000160830723c */ /* 0x040fea0000041830 */
[----:B------:R4:W-:Y:S03]  /*6800*/  MUFU.EX2 R23, R4 ;  /* 0x0000000400177308 */ /* 0x0009e60000000800 */
[----:B------:R-:W-:Y:S01]  /*6810*/  HMMA.16816.F32.BF16 R44, R8, R12, R44 ;  /* 0x0000000c082c723c */ /* 0x000fe2000004182c */
[----:B-1----:R-:W-:-:S07]  /*6820*/  FFMA.FTZ R3, R211, c[0x0][0x2d0], -R6 ;  /* 0x0000b400d3037a23 */ /* 0x002fce0000010806 */
[----:B------:R-:W-:Y:S01]  /*6830*/  HMMA.16816.F32.BF16 R52, R8, R20, R52 ;  /* 0x000000140834723c */ /* 0x000fe20000041834 */
[----:B------:R-:W-:Y:S01]  /*6840*/  FFMA.FTZ R12, R213, c[0x0][0x2d0], -R0 ;  /* 0x0000b400d50c7a23 */ /* 0x000fe20000010800 */
[----:B------:R1:W-:Y:S01]  /*6850*/  MUFU.EX2 R30, R3 ;  /* 0x00000003001e7308 */ /* 0x0003e20000000800 */
[----:B------:R-:W-:Y:S02]  /*6860*/  FADD.FTZ R13, R250, R244 ;  /* 0x000000f4fa0d7221 */ /* 0x000fe40000010000 */
[----:B----4-:R-:W-:-:S03]  /*6870*/  FFMA.FTZ R4, R217, c[0x0][0x2d0], -R0 ;  /* 0x0000b400d9047a23 */ /* 0x010fc60000010800 */
[----:B------:R-:W-:Y:S01]  /*6880*/  HMMA.16816.F32.BF16 R36, R8, R14, R36 ;  /* 0x0000000e0824723c */ /* 0x000fe20000041824 */
[----:B------:R-:W-:Y:S01]  /*6890*/  FADD.FTZ R20, R177, R176 ;  /* 0x000000b0b1147221 */ /* 0x000fe20000010000 */
[----:B---3--:R-:W-:Y:S01]  /*68a0*/  F2FP.BF16.PACK_AB R176, R31, R29 ;  /* 0x0000001d1fb0723e */ /* 0x008fe200000010ff */
[----:B------:R-:W-:-:S05]  /*68b0*/  FADD.FTZ R21, R182, R180 ;  /* 0x000000b4b6157221 */ /* 0x000fca0000010000 */
[C---:B------:R-:W-:Y:S01]  /*68c0*/  HMMA.16816.F32.BF16 R32, R8.reuse, R16, R32 ;  /* 0x000000100820723c */ /* 0x040fe20000041820 */
[----:B-1----:R-:W-:Y:S02]  /*68d0*/  FFMA.FTZ R3, R212, c[0x0][0x2d0], -R6 ;  /* 0x0000b400d4037a23 */ /* 0x002fe40000010806 */
[--C-:B------:R-:W-:Y:S02]  /*68e0*/  FFMA.FTZ R6, R220, c[0x0][0x2d0], -R0.reuse ;  /* 0x0000b400dc067a23 */ /* 0x100fe40000010800 */
[----:B------:R1:W-:Y:S01]  /*68f0*/  MUFU.EX2 R28, R3 ;  /* 0x00000003001c7308 */ /* 0x0003e20000000800 */
[----:B------:R-:W-:Y:S02]  /*6900*/  FFMA.FTZ R0, R210, c[0x0][0x2d0], -R0 ;  /* 0x0000b400d2007a23 */ /* 0x000fe40000010800 */
[----:B------:R-:W-:Y:S01]  /*6910*/  HMMA.16816.F32.BF16 R40, R8, R18, R40 ;  /* 0x000000120828723c */ /* 0x000fe20000041828 */
[----:B------:R-:W3:Y:S04]  /*6920*/  LDSM.16.MT88.4 R16, [R226+0x3100] ;  /* 0x00310000e210783b */ /* 0x000ee80000004200 */
[----:B------:R4:W-:Y:S01]  /*6930*/  MUFU.EX2 R9, R4 ;  /* 0x0000000400097308 */ /* 0x0009e20000000800 */
[----:B-1----:R-:W-:-:S07]  /*6940*/  FFMA.FTZ R3, R183, c[0x0][0x2d0], -R5 ;  /* 0x0000b400b7037a23 */ /* 0x002fce0000010805 */
[----:B------:R-:W-:Y:S01]  /*6950*/  MUFU.EX2 R11, R12 ;  /* 0x0000000c000b7308 */ /* 0x000fe20000000800 */
[----:B----4-:R-:W-:-:S07]  /*6960*/  FADD.FTZ R4, R168, R13 ;  /* 0x0000000da8047221 */ /* 0x010fce0000010000 */
[----:B------:R1:W-:Y:S01]  /*6970*/  MUFU.EX2 R27, R3 ;  /* 0x00000003001b7308 */ /* 0x0003e20000000800 */
[----:B------:R-:W-:Y:S02]  /*6980*/  IMAD.MOV.U32 R168, RZ, RZ, R170 ;  /* 0x000000ffffa87224 */ /* 0x000fe400078e00aa */
[----:B------:R-:W-:Y:S02]  /*6990*/  FADD.FTZ R4, R153, R4 ;  /* 0x0000000499047221 */ /* 0x000fe40000010000 */
[----:B------:R-:W-:Y:S01]  /*69a0*/  IMAD.MOV.U32 R170, RZ, RZ, R169 ;  /* 0x000000ffffaa7224 */ /* 0x000fe200078e00a9 */
[----:B------:R-:W-:Y:S02]  /*69b0*/  MOV R169, R152 ;  /* 0x0000009800a97202 */ /* 0x000fe40000000f00 */
[----:B------:R4:W5:Y:S01]  /*69c0*/  MUFU.EX2 R12, R0 ;  /* 0x00000000000c7308 */ /* 0x0009620000000800 */
[----:B-1----:R-:W-:-:S07]  /*69d0*/  FFMA.FTZ R3, R209, c[0x0][0x2d0], -R5 ;  /* 0x0000b400d1037a23 */ /* 0x002fce0000010805 */
[----:B------:R-:W1:Y:S01]  /*69e0*/  MUFU.EX2 R10, R6 ;  /* 0x00000006000a7308 */ /* 0x000e620000000800 */
[----:B----4-:R-:W-:-:S07]  /*69f0*/  FADD.FTZ R0, R171, R21 ;  /* 0x00000015ab007221 */ /* 0x010fce0000010000 */
[----:B------:R4:W2:Y:S01]  /*6a00*/  MUFU.EX2 R26, R3 ;  /* 0x00000003001a7308 */ /* 0x0008a20000000800 */
[----:B------:R-:W-:Y:S01]  /*6a10*/  IMAD.MOV.U32 R171, RZ, RZ, R155 ;  /* 0x000000ffffab7224 */ /* 0x000fe200078e009b */
[----:B-----5:R-:W-:Y:S02]  /*6a20*/  F2FP.BF16.PACK_AB R183, R12, R11 ;  /* 0x0000000b0cb7723e */ /* 0x020fe400000010ff */
[----:B-1----:R-:W-:Y:S01]  /*6a30*/  F2FP.BF16.PACK_AB R181, R9, R10 ;  /* 0x0000000a09b5723e */ /* 0x002fe200000010ff */
[----:B----4-:R-:W-:Y:S01]  /*6a40*/  FFMA.FTZ R3, R222, c[0x0][0x2d0], -R5 ;  /* 0x0000b400de037a23 */ /* 0x010fe20000010805 */
[----:B--2---:R-:W-:-:S03]  /*6a50*/  F2FP.BF16.PACK_AB R177, R26, R27 ;  /* 0x0000001b1ab1723e */ /* 0x004fc600000010ff */
[----:B------:R1:W-:Y:S02]  /*6a60*/  MUFU.EX2 R25, R3 ;  /* 0x0000000300197308 */ /* 0x0003e40000000800 */
[----:B-1----:R-:W-:Y:S02]  /*6a70*/  FFMA.FTZ R3, R243, c[0x0][0x2d0], -R5 ;  /* 0x0000b400f3037a23 */ /* 0x002fe40000010805 */
[----:B------:R-:W-:-:S04]  /*6a80*/  FFMA.FTZ R5, R242, c[0x0][0x2d0], -R7 ;  /* 0x0000b400f2057a23 */ /* 0x000fc80000010807 */
[----:B------:R1:W2:Y:S01]  /*6a90*/  MUFU.EX2 R24, R3 ;  /* 0x0000000300187308 */ /* 0x0002a20000000800 */
[----:B------:R-:W-:Y:S01]  /*6aa0*/  IMAD.MOV.U32 R242, RZ, RZ, R178 ;  /* 0x000000fffff27224 */ /* 0x000fe200078e00b2 */
[----:B------:R-:W-:-:S06]  /*6ab0*/  F2FP.BF16.PACK_AB R178, R28, R30 ;  /* 0x0000001e1cb2723e */ /* 0x000fcc00000010ff */
[----:B------:R4:W-:Y:S01]  /*6ac0*/  MUFU.EX2 R15, R5 ;  /* 0x00000005000f7308 */ /* 0x0009e20000000800 */
[--C-:B-1----:R-:W-:Y:S02]  /*6ad0*/  FFMA.FTZ R3, R221, c[0x0][0x2d0], -R7.reuse ;  /* 0x0000b400dd037a23 */ /* 0x102fe40000010807 */
[----:B------:R-:W-:Y:S01]  /*6ae0*/  FFMA.FTZ R7, R179, c[0x0][0x2d0], -R7 ;  /* 0x0000b400b3077a23 */ /* 0x000fe20000010807 */
[----:B--2---:R-:W-:-:S04]  /*6af0*/  F2FP.BF16.PACK_AB R179, R24, R25 ;  /* 0x0000001918b3723e */ /* 0x004fc800000010ff */
[----:B------:R1:W2:Y:S01]  /*6b00*/  MUFU.EX2 R22, R3 ;  /* 0x0000000300167308 */ /* 0x0002a20000000800 */
[----:B------:R-:W-:Y:S02]  /*6b10*/  IMAD.MOV.U32 R221, RZ, RZ, R125 ;  /* 0x000000ffffdd7224 */ /* 0x000fe400078e007d */
[----:B----4-:R-:W-:Y:S02]  /*6b20*/  FADD.FTZ R5, R242, R247 ;  /* 0x000000f7f2057221 */ /* 0x010fe40000010000 */
[----:B------:R-:W-:Y:S01]  /*6b30*/  IMAD.MOV.U32 R242, RZ, RZ, R124 ;  /* 0x000000fffff27224 */ /* 0x000fe200078e007c */
[----:B------:R-:W-:Y:S01]  /*6b40*/  HMMA.16816.F32.BF16 R120, R176, R132, R120 ;  /* 0x00000084b078723c */ /* 0x000fe20000041878 */
[----:B------:R-:W-:Y:S01]  /*6b50*/  FADD.FTZ R6, R154, R5 ;  /* 0x000000059a067221 */ /* 0x000fe20000010000 */
[----:B------:R-:W4:Y:S02]  /*6b60*/  MUFU.EX2 R14, R7 ;  /* 0x00000007000e7308 */ /* 0x000f240000000800 */
[----:B------:R-:W-:-:S04]  /*6b70*/  IADD3 R242, R242, -0x2, RZ ;  /* 0xfffffffef2f27810 */ /* 0x000fc80007ffe0ff */
[----:B------:R-:W-:Y:S01]  /*6b80*/  ISETP.GE.AND P0, PT, R242, R221, PT ;  /* 0x000000ddf200720c */ /* 0x000fe20003f06270 */
[----:B-1----:R-:W-:Y:S01]  /*6b90*/  FADD.FTZ R3, R219, R20 ;  /* 0x00000014db037221 */ /* 0x002fe20000010000 */
[----:B--2---:R-:W-:Y:S01]  /*6ba0*/  F2FP.BF16.PACK_AB R180, R22, R23 ;  /* 0x0000001716b4723e */ /* 0x004fe200000010ff */
[C---:B------:R-:W-:Y:S02]  /*6bb0*/  HMMA.16816.F32.BF16 R128, R176.reuse, R134, R128 ;  /* 0x00000086b080723c */ /* 0x040fe40000041880 */
[----:B------:R-:W-:Y:S02]  /*6bc0*/  FADD.FTZ R5, R223, R3 ;  /* 0x00000003df057221 */ /* 0x000fe40000010000 */
[----:B------:R-:W-:Y:S02]  /*6bd0*/  FADD.FTZ R3, R81, R6 ;  /* 0x0000000651037221 */ /* 0x000fe40000010000 */
[----:B------:R-:W-:Y:S01]  /*6be0*/  FADD.FTZ R5, R216, R5 ;  /* 0x00000005d8057221 */ /* 0x000fe20000010000 */
[----:B----4-:R-:W-:Y:S01]  /*6bf0*/  F2FP.BF16.PACK_AB R182, R14, R15 ;  /* 0x0000000f0eb6723e */ /* 0x010fe200000010ff */
[----:B------:R-:W-:Y:S01]  /*6c00*/  FADD.FTZ R7, R137, R0 ;  /* 0x0000000089077221 */ /* 0x000fe20000010000 */
[----:B------:R-:W-:Y:S01]  /*6c10*/  HMMA.16816.F32.BF16 R140, R176, R148, R140 ;  /* 0x00000094b08c723c */ /* 0x000fe2000004188c */
[----:B------:R-:W-:-:S02]  /*6c20*/  FADD.FTZ R0, R82, R4 ;  /* 0x0000000452007221 */ /* 0x000fc40000010000 */
[----:B------:R-:W-:Y:S02]  /*6c30*/  FADD.FTZ R4, R168, R7 ;  /* 0x00000007a8047221 */ /* 0x000fe40000010000 */
[----:B------:R-:W-:Y:S02]  /*6c40*/  FADD.FTZ R3, R252, R3 ;  /* 0x00000003fc037221 */ /* 0x000fe40000010000 */
[----:B------:R-:W-:Y:S01]  /*6c50*/  FADD.FTZ R0, R170, R0 ;  /* 0x00000000aa007221 */ /* 0x000fe20000010000 */
[----:B------:R-:W-:Y:S01]  /*6c60*/  HMMA.16816.F32.BF16 R144, R176, R150, R144 ;  /* 0x00000096b090723c */ /* 0x000fe20000041890 */
[----:B------:R-:W-:Y:S02]  /*6c70*/  FADD.FTZ R8, R215, R5 ;  /* 0x00000005d7087221 */ /* 0x000fe40000010000 */
[----:B------:R-:W-:Y:S02]  /*6c80*/  FADD.FTZ R7, R169, R4 ;  /* 0x00000004a9077221 */ /* 0x000fe40000010000 */
[----:B------:R-:W-:-:S02]  /*6c90*/  FADD.FTZ R6, R251, R3 ;  /* 0x00000003fb067221 */ /* 0x000fc40000010000 */
[----:B------:R-:W-:Y:S01]  /*6ca0*/  FADD.FTZ R5, R171, R0 ;  /* 0x00000000ab057221 */ /* 0x000fe20000010000 */
[C---:B------:R-:W-:Y:S01]  /*6cb0*/  HMMA.16816.F32.BF16 R156, R176.reuse, R164, R156 ;  /* 0x000000a4b09c723c */ /* 0x040fe2000004189c */
[----:B------:R-:W-:Y:S02]  /*6cc0*/  FADD.FTZ R4, R218, R8 ;  /* 0x00000008da047221 */ /* 0x000fe40000010000 */
[----:B------:R-:W-:Y:S02]  /*6cd0*/  FADD.FTZ R3, R83, R7 ;  /* 0x0000000753037221 */ /* 0x000fe40000010000 */
[----:B------:R-:W-:Y:S02]  /*6ce0*/  FADD.FTZ R0, R248, R6 ;  /* 0x00000006f8007221 */ /* 0x000fe40000010000 */
        /* <DEDUP_REMOVED lines=21> */
[----:B---3--:R-:W-:Y:S01]  /*6e40*/  HMMA.16816.F32.BF16 R172, R176, R16, R76 ;  /* 0x00000010b0ac723c */ /* 0x008fe2000004184c */
        /* <DEDUP_REMOVED lines=19> */
[----:B------:R-:W-:Y:S01]  /*6f80*/  HMMA.16816.F32.BF16 R168, R180, R16, R44 ;  /* 0x00000010b4a8723c */ /* 0x000fe2000004182c */
        /* <DEDUP_REMOVED lines=13> */
[----:B------:R-:W-:Y:S02]  /*7060*/  FADD.FTZ R0, R112, R0 ;  /* 0x0000000070007221 */ /* 0x000fe40000010000 */
[----:B------:R-:W-:Y:S02]  /*7070*/  FADD.FTZ R4, R96, R4 ;  /* 0x0000000460047221 */ /* 0x000fe40000010000 */
[----:B------:R-:W-:Y:S02]  /*7080*/  FADD.FTZ R5, R104, R5 ;  /* 0x0000000568057221 */ /* 0x000fe40000010000 */
        /* <DEDUP_REMOVED lines=35> */
[----:B------:R-:W-:Y:S01]  /*72c0*/  FADD.FTZ R0, R24, R0 ;  /* 0x0000000018007221 */ /* 0x000fe20000010000 */
[----:B------:R1:W-:Y:S01]  /*72d0*/  STL [R1+0x10], R5 ;  /* 0x0000100501007387 */ /* 0x0003e20000100800 */
[----:B------:R-:W-:-:S03]  /*72e0*/  FADD.FTZ R3, R28, R3 ;  /* 0x000000031c037221 */ /* 0x000fc60000010000 */
[----:B------:R1:W-:Y:S04]  /*72f0*/  STL [R1+0x14], R4 ;  /* 0x0000140401007387 */ /* 0x0003e80000100800 */
[----:B------:R1:W-:Y:S04]  /*7300*/  STL [R1+0x18], R0 ;  /* 0x0000180001007387 */ /* 0x0003e80000100800 */
[----:B------:R1:W-:Y:S01]  /*7310*/  STL [R1+0x1c], R3 ;  /* 0x00001c0301007387 */ /* 0x0003e20000100800 */
[----:B------:R-:W-:Y:S05]  /*7320*/  @!P0 BRA `(.L_x_19) ;  /* 0x0000587000008947 */ /* 0x000fea0003800000 */
[----:B------:R-:W2:Y:S01]  /*7330*/  LDL.LU.64 R82, [R1] ;  /* 0x0000000001527983 */ /* 0x000ea20000300a00 */
[----:B------:R-:W-:Y:S01]  /*7340*/  IMAD.MOV.U32 R116, RZ, RZ, R69 ;  /* 0x000000ffff747224 */ /* 0x000fe200078e0045 */
[----:B------:R-:W-:Y:S01]  /*7350*/  MOV R118, R2 ;  /* 0x0000000200767202 */ /* 0x000fe20000000f00 */
[----:B-1----:R-:W-:Y:S01]  /*7360*/  IMAD.MOV.U32 R3, RZ, RZ, R70 ;  /* 0x000000ffff037224 */ /* 0x002fe200078e0046 */
[----:B------:R-:W3:Y:S01]  /*7370*/  LDL.LU.64 R248, [R1+0x8] ;  /* 0x0000080001f87983 */ /* 0x000ee20000300a00 */
[----:B------:R-:W-:Y:S01]  /*7380*/  IMAD.MOV.U32 R117, RZ, RZ, R68 ;  /* 0x000000ffff757224 */ /* 0x000fe200078e0044 */
[----:B--2---:R-:W-:-:S02]  /*7390*/  MOV R5, R83 ;  /* 0x0000005300057202 */ /* 0x004fc40000000f00 */
[----:B---3--:R-:W-:-:S05]  /*73a0*/  MOV R4, R248 ;  /* 0x000000f800047202 */ /* 0x008fca0000000f00 */
[----:B------:R1:W-:Y:S02]  /*73b0*/  STL.64 [R1+0x20], R4 ;  /* 0x0000200401007387 */ /* 0x0003e40000100a00 */
.L_x_20:
[----:B--2---:R-:W2:Y:S01]  /*73c0*/  LDL.64 R72, [R1+0x20] ;  /* 0x0000200001487983 */ /* 0x004ea20000100a00 */
[----:B------:R-:W-:Y:S04]  /*73d0*/  DEPBAR.LE SB0, 0x0 ;  /* 0x000080000000791a */ /* 0x000fe80000000000 */
[----:B------:R-:W-:Y:S01]  /*73e0*/  SHF.R.S32.HI R0, RZ, 0x1f, R242 ;  /* 0x0000001fff007819 */ /* 0x000fe200000114f2 */
[----:B------:R-:W-:Y:S01]  /*73f0*/  BAR.SYNC.DEFER_BLOCKING 0x0 ;  /* 0x0000000000007b1d */ /* 0x000fe20000010000 */
[----:B------:R-:W-:Y:S04]  /*7400*/  IMAD.WIDE.U32 R84, R242, c[0x0][0x208], RZ ;  /* 0x00008200f2547a25 */ /* 0x000fe800078e00ff */
[----:B------:R-:W-:Y:S03]  /*7410*/  IMAD R0, R0, c[0x0][0x208], RZ ;  /* 0x0000820000007a24 */ /* 0x000fe600078e02ff */
[----:B-----5:R-:W-:Y:S01]  /*7420*/  STL [R1+0x40], R230 ;  /* 0x000040e601007387 */ /* 0x020fe20000100800 */
[----:B------:R-:W-:Y:S03]  /*7430*/  IMAD R0, R242, c[0x0][0x20c], R0 ;  /* 0x00008300f2007a24 */ /* 0x000fe600078e0200 */
[----:B------:R-:W-:Y:S02]  /*7440*/  STL [R1+0x44], R119 ;  /* 0x0000447701007387 */ /* 0x000fe40000100800 */
[----:B------:R-:W-:Y:S02]  /*7450*/  IADD3 R0, R85, R0, RZ ;  /* 0x0000000055007210 */ /* 0x000fe40007ffe0ff */
[----:B------:R-:W-:Y:S03]  /*7460*/  STL [R1+0x48], R234 ;  /* 0x000048ea01007387 */ /* 0x000fe60000100800 */
[----:B------:R-:W-:Y:S01]  /*7470*/  IMAD R0, R0, 0x70, RZ ;  /* 0x0000007000007824 */ /* 0x000fe200078e02ff */
[----:B------:R-:W-:Y:S04]  /*7480*/  STL [R1+0x4c], R233 ;  /* 0x00004ce901007387 */ /* 0x000fe80000100800 */
[----:B------:R-:W-:Y:S08]  /*7490*/  LDSM.16.M88.4 R112, [R230+0x7100] ;  /* 0x00710000e670783b */ /* 0x000ff00000000200 */
[----:B------:R-:W3:Y:S08]  /*74a0*/  LDSM.16.M88.4 R16, [R119+0x3900] ;  /* 0x003900007710783b */ /* 0x000ef00000000200 */
[----:B------:R-:W4:Y:S08]  /*74b0*/  LDSM.16.M88.4 R108, [R230+0x9100] ;  /* 0x00910000e66c783b */ /* 0x000f300000000200 */
[----:B------:R-:W1:Y:S08]  /*74c0*/  LDSM.16.M88.4 R32, [R119+0x4100] ;  /* 0x004100007720783b */ /* 0x000e700000000200 */
[----:B------:R-:W1:Y:S08]  /*74d0*/  LDSM.16.M88.4 R48, [R119+0x4900] ;  /* 0x004900007730783b */ /* 0x000e700000000200 */
[----:B------:R-:W1:Y:S08]  /*74e0*/  LDSM.16.M88.4 R64, [R119+0x5100] ;  /* 0x005100007740783b */ /* 0x000e700000000200 */
[----:B------:R-:W1:Y:S08]  /*74f0*/  LDSM.16.M88.4 R80, [R119+0x5900] ;  /* 0x005900007750783b */ /* 0x000e700000000200 */
[----:B------:R-:W1:Y:S08]  /*7500*/  LDSM.16.M88.4 R96, [R119+0x6100] ;  /* 0x006100007760783b */ /* 0x000e700000000200 */
[----:B------:R-:W1:Y:S08]  /*7510*/  LDSM.16.M88.4 R184, [R119+0x6900] ;  /* 0x0069000077b8783b */ /* 0x000e700000000200 */
[----:B------:R-:W-:Y:S08]  /*7520*/  LDSM.16.M88.4 R188, [R233+0x7100] ;  /* 0x00710000e9bc783b */ /* 0x000ff00000000200 */
[----:B------:R-:W1:Y:S08]  /*7530*/  LDSM.16.M88.4 R192, [R234] ;  /* 0x00000000eac0783b */ /* 0x000e700000000200 */
[----:B------:R-:W1:Y:S08]  /*7540*/  LDSM.16.M88.4 R196, [R233+0x9100] ;  /* 0x00910000e9c4783b */ /* 0x000e700000000200 */
[----:B------:R-:W1:Y:S08]  /*7550*/  LDSM.16.M88.4 R200, [R240] ;  /* 0x00000000f0c8783b */ /* 0x000e700000000200 */
[----:B------:R-:W1:Y:S08]  /*7560*/  LDSM.16.M88.4 R204, [R239] ;  /* 0x00000000efcc783b */ /* 0x000e700000000200 */
[----:B------:R-:W1:Y:S08]  /*7570*/  LDSM.16.M88.4 R208, [R238] ;  /* 0x00000000eed0783b */ /* 0x000e700000000200 */
[----:B------:R-:W1:Y:S08]  /*7580*/  LDSM.16.M88.4 R212, [R237] ;  /* 0x00000000edd4783b */ /* 0x000e700000000200 */
[----:B------:R-:W1:Y:S08]  /*7590*/  LDSM.16.M88.4 R216, [R236] ;  /* 0x00000000ecd8783b */ /* 0x000e700000000200 */
[----:B------:R-:W1:Y:S08]  /*75a0*/  LDSM.16.M88.4 R220, [R235] ;  /* 0x00000000ebdc783b */ /* 0x000e700000000200 */
[----:B------:R-:W-:Y:S04]  /*75b0*/  STL [R1+0x50], R240 ;  /* 0x000050f001007387 */ /* 0x000fe80000100800 */
[----:B------:R-:W-:Y:S04]  /*75c0*/  STL [R1+0x54], R239 ;  /* 0x000054ef01007387 */ /* 0x000fe80000100800 */
[----:B------:R-:W-:Y:S04]  /*75d0*/  STL [R1+0x58], R238 ;  /* 0x000058ee01007387 */ /* 0x000fe80000100800 */
[----:B------:R-:W-:Y:S04]  /*75e0*/  STL [R1+0x5c], R237 ;  /* 0x00005ced01007387 */ /* 0x000fe80000100800 */
[----:B------:R-:W-:Y:S01]  /*75f0*/  STL [R1+0x60], R236 ;  /* 0x000060ec01007387 */ /* 0x000fe20000100800 */
[----:B--2---:R-:W-:Y:S01]  /*7600*/  IMAD.WIDE.U32 R84, R84, 0x70, R72 ;  /* 0x0000007054547825 */ /* 0x004fe200078e0048 */
[-C--:B-1-3--:R-:W-:Y:S04]  /*7610*/  HMMA.16816.F32.BF16 R4, R112, R16.reuse, RZ ;  /* 0x000000107004723c */ /* 0x08afe800000418ff */
[C---:B------:R-:W-:Y:S02]  /*7620*/  LEA R88, P0, R84.reuse, c[0x0][0x1f8], 0x1 ;  /* 0x00007e0054587a11 */ /* 0x040fe400078008ff */
[----:B------:R-:W-:Y:S02]  /*7630*/  IADD3 R0, R85, R0, RZ ;  /* 0x0000000055007210 */ /* 0x000fe40007ffe0ff */
[C---:B----4-:R-:W-:Y:S04]  /*7640*/  HMMA.16816.F32.BF16 R8, R108.reuse, R16, RZ ;  /* 0x000000106c08723c */ /* 0x050fe800000418ff */
[----:B------:R-:W-:Y:S02]  /*7650*/  LEA.HI.X R89, R84, c[0x0][0x1fc], R0, 0x1, P0 ;  /* 0x00007f0054597a11 */ /* 0x000fe400000f0c00 */
[----:B------:R-:W-:Y:S02]  /*7660*/  IADD3 R92, P2, R88, UR7, RZ ;  /* 0x00000007585c7c10 */ /* 0x000fe4000ff5e0ff */
[-C--:B------:R-:W-:Y:S01]  /*7670*/  HMMA.16816.F32.BF16 R12, R108, R18.reuse, RZ ;  /* 0x000000126c0c723c */ /* 0x080fe200000418ff */
[----:B------:R-:W-:Y:S01]  /*7680*/  @!PT LDS RZ, [RZ] ;  /* 0x00000000fffff984 */ /* 0x000fe20000000800 */
[----:B------:R-:W-:Y:S01]  /*7690*/  @!PT LDS RZ, [RZ] ;  /* 0x00000000fffff984 */ /* 0x000fe20000000800 */
[----:B------:R-:W-:Y:S01]  /*76a0*/  @!PT LDS RZ, [RZ] ;  /* 0x00000000fffff984 */ /* 0x000fe20000000800 */
[----:B------:R1:W-:Y:S03]  /*76b0*/  LDGSTS.E.BYPASS.LTC128B.128 [R241+0x100], [R88.64], !P1 ;  /* 0x0010000058f17fae */ /* 0x0003e6000c901d48 */
[----:B------:R-:W-:Y:S02]  /*76c0*/  IADD3.X R93, R89, UR5, RZ, P2, !PT ;  /* 0x00000005595d7c10 */ /* 0x000fe400097fe4ff */
[----:B------:R-:W-:Y:S02]  /*76d0*/  IADD3 R94, P0, R92, UR7, RZ ;  /* 0x000000075c5e7c10 */ /* 0x000fe4000ff1e0ff */
[C---:B------:R-:W-:Y:S01]  /*76e0*/  HMMA.16816.F32.BF16 R16, R112.reuse, R18, RZ ;  /* 0x000000127010723c */ /* 0x040fe200000418ff */
[----:B------:R2:W-:Y:S03]  /*76f0*/  LDGSTS.E.BYPASS.LTC128B.128 [R241+0x900], [R92.64], !P1 ;  /* 0x009000005cf17fae */ /* 0x0005e6000c901d48 */
[----:B------:R-:W-:Y:S02]  /*7700*/  IADD3.X R95, R93, UR5, RZ, P0, !PT ;  /* 0x000000055d5f7c10 */ /* 0x000fe400087fe4ff */
[----:B------:R-:W-:Y:S02]  /*7710*/  IADD3 R102, P2, R94, UR7, RZ ;  /* 0x000000075e667c10 */ /* 0x000fe4000ff5e0ff */
[-C--:B------:R-:W-:Y:S01]  /*7720*/  HMMA.16816.F32.BF16 R20, R112, R32.reuse, RZ ;  /* 0x000000207014723c */ /* 0x080fe200000418ff */
[----:B------:R2:W-:Y:S03]  /*7730*/  LDGSTS.E.BYPASS.LTC128B.128 [R241+0x1100], [R94.64], !P1 ;  /* 0x011000005ef17fae */ /* 0x0005e6000c901d48 */
[----:B------:R-:W-:Y:S04]  /*7740*/  IADD3.X R103, R95, UR5, RZ, P2, !PT ;  /* 0x000000055f677c10 */ /* 0x000fe800097fe4ff */
[C---:B------:R-:W-:Y:S01]  /*7750*/  HMMA.16816.F32.BF16 R24, R108.reuse, R32, RZ ;  /* 0x000000206c18723c */ /* 0x040fe200000418ff */
[----:B------:R3:W-:Y:S07]  /*7760*/  LDGSTS.E.BYPASS.LTC128B.128 [R241+0x1900], [R102.64], !P1 ;  /* 0x0190000066f17fae */ /* 0x0007ee000c901d48 */
[-C--:B------:R-:W-:Y:S08]  /*7770*/  HMMA.16816.F32.BF16 R28, R108, R34.reuse, RZ ;  /* 0x000000226c1c723c */ /* 0x080ff000000418ff */
[C---:B------:R-:W-:Y:S08]  /*7780*/  HMMA.16816.F32.BF16 R32, R112.reuse, R34, RZ ;  /* 0x000000227020723c */ /* 0x040ff000000418ff */
        /* <DEDUP_REMOVED lines=13> */
[C---:B-1----:R-:W-:Y:S07]  /*7860*/  HMMA.16816.F32.BF16 R88, R108.reuse, R96, RZ ;  /* 0x000000606c58723c */ /* 0x042fee00000418ff */
[----:B------:R-:W-:Y:S01]  /*7870*/  IADD3 R96, P0, R102, UR7, RZ ;  /* 0x0000000766607c10 */ /* 0x000fe2000ff1e0ff */
[-C--:B--2---:R-:W-:Y:S04]  /*7880*/  HMMA.16816.F32.BF16 R92, R108, R98.reuse, RZ ;  /* 0x000000626c5c723c */ /* 0x084fe800000418ff */
[----:B------:R-:W-:Y:S02]  /*7890*/  IADD3.X R97, R103, UR5, RZ, P0, !PT ;  /* 0x0000000567617c10 */ /* 0x000fe400087fe4ff */
[----:B------:R-:W-:Y:S03]  /*78a0*/  IADD3 R100, P2, R96, UR7, RZ ;  /* 0x0000000760647c10 */ /* 0x000fe6000ff5e0ff */
[----:B------:R1:W-:Y:S03]  /*78b0*/  LDGSTS.E.BYPASS.LTC128B.128 [R241+0x2100], [R96.64], !P1 ;  /* 0x0210000060f17fae */ /* 0x0003e6000c901d48 */
[----:B------:R-:W-:Y:S02]  /*78c0*/  IADD3.X R101, R97, UR5, RZ, P2, !PT ;  /* 0x0000000561657c10 */ /* 0x000fe400097fe4ff */
[----:B---3--:R-:W-:Y:S03]  /*78d0*/  IADD3 R102, P0, R100, UR7, RZ ;  /* 0x0000000764667c10 */ /* 0x008fe6000ff1e0ff */
[----:B------:R2:W-:Y:S01]  /*78e0*/  LDGSTS.E.BYPASS.LTC128B.128 [R241+0x2900], [R100.64], !P1 ;  /* 0x0290000064f17fae */ /* 0x0005e2000c901d48 */
[----:B------:R-:W-:Y:S07]  /*78f0*/  IADD3.X R103, R101, UR5, RZ, P0, !PT ;  /* 0x0000000565677c10 */ /* 0x000fee00087fe4ff */
[----:B------:R2:W-:Y:S08]  /*7900*/  LDGSTS.E.BYPASS.LTC128B.128 [R241+0x3100], [R102.64], !P1 ;  /* 0x0310000066f17fae */ /* 0x0005f0000c901d48 */
[----:B------:R-:W0:Y:S01]  /*7910*/  LDGDEPBAR ;  /* 0x00000000000079af */ /* 0x000e220000000000 */
[C---:B-1----:R-:W-:Y:S08]  /*7920*/  HMMA.16816.F32.BF16 R96, R112.reuse, R98, RZ ;  /* 0x000000627060723c */ /* 0x042ff000000418ff */
[-C--:B--2---:R-:W-:Y:S08]  /*7930*/  HMMA.16816.F32.BF16 R100, R112, R184.reuse, RZ ;  /* 0x000000b87064723c */ /* 0x084ff000000418ff */
[C---:B------:R-:W-:Y:S08]  /*7940*/  HMMA.16816.F32.BF16 R104, R108.reuse, R184, RZ ;  /* 0x000000b86c68723c */ /* 0x040ff000000418ff */
[-C--:B------:R-:W-:Y:S08]  /*7950*/  HMMA.16816.F32.BF16 R108, R108, R186.reuse, RZ ;  /* 0x000000ba6c6c723c */ /* 0x080ff000000418ff */
[----:B------:R-:W-:Y:S01]  /*7960*/  HMMA.16816.F32.BF16 R112, R112, R186, RZ ;  /* 0x000000ba7070723c */ /* 0x000fe200000418ff */
[----:B------:R-:W-:Y:S07]  /*7970*/  LDSM.16.M88.4 R184, [R231+0x7100] ;  /* 0x00710000e7b8783b */ /* 0x000fee0000000200 */
[-C--:B------:R-:W-:Y:S08]  /*7980*/  HMMA.16816.F32.BF16 R4, R188, R192.reuse, R4 ;  /* 0x000000c0bc04723c */ /* 0x080ff00000041804 */
[C---:B------:R-:W-:Y:S08]  /*7990*/  HMMA.16816.F32.BF16 R8, R196.reuse, R192, R8 ;  /* 0x000000c0c408723c */ /* 0x040ff00000041808 */
[-C--:B------:R-:W-:Y:S08]  /*79a0*/  HMMA.16816.F32.BF16 R12, R196, R194.reuse, R12 ;  /* 0x000000c2c40c723c */ /* 0x080ff0000004180c */
[C---:B------:R-:W-:Y:S01]  /*79b0*/  HMMA.16816.F32.BF16 R16, R188.reuse, R194, R16 ;  /* 0x000000c2bc10723c */ /* 0x040fe20000041810 */
[----:B------:R-:W1:Y:S07]  /*79c0*/  LDSM.16.M88.4 R192, [R229+0x3900] ;  /* 0x00390000e5c0783b */ /* 0x000e6e0000000200 */
[-C--:B------:R-:W-:Y:S08]  /*79d0*/  HMMA.16816.F32.BF16 R20, R188, R200.reuse, R20 ;  /* 0x000000c8bc14723c */ /* 0x080ff00000041814 */
[C---:B------:R-:W-:Y:S08]  /*79e0*/  HMMA.16816.F32.BF16 R24, R196.reuse, R200, R24 ;  /* 0x000000c8c418723c */ /* 0x040ff00000041818 */
[-C--:B------:R-:W-:Y:S08]  /*79f0*/  HMMA.16816.F32.BF16 R28, R196, R202.reuse, R28 ;  /* 0x000000cac41c723c */ /* 0x080ff0000004181c */
[C---:B------:R-:W-:Y:S01]  /*7a00*/  HMMA.16816.F32.BF16 R32, R188.reuse, R202, R32 ;  /* 0x000000cabc20723c */ /* 0x040fe20000041820 */
[----:B------:R-:W2:Y:S07]  /*7a10*/  LDSM.16.M88.4 R200, [R231+0x9100] ;  /* 0x00910000e7c8783b */ /* 0x000eae0000000200 */
[-C--:B------:R-:W-:Y:S08]  /*7a20*/  HMMA.16816.F32.BF16 R36, R188, R204.reuse, R36 ;  /* 0x000000ccbc24723c */ /* 0x080ff00000041824 */
[C---:B------:R-:W-:Y:S08]  /*7a30*/  HMMA.16816.F32.BF16 R40, R196.reuse, R204, R40 ;  /* 0x000000ccc428723c */ /* 0x040ff00000041828 */
[-C--:B------:R-:W-:Y:S08]  /*7a40*/  HMMA.16816.F32.BF16 R44, R196, R206.reuse, R44 ;  /* 0x000000cec42c723c */ /* 0x080ff0000004182c */
[C---:B------:R-:W-:Y:S01]  /*7a50*/  HMMA.16816.F32.BF16 R48, R188.reuse, R206, R48 ;  /* 0x000000cebc30723c */ /* 0x040fe20000041830 */
[----:B------:R-:W3:Y:S07]  /*7a60*/  LDSM.16.M88.4 R204, [R229+0x4100] ;  /* 0x00410000e5cc783b */ /* 0x000eee0000000200 */
[-C--:B------:R-:W-:Y:S08]  /*7a70*/  HMMA.16816.F32.BF16 R52, R188, R208.reuse, R52 ;  /* 0x000000d0bc34723c */ /* 0x080ff00000041834 */
[C---:B------:R-:W-:Y:S08]  /*7a80*/  HMMA.16816.F32.BF16 R56, R196.reuse, R208, R56 ;  /* 0x000000d0c438723c */ /* 0x040ff00000041838 */
[-C--:B------:R-:W-:Y:S08]  /*7a90*/  HMMA.16816.F32.BF16 R60, R196, R210.reuse, R60 ;  /* 0x000000d2c43c723c */ /* 0x080ff0000004183c */
[C---:B------:R-:W-:Y:S01]  /*7aa0*/  HMMA.16816.F32.BF16 R64, R188.reuse, R210, R64 ;  /* 0x000000d2bc40723c */ /* 0x040fe20000041840 */
[----:B------:R-:W-:Y:S07]  /*7ab0*/  LDSM.16.M88.4 R208, [R229+0x6100] ;  /* 0x00610000e5d0783b */ /* 0x000fee0000000200 */
        /* <DEDUP_REMOVED lines=9> */
[----:B------:R-:W-:Y:S07]  /*7b50*/  LDSM.16.M88.4 R216, [R228] ;  /* 0x00000000e4d8783b */ /* 0x000fee0000000200 */
[-C--:B------:R-:W-:Y:S08]  /*7b60*/  HMMA.16816.F32.BF16 R100, R188, R220.reuse, R100 ;  /* 0x000000dcbc64723c */ /* 0x080ff00000041864 */
[C---:B------:R-:W-:Y:S08]  /*7b70*/  HMMA.16816.F32.BF16 R104, R196.reuse, R220, R104 ;  /* 0x000000dcc468723c */ /* 0x040ff00000041868 */
[-C--:B------:R-:W-:Y:S01]  /*7b80*/  HMMA.16816.F32.BF16 R108, R196, R222.reuse, R108 ;  /* 0x000000dec46c723c */ /* 0x080fe2000004186c */
[----:B------:R-:W-:Y:S07]  /*7b90*/  LDSM.16.M88.4 R196, [R229+0x5100] ;  /* 0x00510000e5c4783b */ /* 0x000fee0000000200 */
[----:B------:R-:W-:Y:S01]  /*7ba0*/  HMMA.16816.F32.BF16 R112, R188, R222, R112 ;  /* 0x000000debc70723c */ /* 0x000fe20000041870 */
[----:B------:R-:W4:Y:S07]  /*7bb0*/  LDSM.16.M88.4 R188, [R229+0x4900] ;  /* 0x00490000e5bc783b */ /* 0x000f2e0000000200 */
[-C--:B-1----:R-:W-:Y:S08]  /*7bc0*/  HMMA.16816.F32.BF16 R4, R184, R192.reuse, R4 ;  /* 0x000000c0b804723c */ /* 0x082ff00000041804 */
[C---:B--2---:R-:W-:Y:S08]  /*7bd0*/  HMMA.16816.F32.BF16 R8, R200.reuse, R192, R8 ;  /* 0x000000c0c808723c */ /* 0x044ff00000041808 */
[-C--:B------:R-:W-:Y:S08]  /*7be0*/  HMMA.16816.F32.BF16 R12, R200, R194.reuse, R12 ;  /* 0x000000c2c80c723c */ /* 0x080ff0000004180c */
[C---:B------:R-:W-:Y:S01]  /*7bf0*/  HMMA.16816.F32.BF16 R16, R184.reuse, R194, R16 ;  /* 0x000000c2b810723c */ /* 0x040fe20000041810 */
[----:B------:R-:W1:Y:S07]  /*7c00*/  LDSM.16.M88.4 R192, [R229+0x5900] ;  /* 0x00590000e5c0783b */ /* 0x000e6e0000000200 */
[-C--:B---3--:R-:W-:Y:S08]  /*7c10*/  HMMA.16816.F32.BF16 R20, R184, R204.reuse, R20 ;  /* 0x000000ccb814723c */ /* 0x088ff00000041814 */
[C---:B------:R-:W-:Y:S08]  /*7c20*/  HMMA.16816.F32.BF16 R24, R200.reuse, R204, R24 ;  /* 0x000000ccc818723c */ /* 0x040ff00000041818 */
[-C--:B------:R-:W-:Y:S08]  /*7c30*/  HMMA.16816.F32.BF16 R28, R200, R206.reuse, R28 ;  /* 0x000000cec81c723c */ /* 0x080ff0000004181c */
[C---:B------:R-:W-:Y:S01]  /*7c40*/  HMMA.16816.F32.BF16 R32, R184.reuse, R206, R32 ;  /* 0x000000ceb820723c */ /* 0x040fe20000041820 */
[----:B------:R-:W2:Y:S07]  /*7c50*/  LDSM.16.M88.4 R204, [R232+0x7100] ;  /* 0x00710000e8cc783b */ /* 0x000eae0000000200 */
[-C--:B----4-:R-:W-:Y:S08]  /*7c60*/  HMMA.16816.F32.BF16 R36, R184, R188.reuse, R36 ;  /* 0x000000bcb824723c */ /* 0x090ff00000041824 */
[C---:B------:R-:W-:Y:S08]  /*7c70*/  HMMA.16816.F32.BF16 R40, R200.reuse, R188, R40 ;  /* 0x000000bcc828723c */ /* 0x040ff00000041828 */
[-C--:B------:R-:W-:Y:S08]  /*7c80*/  HMMA.16816.F32.BF16 R44, R200, R190.reuse, R44 ;  /* 0x000000bec82c723c */ /* 0x080ff0000004182c */
[C---:B------:R-:W-:Y:S01]  /*7c90*/  HMMA.16816.F32.BF16 R48, R184.reuse, R190, R48 ;  /* 0x000000beb830723c */ /* 0x040fe20000041830 */
[----:B------:R-:W3:Y:S07]  /*7ca0*/  LDSM.16.M88.4 R188, [R232+0x9100] ;  /* 0x00910000e8bc783b */ /* 0x000eee0000000200 */
[-C--:B------:R-:W-:Y:S08]  /*7cb0*/  HMMA.16816.F32.BF16 R52, R184, R196.reuse, R52 ;  /* 0x000000c4b834723c */ /* 0x080ff00000041834 */
[C---:B------:R-:W-:Y:S08]  /*7cc0*/  HMMA.16816.F32.BF16 R56, R200.reuse, R196, R56 ;  /* 0x000000c4c838723c */ /* 0x040ff00000041838 */
[-C--:B------:R-:W-:Y:S08]  /*7cd0*/  HMMA.16816.F32.BF16 R60, R200, R198.reuse, R60 ;  /* 0x000000c6c83c723c */ /* 0x080ff0000004183c */
[C---:B------:R-:W-:Y:S08]  /*7ce0*/  HMMA.16816.F32.BF16 R64, R184.reuse, R198, R64 ;  /* 0x000000c6b840723c */ /* 0x040ff00000041840 */
[-C--:B-1----:R-:W-:Y:S08]  /*7cf0*/  HMMA.16816.F32.BF16 R68, R184, R192.reuse, R68 ;  /* 0x000000c0b844723c */ /* 0x082ff00000041844 */
[C---:B------:R-:W-:Y:S08]  /*7d00*/  HMMA.16816.F32.BF16 R72, R200.reuse, R192, R72 ;  /* 0x000000c0c848723c */ /* 0x040ff00000041848 */
[-C--:B------:R-:W-:Y:S08]  /*7d10*/  HMMA.16816.F32.BF16 R76, R200, R194.reuse, R76 ;  /* 0x000000c2c84c723c */ /* 0x080ff0000004184c */
        /* <DEDUP_REMOVED lines=8> */
[----:B------:R-:W-:Y:S08]  /*7da0*/  HMMA.16816.F32.BF16 R112, R184, R214, R112 ;  /* 0x000000d6b870723c */ /* 0x000ff00000041870 */
[-C--:B--2---:R-:W-:Y:S08]  /*7db0*/  HMMA.16816.F32.BF16 R4, R204, R216.reuse, R4 ;  /* 0x000000d8cc04723c */ /* 0x084ff00000041804 */
[C---:B---3--:R-:W-:Y:S08]  /*7dc0*/  HMMA.16816.F32.BF16 R8, R188.reuse, R216, R8 ;  /* 0x000000d8bc08723c */ /* 0x048ff00000041808 */
[-C--:B------:R-:W-:Y:S08]  /*7dd0*/  HMMA.16816.F32.BF16 R12, R188, R218.reuse, R12 ;  /* 0x000000dabc0c723c */ /* 0x080ff0000004180c */
[----:B------:R-:W-:Y:S01]  /*7de0*/  FMUL.FTZ R4, R4, c[0x0][0x320] ;  /* 0x0000c80004047a20 */ /* 0x000fe20000410000 */
[C---:B------:R-:W-:Y:S03]  /*7df0*/  HMMA.16816.F32.BF16 R16, R204.reuse, R218, R16 ;  /* 0x000000dacc10723c */ /* 0x040fe60000041810 */
[----:B------:R-:W1:Y:S01]  /*7e00*/  MUFU.TANH R185, R4 ;  /* 0x0000000400b97308 */ /* 0x000e620000002400 */
[----:B------:R-:W-:Y:S02]  /*7e10*/  FMUL.FTZ R6, R6, c[0x0][0x320] ;  /* 0x0000c80006067a20 */ /* 0x000fe40000410000 */
[----:B------:R-:W-:Y:S02]  /*7e20*/  FMUL.FTZ R5, R5, c[0x0][0x320] ;  /* 0x0000c80005057a20 */ /* 0x000fe40000410000 */
[----:B------:R-:W-:Y:S04]  /*7e30*/  FMUL.FTZ R7, R7, c[0x0][0x320] ;  /* 0x0000c80007077a20 */ /* 0x000fe80000410000 */
[----:B------:R-:W-:Y:S01]  /*7e40*/  FMUL.FTZ R8, R8, c[0x0][0x320] ;  /* 0x0000c80008087a20 */ /* 0x000fe20000410000 */
[----:B------:R-:W2:Y:S01]  /*7e50*/  MUFU.TANH R187, R6 ;  /* 0x0000000600bb7308 */ /* 0x000ea20000002400 */
[----:B------:R-:W-:Y:S02]  /*7e60*/  FMUL.FTZ R9, R9, c[0x0][0x320] ;  /* 0x0000c80009097a20 */ /* 0x000fe40000410000 */
[----:B------:R-:W-:Y:S02]  /*7e70*/  FMUL.FTZ R10, R10, c[0x0][0x320] ;  /* 0x0000c8000a0a7a20 */ /* 0x000fe40000410000 */
[----:B------:R-:W-:Y:S02]  /*7e80*/  FMUL.FTZ R11, R11, c[0x0][0x320] ;  /* 0x0000c8000b0b7a20 */ /* 0x000fe40000410000 */
[----:B------:R-:W-:Y:S02]  /*7e90*/  FMUL.FTZ R12, R12, c[0x0][0x320] ;  /* 0x0000c8000c0c7a20 */ /* 0x000fe40000410000 */
[----:B------:R-:W-:Y:S01]  /*7ea0*/  FMUL.FTZ R14, R14, c[0x0][0x320] ;  /* 0x0000c8000e0e7a20 */ /* 0x000fe20000410000 */
[----:B------:R-:W-:Y:S01]  /*7eb0*/  MUFU.TANH R184, R5 ;  /* 0x0000000500b87308 */ /* 0x000fe20000002400 */
[----:B------:R-:W-:Y:S02]  /*7ec0*/  FMUL.FTZ R13, R13, c[0x0][0x320] ;  /* 0x0000c8000d0d7a20 */ /* 0x000fe40000410000 */
[----:B------:R-:W-:Y:S01]  /*7ed0*/  FMUL.FTZ R15, R15, c[0x0][0x320] ;  /* 0x0000c8000f0f7a20 */ /* 0x000fe20000410000 */
[----:B-1----:R-:W-:Y:S01]  /*7ee0*/  FMNMX.FTZ R0, R185, R3, !PT ;  /* 0x00000003b9007209 */ /* 0x002fe20007810000 */
[----:B------:R-:W-:Y:S02]  /*7ef0*/  FMUL.FTZ R19, R19, c[0x0][0x320] ;  /* 0x0000c80013137a20 */ /* 0x000fe40000410000 */
[----:B------:R-:W-:Y:S02]  /*7f00*/  FMUL.FTZ R17, R17, c[0x0][0x320] ;  /* 0x0000c80011117a20 */ /* 0x000fe40000410000 */
[----:B------:R-:W-:Y:S01]  /*7f10*/  FMUL.FTZ R18, R18, c[0x0][0x320] ;  /* 0x0000c80012127a20 */ /* 0x000fe20000410000 */
[----:B------:R-:W-:Y:S01]  /*7f20*/  MUFU.TANH R12, R12 ;  /* 0x0000000c000c7308 */ /* 0x000fe20000002400 */
[----:B------:R-:W-:Y:S01]  /*7f30*/  FMUL.FTZ R16, R16, c[0x0][0x320] ;  /* 0x0000c80010107a20 */ /* 0x000fe20000410000 */
[----:B--2---:R-:W-:Y:S08]  /*7f40*/  FMNMX.FTZ R2, R187, R116, !PT ;  /* 0x00000074bb027209 */ /* 0x004ff00007810000 */
[----:B------:R1:W-:Y:S10]  /*7f50*/  MUFU.TANH R186, R7 ;  /* 0x0000000700ba7308 */ /* 0x0003f40000002400 */
[----:B------:R-:W-:Y:S10]  /*7f60*/  MUFU.TANH R13, R13 ;  /* 0x0000000d000d7308 */ /* 0x000ff40000002400 */
[----:B------:R-:W2:Y:S01]  /*7f70*/  MUFU.TANH R197, R8 ;  /* 0x0000000800c57308 */ /* 0x000ea20000002400 */
[----:B-1----:R-:W1:Y:S09]  /*7f80*/  LDSM.16.M88.4 R4, [R228+0x800] ;  /* 0x00080000e404783b */ /* 0x002e720000000200 */
[----:B------:R-:W3:Y:S10]  /*7f90*/  MUFU.TANH R192, R9 ;  /* 0x0000000900c07308 */ /* 0x000ef40000002400 */
[----:B------:R-:W-:Y:S10]  /*7fa0*/  MUFU.TANH R196, R10 ;  /* 0x0000000a00c47308 */ /* 0x000ff40000002400 */
[----:B------:R4:W-:Y:S10]  /*7fb0*/  MUFU.TANH R195, R11 ;  /* 0x0000000b00c37308 */ /* 0x0009f40000002400 */
[----:B------:R-:W2:Y:S01]  /*7fc0*/  MUFU.TANH R18, R18 ;  /* 0x0000001200127308 */ /* 0x000ea20000002400 */
[-C--:B-1----:R-:W-:Y:S09]  /*7fd0*/  HMMA.16816.F32.BF16 R20, R204, R4.reuse, R20 ;  /* 0x00000004cc14723c */ /* 0x082ff20000041814 */
[----:B------:R-:W1:Y:S01]  /*7fe0*/  MUFU.TANH R16, R16 ;  /* 0x0000001000107308 */ /* 0x000e620000002400 */
[C---:B------:R-:W-:Y:S01]  /*7ff0*/  HMMA.16816.F32.BF16 R24, R188.reuse, R4, R24 ;  /* 0x00000004bc18723c */ /* 0x040fe20000041818 */
[----:B----4-:R-:W4:Y:S08]  /*8000*/  LDSM.16.M88.4 R8, [R228+0x1000] ;  /* 0x00100000e408783b */ /* 0x010f300000000200 */
[----:B------:R-:W1:Y:S01]  /*8010*/  MUFU.TANH R19, R19 ;  /* 0x0000001300137308 */ /* 0x000e620000002400 */
[-C--:B------:R-:W-:Y:S04]  /*8020*/  HMMA.16816.F32.BF16 R28, R188, R6.reuse, R28 ;  /* 0x00000006bc1c723c */ /* 0x080fe8000004181c */
[----:B------:R-:W-:Y:S04]  /*8030*/  FMUL.FTZ R22, R22, c[0x0][0x320] ;  /* 0x0000c80016167a20 */ /* 0x000fe80000410000 */
[C---:B------:R-:W-:Y:S01]  /*8040*/  HMMA.16816.F32.BF16 R32, R204.reuse, R6, R32 ;  /* 0x00000006cc20723c */ /* 0x040fe20000041820 */
[----:B------:R-:W1:Y:S01]  /*8050*/  MUFU.TANH R17, R17 ;  /* 0x0000001100117308 */ /* 0x000e620000002400 */
[----:B------:R-:W1:Y:S02]  /*8060*/  LDSM.16.M88.4 R4, [R228+0x1800] ;  /* 0x00180000e404783b */ /* 0x000e640000000200 */
[----:B------:R-:W-:Y:S02]  /*8070*/  FMUL.FTZ R20, R20, c[0x0][0x320] ;  /* 0x0000c80014147a20 */ /* 0x000fe40000410000 */
[----:B------:R-:W-:Y:S02]  /*8080*/  FMUL.FTZ R23, R23, c[0x0][0x320] ;  /* 0x0000c80017177a20 */ /* 0x000fe40000410000 */
[----:B------:R-:W-:Y:S03]  /*8090*/  FMUL.FTZ R24, R24, c[0x0][0x320] ;  /* 0x0000c80018187a20 */ /* 0x000fe60000410000 */
[----:B------:R-:W1:Y:S01]  /*80a0*/  MUFU.TANH R22, R22 ;  /* 0x0000001600167308 */ /* 0x000e620000002400 */
        /* <DEDUP_REMOVED lines=8> */
[-C--:B----4-:R-:W-:Y:S03]  /*8130*/  HMMA.16816.F32.BF16 R36, R204, R8.reuse, R36 ;  /* 0x00000008cc24723c */ /* 0x090fe60000041824 */
[----:B------:R-:W-:Y:S02]  /*8140*/  FMUL.FTZ R34, R34, c[0x0][0x320] ;  /* 0x0000c80022227a20 */ /* 0x000fe40000410000 */
[----:B------:R-:W-:Y:S01]  /*8150*/  FMUL.FTZ R33, R33, c[0x0][0x320] ;  /* 0x0000c80021217a20 */ /* 0x000fe20000410000 */
[----:B------:R-:W3:Y:S01]  /*8160*/  MUFU.TANH R20, R20 ;  /* 0x0000001400147308 */ /* 0x000ee20000002400 */
[----:B------:R-:W-:Y:S01]  /*8170*/  FMUL.FTZ R35, R35, c[0x0][0x320] ;  /* 0x0000c80023237a20 */ /* 0x000fe20000410000 */
[C---:B------:R-:W-:Y:S04]  /*8180*/  HMMA.16816.F32.BF16 R40, R188.reuse, R8, R40 ;  /* 0x00000008bc28723c */ /* 0x040fe80000041828 */
[----:B------:R-:W-:Y:S02]  /*8190*/  FMUL.FTZ R30, R30, c[0x0][0x320] ;  /* 0x0000c8001e1e7a20 */ /* 0x000fe40000410000 */
[----:B------:R-:W-:Y:S02]  /*81a0*/  FMUL.FTZ R31, R31, c[0x0][0x320] ;  /* 0x0000c8001f1f7a20 */ /* 0x000fe40000410000 */
[----:B------:R-:W-:Y:S01]  /*81b0*/  MUFU.TANH R25, R25 ;  /* 0x0000001900197308 */ /* 0x000fe20000002400 */
[-C--:B------:R-:W-:Y:S07]  /*81c0*/  HMMA.16816.F32.BF16 R44, R188, R10.reuse, R44 ;  /* 0x0000000abc2c723c */ /* 0x080fee000004182c */
[----:B------:R-:W-:Y:S01]  /*81d0*/  FMUL.FTZ R38, R38, c[0x0][0x320] ;  /* 0x0000c80026267a20 */ /* 0x000fe20000410000 */
[C---:B------:R-:W-:Y:S01]  /*81e0*/  HMMA.16816.F32.BF16 R48, R204.reuse, R10, R48 ;  /* 0x0000000acc30723c */ /* 0x040fe20000041830 */
[----:B------:R-:W2:Y:S01]  /*81f0*/  MUFU.TANH R23, R23 ;  /* 0x0000001700177308 */ /* 0x000ea20000002400 */
[----:B------:R-:W2:Y:S02]  /*8200*/  LDSM.16.M88.4 R8, [R228+0x2000] ;  /* 0x00200000e408783b */ /* 0x000ea40000000200 */
[----:B------:R-:W-:Y:S02]  /*8210*/  FMUL.FTZ R36, R36, c[0x0][0x320] ;  /* 0x0000c80024247a20 */ /* 0x000fe40000410000 */
[----:B------:R-:W-:Y:S02]  /*8220*/  FMUL.FTZ R39, R39, c[0x0][0x320] ;  /* 0x0000c80027277a20 */ /* 0x000fe40000410000 */
[-C--:B-1----:R-:W-:Y:S03]  /*8230*/  HMMA.16816.F32.BF16 R52, R204, R4.reuse, R52 ;  /* 0x00000004cc34723c */ /* 0x082fe60000041834 */
[----:B------:R-:W-:Y:S01]  /*8240*/  MUFU.TANH R34, R34 ;  /* 0x0000002200227308 */ /* 0x000fe20000002400 */
[----:B------:R-:W-:Y:S02]  /*8250*/  FMUL.FTZ R37, R37, c[0x0][0x320] ;  /* 0x0000c80025257a20 */ /* 0x000fe40000410000 */
[----:B------:R-:W-:Y:S02]  /*8260*/  FMUL.FTZ R40, R40, c[0x0][0x320] ;  /* 0x0000c80028287a20 */ /* 0x000fe40000410000 */
[C---:B------:R-:W-:Y:S04]  /*8270*/  HMMA.16816.F32.BF16 R56, R188.reuse, R4, R56 ;  /* 0x00000004bc38723c */ /* 0x040fe80000041838 */
[----:B------:R-:W-:Y:S01]  /*8280*/  FMUL.FTZ R46, R46, c[0x0][0x320] ;  /* 0x0000c8002e2e7a20 */ /* 0x000fe20000410000 */
[----:B------:R-:W1:Y:S01]  /*8290*/  MUFU.TANH R21, R21 ;  /* 0x0000001500157308 */ /* 0x000e620000002400 */
[----:B------:R-:W-:Y:S02]  /*82a0*/  FMUL.FTZ R47, R47, c[0x0][0x320] ;  /* 0x0000c8002f2f7a20 */ /* 0x000fe40000410000 */
[-C--:B------:R-:W-:Y:S04]  /*82b0*/  HMMA.16816.F32.BF16 R60, R188, R6.reuse, R60 ;  /* 0x00000006bc3c723c */ /* 0x080fe8000004183c */
[----:B------:R-:W-:Y:S02]  /*82c0*/  FMUL.FTZ R50, R50, c[0x0][0x320] ;  /* 0x0000c80032327a20 */ /* 0x000fe40000410000 */
[----:B------:R-:W-:Y:S01]  /*82d0*/  FMUL.FTZ R51, R51, c[0x0][0x320] ;  /* 0x0000c80033337a20 */ /* 0x000fe20000410000 */
[----:B------:R-:W-:Y:S01]  /*82e0*/  MUFU.TANH R28, R28 ;  /* 0x0000001c001c7308 */ /* 0x000fe20000002400 */
[C---:B------:R-:W-:Y:S01]  /*82f0*/  HMMA.16816.F32.BF16 R64, R204.reuse, R6, R64 ;  /* 0x00000006cc40723c */ /* 0x040fe20000041840 */
[----:B------:R-:W1:Y:S03]  /*8300*/  LDSM.16.M88.4 R4, [R228+0x2800] ;  /* 0x00280000e404783b */ /* 0x000e660000000200 */
[----:B------:R-:W-:Y:S02]  /*8310*/  FMUL.FTZ R54, R54, c[0x0][0x320] ;  /* 0x0000c80036367a20 */ /* 0x000fe40000410000 */
[----:B------:R-:W-:Y:S02]  /*8320*/  FMUL.FTZ R52, R52, c[0x0][0x320] ;  /* 0x0000c80034347a20 */ /* 0x000fe40000410000 */
[----:B------:R-:W-:Y:S01]  /*8330*/  FMUL.FTZ R55, R55, c[0x0][0x320] ;  /* 0x0000c80037377a20 */ /* 0x000fe20000410000 */
[----:B------:R-:W-:Y:S01]  /*8340*/  MUFU.TANH R214, R46 ;  /* 0x0000002e00d67308 */ /* 0x000fe20000002400 */
[-C--:B--2---:R-:W-:Y:S03]  /*8350*/  HMMA.16816.F32.BF16 R68, R204, R8.reuse, R68 ;  /* 0x00000008cc44723c */ /* 0x084fe60000041844 */
[----:B------:R-:W-:Y:S02]  /*8360*/  FMUL.FTZ R53, R53, c[0x0][0x320] ;  /* 0x0000c80035357a20 */ /* 0x000fe40000410000 */
[----:B------:R-:W-:Y:S02]  /*8370*/  FMUL.FTZ R49, R49, c[0x0][0x320] ;  /* 0x0000c80031317a20 */ /* 0x000fe40000410000 */
[----:B------:R-:W-:Y:S01]  /*8380*/  FMUL.FTZ R63, R63, c[0x0][0x320] ;  /* 0x0000c8003f3f7a20 */ /* 0x000fe20000410000 */
[C---:B------:R-:W-:Y:S01]  /*8390*/  HMMA.16816.F32.BF16 R72, R188.reuse, R8, R72 ;  /* 0x00000008bc48723c */ /* 0x040fe20000041848 */
[----:B------:R-:W2:Y:S03]  /*83a0*/  MUFU.TANH R35, R35 ;  /* 0x0000002300237308 */ /* 0x000ea60000002400 */
[----:B------:R-:W-:Y:S02]  /*83b0*/  FMUL.FTZ R41, R41, c[0x0][0x320] ;  /* 0x0000c80029297a20 */ /* 0x000fe40000410000 */
[----:B------:R-:W-:Y:S02]  /*83c0*/  FMUL.FTZ R66, R66, c[0x0][0x320] ;  /* 0x0000c80042427a20 */ /* 0x000fe40000410000 */
[-C--:B------:R-:W-:Y:S03]  /*83d0*/  HMMA.16816.F32.BF16 R76, R188, R10.reuse, R76 ;  /* 0x0000000abc4c723c */ /* 0x080fe6000004184c */
[----:B------:R-:W2:Y:S01]  /*83e0*/  MUFU.TANH R32, R32 ;  /* 0x0000002000207308 */ /* 0x000ea20000002400 */
[----:B------:R-:W-:Y:S02]  /*83f0*/  FMUL.FTZ R45, R45, c[0x0][0x320] ;  /* 0x0000c8002d2d7a20 */ /* 0x000fe40000410000 */
[----:B------:R-:W-:Y:S02]  /*8400*/  FMUL.FTZ R62, R62, c[0x0][0x320] ;  /* 0x0000c8003e3e7a20 */ /* 0x000fe40000410000 */
[C---:B------:R-:W-:Y:S01]  /*8410*/  HMMA.16816.F32.BF16 R80, R204.reuse, R10, R80 ;  /* 0x0000000acc50723c */ /* 0x040fe20000041850 */
[----:B------:R-:W2:Y:S01]  /*8420*/  LDSM.16.M88.4 R8, [R228+0x3000] ;  /* 0x00300000e408783b */ /* 0x000ea20000000200 */
[----:B------:R-:W-:Y:S04]  /*8430*/  DEPBAR.LE SB0, 0x0 ;  /* 0x000080000000791a */ /* 0x000fe80000000000 */
[----:B------:R-:W2:Y:S01]  /*8440*/  MUFU.TANH R33, R33 ;  /* 0x0000002100217308 */ /* 0x000ea20000002400 */
[----:B------:R-:W-:Y:S01]  /*8450*/  FMUL.FTZ R70, R70, c[0x0][0x320] ;  /* 0x0000c80046467a20 */ /* 0x000fe20000410000 */
[-C--:B-1----:R-:W-:Y:S01]  /*8460*/  HMMA.16816.F32.BF16 R84, R204, R4.reuse, R84 ;  /* 0x00000004cc54723c */ /* 0x082fe20000041854 */
[----:B------:R-:W-:Y:S04]  /*8470*/  BAR.SYNC.DEFER_BLOCKING 0x0 ;  /* 0x0000000000007b1d */ /* 0x000fe80000010000 */
[----:B------:R-:W-:Y:S02]  /*8480*/  FMUL.FTZ R69, R69, c[0x0][0x320] ;  /* 0x0000c80045457a20 */ /* 0x000fe40000410000 */
[----:B------:R-:W-:Y:S01]  /*8490*/  FMUL.FTZ R71, R71, c[0x0][0x320] ;  /* 0x0000c80047477a20 */ /* 0x000fe20000410000 */
[----:B------:R1:W-:Y:S01]  /*84a0*/  MUFU.TANH R46, R70 ;  /* 0x00000046002e7308 */ /* 0x0003e20000002400 */
[C---:B------:R-:W-:Y:S04]  /*84b0*/  HMMA.16816.F32.BF16 R88, R188.reuse, R4, R88 ;  /* 0x00000004bc58723c */ /* 0x040fe80000041858 */
[----:B------:R-:W-:Y:S02]  /*84c0*/  FMUL.FTZ R77, R77, c[0x0][0x320] ;  /* 0x0000c8004d4d7a20 */ /* 0x000fe40000410000 */
[----:B------:R-:W-:Y:S01]  /*84d0*/  FMUL.FTZ R78, R78, c[0x0][0x320] ;  /* 0x0000c8004e4e7a20 */ /* 0x000fe20000410000 */
[----:B------:R-:W-:Y:S01]  /*84e0*/  FMNMX.FTZ R4, R197, R117, !PT ;  /* 0x00000075c5047209 */ /* 0x000fe20007810000 */
[-C--:B------:R-:W-:Y:S01]  /*84f0*/  HMMA.16816.F32.BF16 R92, R188, R6.reuse, R92 ;  /* 0x00000006bc5c723c */ /* 0x080fe2000004185c */
[----:B------:R-:W3:Y:S03]  /*8500*/  MUFU.TANH R29, R29 ;  /* 0x0000001d001d7308 */ /* 0x000ee60000002400 */
[----:B------:R-:W-:Y:S02]  /*8510*/  FMUL.FTZ R82, R82, c[0x0][0x320] ;  /* 0x0000c80052527a20 */ /* 0x000fe40000410000 */
[----:B------:R-:W-:Y:S02]  /*8520*/  FMUL.FTZ R80, R80, c[0x0][0x320] ;  /* 0x0000c80050507a20 */ /* 0x000fe40000410000 */
[C---:B------:R-:W-:Y:S01]  /*8530*/  HMMA.16816.F32.BF16 R96, R204.reuse, R6, R96 ;  /* 0x00000006cc60723c */ /* 0x040fe20000041860 */
[----:B------:R-:W4:Y:S02]  /*8540*/  LDL R7, [R1+0x34] ;  /* 0x0000340001077983 */ /* 0x000f240000100800 */
[----:B------:R-:W3:Y:S01]  /*8550*/  MUFU.TANH R198, R38 ;  /* 0x0000002600c67308 */ /* 0x000ee20000002400 */
[----:B------:R-:W-:Y:S02]  /*8560*/  FMUL.FTZ R86, R86, c[0x0][0x320] ;  /* 0x0000c80056567a20 */ /* 0x000fe40000410000 */
[----:B------:R-:W-:Y:S01]  /*8570*/  FMUL.FTZ R81, R81, c[0x0][0x320] ;  /* 0x0000c80051517a20 */ /* 0x000fe20000410000 */
[----:B-1----:R-:W-:Y:S01]  /*8580*/  FMNMX.FTZ R70, R184, R0, !PT ;  /* 0x00000000b8467209 */ /* 0x002fe20007810000 */
[-C--:B--2---:R-:W-:Y:S04]  /*8590*/  HMMA.16816.F32.BF16 R100, R204, R8.reuse, R100 ;  /* 0x00000008cc64723c */ /* 0x084fe80000041864 */
[----:B------:R-:W-:Y:S01]  /*85a0*/  FMNMX.FTZ R0, R186, R2, !PT ;  /* 0x00000002ba007209 */ /* 0x000fe20007810000 */
[----:B------:R-:W-:Y:S01]  /*85b0*/  MUFU.TANH R194, R26 ;  /* 0x0000001a00c27308 */ /* 0x000fe20000002400 */
[----:B---3--:R-:W-:Y:S01]  /*85c0*/  FMNMX.FTZ R2, R192, R4, !PT ;  /* 0x00000004c0027209 */ /* 0x008fe20007810000 */
[----:B------:R-:W-:Y:S01]  /*85d0*/  FMUL.FTZ R83, R83, c[0x0][0x320] ;  /* 0x0000c80053537a20 */ /* 0x000fe20000410000 */
[----:B------:R-:W-:Y:S01]  /*85e0*/  FMNMX.FTZ R0, R18, R0, !PT ;  /* 0x0000000012007209 */ /* 0x000fe20007810000 */
[----:B------:R-:W-:Y:S01]  /*85f0*/  FMUL.FTZ R95, R95, c[0x0][0x320] ;  /* 0x0000c8005f5f7a20 */ /* 0x000fe20000410000 */
[C---:B------:R-:W-:Y:S04]  /*8600*/  HMMA.16816.F32.BF16 R104, R188.reuse, R8, R104 ;  /* 0x00000008bc68723c */ /* 0x040fe80000041868 */
[----:B------:R-:W-:Y:S01]  /*8610*/  FMNMX.FTZ R2, R12, R2, !PT ;  /* 0x000000020c027209 */ /* 0x000fe20007810000 */
[----:B------:R-:W1:Y:S01]  /*8620*/  MUFU.TANH R26, R36 ;  /* 0x00000024001a7308 */ /* 0x000e620000002400 */
[----:B------:R-:W-:Y:S01]  /*8630*/  FMNMX.FTZ R70, R16, R70, !PT ;  /* 0x0000004610467209 */ /* 0x000fe20007810000 */
[----:B------:R-:W-:Y:S01]  /*8640*/  FMUL.FTZ R84, R84, c[0x0][0x320] ;  /* 0x0000c80054547a20 */ /* 0x000fe20000410000 */
[----:B------:R-:W-:Y:S01]  /*8650*/  FMNMX.FTZ R2, R13, R2, !PT ;  /* 0x000000020d027209 */ /* 0x000fe20007810000 */
[-C--:B------:R-:W-:Y:S03]  /*8660*/  HMMA.16816.F32.BF16 R108, R188, R10.reuse, R108 ;  /* 0x0000000abc6c723c */ /* 0x080fe6000004186c */
[----:B------:R-:W-:Y:S01]  /*8670*/  FMNMX.FTZ R0, R19, R0, !PT ;  /* 0x0000000013007209 */ /* 0x000fe20007810000 */
[----:B------:R-:W-:Y:S01]  /*8680*/  FMUL.FTZ R87, R87, c[0x0][0x320] ;  /* 0x0000c80057577a20 */ /* 0x000fe20000410000 */
[----:B------:R-:W-:Y:S01]  /*8690*/  FMNMX.FTZ R70, R17, R70, !PT ;  /* 0x0000004611467209 */ /* 0x000fe20007810000 */
[----:B------:R-:W-:Y:S01]  /*86a0*/  MUFU.TANH R201, R39 ;  /* 0x0000002700c97308 */ /* 0x000fe20000002400 */
[----:B------:R-:W-:Y:S01]  /*86b0*/  FMNMX.FTZ R4, R22, R0, !PT ;  /* 0x0000000016047209 */ /* 0x000fe20007810000 */
[----:B------:R-:W-:Y:S04]  /*86c0*/  HMMA.16816.F32.BF16 R112, R204, R10, R112 ;  /* 0x0000000acc70723c */ /* 0x000fe80000041870 */
[----:B------:R-:W-:Y:S01]  /*86d0*/  FMNMX.FTZ R70, R20, R70, !PT ;  /* 0x0000004614467209 */ /* 0x000fe20007810000 */
[----:B------:R-:W-:Y:S01]  /*86e0*/  FMUL.FTZ R102, R102, c[0x0][0x320] ;  /* 0x0000c80066667a20 */ /* 0x000fe20000410000 */
[----:B------:R-:W-:Y:S01]  /*86f0*/  FMNMX.FTZ R4, R23, R4, !PT ;  /* 0x0000000417047209 */ /* 0x000fe20007810000 */
[----:B------:R-:W-:Y:S01]  /*8700*/  FMUL.FTZ R106, R106, c[0x0][0x320] ;  /* 0x0000c8006a6a7a20 */ /* 0x000fe20000410000 */
[----:B------:R-:W2:Y:S01]  /*8710*/  MUFU.TANH R208, R40 ;  /* 0x0000002800d07308 */ /* 0x000ea20000002400 */
[----:B------:R-:W-:Y:S03]  /*8720*/  FMUL.FTZ R48, R48, c[0x0][0x320] ;  /* 0x0000c80030307a20 */ /* 0x000fe60000410000 */
[----:B------:R-:W-:Y:S01]  /*8730*/  FMNMX.FTZ R70, R21, R70, !PT ;  /* 0x0000004615467209 */ /* 0x000fe20007810000 */
[----:B------:R-:W-:Y:S01]  /*8740*/  FMUL.FTZ R104, R104, c[0x0][0x320] ;  /* 0x0000c80068687a20 */ /* 0x000fe20000410000 */
[----:B------:R-:W-:Y:S01]  /*8750*/  FMNMX.FTZ R4, R34, R4, !PT ;  /* 0x0000000422047209 */ /* 0x000fe20007810000 */
[----:B------:R-:W-:Y:S01]  /*8760*/  FMUL.FTZ R85, R85, c[0x0][0x320] ;  /* 0x0000c80055557a20 */ /* 0x000fe20000410000 */
[----:B------:R-:W-:Y:S01]  /*8770*/  FMNMX.FTZ R0, R24, R2, !PT ;  /* 0x0000000218007209 */ /* 0x000fe20007810000 */
[----:B------:R-:W-:Y:S01]  /*8780*/  FMUL.FTZ R98, R98, c[0x0][0x320] ;  /* 0x0000c80062627a20 */ /* 0x000fe20000410000 */
[----:B------:R-:W-:Y:S01]  /*8790*/  MUFU.TANH R193, R27 ;  /* 0x0000001b00c17308 */ /* 0x000fe20000002400 */
[----:B------:R-:W-:Y:S01]  /*87a0*/  FMUL.FTZ R96, R96, c[0x0][0x320] ;  /* 0x0000c80060607a20 */ /* 0x000fe20000410000 */
[----:B------:R-:W-:Y:S01]  /*87b0*/  FMNMX.FTZ R4, R35, R4, !PT ;  /* 0x0000000423047209 */ /* 0x000fe20007810000 */
[----:B------:R-:W-:Y:S01]  /*87c0*/  FMUL.FTZ R99, R99, c[0x0][0x320] ;  /* 0x0000c80063637a20 */ /* 0x000fe20000410000 */
[----:B------:R-:W-:Y:S01]  /*87d0*/  FMNMX.FTZ R0, R25, R0, !PT ;  /* 0x0000000019007209 */ /* 0x000fe20007810000 */
[----:B------:R-:W-:Y:S01]  /*87e0*/  FMUL.FTZ R97, R97, c[0x0][0x320] ;  /* 0x0000c80061617a20 */ /* 0x000fe20000410000 */
[----:B------:R-:W-:Y:S01]  /*87f0*/  FMNMX.FTZ R70, R32, R70, !PT ;  /* 0x0000004620467209 */ /* 0x000fe20007810000 */
[----:B------:R-:W-:Y:S01]  /*8800*/  FMUL.FTZ R100, R100, c[0x0][0x320] ;  /* 0x0000c80064647a20 */ /* 0x000fe20000410000 */
[----:B------:R-:W-:Y:S01]  /*8810*/  FMNMX.FTZ R0, R28, R0, !PT ;  /* 0x000000001c007209 */ /* 0x000fe20007810000 */
[----:B------:R-:W-:Y:S01]  /*8820*/  FMUL.FTZ R101, R101, c[0x0][0x320] ;  /* 0x0000c80065657a20 */ /* 0x000fe20000410000 */
[----:B------:R-:W3:Y:S01]  /*8830*/  MUFU.TANH R27, R37 ;  /* 0x00000025001b7308 */ /* 0x000ee20000002400 */
[----:B------:R-:W-:Y:S01]  /*8840*/  FMUL.FTZ R103, R103, c[0x0][0x320] ;  /* 0x0000c80067677a20 */ /* 0x000fe20000410000 */
[----:B------:R-:W-:Y:S01]  /*8850*/  FMNMX.FTZ R70, R33, R70, !PT ;  /* 0x0000004621467209 */ /* 0x000fe20007810000 */
[----:B------:R-:W-:Y:S01]  /*8860*/  FMUL.FTZ R88, R88, c[0x0][0x320] ;  /* 0x0000c80058587a20 */ /* 0x000fe20000410000 */
[----:B------:R-:W-:Y:S01]  /*8870*/  FMNMX.FTZ R0, R29, R0, !PT ;  /* 0x000000001d007209 */ /* 0x000fe20007810000 */
[----:B------:R-:W-:Y:S01]  /*8880*/  FMUL.FTZ R89, R89, c[0x0][0x320] ;  /* 0x0000c80059597a20 */ /* 0x000fe20000410000 */
[----:B------:R-:W-:Y:S01]  /*8890*/  FMNMX.FTZ R4, R198, R4, !PT ;  /* 0x00000004c6047209 */ /* 0x000fe20007810000 */
[----:B------:R-:W-:Y:S01]  /*88a0*/  FMUL.FTZ R93, R93, c[0x0][0x320] ;  /* 0x0000c8005d5d7a20 */ /* 0x000fe20000410000 */
[----:B-1----:R-:W-:Y:S01]  /*88b0*/  FMNMX.FTZ R70, R26, R70, !PT ;  /* 0x000000461a467209 */ /* 0x002fe20007810000 */
[----:B------:R-:W-:Y:S01]  /*88c0*/  FMUL.FTZ R90, R90, c[0x0][0x320] ;  /* 0x0000c8005a5a7a20 */ /* 0x000fe20000410000 */
[----:B------:R-:W1:Y:S01]  /*88d0*/  MUFU.TANH R50, R50 ;  /* 0x0000003200327308 */ /* 0x000e620000002400 */
[----:B------:R-:W-:Y:S01]  /*88e0*/  FMUL.FTZ R91, R91, c[0x0][0x320] ;  /* 0x0000c8005b5b7a20 */ /* 0x000fe20000410000 */
[----:B--2---:R-:W-:Y:S01]  /*88f0*/  FMNMX.FTZ R2, R208, R0, !PT ;  /* 0x00000000d0027209 */ /* 0x004fe20007810000 */
[----:B------:R-:W-:Y:S01]  /*8900*/  FMUL.FTZ R94, R94, c[0x0][0x320] ;  /* 0x0000c8005e5e7a20 */ /* 0x000fe20000410000 */
[----:B------:R-:W-:Y:S01]  /*8910*/  FMNMX.FTZ R0, R201, R4, !PT ;  /* 0x00000004c9007209 */ /* 0x000fe20007810000 */
[----:B------:R-:W-:Y:S01]  /*8920*/  FMUL.FTZ R107, R107, c[0x0][0x320] ;  /* 0x0000c8006b6b7a20 */ /* 0x000fe20000410000 */
[----:B------:R-:W-:Y:S01]  /*8930*/  FMNMX.FTZ R4, R196, R118, !PT ;  /* 0x00000076c4047209 */ /* 0x000fe20007810000 */
[----:B------:R-:W-:Y:S02]  /*8940*/  FMUL.FTZ R92, R92, c[0x0][0x320] ;  /* 0x0000c8005c5c7a20 */ /* 0x000fe40000410000 */
[----:B------:R-:W-:Y:S01]  /*8950*/  FMUL.FTZ R59, R59, c[0x0][0x320] ;  /* 0x0000c8003b3b7a20 */ /* 0x000fe20000410000 */
[----:B------:R-:W2:Y:S01]  /*8960*/  MUFU.TANH R48, R48 ;  /* 0x0000003000307308 */ /* 0x000ea20000002400 */
[----:B------:R-:W-:Y:S01]  /*8970*/  FMUL.FTZ R60, R60, c[0x0][0x320] ;  /* 0x0000c8003c3c7a20 */ /* 0x000fe20000410000 */
[----:B------:R-:W-:Y:S01]  /*8980*/  FMNMX.FTZ R4, R195, R4, !PT ;  /* 0x00000004c3047209 */ /* 0x000fe20007810000 */
[----:B------:R-:W-:Y:S01]  /*8990*/  FMUL.FTZ R61, R61, c[0x0][0x320] ;  /* 0x0000c8003d3d7a20 */ /* 0x000fe20000410000 */
[----:B---3--:R-:W-:Y:S01]  /*89a0*/  FMNMX.FTZ R70, R27, R70, !PT ;  /* 0x000000461b467209 */ /* 0x008fe20007810000 */
        /* <DEDUP_REMOVED lines=10> */
[----:B------:R-:W1:Y:S01]  /*8a50*/  MUFU.TANH R51, R51 ;  /* 0x0000003300337308 */ /* 0x000e620000002400 */
[----:B------:R-:W-:Y:S02]  /*8a60*/  FMUL.FTZ R65, R65, c[0x0][0x320] ;  /* 0x0000c80041417a20 */ /* 0x000fe40000410000 */
[----:B------:R-:W-:Y:S01]  /*8a70*/  FMUL.FTZ R44, R44, c[0x0][0x320] ;  /* 0x0000c8002c2c7a20 */ /* 0x000fe20000410000 */
[----:B--2---:R-:W-:Y:S01]  /*8a80*/  FMNMX.FTZ R70, R48, R70, !PT ;  /* 0x0000004630467209 */ /* 0x004fe20007810000 */
[----:B------:R-:W-:Y:S02]  /*8a90*/  FMUL.FTZ R68, R68, c[0x0][0x320] ;  /* 0x0000c80044447a20 */ /* 0x000fe40000410000 */
[----:B------:R-:W-:Y:S02]  /*8aa0*/  FMUL.FTZ R56, R56, c[0x0][0x320] ;  /* 0x0000c80038387a20 */ /* 0x000fe40000410000 */
[----:B------:R-:W-:Y:S01]  /*8ab0*/  FMUL.FTZ R72, R72, c[0x0][0x320] ;  /* 0x0000c80048487a20 */ /* 0x000fe20000410000 */
[----:B------:R-:W2:Y:S01]  /*8ac0*/  MUFU.TANH R49, R49 ;  /* 0x0000003100317308 */ /* 0x000ea20000002400 */
[----:B------:R-:W-:Y:S02]  /*8ad0*/  FMUL.FTZ R76, R76, c[0x0][0x320] ;  /* 0x0000c8004c4c7a20 */ /* 0x000fe40000410000 */
[----:B------:R-:W-:Y:S02]  /*8ae0*/  FMUL.FTZ R112, R112, c[0x0][0x320] ;  /* 0x0000c80070707a20 */ /* 0x000fe40000410000 */
[----:B------:R-:W-:Y:S02]  /*8af0*/  FMUL.FTZ R114, R114, c[0x0][0x320] ;  /* 0x0000c80072727a20 */ /* 0x000fe40000410000 */
[----:B------:R-:W-:Y:S02]  /*8b00*/  FMUL.FTZ R108, R108, c[0x0][0x320] ;  /* 0x0000c8006c6c7a20 */ /* 0x000fe40000410000 */
[----:B------:R-:W-:Y:S01]  /*8b10*/  FMUL.FTZ R43, R43, c[0x0][0x320] ;  /* 0x0000c8002b2b7a20 */ /* 0x000fe20000410000 */
[----:B------:R-:W3:Y:S01]  /*8b20*/  MUFU.TANH R221, R54 ;  /* 0x0000003600dd7308 */ /* 0x000ee20000002400 */
[----:B------:R-:W-:Y:S02]  /*8b30*/  FMUL.FTZ R113, R113, c[0x0][0x320] ;  /* 0x0000c80071717a20 */ /* 0x000fe40000410000 */
[----:B------:R-:W-:Y:S01]  /*8b40*/  FMUL.FTZ R58, R58, c[0x0][0x320] ;  /* 0x0000c8003a3a7a20 */ /* 0x000fe20000410000 */
[----:B-1----:R-:W-:Y:S01]  /*8b50*/  FMNMX.FTZ R0, R51, R0, !PT ;  /* 0x0000000033007209 */ /* 0x002fe20007810000 */
[----:B------:R-:W-:Y:S02]  /*8b60*/  FMUL.FTZ R74, R74, c[0x0][0x320] ;  /* 0x0000c8004a4a7a20 */ /* 0x000fe40000410000 */
[----:B------:R-:W-:Y:S02]  /*8b70*/  FMUL.FTZ R109, R109, c[0x0][0x320] ;  /* 0x0000c8006d6d7a20 */ /* 0x000fe40000410000 */
[----:B------:R-:W-:Y:S01]  /*8b80*/  FMUL.FTZ R57, R57, c[0x0][0x320] ;  /* 0x0000c80039397a20 */ /* 0x000fe20000410000 */
[----:B------:R-:W1:Y:S01]  /*8b90*/  MUFU.TANH R215, R52 ;  /* 0x0000003400d77308 */ /* 0x000e620000002400 */
[----:B--2---:R-:W-:Y:S09]  /*8ba0*/  FMNMX.FTZ R70, R49, R70, !PT ;  /* 0x0000004631467209 */ /* 0x004ff20007810000 */
[----:B------:R-:W2:Y:S01]  /*8bb0*/  MUFU.TANH R219, R55 ;  /* 0x0000003700db7308 */ /* 0x000ea20000002400 */
[----:B---3--:R-:W-:Y:S09]  /*8bc0*/  FMNMX.FTZ R0, R221, R0, !PT ;  /* 0x00000000dd007209 */ /* 0x008ff20007810000 */
[----:B------:R-:W3:Y:S01]  /*8bd0*/  MUFU.TANH R218, R53 ;  /* 0x0000003500da7308 */ /* 0x000ee20000002400 */
[----:B-1----:R-:W-:Y:S09]  /*8be0*/  FMNMX.FTZ R70, R215, R70, !PT ;  /* 0x00000046d7467209 */ /* 0x002ff20007810000 */
[----:B------:R-:W-:Y:S01]  /*8bf0*/  MUFU.TANH R217, R47 ;  /* 0x0000002f00d97308 */ /* 0x000fe20000002400 */
[----:B--2---:R-:W-:Y:S09]  /*8c00*/  FMNMX.FTZ R0, R219, R0, !PT ;  /* 0x00000000db007209 */ /* 0x004ff20007810000 */
[----:B------:R-:W1:Y:S01]  /*8c10*/  MUFU.TANH R47, R66 ;  /* 0x00000042002f7308 */ /* 0x000e620000002400 */
[----:B---3--:R-:W-:Y:S09]  /*8c20*/  FMNMX.FTZ R70, R218, R70, !PT ;  /* 0x00000046da467209 */ /* 0x008ff20007810000 */
[----:B------:R-:W2:Y:S10]  /*8c30*/  MUFU.TANH R212, R64 ;  /* 0x0000004000d47308 */ /* 0x000eb40000002400 */
        /* <DEDUP_REMOVED lines=8> */
[----:B-1----:R-:W-:Y:S04]  /*8cc0*/  FMNMX.FTZ R0, R57, R0, !PT ;  /* 0x0000000039007209 */ /* 0x002fe80007810000 */
[----:B------:R-:W-:Y:S05]  /*8cd0*/  FMNMX.FTZ R0, R46, R0, !PT ;  /* 0x000000002e007209 */ /* 0x000fea0007810000 */
[----:B------:R-:W1:Y:S01]  /*8ce0*/  MUFU.TANH R251, R68 ;  /* 0x0000004400fb7308 */ /* 0x000e620000002400 */
[----:B--2---:R-:W-:Y:S09]  /*8cf0*/  FMNMX.FTZ R70, R211, R70, !PT ;  /* 0x00000046d3467209 */ /* 0x004ff20007810000 */
[----:B------:R-:W2:Y:S01]  /*8d00*/  MUFU.TANH R210, R45 ;  /* 0x0000002d00d27308 */ /* 0x000ea20000002400 */
[----:B---3--:R-:W-:Y:S09]  /*8d10*/  FMNMX.FTZ R2, R209, R2, !PT ;  /* 0x00000002d1027209 */ /* 0x008ff20007810000 */
[----:B------:R-:W-:Y:S01]  /*8d20*/  MUFU.TANH R238, R63 ;  /* 0x0000003f00ee7308 */ /* 0x000fe20000002400 */
[----:B-1----:R-:W-:Y:S09]  /*8d30*/  FMNMX.FTZ R70, R251, R70, !PT ;  /* 0x00000046fb467209 */ /* 0x002ff20007810000 */
[----:B------:R-:W1:Y:S01]  /*8d40*/  MUFU.TANH R63, R71 ;  /* 0x00000047003f7308 */ /* 0x000e620000002400 */
[----:B--2---:R-:W-:Y:S09]  /*8d50*/  FMNMX.FTZ R2, R210, R2, !PT ;  /* 0x00000002d2027209 */ /* 0x004ff20007810000 */
[----:B------:R-:W2:Y:S10]  /*8d60*/  MUFU.TANH R239, R69 ;  /* 0x0000004500ef7308 */ /* 0x000eb40000002400 */
[----:B------:R-:W3:Y:S01]  /*8d70*/  MUFU.TANH R249, R56 ;  /* 0x0000003800f97308 */ /* 0x000ee20000002400 */
[----:B-1----:R-:W-:Y:S02]  /*8d80*/  FMNMX.FTZ R0, R63, R0, !PT ;  /* 0x000000003f007209 */ /* 0x002fe40007810000 */
[C---:B----4-:R-:W-:Y:S07]  /*8d90*/  ISETP.GT.AND P0, PT, R242.reuse, R7, PT ;  /* 0x00000007f200720c */ /* 0x050fee0003f04270 */
[----:B------:R1:W-:Y:S01]  /*8da0*/  MUFU.TANH R247, R59 ;  /* 0x0000003b00f77308 */ /* 0x0003e20000002400 */
[----:B------:R-:W-:Y:S02]  /*8db0*/  IADD3 R242, R242, -0x1, RZ ;  /* 0xfffffffff2f27810 */ /* 0x000fe40007ffe0ff */
[----:B--2---:R-:W-:Y:S07]  /*8dc0*/  FMNMX.FTZ R70, R239, R70, !PT ;  /* 0x00000046ef467209 */ /* 0x004fee0007810000 */
[----:B------:R-:W-:Y:S01]  /*8dd0*/  MUFU.TANH R246, R62 ;  /* 0x0000003e00f67308 */ /* 0x000fe20000002400 */
[----:B---3--:R-:W-:Y:S09]  /*8de0*/  FMNMX.FTZ R2, R249, R2, !PT ;  /* 0x00000002f9027209 */ /* 0x008ff20007810000 */
[----:B------:R-:W2:Y:S01]  /*8df0*/  MUFU.TANH R62, R82 ;  /* 0x00000052003e7308 */ /* 0x000ea20000002400 */
[----:B-1----:R-:W-:Y:S04]  /*8e00*/  MOV R59, R202 ;  /* 0x000000ca003b7202 */ /* 0x002fe80000000f00 */
[----:B------:R-:W-:Y:S05]  /*8e10*/  FMNMX.FTZ R2, R59, R2, !PT ;  /* 0x000000023b027209 */ /* 0x000fea0007810000 */
[----:B------:R-:W1:Y:S10]  /*8e20*/  MUFU.TANH R14, R14 ;  /* 0x0000000e000e7308 */ /* 0x000e740000002400 */
[----:B------:R-:W3:Y:S01]  /*8e30*/  MUFU.TANH R199, R60 ;  /* 0x0000003c00c77308 */ /* 0x000ee20000002400 */
[----:B--2---:R-:W-:Y:S09]  /*8e40*/  FMNMX.FTZ R0, R62, R0, !PT ;  /* 0x000000003e007209 */ /* 0x004ff20007810000 */
[----:B------:R3:W2:Y:S01]  /*8e50*/  MUFU.TANH R60, R80 ;  /* 0x00000050003c7308 */ /* 0x0006a20000002400 */
[----:B-1----:R-:W-:Y:S09]  /*8e60*/  FMNMX.FTZ R4, R14, R4, !PT ;  /* 0x000000040e047209 */ /* 0x002ff20007810000 */
[----:B------:R-:W1:Y:S10]  /*8e70*/  MUFU.TANH R222, R81 ;  /* 0x0000005100de7308 */ /* 0x000e740000002400 */
[----:B------:R-:W-:Y:S01]  /*8e80*/  MUFU.TANH R237, R86 ;  /* 0x0000005600ed7308 */ /* 0x000fe20000002400 */
[----:B---3--:R-:W-:Y:S02]  /*8e90*/  MOV R80, R199 ;  /* 0x000000c700507202 */ /* 0x008fe40000000f00 */
[----:B--2---:R-:W-:Y:S02]  /*8ea0*/  FMNMX.FTZ R70, R60, R70, !PT ;  /* 0x000000463c467209 */ /* 0x004fe40007810000 */
[----:B------:R-:W-:Y:S05]  /*8eb0*/  FMNMX.FTZ R2, R80, R2, !PT ;  /* 0x0000000250027209 */ /* 0x000fea0007810000 */
[----:B------:R-:W2:Y:S01]  /*8ec0*/  MUFU.TANH R41, R102 ;  /* 0x0000006600297308 */ /* 0x000ea20000002400 */
[----:B-1----:R-:W-:Y:S04]  /*8ed0*/  MOV R82, R222 ;  /* 0x000000de00527202 */ /* 0x002fe80000000f00 */
[----:B------:R-:W-:Y:S05]  /*8ee0*/  FMNMX.FTZ R70, R82, R70, !PT ;  /* 0x0000004652467209 */ /* 0x000fea0007810000 */
[----:B------:R2:W-:Y:S10]  /*8ef0*/  MUFU.TANH R86, R104 ;  /* 0x0000006800567308 */ /* 0x0005f40000002400 */
[----:B------:R-:W1:Y:S10]  /*8f00*/  MUFU.TANH R220, R83 ;  /* 0x0000005300dc7308 */ /* 0x000e740000002400 */
[----:B------:R-:W3:Y:S01]  /*8f10*/  MUFU.TANH R15, R15 ;  /* 0x0000000f000f7308 */ /* 0x000ee20000002400 */
[----:B--2---:R-:W-:Y:S09]  /*8f20*/  MOV R104, R41 ;  /* 0x0000002900687202 */ /* 0x004ff20000000f00 */
[----:B------:R-:W2:Y:S01]  /*8f30*/  MUFU.TANH R36, R84 ;  /* 0x0000005400247308 */ /* 0x000ea20000002400 */
[----:B-1----:R-:W-:Y:S04]  /*8f40*/  FMNMX.FTZ R0, R220, R0, !PT ;  /* 0x00000000dc007209 */ /* 0x002fe80007810000 */
[----:B------:R-:W-:Y:S05]  /*8f50*/  FMNMX.FTZ R0, R237, R0, !PT ;  /* 0x00000000ed007209 */ /* 0x000fea0007810000 */
[----:B------:R-:W1:Y:S01]  /*8f60*/  MUFU.TANH R240, R61 ;  /* 0x0000003d00f07308 */ /* 0x000e620000002400 */
[----:B---3--:R-:W-:Y:S04]  /*8f70*/  FMNMX.FTZ R4, R15, R4, !PT ;  /* 0x000000040f047209 */ /* 0x008fe80007810000 */
[----:B------:R-:W-:Y:S05]  /*8f80*/  FMNMX.FTZ R4, R194, R4, !PT ;  /* 0x00000004c2047209 */ /* 0x000fea0007810000 */
[----:B------:R-:W3:Y:S01]  /*8f90*/  MUFU.TANH R236, R87 ;  /* 0x0000005700ec7308 */ /* 0x000ee20000002400 */
[----:B------:R-:W-:Y:S02]  /*8fa0*/  FMNMX.FTZ R4, R193, R4, !PT ;  /* 0x00000004c1047209 */ /* 0x000fe40007810000 */
[----:B--2---:R-:W-:Y:S02]  /*8fb0*/  MOV R205, R36 ;  /* 0x0000002400cd7202 */ /* 0x004fe40000000f00 */
[----:B------:R-:W-:Y:S02]  /*8fc0*/  MOV R84, R247 ;  /* 0x000000f700547202 */ /* 0x000fe40000000f00 */
[----:B------:R-:W-:Y:S03]  /*8fd0*/  FMNMX.FTZ R70, R205, R70, !PT ;  /* 0x00000046cd467209 */ /* 0x000fe60007810000 */
[----:B------:R2:W4:Y:S01]  /*8fe0*/  MUFU.TANH R40, R85 ;  /* 0x0000005500287308 */ /* 0x0005220000002400 */
[----:B-1----:R-:W-:Y:S04]  /*8ff0*/  MOV R83, R240 ;  /* 0x000000f000537202 */ /* 0x002fe80000000f00 */
[----:B------:R-:W-:Y:S05]  /*9000*/  FMNMX.FTZ R2, R83, R2, !PT ;  /* 0x0000000253027209 */ /* 0x000fea0007810000 */
[----:B------:R-:W1:Y:S01]  /*9010*/  MUFU.TANH R45, R72 ;  /* 0x00000048002d7308 */ /* 0x000e620000002400 */
[----:B---3--:R-:W-:Y:S09]  /*9020*/  FMNMX.FTZ R0, R236, R0, !PT ;  /* 0x00000000ec007209 */ /* 0x008ff20007810000 */
[----:B------:R-:W3:Y:S01]  /*9030*/  MUFU.TANH R200, R73 ;  /* 0x0000004900c87308 */ /* 0x000ee20000002400 */
[----:B--2---:R-:W-:Y:S02]  /*9040*/  MOV R85, R246 ;  /* 0x000000f600557202 */ /* 0x004fe40000000f00 */
[----:B----4-:R-:W-:Y:S07]  /*9050*/  FMNMX.FTZ R70, R40, R70, !PT ;  /* 0x0000004628467209 */ /* 0x010fee0007810000 */
[----:B------:R-:W2:Y:S01]  /*9060*/  MUFU.TANH R98, R98 ;  /* 0x0000006200627308 */ /* 0x000ea20000002400 */
[----:B-1----:R-:W-:Y:S09]  /*9070*/  FMNMX.FTZ R2, R45, R2, !PT ;  /* 0x000000022d027209 */ /* 0x002ff20007810000 */
[----:B------:R-:W1:Y:S01]  /*9080*/  MUFU.TANH R30, R30 ;  /* 0x0000001e001e7308 */ /* 0x000e620000002400 */
[----:B---3--:R-:W-:Y:S04]  /*9090*/  MOV R207, R200 ;  /* 0x000000c800cf7202 */ /* 0x008fe80000000f00 */
[----:B------:R-:W-:Y:S05]  /*90a0*/  FMNMX.FTZ R2, R207, R2, !PT ;  /* 0x00000002cf027209 */ /* 0x000fea0007810000 */
[----:B------:R-:W3:Y:S01]  /*90b0*/  MUFU.TANH R96, R96 ;  /* 0x0000006000607308 */ /* 0x000ee20000002400 */
[----:B--2---:R-:W-:Y:S09]  /*90c0*/  FMNMX.FTZ R0, R98, R0, !PT ;  /* 0x0000000062007209 */ /* 0x004ff20007810000 */
[----:B------:R-:W2:Y:S01]  /*90d0*/  MUFU.TANH R99, R99 ;  /* 0x0000006300637308 */ /* 0x000ea20000002400 */
[----:B-1----:R-:W-:Y:S09]  /*90e0*/  FMNMX.FTZ R4, R30, R4, !PT ;  /* 0x000000041e047209 */ /* 0x002ff20007810000 */
[----:B------:R-:W1:Y:S01]  /*90f0*/  MUFU.TANH R31, R31 ;  /* 0x0000001f001f7308 */ /* 0x000e620000002400 */
[----:B---3--:R-:W-:Y:S09]  /*9100*/  FMNMX.FTZ R70, R96, R70, !PT ;  /* 0x0000004660467209 */ /* 0x008ff20007810000 */
[----:B------:R-:W3:Y:S01]  /*9110*/  MUFU.TANH R97, R97 ;  /* 0x0000006100617308 */ /* 0x000ee20000002400 */
[----:B--2---:R-:W-:Y:S04]  /*9120*/  FMNMX.FTZ R0, R99, R0, !PT ;  /* 0x0000000063007209 */ /* 0x004fe80007810000 */
[----:B------:R-:W-:Y:S05]  /*9130*/  FMNMX.FTZ R0, R104, R0, !PT ;  /* 0x0000000068007209 */ /* 0x000fea0007810000 */
[----:B------:R-:W2:Y:S01]  /*9140*/  MUFU.TANH R38, R100 ;  /* 0x0000006400267308 */ /* 0x000ea20000002400 */
[----:B-1----:R-:W-:Y:S09]  /*9150*/  FMNMX.FTZ R4, R31, R4, !PT ;  /* 0x000000041f047209 */ /* 0x002ff20007810000 */
[----:B------:R2:W1:Y:S01]  /*9160*/  MUFU.TANH R39, R101 ;  /* 0x0000006500277308 */ /* 0x0004620000002400 */
[----:B---3--:R-:W-:Y:S09]  /*9170*/  FMNMX.FTZ R70, R97, R70, !PT ;  /* 0x0000004661467209 */ /* 0x008ff20007810000 */
[----:B------:R-:W3:Y:S10]  /*9180*/  MUFU.TANH R61, R76 ;  /* 0x0000004c003d7308 */ /* 0x000ef40000002400 */
[----:B------:R-:W4:Y:S01]  /*9190*/  MUFU.TANH R213, R42 ;  /* 0x0000002a00d57308 */ /* 0x000f220000002400 */
[----:B--2---:R-:W-:Y:S02]  /*91a0*/  MOV R101, R38 ;  /* 0x0000002600657202 */ /* 0x004fe40000000f00 */
[----:B-1----:R-:W-:Y:S02]  /*91b0*/  MOV R102, R39 ;  /* 0x0000002700667202 */ /* 0x002fe40000000f00 */
[----:B------:R-:W2:Y:S01]  /*91c0*/  LDL.64 R38, [R1+0x28] ;  /* 0x0000280001267983 */ /* 0x000ea20000100a00 */
[----:B------:R-:W-:Y:S04]  /*91d0*/  FMNMX.FTZ R70, R101, R70, !PT ;  /* 0x0000004665467209 */ /* 0x000fe80007810000 */
[----:B------:R-:W1:Y:S01]  /*91e0*/  MUFU.TANH R119, R77 ;  /* 0x0000004d00777308 */ /* 0x000e620000002400 */
[----:B------:R-:W-:Y:S02]  /*91f0*/  FMNMX.FTZ R70, R102, R70, !PT ;  /* 0x0000004666467209 */ /* 0x000fe40007810000 */
[----:B---3--:R-:W-:Y:S07]  /*9200*/  FMNMX.FTZ R2, R61, R2, !PT ;  /* 0x000000023d027209 */ /* 0x008fee0007810000 */
[----:B------:R-:W-:Y:S01]  /*9210*/  MUFU.TANH R234, R88 ;  /* 0x0000005800ea7308 */ /* 0x000fe20000002400 */
[----:B----4-:R-:W-:Y:S09]  /*9220*/  FMNMX.FTZ R4, R213, R4, !PT ;  /* 0x00000004d5047209 */ /* 0x010ff20007810000 */
[----:B------:R-:W3:Y:S01]  /*9230*/  MUFU.TANH R233, R103 ;  /* 0x0000006700e97308 */ /* 0x000ee20000002400 */
[----:B-1----:R-:W-:Y:S09]  /*9240*/  FMNMX.FTZ R2, R119, R2, !PT ;  /* 0x0000000277027209 */ /* 0x002ff20007810000 */
[----:B------:R-:W1:Y:S10]  /*9250*/  MUFU.TANH R103, R112 ;  /* 0x0000007000677308 */ /* 0x000e740000002400 */
[----:B------:R-:W4:Y:S01]  /*9260*/  MUFU.TANH R5, R114 ;  /* 0x0000007200057308 */ /* 0x000f220000002400 */
[----:B---3--:R-:W-:Y:S09]  /*9270*/  FMNMX.FTZ R0, R233, R0, !PT ;  /* 0x00000000e9007209 */ /* 0x008ff20007810000 */
[----:B------:R3:W3:Y:S01]  /*9280*/  MUFU.TANH R112, R115 ;  /* 0x0000007300707308 */ /* 0x0006e20000002400 */
[----:B-1----:R-:W-:Y:S09]  /*9290*/  FMNMX.FTZ R70, R103, R70, !PT ;  /* 0x0000004667467209 */ /* 0x002ff20007810000 */
[----:B------:R4:W-:Y:S10]  /*92a0*/  MUFU.TANH R41, R108 ;  /* 0x0000006c00297308 */ /* 0x0009f40000002400 */
[----:B------:R-:W1:Y:S01]  /*92b0*/  MUFU.TANH R216, R43 ;  /* 0x0000002b00d87308 */ /* 0x000e620000002400 */
[----:B---3--:R-:W-:Y:S04]  /*92c0*/  MOV R115, R234 ;  /* 0x000000ea00737202 */ /* 0x008fe80000000f00 */
[----:B------:R-:W-:Y:S05]  /*92d0*/  FMNMX.FTZ R2, R115, R2, !PT ;  /* 0x0000000273027209 */ /* 0x000fea0007810000 */
[----:B------:R-:W-:Y:S01]  /*92e0*/  MUFU.TANH R234, R106 ;  /* 0x0000006a00ea7308 */ /* 0x000fe20000002400 */
[----:B----4-:R-:W-:Y:S04]  /*92f0*/  MOV R108, R5 ;  /* 0x00000005006c7202 */ /* 0x010fe80000000f00 */
[----:B------:R-:W-:Y:S05]  /*9300*/  FMNMX.FTZ R0, R108, R0, !PT ;  /* 0x000000006c007209 */ /* 0x000fea0007810000 */
[----:B------:R-:W3:Y:S01]  /*9310*/  MUFU.TANH R37, R89 ;  /* 0x0000005900257308 */ /* 0x000ee20000002400 */
[----:B------:R-:W-:Y:S02]  /*9320*/  FMNMX.FTZ R0, R112, R0, !PT ;  /* 0x0000000070007209 */ /* 0x000fe40007810000 */
[----:B-1----:R-:W-:Y:S03]  /*9330*/  FMNMX.FTZ R4, R216, R4, !PT ;  /* 0x00000004d8047209 */ /* 0x002fe60007810000 */
[----:B------:R-:W1:Y:S01]  /*9340*/  SHFL.BFLY PT, R69, R0, 0x2, 0x1f ;  /* 0x0c401f0000457f89 */ /* 0x000e6200000e0000 */
[----:B------:R-:W-:Y:S03]  /*9350*/  FMNMX.FTZ R4, R214, R4, !PT ;  /* 0x00000004d6047209 */ /* 0x000fe60007810000 */
[----:B------:R-:W4:Y:S01]  /*9360*/  MUFU.TANH R113, R113 ;  /* 0x0000007100717308 */ /* 0x000f220000002400 */
[----:B------:R-:W-:Y:S09]  /*9370*/  FMNMX.FTZ R4, R217, R4, !PT ;  /* 0x00000004d9047209 */ /* 0x000ff20007810000 */
[----:B------:R-:W4:Y:S01]  /*9380*/  MUFU.TANH R250, R93 ;  /* 0x0000005d00fa7308 */ /* 0x000f220000002400 */
[----:B---3--:R-:W-:Y:S02]  /*9390*/  MOV R204, R37 ;  /* 0x0000002500cc7202 */ /* 0x008fe40000000f00 */
[----:B------:R-:W3:Y:S02]  /*93a0*/  LDL.64 R36, [R1+0x38] ;  /* 0x0000380001247983 */ /* 0x000ee40000100a00 */
[----:B------:R-:W-:Y:S05]  /*93b0*/  FMNMX.FTZ R2, R204, R2, !PT ;  /* 0x00000002cc027209 */ /* 0x000fea0007810000 */
[----:B------:R-:W4:Y:S01]  /*93c0*/  MUFU.TANH R252, R58 ;  /* 0x0000003a00fc7308 */ /* 0x000f220000002400 */
[----:B-1----:R-:W-:Y:S02]  /*93d0*/  FMNMX.FTZ R69, R0, R69, !PT ;  /* 0x0000004500457209 */ /* 0x002fe40007810000 */
[----:B------:R-:W-:Y:S02]  /*93e0*/  FMNMX.FTZ R2, R248, R2, !PT ;  /* 0x00000002f8027209 */ /* 0x000fe40007810000 */
[----:B----4-:R-:W-:Y:S05]  /*93f0*/  FMNMX.FTZ R70, R113, R70, !PT ;  /* 0x0000004671467209 */ /* 0x010fea0007810000 */
[----:B------:R-:W1:Y:S01]  /*9400*/  MUFU.TANH R43, R105 ;  /* 0x00000069002b7308 */ /* 0x000e620000002400 */
[----:B------:R-:W4:Y:S01]  /*9410*/  SHFL.BFLY PT, R5, R70, 0x2, 0x1f ;  /* 0x0c401f0046057f89 */ /* 0x000f2200000e0000 */
[----:B------:R-:W-:Y:S04]  /*9420*/  MOV R206, R250 ;  /* 0x000000fa00ce7202 */ /* 0x000fe80000000f00 */
[----:B------:R-:W-:Y:S04]  /*9430*/  FMNMX.FTZ R2, R206, R2, !PT ;  /* 0x00000002ce027209 */ /* 0x000fe80007810000 */
[----:B------:R-:W4:Y:S01]  /*9440*/  MUFU.TANH R223, R74 ;  /* 0x0000004a00df7308 */ /* 0x000f220000002400 */
[----:B------:R-:W-:Y:S02]  /*9450*/  FMNMX.FTZ R2, R86, R2, !PT ;  /* 0x0000000256027209 */ /* 0x000fe40007810000 */
[----:B------:R-:W-:Y:S04]  /*9460*/  FMNMX.FTZ R4, R252, R4, !PT ;  /* 0x00000004fc047209 */ /* 0x000fe80007810000 */
[----:B------:R-:W-:Y:S03]  /*9470*/  FMNMX.FTZ R4, R84, R4, !PT ;  /* 0x0000000454047209 */ /* 0x000fe60007810000 */
[----:B------:R-:W4:Y:S01]  /*9480*/  MUFU.TANH R58, R109 ;  /* 0x0000006d003a7308 */ /* 0x000f220000002400 */
[----:B------:R-:W-:Y:S02]  /*9490*/  FMNMX.FTZ R4, R85, R4, !PT ;  /* 0x0000000455047209 */ /* 0x000fe40007810000 */
[----:B-1----:R-:W-:Y:S02]  /*94a0*/  FMNMX.FTZ R2, R43, R2, !PT ;  /* 0x000000022b027209 */ /* 0x002fe40007810000 */
[----:B------:R-:W-:Y:S02]  /*94b0*/  FMNMX.FTZ R4, R238, R4, !PT ;  /* 0x00000004ee047209 */ /* 0x000fe40007810000 */
[----:B----4-:R-:W-:Y:S03]  /*94c0*/  FMNMX.FTZ R70, R70, R5, !PT ;  /* 0x0000000546467209 */ /* 0x010fe60007810000 */
[----:B------:R-:W1:Y:S01]  /*94d0*/  MUFU.TANH R56, R75 ;  /* 0x0000004b00387308 */ /* 0x000e620000002400 */
[----:B------:R-:W4:Y:S01]  /*94e0*/  SHFL.BFLY PT, R5, R69, 0x1, 0x1f ;  /* 0x0c201f0045057f89 */ /* 0x000f2200000e0000 */
[----:B------:R-:W-:Y:S02]  /*94f0*/  FMNMX.FTZ R2, R41, R2, !PT ;  /* 0x0000000229027209 */ /* 0x000fe40007810000 */
[----:B------:R-:W-:Y:S05]  /*9500*/  FMNMX.FTZ R4, R223, R4, !PT ;  /* 0x00000004df047209 */ /* 0x000fea0007810000 */
[----:B------:R-:W4:Y:S01]  /*9510*/  SHFL.BFLY PT, R6, R70, 0x1, 0x1f ;  /* 0x0c201f0046067f89 */ /* 0x000f2200000e0000 */
[----:B------:R-:W4:Y:S01]  /*9520*/  MUFU.TANH R230, R78 ;  /* 0x0000004e00e67308 */ /* 0x000f220000002400 */
[----:B------:R-:W-:Y:S06]  /*9530*/  FMNMX.FTZ R2, R58, R2, !PT ;  /* 0x000000023a027209 */ /* 0x000fec0007810000 */
[----:B------:R-:W4:Y:S03]  /*9540*/  SHFL.BFLY PT, R68, R2, 0x2, 0x1f ;  /* 0x0c401f0002447f89 */ /* 0x000f2600000e0000 */
[----:B------:R-:W4:Y:S01]  /*9550*/  MUFU.TANH R243, R79 ;  /* 0x0000004f00f37308 */ /* 0x000f220000002400 */
[----:B-1----:R-:W-:Y:S01]  /*9560*/  FMNMX.FTZ R4, R56, R4, !PT ;  /* 0x0000000438047209 */ /* 0x002fe20007810000 */
[----:B------:R-:W-:Y:S01]  /*9570*/  FMUL.FTZ R75, R110, c[0x0][0x320] ;  /* 0x0000c8006e4b7a20 */ /* 0x000fe20000410000 */
[----:B------:R-:W-:Y:S02]  /*9580*/  MOV R110, R86 ;  /* 0x00000056006e7202 */ /* 0x000fe40000000f00 */
[----:B----4-:R-:W-:Y:S05]  /*9590*/  FMNMX.FTZ R69, R69, R5, !PT ;  /* 0x0000000545457209 */ /* 0x010fea0007810000 */
[----:B------:R-:W1:Y:S01]  /*95a0*/  MUFU.TANH R245, R90 ;  /* 0x0000005a00f57308 */ /* 0x000e620000002400 */
[----:B------:R-:W-:Y:S01]  /*95b0*/  FMNMX.FTZ R70, R70, R6, !PT ;  /* 0x0000000646467209 */ /* 0x000fe20007810000 */
[----:B------:R-:W-:Y:S01]  /*95c0*/  FMUL.FTZ R100, R69, c[0x0][0x2d0] ;  /* 0x0000b40045647a20 */ /* 0x000fe20000410000 */
[----:B------:R-:W-:Y:S03]  /*95d0*/  FMNMX.FTZ R0, R230, R4, !PT ;  /* 0x00000004e6007209 */ /* 0x000fe60007810000 */
[--C-:B------:R-:W-:Y:S04]  /*95e0*/  FFMA.FTZ R7, R23, c[0x0][0x2d0], -R100.reuse ;  /* 0x0000b40017077a23 */ /* 0x100fe80000010864 */
[----:B------:R-:W4:Y:S01]  /*95f0*/  MUFU.TANH R244, R91 ;  /* 0x0000005b00f47308 */ /* 0x000f220000002400 */
[--C-:B------:R-:W-:Y:S02]  /*9600*/  FFMA.FTZ R9, R35, c[0x0][0x2d0], -R100.reuse ;  /* 0x0000b40023097a23 */ /* 0x100fe40000010864 */
[----:B------:R-:W-:Y:S01]  /*9610*/  FMUL.FTZ R105, R70, c[0x0][0x2d0] ;  /* 0x0000b40046697a20 */ /* 0x000fe20000410000 */
[----:B------:R-:W-:Y:S01]  /*9620*/  MOV R81, R243 ;  /* 0x000000f300517202 */ /* 0x000fe20000000f00 */
[--C-:B------:R-:W-:Y:S01]  /*9630*/  FFMA.FTZ R104, R104, c[0x0][0x2d0], -R100.reuse ;  /* 0x0000b40068687a23 */ /* 0x100fe20000010864 */
[----:B------:R-:W-:Y:S01]  /*9640*/  FMNMX.FTZ R68, R2, R68, !PT ;  /* 0x0000004402447209 */ /* 0x000fe20007810000 */
[--C-:B------:R-:W-:Y:S01]  /*9650*/  FFMA.FTZ R5, R21, c[0x0][0x2d0], -R105.reuse ;  /* 0x0000b40015057a23 */ /* 0x100fe20000010869 */
[----:B------:R-:W-:Y:S01]  /*9660*/  FMNMX.FTZ R0, R81, R0, !PT ;  /* 0x0000000051007209 */ /* 0x000fe20007810000 */
[--C-:B------:R-:W-:Y:S01]  /*9670*/  FFMA.FTZ R6, R20, c[0x0][0x2d0], -R105.reuse ;  /* 0x0000b40014067a23 */ /* 0x100fe20000010869 */
[----:B------:R-:W4:Y:S01]  /*9680*/  MUFU.TANH R189, R94 ;  /* 0x0000005e00bd7308 */ /* 0x000f220000002400 */
[--C-:B------:R-:W-:Y:S02]  /*9690*/  FFMA.FTZ R101, R101, c[0x0][0x2d0], -R105.reuse ;  /* 0x0000b40065657a23 */ /* 0x100fe40000010869 */
[--C-:B------:R-:W-:Y:S01]  /*96a0*/  FFMA.FTZ R102, R102, c[0x0][0x2d0], -R105.reuse ;  /* 0x0000b40066667a23 */ /* 0x100fe20000010869 */
[----:B-1----:R-:W-:Y:S01]  /*96b0*/  MOV R109, R245 ;  /* 0x000000f5006d7202 */ /* 0x002fe20000000f00 */
[----:B------:R-:W-:Y:S02]  /*96c0*/  FFMA.FTZ R103, R103, c[0x0][0x2d0], -R105 ;  /* 0x0000b40067677a23 */ /* 0x000fe40000010869 */
[--C-:B------:R-:W-:Y:S01]  /*96d0*/  FFMA.FTZ R108, R108, c[0x0][0x2d0], -R100.reuse ;  /* 0x0000b4006c6c7a23 */ /* 0x100fe20000010864 */
[----:B------:R-:W-:Y:S01]  /*96e0*/  FMNMX.FTZ R4, R109, R0, !PT ;  /* 0x000000006d047209 */ /* 0x000fe20007810000 */
[----:B------:R-:W-:Y:S01]  /*96f0*/  FMUL.FTZ R0, R111, c[0x0][0x320] ;  /* 0x0000c8006f007a20 */ /* 0x000fe20000410000 */
[----:B------:R-:W1:Y:S01]  /*9700*/  MUFU.TANH R188, R95 ;  /* 0x0000005f00bc7308 */ /* 0x000e620000002400 */
[----:B------:R-:W-:Y:S02]  /*9710*/  MOV R111, R43 ;  /* 0x0000002b006f7202 */ /* 0x000fe40000000f00 */
[----:B----4-:R-:W-:Y:S04]  /*9720*/  MOV R114, R244 ;  /* 0x000000f400727202 */ /* 0x010fe80000000f00 */
[----:B------:R-:W-:Y:S03]  /*9730*/  FMNMX.FTZ R2, R114, R4, !PT ;  /* 0x0000000472027209 */ /* 0x000fe60007810000 */
[----:B------:R4:W-:Y:S01]  /*9740*/  MUFU.TANH R74, R0 ;  /* 0x00000000004a7308 */ /* 0x0009e20000002400 */
[----:B------:R-:W4:Y:S01]  /*9750*/  SHFL.BFLY PT, R4, R68, 0x1, 0x1f ;  /* 0x0c201f0044047f89 */ /* 0x000f2200000e0000 */
[----:B------:R-:W-:Y:S08]  /*9760*/  FMNMX.FTZ R2, R189, R2, !PT ;  /* 0x00000002bd027209 */ /* 0x000ff00007810000 */
[----:B------:R-:W4:Y:S01]  /*9770*/  MUFU.TANH R240, R107 ;  /* 0x0000006b00f07308 */ /* 0x000f220000002400 */
[----:B-1----:R-:W-:Y:S09]  /*9780*/  FMNMX.FTZ R2, R188, R2, !PT ;  /* 0x00000002bc027209 */ /* 0x002ff20007810000 */
[----:B------:R-:W1:Y:S01]  /*9790*/  MUFU.TANH R75, R75 ;  /* 0x0000004b004b7308 */ /* 0x000e620000002400 */
[----:B----4-:R-:W-:Y:S01]  /*97a0*/  FADD.FTZ R0, -R70, R3 ;  /* 0x0000000346007221 */ /* 0x010fe20000010100 */
[----:B------:R-:W-:Y:S02]  /*97b0*/  FMNMX.FTZ R3, R234, R2, !PT ;  /* 0x00000002ea037209 */ /* 0x000fe40007810000 */
[----:B------:R-:W-:Y:S01]  /*97c0*/  FMNMX.FTZ R68, R68, R4, !PT ;  /* 0x0000000444447209 */ /* 0x000fe20007810000 */
[----:B------:R-:W-:Y:S05]  /*97d0*/  FMUL.FTZ R2, R0, c[0x0][0x2d0] ;  /* 0x0000b40000027a20 */ /* 0x000fea0000410000 */
[----:B------:R4:W-:Y:S01]  /*97e0*/  MUFU.EX2 R88, R5 ;  /* 0x0000000500587308 */ /* 0x0009e20000000800 */
[--C-:B------:R-:W-:Y:S01]  /*97f0*/  FFMA.FTZ R4, R185, c[0x0][0x2d0], -R105.reuse ;  /* 0x0000b400b9047a23 */ /* 0x100fe20000010869 */
[----:B------:R-:W-:Y:S01]  /*9800*/  FMNMX.FTZ R0, R240, R3, !PT ;  /* 0x00000003f0007209 */ /* 0x000fe20007810000 */
[----:B------:R-:W-:Y:S07]  /*9810*/  FMUL.FTZ R107, R68, c[0x0][0x2d0] ;  /* 0x0000b400446b7a20 */ /* 0x000fee0000410000 */
[----:B------:R2:W2:Y:S01]  /*9820*/  MUFU.EX2 R73, R2 ;  /* 0x0000000200497308 */ /* 0x0004a20000000800 */
[----:B-1----:R-:W-:Y:S04]  /*9830*/  FMNMX.FTZ R0, R75, R0, !PT ;  /* 0x000000004b007209 */ /* 0x002fe80007810000 */
[----:B------:R-:W-:Y:S05]  /*9840*/  FMNMX.FTZ R0, R74, R0, !PT ;  /* 0x000000004a007209 */ /* 0x000fea0007810000 */
[----:B------:R-:W-:Y:S01]  /*9850*/  MUFU.EX2 R245, R4 ;  /* 0x0000000400f57308 */ /* 0x000fe20000000800 */
[----:B------:R-:W1:Y:S01]  /*9860*/  SHFL.BFLY PT, R3, R0, 0x2, 0x1f ;  /* 0x0c401f0000037f89 */ /* 0x000e6200000e0000 */
[----:B----4-:R-:W-:Y:S08]  /*9870*/  FFMA.FTZ R5, R22, c[0x0][0x2d0], -R100 ;  /* 0x0000b40016057a23 */ /* 0x010ff00000010864 */
[----:B------:R-:W-:Y:S01]  /*9880*/  MUFU.EX2 R87, R6 ;  /* 0x0000000600577308 */ /* 0x000fe20000000800 */
[----:B--2---:R-:W-:Y:S01]  /*9890*/  FADD.FTZ R2, -R69, R116 ;  /* 0x0000007445027221 */ /* 0x004fe20000010100 */
[----:B------:R-:W-:Y:S03]  /*98a0*/  MOV R116, R85 ;  /* 0x0000005500747202 */ /* 0x000fe60000000f00 */
[----:B------:R-:W-:Y:S05]  /*98b0*/  FMUL.FTZ R2, R2, c[0x0][0x2d0] ;  /* 0x0000b40002027a20 */ /* 0x000fea0000410000 */
[----:B------:R2:W-:Y:S01]  /*98c0*/  MUFU.EX2 R89, R7 ;  /* 0x0000000700597308 */ /* 0x0005e20000000800 */
[----:B-1----:R-:W-:Y:S01]  /*98d0*/  FMNMX.FTZ R0, R0, R3, !PT ;  /* 0x0000000300007209 */ /* 0x002fe20007810000 */
[----:B------:R-:W-:Y:S08]  /*98e0*/  FFMA.FTZ R3, R17, c[0x0][0x2d0], -R105 ;  /* 0x0000b40011037a23 */ /* 0x000ff00000010869 */
[----:B------:R1:W-:Y:S01]  /*98f0*/  MUFU.EX2 R71, R2 ;  /* 0x0000000200477308 */ /* 0x0003e20000000800 */
[----:B------:R-:W-:Y:S01]  /*9900*/  FMUL.FTZ R17, R73, R133 ;  /* 0x0000008549117220 */ /* 0x000fe20000410000 */
[----:B------:R-:W-:Y:S08]  /*9910*/  MOV R133, R45 ;  /* 0x0000002d00857202 */ /* 0x000ff00000000f00 */
[----:B------:R4:W4:Y:S01]  /*9920*/  MUFU.EX2 R10, R3 ;  /* 0x00000003000a7308 */ /* 0x0009220000000800 */
[----:B--2---:R-:W-:Y:S09]  /*9930*/  @P0 MOV R7, R39 ;  /* 0x0000002700070202 */ /* 0x004ff20000000f00 */
[----:B------:R-:W-:Y:S01]  /*9940*/  MUFU.EX2 R94, R9 ;  /* 0x00000009005e7308 */ /* 0x000fe20000000800 */
[----:B-1----:R-:W-:Y:S01]  /*9950*/  FADD.FTZ R2, -R68, R117 ;  /* 0x0000007544027221 */ /* 0x002fe20000010100 */
[----:B------:R-:W-:Y:S03]  /*9960*/  MOV R117, R220 ;  /* 0x000000dc00757202 */ /* 0x000fe60000000f00 */
[----:B------:R-:W-:Y:S05]  /*9970*/  FMUL.FTZ R2, R2, c[0x0][0x2d0] ;  /* 0x0000b40002027a20 */ /* 0x000fea0000410000 */
[----:B------:R-:W-:Y:S01]  /*9980*/  MUFU.EX2 R108, R108 ;  /* 0x0000006c006c7308 */ /* 0x000fe20000000800 */
[--C-:B----4-:R-:W-:Y:S01]  /*9990*/  FFMA.FTZ R3, R187, c[0x0][0x2d0], -R100.reuse ;  /* 0x0000b400bb037a23 */ /* 0x110fe20000010864 */
[----:B------:R-:W-:Y:S08]  /*99a0*/  MOV R187, R10 ;  /* 0x0000000a00bb7202 */ /* 0x000ff00000000f00 */
[----:B------:R1:W-:Y:S10]  /*99b0*/  MUFU.EX2 R244, R3 ;  /* 0x0000000300f47308 */ /* 0x0003f40000000800 */
[----:B------:R2:W4:Y:S01]  /*99c0*/  MUFU.EX2 R72, R2 ;  /* 0x0000000200487308 */ /* 0x0005220000000800 */
[--C-:B-1----:R-:W-:Y:S09]  /*99d0*/  FFMA.FTZ R3, R186, c[0x0][0x2d0], -R100.reuse ;  /* 0x0000b400ba037a23 */ /* 0x102ff20000010864 */
[----:B------:R1:W1:Y:S01]  /*99e0*/  MUFU.EX2 R246, R3 ;  /* 0x0000000300f67308 */ /* 0x0002620000000800 */
[----:B--2---:R-:W-:Y:S02]  /*99f0*/  FFMA.FTZ R2, R184, c[0x0][0x2d0], -R105 ;  /* 0x0000b400b8027a23 */ /* 0x004fe40000010869 */
[----:B----4-:R-:W-:Y:S07]  /*9a00*/  FMUL.FTZ R45, R72, R161 ;  /* 0x000000a1482d7220 */ /* 0x010fee0000410000 */
[----:B------:R2:W4:Y:S01]  /*9a10*/  MUFU.EX2 R247, R2 ;  /* 0x0000000200f77308 */ /* 0x0005220000000800 */
[--C-:B-1----:R-:W-:Y:S01]  /*9a20*/  FFMA.FTZ R3, R18, c[0x0][0x2d0], -R100.reuse ;  /* 0x0000b40012037a23 */ /* 0x102fe20000010864 */
[----:B------:R-:W-:Y:S01]  /*9a30*/  F2FP.BF16.PACK_AB R77, R246, R244 ;  /* 0x000000f4f64d723e */ /* 0x000fe200000010ff */
[----:B------:R-:W-:Y:S01]  /*9a40*/  FMUL.FTZ R18, R71, R134 ;  /* 0x0000008647127220 */ /* 0x000fe20000410000 */
[----:B------:R-:W-:Y:S06]  /*9a50*/  MOV R134, R56 ;  /* 0x0000003800867202 */ /* 0x000fec0000000f00 */
[----:B------:R1:W-:Y:S01]  /*9a60*/  MUFU.EX2 R250, R3 ;  /* 0x0000000300fa7308 */ /* 0x0003e20000000800 */
[----:B------:R-:W-:Y:S02]  /*9a70*/  FFMA.FTZ R56, R210, c[0x0][0x2d0], -R107 ;  /* 0x0000b400d2387a23 */ /* 0x000fe4000001086b */
[--C-:B--2---:R-:W-:Y:S01]  /*9a80*/  FFMA.FTZ R2, R16, c[0x0][0x2d0], -R105.reuse ;  /* 0x0000b40010027a23 */ /* 0x104fe20000010869 */
[----:B----4-:R-:W-:Y:S01]  /*9a90*/  F2FP.BF16.PACK_AB R76, R247, R245 ;  /* 0x000000f5f74c723e */ /* 0x010fe200000010ff */
[----:B------:R-:W-:Y:S05]  /*9aa0*/  FFMA.FTZ R16, R27, c[0x0][0x2d0], -R105 ;  /* 0x0000b4001b107a23 */ /* 0x000fea0000010869 */
[----:B------:R2:W4:Y:S01]  /*9ab0*/  MUFU.EX2 R185, R2 ;  /* 0x0000000200b97308 */ /* 0x0005220000000800 */
[----:B---3--:R-:W-:Y:S09]  /*9ac0*/  MOV R37, c[0x0][0x1e4] ;  /* 0x0000790000257a02 */ /* 0x008ff20000000f00 */
[----:B------:R3:W-:Y:S01]  /*9ad0*/  MUFU.EX2 R42, R16 ;  /* 0x00000010002a7308 */ /* 0x0007e20000000800 */
[--C-:B-1----:R-:W-:Y:S09]  /*9ae0*/  FFMA.FTZ R3, R197, c[0x0][0x2d0], -R107.reuse ;  /* 0x0000b400c5037a23 */ /* 0x102ff2000001086b */
[----:B------:R1:W-:Y:S01]  /*9af0*/  MUFU.EX2 R222, R3 ;  /* 0x0000000300de7308 */ /* 0x0003e20000000800 */
[----:B--2---:R-:W2:Y:S01]  /*9b00*/  SHFL.BFLY PT, R2, R0, 0x1, 0x1f ;  /* 0x0c201f0000027f89 */ /* 0x004ea200000e0000 */
[----:B----4-:R-:W-:Y:S01]  /*9b10*/  F2FP.BF16.PACK_AB R78, R187, R185 ;  /* 0x000000b9bb4e723e */ /* 0x010fe200000010ff */
[----:B---3--:R-:W-:Y:S01]  /*9b20*/  FMUL.FTZ R16, R73, R132 ;  /* 0x0000008449107220 */ /* 0x008fe20000410000 */
[----:B------:R-:W-:Y:S01]  /*9b30*/  MOV R132, R58 ;  /* 0x0000003a00847202 */ /* 0x000fe20000000f00 */
[--C-:B-1----:R-:W-:Y:S01]  /*9b40*/  FFMA.FTZ R3, R192, c[0x0][0x2d0], -R107.reuse ;  /* 0x0000b400c0037a23 */ /* 0x102fe2000001086b */
[----:B------:R-:W-:Y:S04]  /*9b50*/  MOV R192, R81 ;  /* 0x0000005100c07202 */ /* 0x000fe80000000f00 */
[----:B------:R1:W3:Y:S01]  /*9b60*/  MUFU.EX2 R243, R3 ;  /* 0x0000000300f37308 */ /* 0x0002e20000000800 */
[----:B--2---:R-:W-:Y:S01]  /*9b70*/  FMNMX.FTZ R2, R0, R2, !PT ;  /* 0x0000000200027209 */ /* 0x004fe20007810000 */
[----:B------:R-:W-:Y:S02]  /*9b80*/  FFMA.FTZ R0, R19, c[0x0][0x2d0], -R100 ;  /* 0x0000b40013007a23 */ /* 0x000fe40000010864 */
[----:B------:R-:W-:Y:S01]  /*9b90*/  FMUL.FTZ R19, R71, R135 ;  /* 0x0000008747137220 */ /* 0x000fe20000410000 */
[----:B------:R-:W-:Y:S05]  /*9ba0*/  MOV R135, R46 ;  /* 0x0000002e00877202 */ /* 0x000fea0000000f00 */
[----:B------:R2:W4:Y:S01]  /*9bb0*/  MUFU.EX2 R186, R0 ;  /* 0x0000000000ba7308 */ /* 0x0005220000000800 */
[--C-:B-1----:R-:W-:Y:S01]  /*9bc0*/  FFMA.FTZ R3, R12, c[0x0][0x2d0], -R107.reuse ;  /* 0x0000b4000c037a23 */ /* 0x102fe2000001086b */
[----:B---3--:R-:W-:Y:S08]  /*9bd0*/  F2FP.BF16.PACK_AB R64, R243, R222 ;  /* 0x000000def340723e */ /* 0x008ff000000010ff */
[----:B------:R1:W-:Y:S01]  /*9be0*/  MUFU.EX2 R106, R3 ;  /* 0x00000003006a7308 */ /* 0x0003e20000000800 */
[----:B--2---:R-:W-:Y:S01]  /*9bf0*/  FADD.FTZ R0, -R2, R118 ;  /* 0x0000007602007221 */ /* 0x004fe20000010100 */
[----:B----4-:R-:W-:Y:S02]  /*9c00*/  F2FP.BF16.PACK_AB R79, R186, R250 ;  /* 0x000000faba4f723e */ /* 0x010fe400000010ff */
[----:B------:R-:W-:Y:S01]  /*9c10*/  MOV R118, R60 ;  /* 0x0000003c00767202 */ /* 0x000fe20000000f00 */
[----:B------:R-:W-:Y:S06]  /*9c20*/  FMUL.FTZ R0, R0, c[0x0][0x2d0] ;  /* 0x0000b40000007a20 */ /* 0x000fec0000410000 */
[----:B------:R-:W2:Y:S01]  /*9c30*/  MUFU.EX2 R0, R0 ;  /* 0x0000000000007308 */ /* 0x000ea20000000800 */
[----:B-1----:R-:W-:Y:S09]  /*9c40*/  FFMA.FTZ R3, R13, c[0x0][0x2d0], -R107 ;  /* 0x0000b4000d037a23 */ /* 0x002ff2000001086b */
[----:B------:R1:W3:Y:S01]  /*9c50*/  MUFU.EX2 R184, R3 ;  /* 0x0000000300b87308 */ /* 0x0002e20000000800 */
[C---:B--2---:R-:W-:Y:S01]  /*9c60*/  FMUL.FTZ R27, R0.reuse, R143 ;  /* 0x0000008f001b7220 */ /* 0x044fe20000410000 */
[----:B------:R-:W-:Y:S01]  /*9c70*/  MOV R143, R62 ;  /* 0x0000003e008f7202 */ /* 0x000fe20000000f00 */
[C---:B------:R-:W-:Y:S01]  /*9c80*/  FMUL.FTZ R43, R0.reuse, R159 ;  /* 0x0000009f002b7220 */ /* 0x040fe20000410000 */
[----:B------:R-:W-:Y:S01]  /*9c90*/  MOV R159, R221 ;  /* 0x000000dd009f7202 */ /* 0x000fe20000000f00 */
[C---:B------:R-:W-:Y:S05]  /*9ca0*/  FMUL.FTZ R46, R0.reuse, R162 ;  /* 0x000000a2002e7220 */ /* 0x040fea0000410000 */
[----:B------:R2:W-:Y:S01]  /*9cb0*/  MUFU.EX2 R221, R56 ;  /* 0x0000003800dd7308 */ /* 0x0005e20000000800 */
[C---:B------:R-:W-:Y:S02]  /*9cc0*/  FMUL.FTZ R58, R0.reuse, R174 ;  /* 0x000000ae003a7220 */ /* 0x040fe40000410000 */
[----:B------:R-:W-:Y:S02]  /*9cd0*/  FMUL.FTZ R62, R0, R178 ;  /* 0x000000b2003e7220 */ /* 0x000fe40000410000 */
[----:B-1----:R-:W-:Y:S01]  /*9ce0*/  FMUL.FTZ R3, R2, c[0x0][0x2d0] ;  /* 0x0000b40002037a20 */ /* 0x002fe20000410000 */
[----:B---3--:R-:W-:Y:S03]  /*9cf0*/  F2FP.BF16.PACK_AB R66, R184, R106 ;  /* 0x0000006ab842723e */ /* 0x008fe600000010ff */
[--C-:B------:R-:W-:Y:S02]  /*9d00*/  FFMA.FTZ R4, R196, c[0x0][0x2d0], -R3.reuse ;  /* 0x0000b400c4047a23 */ /* 0x100fe40000010803 */
[--C-:B------:R-:W-:Y:S02]  /*9d10*/  FFMA.FTZ R60, R213, c[0x0][0x2d0], -R3.reuse ;  /* 0x0000b400d53c7a23 */ /* 0x100fe40000010803 */
[----:B------:R1:W-:Y:S01]  /*9d20*/  MUFU.EX2 R190, R4 ;  /* 0x0000000400be7308 */ /* 0x0003e20000000800 */
[----:B--2---:R-:W-:Y:S02]  /*9d30*/  FMUL.FTZ R56, R72, R172 ;  /* 0x000000ac48387220 */ /* 0x004fe40000410000 */
[--C-:B-1----:R-:W-:Y:S07]  /*9d40*/  FFMA.FTZ R4, R195, c[0x0][0x2d0], -R3.reuse ;  /* 0x0000b400c3047a23 */ /* 0x102fee0000010803 */
[----:B------:R1:W2:Y:S02]  /*9d50*/  MUFU.EX2 R191, R4 ;  /* 0x0000000400bf7308 */ /* 0x0002a40000000800 */
[--C-:B-1----:R-:W-:Y:S01]  /*9d60*/  FFMA.FTZ R4, R14, c[0x0][0x2d0], -R3.reuse ;  /* 0x0000b4000e047a23 */ /* 0x102fe20000010803 */
[----:B--2---:R-:W-:Y:S07]  /*9d70*/  F2FP.BF16.PACK_AB R65, R191, R190 ;  /* 0x000000bebf41723e */ /* 0x004fee00000010ff */
[----:B------:R1:W-:Y:S02]  /*9d80*/  MUFU.EX2 R200, R4 ;  /* 0x0000000400c87308 */ /* 0x0003e40000000800 */
[----:B-1----:R-:W-:Y:S08]  /*9d90*/  FFMA.FTZ R4, R15, c[0x0][0x2d0], -R3 ;  /* 0x0000b4000f047a23 */ /* 0x002ff00000010803 */
[----:B------:R1:W2:Y:S02]  /*9da0*/  MUFU.EX2 R202, R4 ;  /* 0x0000000400ca7308 */ /* 0x0002a40000000800 */
[--C-:B-1----:R-:W-:Y:S01]  /*9db0*/  FFMA.FTZ R4, R32, c[0x0][0x2d0], -R105.reuse ;  /* 0x0000b40020047a23 */ /* 0x102fe20000010869 */
[----:B--2---:R-:W-:Y:S07]  /*9dc0*/  F2FP.BF16.PACK_AB R67, R202, R200 ;  /* 0x000000c8ca43723e */ /* 0x004fee00000010ff */
[----:B------:R-:W-:Y:S10]  /*9dd0*/  MUFU.EX2 R32, R5 ;  /* 0x0000000500207308 */ /* 0x000ff40000000800 */
[----:B------:R1:W-:Y:S02]  /*9de0*/  MUFU.EX2 R90, R4 ;  /* 0x00000004005a7308 */ /* 0x0003e40000000800 */
[----:B-1----:R-:W-:Y:S08]  /*9df0*/  FFMA.FTZ R4, R33, c[0x0][0x2d0], -R105 ;  /* 0x0000b40021047a23 */ /* 0x002ff00000010869 */
[----:B------:R1:W2:Y:S02]  /*9e00*/  MUFU.EX2 R93, R4 ;  /* 0x00000004005d7308 */ /* 0x0002a40000000800 */
[----:B-1----:R-:W-:Y:S05]  /*9e10*/  @P0 SHF.R.S32.HI R4, RZ, 0x1f, R242 ;  /* 0x0000001fff040819 */ /* 0x002fea00000114f2 */
[----:B------:R-:W-:Y:S02]  /*9e20*/  @P0 IMAD R6, R4, c[0x0][0x1e0], RZ ;  /* 0x0000780004060a24 */ /* 0x000fe400078e02ff */
[C---:B------:R-:W-:Y:S04]  /*9e30*/  @P0 IMAD.WIDE.U32 R4, R242.reuse, c[0x0][0x1e0], RZ ;  /* 0x00007800f2040a25 */ /* 0x040fe800078e00ff */
[----:B------:R-:W-:Y:S01]  /*9e40*/  @P0 IMAD R8, R242, c[0x0][0x1e4], R6 ;  /* 0x00007900f2080a24 */ /* 0x000fe200078e0206 */
[----:B------:R-:W-:Y:S02]  /*9e50*/  @P0 MOV R6, R36 ;  /* 0x0000002400060202 */ /* 0x000fe40000000f00 */
[----:B------:R-:W-:Y:S02]  /*9e60*/  MOV R36, c[0x0][0x1e0] ;  /* 0x0000780000247a02 */ /* 0x000fe40000000f00 */
[----:B------:R-:W-:Y:S01]  /*9e70*/  @P0 IADD3 R5, R5, R8, RZ ;  /* 0x0000000805050210 */ /* 0x000fe20007ffe0ff */
[----:B------:R-:W-:Y:S01]  /*9e80*/  @P0 IMAD.WIDE.U32 R6, R4, 0x70, R6 ;  /* 0x0000007004060825 */ /* 0x000fe200078e0006 */
[C---:B------:R-:W-:Y:S02]  /*9e90*/  @P0 SHF.L.U32 R15, R36.reuse, 0x5, RZ ;  /* 0x00000005240f0819 */ /* 0x040fe400000006ff */
[----:B------:R-:W-:Y:S01]  /*9ea0*/  @P0 SHF.L.U64.HI R14, R36, 0x5, R37 ;  /* 0x00000005240e0819 */ /* 0x000fe20000010225 */
[----:B------:R-:W-:Y:S01]  /*9eb0*/  @P0 IMAD R5, R5, 0x70, RZ ;  /* 0x0000007005050824 */ /* 0x000fe200078e02ff */
[----:B------:R-:W-:Y:S01]  /*9ec0*/  @P0 LEA R4, P3, R6, c[0x0][0x1c8], 0x1 ;  /* 0x0000720006040a11 */ /* 0x000fe200078608ff */
[--C-:B------:R-:W-:Y:S03]  /*9ed0*/  FFMA.FTZ R8, R34, c[0x0][0x2d0], -R100.reuse ;  /* 0x0000b40022087a23 */ /* 0x100fe60000010864 */
[----:B------:R-:W-:Y:S01]  /*9ee0*/  @P0 IADD3 R5, R7, R5, RZ ;  /* 0x0000000507050210 */ /* 0x000fe20007ffe0ff */
[----:B------:R1:W-:Y:S03]  /*9ef0*/  MUFU.EX2 R91, R8 ;  /* 0x00000008005b7308 */ /* 0x0003e60000000800 */
[----:B------:R-:W-:Y:S01]  /*9f00*/  @P0 LEA.HI.X R5, R6, c[0x0][0x1cc], R5, 0x1, P3 ;  /* 0x0000730006050a11 */ /* 0x000fe200018f0c05 */
[----:B------:R-:W-:Y:S02]  /*9f10*/  FFMA.FTZ R6, R24, c[0x0][0x2d0], -R107 ;  /* 0x0000b40018067a23 */ /* 0x000fe4000001086b */
[----:B------:R-:W-:Y:S02]  /*9f20*/  FFMA.FTZ R24, R49, c[0x0][0x2d0], -R105 ;  /* 0x0000b40031187a23 */ /* 0x000fe40000010869 */
[----:B------:R3:W-:Y:S01]  /*9f30*/  @P0 LDGSTS.E.BYPASS.LTC128B.128 [R241+0x3900], [R4.64], !P1 ;  /* 0x0390000004f10fae */ /* 0x0007e2000c901d48 */
[----:B------:R-:W-:Y:S01]  /*9f40*/  FMUL.FTZ R49, R73, R165 ;  /* 0x000000a549317220 */ /* 0x000fe20000410000 */
[----:B------:R4:W2:Y:S01]  /*9f50*/  MUFU.EX2 R34, R6 ;  /* 0x0000000600227308 */ /* 0x0008a20000000800 */
[-C--:B-1----:R-:W-:Y:S04]  /*9f60*/  @P0 IADD3 R8, P2, R4, R15.reuse, RZ ;  /* 0x0000000f04080210 */ /* 0x082fe80007f5e0ff */
[-C--:B------:R-:W-:Y:S02]  /*9f70*/  @P0 IADD3.X R9, R5, R14.reuse, RZ, P2, !PT ;  /* 0x0000000e05090210 */ /* 0x080fe400017fe4ff */
[-C--:B------:R-:W-:Y:S03]  /*9f80*/  @P0 IADD3 R12, P4, R8, R15.reuse, RZ ;  /* 0x0000000f080c0210 */ /* 0x080fe60007f9e0ff */
[----:B------:R1:W-:Y:S01]  /*9f90*/  @P0 LDGSTS.E.BYPASS.LTC128B.128 [R241+0x4100], [R8.64], !P1 ;  /* 0x0410000008f10fae */ /* 0x0003e2000c901d48 */
[-C--:B------:R-:W-:Y:S01]  /*9fa0*/  @P0 IADD3.X R13, R9, R14.reuse, RZ, P4, !PT ;  /* 0x0000000e090d0210 */ /* 0x080fe200027fe4ff */
[--C-:B---3--:R-:W-:Y:S01]  /*9fb0*/  FFMA.FTZ R4, R25, c[0x0][0x2d0], -R107.reuse ;  /* 0x0000b40019047a23 */ /* 0x108fe2000001086b */
[----:B------:R-:W-:Y:S01]  /*9fc0*/  @P0 IADD3 R10, P3, R12, R15, RZ ;  /* 0x0000000f0c0a0210 */ /* 0x000fe20007f7e0ff */
[----:B------:R-:W-:Y:S01]  /*9fd0*/  FMUL.FTZ R25, R72, R141 ;  /* 0x0000008d48197220 */ /* 0x000fe20000410000 */
[----:B--2---:R-:W-:Y:S01]  /*9fe0*/  MOV R141, R93 ;  /* 0x0000005d008d7202 */ /* 0x004fe20000000f00 */
[----:B------:R2:W-:Y:S01]  /*9ff0*/  MUFU.EX2 R35, R4 ;  /* 0x0000000400237308 */ /* 0x0005e20000000800 */
[-C--:B------:R-:W-:Y:S01]  /*a000*/  @P0 IADD3.X R11, R13, R14.reuse, RZ, P3, !PT ;  /* 0x0000000e0d0b0210 */ /* 0x080fe20001ffe4ff */
[----:B------:R3:W-:Y:S01]  /*a010*/  @P0 LDGSTS.E.BYPASS.LTC128B.128 [R241+0x4900], [R12.64], !P1 ;  /* 0x049000000cf10fae */ /* 0x0007e2000c901d48 */
[-C--:B----4-:R-:W-:Y:S04]  /*a020*/  @P0 IADD3 R6, P2, R10, R15.reuse, RZ ;  /* 0x0000000f0a060210 */ /* 0x090fe80007f5e0ff */
[-C--:B------:R-:W-:Y:S03]  /*a030*/  @P0 IADD3.X R7, R11, R14.reuse, RZ, P2, !PT ;  /* 0x0000000e0b070210 */ /* 0x080fe600017fe4ff */
[----:B------:R4:W-:Y:S08]  /*a040*/  @P0 LDGSTS.E.BYPASS.LTC128B.128 [R241+0x5100], [R10.64], !P1 ;  /* 0x051000000af10fae */ /* 0x0009f0000c901d48 */
[----:B------:R4:W-:Y:S01]  /*a050*/  @P0 LDGSTS.E.BYPASS.LTC128B.128 [R241+0x5900], [R6.64], !P1 ;  /* 0x0590000006f10fae */ /* 0x0009e2000c901d48 */
[----:B-1----:R-:W-:Y:S02]  /*a060*/  FFMA.FTZ R9, R28, c[0x0][0x2d0], -R107 ;  /* 0x0000b4001c097a23 */ /* 0x002fe4000001086b */
[--C-:B------:R-:W-:Y:S01]  /*a070*/  FFMA.FTZ R28, R198, c[0x0][0x2d0], -R100.reuse ;  /* 0x0000b400c61c7a23 */ /* 0x100fe20000010864 */
[----:B--2---:R-:W-:Y:S01]  /*a080*/  @P0 IADD3 R4, P3, R6, R15, RZ ;  /* 0x0000000f06040210 */ /* 0x004fe20007f7e0ff */
[----:B------:R1:W2:Y:S01]  /*a090*/  MUFU.EX2 R92, R9 ;  /* 0x00000009005c7308 */ /* 0x0002a20000000800 */
[----:B------:R-:W-:Y:S01]  /*a0a0*/  MOV R198, R63 ;  /* 0x0000003f00c67202 */ /* 0x000fe20000000f00 */
[----:B------:R-:W-:Y:S01]  /*a0b0*/  FMUL.FTZ R63, R0, R179 ;  /* 0x000000b3003f7220 */ /* 0x000fe20000410000 */
[----:B------:R-:W-:Y:S01]  /*a0c0*/  @P0 IADD3.X R5, R7, R14, RZ, P3, !PT ;  /* 0x0000000e07050210 */ /* 0x000fe20001ffe4ff */
[----:B---3--:R-:W-:Y:S01]  /*a0d0*/  FFMA.FTZ R12, R26, c[0x0][0x2d0], -R105 ;  /* 0x0000b4001a0c7a23 */ /* 0x008fe20000010869 */
[----:B------:R-:W-:Y:S01]  /*a0e0*/  @P0 IADD3 R8, P2, R4, R15, RZ ;  /* 0x0000000f04080210 */ /* 0x000fe20007f5e0ff */
[----:B------:R-:W-:Y:S01]  /*a0f0*/  FMUL.FTZ R13, R72, R129 ;  /* 0x00000081480d7220 */ /* 0x000fe20000410000 */
[----:B------:R-:W-:Y:S01]  /*a100*/  MOV R129, R32 ;  /* 0x0000002000817202 */ /* 0x000fe20000000f00 */
[----:B------:R3:W-:Y:S01]  /*a110*/  @P0 LDGSTS.E.BYPASS.LTC128B.128 [R241+0x6100], [R4.64], !P1 ;  /* 0x0610000004f10fae */ /* 0x0007e2000c901d48 */
[C---:B------:R-:W-:Y:S01]  /*a120*/  FMUL.FTZ R15, R0.reuse, R131 ;  /* 0x00000083000f7220 */ /* 0x040fe20000410000 */
[----:B------:R3:W-:Y:S01]  /*a130*/  MUFU.EX2 R44, R12 ;  /* 0x0000000c002c7308 */ /* 0x0007e20000000800 */
[--C-:B------:R-:W-:Y:S01]  /*a140*/  FFMA.FTZ R32, R201, c[0x0][0x2d0], -R100.reuse ;  /* 0x0000b400c9207a23 */ /* 0x100fe20000010864 */
[----:B------:R-:W-:Y:S01]  /*a150*/  MOV R201, R251 ;  /* 0x000000fb00c97202 */ /* 0x000fe20000000f00 */
[C---:B----4-:R-:W-:Y:S01]  /*a160*/  FMUL.FTZ R10, R0.reuse, R122 ;  /* 0x0000007a000a7220 */ /* 0x050fe20000410000 */
[----:B------:R-:W-:Y:S01]  /*a170*/  MOV R131, R41 ;  /* 0x0000002900837202 */ /* 0x000fe20000000f00 */
[C---:B------:R-:W-:Y:S01]  /*a180*/  FMUL.FTZ R11, R0.reuse, R123 ;  /* 0x0000007b000b7220 */ /* 0x040fe20000410000 */
[----:B------:R-:W-:Y:S01]  /*a190*/  MOV R123, R34 ;  /* 0x00000022007b7202 */ /* 0x000fe20000000f00 */
[C---:B------:R-:W-:Y:S01]  /*a1a0*/  FMUL.FTZ R26, R0.reuse, R142 ;  /* 0x0000008e001a7220 */ /* 0x040fe20000410000 */
[----:B------:R-:W-:Y:S01]  /*a1b0*/  MOV R122, R88 ;  /* 0x00000058007a7202 */ /* 0x000fe20000000f00 */
[----:B------:R-:W-:Y:S01]  /*a1c0*/  FMUL.FTZ R34, R71, R150 ;  /* 0x0000009647227220 */ /* 0x000fe20000410000 */
[----:B------:R4:W-:Y:S01]  /*a1d0*/  MUFU.EX2 R251, R32 ;  /* 0x0000002000fb7308 */ /* 0x0009e20000000800 */
[----:B------:R-:W-:Y:S01]  /*a1e0*/  FFMA.FTZ R6, R29, c[0x0][0x2d0], -R107 ;  /* 0x0000b4001d067a23 */ /* 0x000fe2000001086b */
[----:B------:R-:W-:Y:S01]  /*a1f0*/  MOV R150, R80 ;  /* 0x0000005000967202 */ /* 0x000fe20000000f00 */
[----:B------:R-:W-:Y:S01]  /*a200*/  FMUL.FTZ R7, R71, R127 ;  /* 0x0000007f47077220 */ /* 0x000fe20000410000 */
[----:B-1----:R-:W-:Y:S01]  /*a210*/  @P0 IADD3.X R9, R5, R14, RZ, P2, !PT ;  /* 0x0000000e05090210 */ /* 0x002fe200017fe4ff */
[----:B------:R-:W-:Y:S01]  /*a220*/  FMUL.FTZ R14, R0, R130 ;  /* 0x00000082000e7220 */ /* 0x000fe20000410000 */
[----:B------:R-:W-:Y:S01]  /*a230*/  MOV R130, R87 ;  /* 0x0000005700827202 */ /* 0x000fe20000000f00 */
[C---:B------:R-:W-:Y:S01]  /*a240*/  FMUL.FTZ R29, R72.reuse, R145 ;  /* 0x00000091481d7220 */ /* 0x040fe20000410000 */
[----:B--2---:R-:W-:Y:S01]  /*a250*/  MOV R142, R92 ;  /* 0x0000005c008e7202 */ /* 0x004fe20000000f00 */
[----:B------:R1:W-:Y:S01]  /*a260*/  @P0 LDGSTS.E.BYPASS.LTC128B.128 [R241+0x6900], [R8.64], !P1 ;  /* 0x0690000008f10fae */ /* 0x0003e2000c901d48 */
[----:B------:R2:W2:Y:S01]  /*a270*/  MUFU.EX2 R33, R6 ;  /* 0x0000000600217308 */ /* 0x0004a20000000800 */
[----:B------:R-:W-:Y:S01]  /*a280*/  FMUL.FTZ R41, R72, R157 ;  /* 0x0000009d48297220 */ /* 0x000fe20000410000 */
[----:B------:R-:W-:Y:S01]  /*a290*/  MOV R157, R47 ;  /* 0x0000002f009d7202 */ /* 0x000fe20000000f00 */
[----:B------:R-:W-:Y:S02]  /*a2a0*/  FMUL.FTZ R47, R0, R163 ;  /* 0x000000a3002f7220 */ /* 0x000fe40000410000 */
[----:B---3--:R-:W-:Y:S01]  /*a2b0*/  FFMA.FTZ R4, R194, c[0x0][0x2d0], -R3 ;  /* 0x0000b400c2047a23 */ /* 0x008fe20000010803 */
[----:B------:R-:W-:Y:S01]  /*a2c0*/  MOV R194, R248 ;  /* 0x000000f800c27202 */ /* 0x000fe20000000f00 */
[----:B------:R-:W3:Y:S01]  /*a2d0*/  LDSM.16.MT88.4 R20, [R224+0x100] ;  /* 0x00010000e014783b */ /* 0x000ee20000004200 */
[----:B------:R-:W-:Y:S01]  /*a2e0*/  FMUL.FTZ R5, R73, R125 ;  /* 0x0000007d49057220 */ /* 0x000fe20000410000 */
[----:B------:R-:W-:Y:S01]  /*a2f0*/  MOV R125, R91 ;  /* 0x0000005b007d7202 */ /* 0x000fe20000000f00 */
[----:B------:R1:W-:Y:S01]  /*a300*/  MUFU.EX2 R195, R4 ;  /* 0x0000000400c37308 */ /* 0x0003e20000000800 */
[C---:B------:R-:W-:Y:S02]  /*a310*/  FMUL.FTZ R12, R72.reuse, R128 ;  /* 0x00000080480c7220 */ /* 0x040fe40000410000 */
[----:B------:R-:W-:Y:S02]  /*a320*/  FFMA.FTZ R92, R215, c[0x0][0x2d0], -R105 ;  /* 0x0000b400d75c7a23 */ /* 0x000fe40000010869 */
[----:B------:R-:W3:Y:S01]  /*a330*/  LDSM.16.MT88.4 R36, [R227+0x100] ;  /* 0x00010000e324783b */ /* 0x000ee20000004200 */
[----:B----4-:R-:W-:Y:S01]  /*a340*/  FMUL.FTZ R32, R73, R148 ;  /* 0x0000009449207220 */ /* 0x010fe20000410000 */
[----:B------:R-:W-:Y:S06]  /*a350*/  MOV R148, R83 ;  /* 0x0000005300947202 */ /* 0x000fec0000000f00 */
[----:B------:R-:W4:Y:S01]  /*a360*/  LDSM.16.MT88.4 R52, [R225+0x100] ;  /* 0x00010000e134783b */ /* 0x000f220000004200 */
[----:B--2---:R-:W-:Y:S01]  /*a370*/  FMUL.FTZ R6, R71, R126 ;  /* 0x0000007e47067220 */ /* 0x004fe20000410000 */
[----:B------:R-:W-:Y:S01]  /*a380*/  MOV R128, R33 ;  /* 0x0000002100807202 */ /* 0x000fe20000000f00 */
[C---:B-1----:R-:W-:Y:S01]  /*a390*/  FMUL.FTZ R9, R72.reuse, R121 ;  /* 0x0000007948097220 */ /* 0x042fe20000410000 */
[----:B------:R-:W-:Y:S01]  /*a3a0*/  MOV R126, R90 ;  /* 0x0000005a007e7202 */ /* 0x000fe20000000f00 */
[----:B------:R-:W-:Y:S01]  /*a3b0*/  FMUL.FTZ R8, R72, R120 ;  /* 0x0000007848087220 */ /* 0x000fe20000410000 */
[----:B------:R-:W-:Y:S01]  /*a3c0*/  MOV R120, R35 ;  /* 0x0000002300787202 */ /* 0x000fe20000000f00 */
[----:B------:R-:W-:Y:S01]  /*a3d0*/  FMUL.FTZ R33, R73, R149 ;  /* 0x0000009549217220 */ /* 0x000fe20000410000 */
[----:B------:R-:W-:Y:S01]  /*a3e0*/  MOV R149, R82 ;  /* 0x0000005200957202 */ /* 0x000fe20000000f00 */
[----:B------:R-:W-:Y:S01]  /*a3f0*/  FMUL.FTZ R35, R71, R151 ;  /* 0x0000009747237220 */ /* 0x000fe20000410000 */
[----:B------:R-:W1:Y:S01]  /*a400*/  LDSM.16.MT88.4 R80, [R226+0x100] ;  /* 0x00010000e250783b */ /* 0x000e620000004200 */
[--C-:B------:R-:W-:Y:S01]  /*a410*/  FFMA.FTZ R4, R193, c[0x0][0x2d0], -R3.reuse ;  /* 0x0000b400c1047a23 */ /* 0x100fe20000010803 */
[----:B------:R-:W-:Y:S01]  /*a420*/  MOV R193, R40 ;  /* 0x0000002800c17202 */ /* 0x000fe20000000f00 */
[--C-:B------:R-:W-:Y:S01]  /*a430*/  FFMA.FTZ R40, R51, c[0x0][0x2d0], -R100.reuse ;  /* 0x0000b40033287a23 */ /* 0x100fe20000010864 */
[----:B------:R-:W-:Y:S01]  /*a440*/  MOV R151, R59 ;  /* 0x0000003b00977202 */ /* 0x000fe20000000f00 */
[----:B------:R2:W1:Y:S01]  /*a450*/  MUFU.EX2 R196, R4 ;  /* 0x0000000400c47308 */ /* 0x0004620000000800 */
[----:B------:R-:W-:Y:S01]  /*a460*/  FMUL.FTZ R51, R71, R167 ;  /* 0x000000a747337220 */ /* 0x000fe20000410000 */
[----:B------:R-:W-:Y:S01]  /*a470*/  MOV R121, R89 ;  /* 0x0000005900797202 */ /* 0x000fe20000000f00 */
[----:B------:R-:W-:Y:S01]  /*a480*/  FMUL.FTZ R59, R0, R175 ;  /* 0x000000af003b7220 */ /* 0x000fe20000410000 */
[----:B------:R-:W-:Y:S08]  /*a490*/  LDSM.16.MT88.4 R88, [R227+0x900] ;  /* 0x00090000e358783b */ /* 0x000ff00000004200 */
[----:B------:R-:W0:Y:S01]  /*a4a0*/  LDGDEPBAR ;  /* 0x00000000000079af */ /* 0x000e220000000000 */
[--C-:B--2---:R-:W-:Y:S02]  /*a4b0*/  FFMA.FTZ R4, R30, c[0x0][0x2d0], -R3.reuse ;  /* 0x0000b4001e047a23 */ /* 0x104fe40000010803 */
[C---:B------:R-:W-:Y:S01]  /*a4c0*/  FMUL.FTZ R30, R0.reuse, R146 ;  /* 0x00000092001e7220 */ /* 0x040fe20000410000 */
[----:B------:R-:W-:Y:S01]  /*a4d0*/  MOV R146, R42 ;  /* 0x0000002a00927202 */ /* 0x000fe20000000f00 */
[----:B------:R2:W-:Y:S01]  /*a4e0*/  MUFU.EX2 R197, R4 ;  /* 0x0000000400c57308 */ /* 0x0005e20000000800 */
[C---:B------:R-:W-:Y:S01]  /*a4f0*/  FMUL.FTZ R42, R0.reuse, R158 ;  /* 0x0000009e002a7220 */ /* 0x040fe20000410000 */
[----:B------:R-:W-:Y:S01]  /*a500*/  MOV R158, R219 ;  /* 0x000000db009e7202 */ /* 0x000fe20000000f00 */
[----:B--2---:R-:W-:Y:S02]  /*a510*/  FFMA.FTZ R4, R31, c[0x0][0x2d0], -R3 ;  /* 0x0000b4001f047a23 */ /* 0x004fe40000010803 */
[----:B------:R-:W-:Y:S01]  /*a520*/  FMUL.FTZ R31, R0, R147 ;  /* 0x00000093001f7220 */ /* 0x000fe20000410000 */
[----:B------:R-:W-:Y:S04]  /*a530*/  MOV R147, R44 ;  /* 0x0000002c00937202 */ /* 0x000fe80000000f00 */
[----:B------:R2:W1:Y:S01]  /*a540*/  MUFU.EX2 R199, R4 ;  /* 0x0000000400c77308 */ /* 0x0004620000000800 */
[----:B------:R-:W-:Y:S09]  /*a550*/  FFMA.FTZ R44, R208, c[0x0][0x2d0], -R107 ;  /* 0x0000b400d02c7a23 */ /* 0x000ff2000001086b */
[----:B------:R1:W-:Y:S01]  /*a560*/  MUFU.EX2 R145, R44 ;  /* 0x0000002c00917308 */ /* 0x0003e20000000800 */
[C---:B--2---:R-:W-:Y:S09]  /*a570*/  FMUL.FTZ R4, R73.reuse, R124 ;  /* 0x0000007c49047220 */ /* 0x044ff20000410000 */
[----:B------:R2:W-:Y:S01]  /*a580*/  MUFU.EX2 R124, R24 ;  /* 0x00000018007c7308 */ /* 0x0005e20000000800 */
[-C--:B---3--:R-:W-:Y:S05]  /*a590*/  HMMA.16816.F32.BF16 R4, R76, R20.reuse, R4 ;  /* 0x000000144c04723c */ /* 0x088fea0000041804 */
[----:B-1----:R-:W-:Y:S03]  /*a5a0*/  FMUL.FTZ R44, R72, R160 ;  /* 0x000000a0482c7220 */ /* 0x002fe60000410000 */
[C---:B------:R-:W-:Y:S07]  /*a5b0*/  HMMA.16816.F32.BF16 R8, R64.reuse, R20, R8 ;  /* 0x000000144008723c */ /* 0x040fee0000041808 */
[----:B------:R-:W-:Y:S01]  /*a5c0*/  FFMA.FTZ R20, R48, c[0x0][0x2d0], -R105 ;  /* 0x0000b40030147a23 */ /* 0x000fe20000010869 */
[-C--:B------:R-:W-:Y:S03]  /*a5d0*/  HMMA.16816.F32.BF16 R12, R64, R22.reuse, R12 ;  /* 0x00000016400c723c */ /* 0x080fe6000004180c */
[----:B------:R1:W3:Y:S01]  /*a5e0*/  MUFU.EX2 R127, R20 ;  /* 0x00000014007f7308 */ /* 0x0002e20000000800 */
[----:B------:R-:W-:Y:S01]  /*a5f0*/  FMUL.FTZ R21, R73, R137 ;  /* 0x0000008949157220 */ /* 0x000fe20000410000 */
[----:B------:R-:W-:Y:S01]  /*a600*/  MOV R137, R84 ;  /* 0x0000005400897202 */ /* 0x000fe20000000f00 */
[C---:B--2---:R-:W-:Y:S01]  /*a610*/  FMUL.FTZ R24, R72.reuse, R140 ;  /* 0x0000008c48187220 */ /* 0x044fe20000410000 */
[----:B------:R-:W2:Y:S01]  /*a620*/  LDSM.16.MT88.4 R84, [R224+0x900] ;  /* 0x00090000e054783b */ /* 0x000ea20000004200 */
[C---:B------:R-:W-:Y:S04]  /*a630*/  HMMA.16816.F32.BF16 R16, R76.reuse, R22, R16 ;  /* 0x000000164c10723c */ /* 0x040fe80000041810 */
[--C-:B------:R-:W-:Y:S01]  /*a640*/  FFMA.FTZ R48, R203, c[0x0][0x2d0], -R107.reuse ;  /* 0x0000b400cb307a23 */ /* 0x100fe2000001086b */
[----:B------:R-:W-:Y:S02]  /*a650*/  MOV R140, R94 ;  /* 0x0000005e008c7202 */ /* 0x000fe40000000f00 */
[C---:B------:R-:W-:Y:S01]  /*a660*/  FMUL.FTZ R22, R71.reuse, R138 ;  /* 0x0000008a47167220 */ /* 0x040fe20000410000 */
[----:B------:R-:W-:Y:S01]  /*a670*/  MOV R138, R252 ;  /* 0x000000fc008a7202 */ /* 0x000fe20000000f00 */
[----:B------:R-:W-:Y:S01]  /*a680*/  FMUL.FTZ R23, R71, R139 ;  /* 0x0000008b47177220 */ /* 0x000fe20000410000 */
[----:B------:R3:W2:Y:S02]  /*a690*/  MUFU.EX2 R252, R28 ;  /* 0x0000001c00fc7308 */ /* 0x0006a40000000800 */
[----:B------:R-:W-:Y:S01]  /*a6a0*/  MOV R139, R61 ;  /* 0x0000003d008b7202 */ /* 0x000fe20000000f00 */
[C---:B------:R-:W-:Y:S02]  /*a6b0*/  FMUL.FTZ R61, R72.reuse, R177 ;  /* 0x000000b1483d7220 */ /* 0x040fe40000410000 */
[----:B-1----:R-:W-:Y:S01]  /*a6c0*/  FMUL.FTZ R20, R73, R136 ;  /* 0x0000008849147220 */ /* 0x002fe20000410000 */
[----:B------:R-:W-:Y:S04]  /*a6d0*/  MOV R136, R223 ;  /* 0x000000df00887202 */ /* 0x000fe80000000f00 */
[----:B------:R1:W-:Y:S02]  /*a6e0*/  MUFU.EX2 R223, R48 ;  /* 0x0000003000df7308 */ /* 0x0003e40000000800 */
[-C--:B------:R-:W-:Y:S08]  /*a6f0*/  HMMA.16816.F32.BF16 R20, R76, R36.reuse, R20 ;  /* 0x000000244c14723c */ /* 0x080ff00000041814 */
[C---:B------:R-:W-:Y:S04]  /*a700*/  HMMA.16816.F32.BF16 R24, R64.reuse, R36, R24 ;  /* 0x000000244018723c */ /* 0x040fe80000041818 */
[----:B---3--:R-:W-:Y:S02]  /*a710*/  FMUL.FTZ R28, R72, R144 ;  /* 0x00000090481c7220 */ /* 0x008fe40000410000 */
[----:B------:R3:W-:Y:S01]  /*a720*/  MUFU.EX2 R144, R60 ;  /* 0x0000003c00907308 */ /* 0x0007e20000000800 */
[--C-:B------:R-:W-:Y:S02]  /*a730*/  FFMA.FTZ R36, R50, c[0x0][0x2d0], -R100.reuse ;  /* 0x0000b40032247a23 */ /* 0x100fe40000010864 */
[----:B------:R-:W-:Y:S02]  /*a740*/  FMUL.FTZ R50, R71, R166 ;  /* 0x000000a647327220 */ /* 0x000fe40000410000 */
[-C--:B------:R-:W-:Y:S03]  /*a750*/  HMMA.16816.F32.BF16 R28, R64, R38.reuse, R28 ;  /* 0x00000026401c723c */ /* 0x080fe6000004181c */
[C---:B-1----:R-:W-:Y:S02]  /*a760*/  FMUL.FTZ R48, R73.reuse, R164 ;  /* 0x000000a449307220 */ /* 0x042fe40000410000 */
[----:B------:R-:W-:Y:S01]  /*a770*/  LDSM.16.MT88.4 R164, [R225+0x3100] ;  /* 0x00310000e1a4783b */ /* 0x000fe20000004200 */
[----:B------:R1:W-:Y:S01]  /*a780*/  MUFU.EX2 R248, R36 ;  /* 0x0000002400f87308 */ /* 0x0003e20000000800 */
[----:B------:R-:W-:Y:S01]  /*a790*/  FMUL.FTZ R37, R73, R153 ;  /* 0x0000009949257220 */ /* 0x000fe20000410000 */
[C---:B------:R-:W-:Y:S07]  /*a7a0*/  HMMA.16816.F32.BF16 R32, R76.reuse, R38, R32 ;  /* 0x000000264c20723c */ /* 0x040fee0000041820 */
[C---:B------:R-:W-:Y:S01]  /*a7b0*/  FMUL.FTZ R39, R71.reuse, R155 ;  /* 0x0000009b47277220 */ /* 0x040fe20000410000 */
[----:B------:R-:W-:Y:S01]  /*a7c0*/  MOV R155, R249 ;  /* 0x000000f9009b7202 */ /* 0x000fe20000000f00 */
[----:B------:R-:W-:Y:S01]  /*a7d0*/  FMUL.FTZ R38, R71, R154 ;  /* 0x0000009a47267220 */ /* 0x000fe20000410000 */
[----:B------:R2:W2:Y:S02]  /*a7e0*/  MUFU.EX2 R249, R40 ;  /* 0x0000002800f97308 */ /* 0x0004a40000000800 */
[C---:B---3--:R-:W-:Y:S02]  /*a7f0*/  FMUL.FTZ R60, R72.reuse, R176 ;  /* 0x000000b0483c7220 */ /* 0x048fe40000410000 */
[----:B-1----:R-:W-:Y:S07]  /*a800*/  FMUL.FTZ R36, R73, R152 ;  /* 0x0000009849247220 */ /* 0x002fee0000410000 */
[-C--:B----4-:R-:W-:Y:S03]  /*a810*/  HMMA.16816.F32.BF16 R36, R76, R52.reuse, R36 ;  /* 0x000000344c24723c */ /* 0x090fe60000041824 */
[C---:B--2---:R-:W-:Y:S01]  /*a820*/  FMUL.FTZ R40, R72.reuse, R156 ;  /* 0x0000009c48287220 */ /* 0x044fe20000410000 */
[----:B------:R-:W-:Y:S01]  /*a830*/  MOV R156, R57 ;  /* 0x00000039009c7202 */ /* 0x000fe20000000f00 */
[----:B------:R-:W-:Y:S05]  /*a840*/  FMUL.FTZ R57, R72, R173 ;  /* 0x000000ad48397220 */ /* 0x000fea0000410000 */
[C---:B------:R-:W-:Y:S07]  /*a850*/  HMMA.16816.F32.BF16 R40, R64.reuse, R52, R40 ;  /* 0x000000344028723c */ /* 0x040fee0000041828 */
[----:B------:R-:W-:Y:S01]  /*a860*/  FFMA.FTZ R52, R209, c[0x0][0x2d0], -R107 ;  /* 0x0000b400d1347a23 */ /* 0x000fe2000001086b */
[-C--:B------:R-:W-:Y:S03]  /*a870*/  HMMA.16816.F32.BF16 R44, R64, R54.reuse, R44 ;  /* 0x00000036402c723c */ /* 0x080fe6000004182c */
[----:B------:R1:W2:Y:S01]  /*a880*/  MUFU.EX2 R220, R52 ;  /* 0x0000003400dc7308 */ /* 0x0002a20000000800 */
[----:B------:R-:W-:Y:S04]  /*a890*/  FMUL.FTZ R53, R73, R169 ;  /* 0x000000a949357220 */ /* 0x000fe80000410000 */
[C---:B------:R-:W-:Y:S07]  /*a8a0*/  HMMA.16816.F32.BF16 R48, R76.reuse, R54, R48 ;  /* 0x000000364c30723c */ /* 0x040fee0000041830 */
[C---:B------:R-:W-:Y:S02]  /*a8b0*/  FMUL.FTZ R55, R71.reuse, R171 ;  /* 0x000000ab47377220 */ /* 0x040fe40000410000 */
[----:B------:R-:W-:Y:S03]  /*a8c0*/  FMUL.FTZ R54, R71, R170 ;  /* 0x000000aa47367220 */ /* 0x000fe60000410000 */
[C---:B-1----:R-:W-:Y:S07]  /*a8d0*/  FMUL.FTZ R52, R73.reuse, R168 ;  /* 0x000000a849347220 */ /* 0x042fee0000410000 */
[-C--:B------:R-:W-:Y:S08]  /*a8e0*/  HMMA.16816.F32.BF16 R52, R76, R80.reuse, R52 ;  /* 0x000000504c34723c */ /* 0x080ff00000041834 */
[C---:B------:R-:W-:Y:S07]  /*a8f0*/  HMMA.16816.F32.BF16 R56, R64.reuse, R80, R56 ;  /* 0x000000504038723c */ /* 0x040fee0000041838 */
[--C-:B------:R-:W-:Y:S01]  /*a900*/  FFMA.FTZ R80, R216, c[0x0][0x2d0], -R3.reuse ;  /* 0x0000b400d8507a23 */ /* 0x100fe20000010803 */
[-C--:B------:R-:W-:Y:S03]  /*a910*/  HMMA.16816.F32.BF16 R60, R64, R82.reuse, R60 ;  /* 0x00000052403c723c */ /* 0x080fe6000004183c */
[----:B------:R1:W3:Y:S01]  /*a920*/  MUFU.EX2 R154, R80 ;  /* 0x00000050009a7308 */ /* 0x0002e20000000800 */
[----:B------:R-:W-:Y:S03]  /*a930*/  F2FP.BF16.PACK_AB R81, R196, R195 ;  /* 0x000000c3c451723e */ /* 0x000fe600000010ff */
[C---:B------:R-:W-:Y:S02]  /*a940*/  FMUL.FTZ R64, R73.reuse, R180 ;  /* 0x000000b449407220 */ /* 0x040fe40000410000 */
[----:B------:R-:W-:Y:S03]  /*a950*/  FMUL.FTZ R65, R73, R181 ;  /* 0x000000b549417220 */ /* 0x000fe60000410000 */
[C---:B------:R-:W-:Y:S02]  /*a960*/  FMUL.FTZ R66, R71.reuse, R182 ;  /* 0x000000b647427220 */ /* 0x040fe40000410000 */
[----:B------:R-:W-:Y:S07]  /*a970*/  FMUL.FTZ R67, R71, R183 ;  /* 0x000000b747437220 */ /* 0x000fee0000410000 */
[----:B------:R-:W-:Y:S04]  /*a980*/  HMMA.16816.F32.BF16 R64, R76, R82, R64 ;  /* 0x000000524c40723c */ /* 0x000fe80000041840 */
[--C-:B-1----:R-:W-:Y:S03]  /*a990*/  FFMA.FTZ R80, R214, c[0x0][0x2d0], -R3.reuse ;  /* 0x0000b400d6507a23 */ /* 0x102fe60000010803 */
[----:B------:R-:W-:Y:S02]  /*a9a0*/  F2FP.BF16.PACK_AB R76, R122, R130 ;  /* 0x000000827a4c723e */ /* 0x000fe400000010ff */
[----:B------:R-:W-:Y:S01]  /*a9b0*/  F2FP.BF16.PACK_AB R78, R141, R126 ;  /* 0x0000007e8d4e723e */ /* 0x000fe200000010ff */
[----:B------:R1:W-:Y:S02]  /*a9c0*/  MUFU.EX2 R152, R80 ;  /* 0x0000005000987308 */ /* 0x0003e40000000800 */
[----:B------:R-:W-:Y:S02]  /*a9d0*/  F2FP.BF16.PACK_AB R77, R121, R129 ;  /* 0x00000081794d723e */ /* 0x000fe400000010ff */
[----:B------:R-:W-:Y:S02]  /*a9e0*/  F2FP.BF16.PACK_AB R79, R140, R125 ;  /* 0x0000007d8c4f723e */ /* 0x000fe400000010ff */
[----:B------:R-:W-:Y:S02]  /*a9f0*/  F2FP.BF16.PACK_AB R82, R128, R142 ;  /* 0x0000008e8052723e */ /* 0x000fe400000010ff */
[----:B------:R-:W-:Y:S03]  /*aa00*/  F2FP.BF16.PACK_AB R83, R199, R197 ;  /* 0x000000c5c753723e */ /* 0x000fe600000010ff */
[-C--:B------:R-:W-:Y:S03]  /*aa10*/  HMMA.16816.F32.BF16 R4, R76, R84.reuse, R4 ;  /* 0x000000544c04723c */ /* 0x080fe60000041804 */
[----:B-1----:R-:W-:Y:S02]  /*aa20*/  FFMA.FTZ R80, R217, c[0x0][0x2d0], -R3 ;  /* 0x0000b400d9507a23 */ /* 0x002fe40000010803 */
[----:B------:R1:W-:Y:S10]  /*aa30*/  MUFU.EX2 R217, R92 ;  /* 0x0000005c00d97308 */ /* 0x0003f40000000800 */
[----:B------:R4:W2:Y:S01]  /*aa40*/  MUFU.EX2 R153, R80 ;  /* 0x0000005000997308 */ /* 0x0008a20000000800 */
[----:B-1----:R-:W1:Y:S01]  /*aa50*/  LDSM.16.MT88.4 R92, [R225+0x900] ;  /* 0x00090000e15c783b */ /* 0x002e620000004200 */
[----:B----4-:R-:W-:Y:S07]  /*aa60*/  F2FP.BF16.PACK_AB R80, R120, R123 ;  /* 0x0000007b7850723e */ /* 0x010fee00000010ff */
[C---:B------:R-:W-:Y:S07]  /*aa70*/  HMMA.16816.F32.BF16 R8, R80.reuse, R84, R8 ;  /* 0x000000545008723c */ /* 0x040fee0000041808 */
[--C-:B------:R-:W-:Y:S01]  /*aa80*/  FFMA.FTZ R84, R218, c[0x0][0x2d0], -R105.reuse ;  /* 0x0000b400da547a23 */ /* 0x100fe20000010869 */
[-C--:B------:R-:W-:Y:S03]  /*aa90*/  HMMA.16816.F32.BF16 R12, R80, R86.reuse, R12 ;  /* 0x00000056500c723c */ /* 0x080fe6000004180c */
[----:B------:R4:W1:Y:S05]  /*aaa0*/  MUFU.EX2 R219, R84 ;  /* 0x0000005400db7308 */ /* 0x00086a0000000800 */
[C---:B------:R-:W-:Y:S08]  /*aab0*/  HMMA.16816.F32.BF16 R16, R76.reuse, R86, R16 ;  /* 0x000000564c10723c */ /* 0x040ff00000041810 */
[-C--:B------:R-:W-:Y:S08]  /*aac0*/  HMMA.16816.F32.BF16 R20, R76, R88.reuse, R20 ;  /* 0x000000584c14723c */ /* 0x080ff00000041814 */
[C---:B------:R-:W-:Y:S04]  /*aad0*/  HMMA.16816.F32.BF16 R24, R80.reuse, R88, R24 ;  /* 0x000000585018723c */ /* 0x040fe80000041818 */
[--C-:B----4-:R-:W-:Y:S04]  /*aae0*/  FFMA.FTZ R84, R212, c[0x0][0x2d0], -R105.reuse ;  /* 0x0000b400d4547a23 */ /* 0x110fe80000010869 */
[-C--:B------:R-:W-:Y:S01]  /*aaf0*/  HMMA.16816.F32.BF16 R28, R80, R90.reuse, R28 ;  /* 0x0000005a501c723c */ /* 0x080fe2000004181c */
[----:B------:R4:W-:Y:S07]  /*ab00*/  MUFU.EX2 R216, R84 ;  /* 0x0000005400d87308 */ /* 0x0009ee0000000800 */
[C---:B------:R-:W-:Y:S08]  /*ab10*/  HMMA.16816.F32.BF16 R32, R76.reuse, R90, R32 ;  /* 0x0000005a4c20723c */ /* 0x040ff00000041820 */
[-C--:B-1----:R-:W-:Y:S08]  /*ab20*/  HMMA.16816.F32.BF16 R36, R76, R92.reuse, R36 ;  /* 0x0000005c4c24723c */ /* 0x082ff00000041824 */
[C---:B------:R-:W-:Y:S04]  /*ab30*/  HMMA.16816.F32.BF16 R40, R80.reuse, R92, R40 ;  /* 0x0000005c5028723c */ /* 0x040fe80000041828 */
[----:B----4-:R-:W-:Y:S04]  /*ab40*/  FFMA.FTZ R84, R211, c[0x0][0x2d0], -R105 ;  /* 0x0000b400d3547a23 */ /* 0x010fe80000010869 */
[-C--:B------:R-:W-:Y:S01]  /*ab50*/  HMMA.16816.F32.BF16 R44, R80, R94.reuse, R44 ;  /* 0x0000005e502c723c */ /* 0x080fe2000004182c */
[----:B------:R1:W4:Y:S07]  /*ab60*/  MUFU.EX2 R218, R84 ;  /* 0x0000005400da7308 */ /* 0x00032e0000000800 */
[C---:B------:R-:W-:Y:S04]  /*ab70*/  HMMA.16816.F32.BF16 R48, R76.reuse, R94, R48 ;  /* 0x0000005e4c30723c */ /* 0x040fe80000041830 */
[--C-:B-1----:R-:W-:Y:S01]  /*ab80*/  FFMA.FTZ R84, R159, c[0x0][0x2d0], -R100.reuse ;  /* 0x0000b4009f547a23 */ /* 0x102fe20000010864 */
[----:B------:R-:W-:Y:S02]  /*ab90*/  MOV R159, R158 ;  /* 0x0000009e009f7202 */ /* 0x000fe40000000f00 */
[----:B------:R-:W-:Y:S01]  /*aba0*/  MOV R158, R157 ;  /* 0x0000009d009e7202 */ /* 0x000fe20000000f00 */
[----:B------:R1:W-:Y:S01]  /*abb0*/  MUFU.EX2 R213, R84 ;  /* 0x0000005400d57308 */ /* 0x0003e20000000800 */
[----:B------:R-:W-:Y:S03]  /*abc0*/  MOV R157, R156 ;  /* 0x0000009c009d7202 */ /* 0x000fe60000000f00 */
[--C-:B------:R-:W-:Y:S01]  /*abd0*/  FFMA.FTZ R88, R159, c[0x0][0x2d0], -R100.reuse ;  /* 0x0000b4009f587a23 */ /* 0x100fe20000010864 */
[----:B------:R-:W-:Y:S02]  /*abe0*/  MOV R156, R155 ;  /* 0x0000009b009c7202 */ /* 0x000fe40000000f00 */
[----:B------:R-:W-:Y:S02]  /*abf0*/  MOV R203, R158 ;  /* 0x0000009e00cb7202 */ /* 0x000fe40000000f00 */
[----:B------:R-:W-:Y:S02]  /*ac00*/  MOV R159, R156 ;  /* 0x0000009c009f7202 */ /* 0x000fe40000000f00 */
[----:B------:R-:W-:Y:S01]  /*ac10*/  MOV R208, R157 ;  /* 0x0000009d00d07202 */ /* 0x000fe20000000f00 */
[----:B------:R2:W2:Y:S01]  /*ac20*/  MUFU.EX2 R215, R88 ;  /* 0x0000005800d77308 */ /* 0x0004a20000000800 */
[----:B------:R-:W-:Y:S02]  /*ac30*/  MOV R155, R151 ;  /* 0x00000097009b7202 */ /* 0x000fe40000000f00 */
[----:B------:R-:W-:Y:S02]  /*ac40*/  MOV R160, R208 ;  /* 0x000000d000a07202 */ /* 0x000fe40000000f00 */
[----:B------:R-:W-:Y:S02]  /*ac50*/  MOV R151, R150 ;  /* 0x0000009600977202 */ /* 0x000fe40000000f00 */
[----:B------:R-:W-:Y:S02]  /*ac60*/  MOV R150, R149 ;  /* 0x0000009500967202 */ /* 0x000fe40000000f00 */
[----:B------:R-:W-:Y:S02]  /*ac70*/  MOV R149, R148 ;  /* 0x0000009400957202 */ /* 0x000fe40000000f00 */
[----:B------:R-:W-:Y:S02]  /*ac80*/  MOV R148, R201 ;  /* 0x000000c900947202 */ /* 0x000fe40000000f00 */
[----:B------:R-:W-:Y:S01]  /*ac90*/  MOV R201, R138 ;  /* 0x0000008a00c97202 */ /* 0x000fe20000000f00 */
[----:B-1----:R-:W1:Y:S01]  /*aca0*/  LDSM.16.MT88.4 R84, [R226+0x900] ;  /* 0x00090000e254783b */ /* 0x002e620000004200 */
[----:B------:R-:W-:Y:S02]  /*acb0*/  MOV R157, R151 ;  /* 0x00000097009d7202 */ /* 0x000fe40000000f00 */
[----:B------:R-:W-:Y:S02]  /*acc0*/  MOV R151, R201 ;  /* 0x000000c900977202 */ /* 0x000fe40000000f00 */
[----:B------:R-:W-:Y:S02]  /*acd0*/  MOV R158, R155 ;  /* 0x0000009b009e7202 */ /* 0x000fe40000000f00 */
[----:B------:R-:W-:Y:S02]  /*ace0*/  MOV R156, R149 ;  /* 0x00000095009c7202 */ /* 0x000fe40000000f00 */
[----:B------:R-:W-:Y:S01]  /*acf0*/  MOV R155, R148 ;  /* 0x00000094009b7202 */ /* 0x000fe20000000f00 */
[--C-:B--2---:R-:W-:Y:S01]  /*ad00*/  FFMA.FTZ R88, R203, c[0x0][0x2d0], -R100.reuse ;  /* 0x0000b400cb587a23 */ /* 0x104fe20000010864 */
[----:B------:R-:W-:Y:S02]  /*ad10*/  MOV R203, R159 ;  /* 0x0000009f00cb7202 */ /* 0x000fe40000000f00 */
[----:B------:R-:W-:Y:S01]  /*ad20*/  MOV R208, R158 ;  /* 0x0000009e00d07202 */ /* 0x000fe20000000f00 */
[----:B------:R2:W-:Y:S01]  /*ad30*/  MUFU.EX2 R159, R88 ;  /* 0x00000058009f7308 */ /* 0x0005e20000000800 */
[----:B------:R-:W-:Y:S02]  /*ad40*/  MOV R158, R157 ;  /* 0x0000009d009e7202 */ /* 0x000fe40000000f00 */
        /* <DEDUP_REMOVED lines=8> */
[----:B------:R3:W5:Y:S01]  /*add0*/  LDL.LU R236, [R1+0x60] ;  /* 0x0000600001ec7983 */ /* 0x0007620000300800 */
[----:B------:R-:W-:Y:S02]  /*ade0*/  MOV R138, R117 ;  /* 0x00000075008a7202 */ /* 0x000fe40000000f00 */
[----:B------:R-:W-:Y:S01]  /*adf0*/  MOV R117, R237 ;  /* 0x000000ed00757202 */ /* 0x000fe20000000f00 */
[--C-:B--2---:R-:W-:Y:S01]  /*ae00*/  FFMA.FTZ R88, R160, c[0x0][0x2d0], -R100.reuse ;  /* 0x0000b400a0587a23 */ /* 0x104fe20000010864 */
[----:B------:R2:W5:Y:S01]  /*ae10*/  LDL.LU R237, [R1+0x5c] ;  /* 0x00005c0001ed7983 */ /* 0x0005620000300800 */
[-C--:B-1----:R-:W-:Y:S02]  /*ae20*/  HMMA.16816.F32.BF16 R52, R76, R84.reuse, R52 ;  /* 0x000000544c34723c */ /* 0x082fe40000041834 */
[----:B------:R1:W1:Y:S01]  /*ae30*/  MUFU.EX2 R214, R88 ;  /* 0x0000005800d67308 */ /* 0x0002620000000800 */
[----:B------:R-:W-:Y:S01]  /*ae40*/  MOV R148, R137 ;  /* 0x0000008900947202 */ /* 0x000fe20000000f00 */
[----:B------:R2:W5:Y:S01]  /*ae50*/  LDL.LU R238, [R1+0x58] ;  /* 0x0000580001ee7983 */ /* 0x0005620000300800 */
[----:B------:R-:W-:Y:S02]  /*ae60*/  MOV R151, R149 ;  /* 0x0000009500977202 */ /* 0x000fe40000000f00 */
[----:B------:R-:W-:Y:S01]  /*ae70*/  MOV R160, R208 ;  /* 0x000000d000a07202 */ /* 0x000fe20000000f00 */
[C---:B------:R-:W-:Y:S04]  /*ae80*/  HMMA.16816.F32.BF16 R56, R80.reuse, R84, R56 ;  /* 0x000000545038723c */ /* 0x040fe80000041838 */
[----:B------:R-:W-:Y:S02]  /*ae90*/  MOV R208, R157 ;  /* 0x0000009d00d07202 */ /* 0x000fe40000000f00 */
[----:B------:R-:W-:Y:S02]  /*aea0*/  MOV R149, R148 ;  /* 0x0000009400957202 */ /* 0x000fe40000000f00 */
[-C--:B------:R-:W-:Y:S04]  /*aeb0*/  HMMA.16816.F32.BF16 R60, R80, R86.reuse, R60 ;  /* 0x00000056503c723c */ /* 0x080fe8000004183c */
[----:B------:R-:W-:Y:S02]  /*aec0*/  MOV R157, R151 ;  /* 0x00000097009d7202 */ /* 0x000fe40000000f00 */
[----:B------:R-:W-:Y:S02]  /*aed0*/  MOV R151, R149 ;  /* 0x0000009500977202 */ /* 0x000fe40000000f00 */
[----:B------:R-:W-:Y:S04]  /*aee0*/  HMMA.16816.F32.BF16 R64, R76, R86, R64 ;  /* 0x000000564c40723c */ /* 0x000fe80000041840 */
[--C-:B-1----:R-:W-:Y:S01]  /*aef0*/  FFMA.FTZ R88, R203, c[0x0][0x2d0], -R107.reuse ;  /* 0x0000b400cb587a23 */ /* 0x102fe2000001086b */
[----:B------:R-:W-:Y:S02]  /*af00*/  MOV R203, R158 ;  /* 0x0000009e00cb7202 */ /* 0x000fe40000000f00 */
[----:B------:R-:W-:Y:S02]  /*af10*/  MOV R158, R155 ;  /* 0x0000009b009e7202 */ /* 0x000fe40000000f00 */
[----:B------:R1:W-:Y:S03]  /*af20*/  MUFU.EX2 R155, R88 ;  /* 0x00000058009b7308 */ /* 0x0003e60000000800 */
[----:B------:R-:W-:Y:S02]  /*af30*/  MOV R161, R203 ;  /* 0x000000cb00a17202 */ /* 0x000fe40000000f00 */
[----:B------:R-:W-:Y:S02]  /*af40*/  MOV R203, R158 ;  /* 0x0000009e00cb7202 */ /* 0x000fe40000000f00 */
[----:B------:R-:W-:Y:S01]  /*af50*/  MOV R148, R201 ;  /* 0x000000c900947202 */ /* 0x000fe20000000f00 */
[--C-:B------:R-:W-:Y:S01]  /*af60*/  FFMA.FTZ R92, R161, c[0x0][0x2d0], -R107.reuse ;  /* 0x0000b400a15c7a23 */ /* 0x100fe2000001086b */
[----:B------:R-:W-:Y:S02]  /*af70*/  F2FP.BF16.PACK_AB R76, R146, R147 ;  /* 0x00000093924c723e */ /* 0x000fe400000010ff */
[----:B------:R-:W-:Y:S01]  /*af80*/  MOV R149, R148 ;  /* 0x0000009400957202 */ /* 0x000fe20000000f00 */
[----:B------:R2:W-:Y:S01]  /*af90*/  MUFU.EX2 R163, R92 ;  /* 0x0000005c00a37308 */ /* 0x0005e20000000800 */
[----:B------:R-:W-:Y:S02]  /*afa0*/  F2FP.BF16.PACK_AB R78, R124, R127 ;  /* 0x0000007f7c4e723e */ /* 0x000fe400000010ff */
[----:B------:R-:W-:Y:S02]  /*afb0*/  F2FP.BF16.PACK_AB R77, R251, R252 ;  /* 0x000000fcfb4d723e */ /* 0x000fe400000010ff */
[----:B------:R-:W-:Y:S02]  /*afc0*/  F2FP.BF16.PACK_AB R79, R249, R248 ;  /* 0x000000f8f94f723e */ /* 0x000fe400000010ff */
[----:B------:R-:W-:Y:S02]  /*afd0*/  F2FP.BF16.PACK_AB R82, R221, R220 ;  /* 0x000000dcdd52723e */ /* 0x000fe400000010ff */
[----:B---3--:R-:W-:Y:S02]  /*afe0*/  F2FP.BF16.PACK_AB R81, R154, R144 ;  /* 0x000000909a51723e */ /* 0x008fe400000010ff */
[----:B------:R-:W-:Y:S01]  /*aff0*/  F2FP.BF16.PACK_AB R83, R153, R152 ;  /* 0x000000989953723e */ /* 0x000fe200000010ff */
[--C-:B-1----:R-:W-:Y:S01]  /*b000*/  FFMA.FTZ R88, R160, c[0x0][0x2d0], -R107.reuse ;  /* 0x0000b400a0587a23 */ /* 0x102fe2000001086b */
[----:B------:R-:W-:Y:S02]  /*b010*/  MOV R160, R208 ;  /* 0x000000d000a07202 */ /* 0x000fe40000000f00 */
[----:B------:R-:W-:Y:S01]  /*b020*/  MOV R208, R157 ;  /* 0x0000009d00d07202 */ /* 0x000fe20000000f00 */
[----:B------:R1:W-:Y:S01]  /*b030*/  MUFU.EX2 R158, R88 ;  /* 0x00000058009e7308 */ /* 0x0003e20000000800 */
[----:B------:R-:W-:Y:S02]  /*b040*/  MOV R157, R151 ;  /* 0x00000097009d7202 */ /* 0x000fe40000000f00 */
[----:B------:R-:W-:Y:S02]  /*b050*/  MOV R161, R160 ;  /* 0x000000a000a17202 */ /* 0x000fe40000000f00 */
[----:B------:R-:W-:Y:S02]  /*b060*/  MOV R160, R203 ;  /* 0x000000cb00a07202 */ /* 0x000fe40000000f00 */
[----:B------:R-:W-:Y:S01]  /*b070*/  MOV R203, R208 ;  /* 0x000000d000cb7202 */ /* 0x000fe20000000f00 */
[----:B--2---:R-:W-:Y:S01]  /*b080*/  FFMA.FTZ R92, R161, c[0x0][0x2d0], -R107 ;  /* 0x0000b400a15c7a23 */ /* 0x004fe2000001086b */
[----:B------:R-:W-:Y:S01]  /*b090*/  MOV R208, R157 ;  /* 0x0000009d00d07202 */ /* 0x000fe20000000f00 */
[--C-:B------:R-:W-:Y:S01]  /*b0a0*/  FFMA.FTZ R84, R160, c[0x0][0x2d0], -R3.reuse ;  /* 0x0000b400a0547a23 */ /* 0x100fe20000010803 */
[----:B------:R-:W-:Y:S01]  /*b0b0*/  MOV R160, R203 ;  /* 0x000000cb00a07202 */ /* 0x000fe20000000f00 */
[----:B------:R2:W3:Y:S01]  /*b0c0*/  MUFU.EX2 R162, R92 ;  /* 0x0000005c00a27308 */ /* 0x0004e20000000800 */
[----:B------:R-:W-:Y:S02]  /*b0d0*/  MOV R203, R208 ;  /* 0x000000d000cb7202 */ /* 0x000fe40000000f00 */
[----:B------:R-:W-:Y:S01]  /*b0e0*/  MOV R151, R149 ;  /* 0x0000009500977202 */ /* 0x000fe20000000f00 */
[--C-:B------:R-:W-:Y:S01]  /*b0f0*/  FFMA.FTZ R80, R160, c[0x0][0x2d0], -R3.reuse ;  /* 0x0000b400a0507a23 */ /* 0x100fe20000010803 */
[----:B------:R-:W-:Y:S02]  /*b100*/  MOV R160, R203 ;  /* 0x000000cb00a07202 */ /* 0x000fe40000000f00 */
[----:B------:R-:W-:Y:S02]  /*b110*/  MOV R203, R156 ;  /* 0x0000009c00cb7202 */ /* 0x000fe40000000f00 */
[----:B------:R-:W-:Y:S01]  /*b120*/  MOV R157, R151 ;  /* 0x00000097009d7202 */ /* 0x000fe20000000f00 */
[----:B------:R3:W-:Y:S01]  /*b130*/  MUFU.EX2 R156, R80 ;  /* 0x00000050009c7308 */ /* 0x0007e20000000800 */
[----:B------:R-:W-:Y:S01]  /*b140*/  MOV R137, R136 ;  /* 0x0000008800897202 */ /* 0x000fe20000000f00 */
[----:B-1----:R-:W1:Y:S01]  /*b150*/  LDSM.16.MT88.4 R88, [R224+0x1100] ;  /* 0x00110000e058783b */ /* 0x002e620000004200 */
[----:B------:R-:W-:Y:S02]  /*b160*/  MOV R208, R157 ;  /* 0x0000009d00d07202 */ /* 0x000fe40000000f00 */
[----:B------:R-:W-:Y:S04]  /*b170*/  MOV R136, R239 ;  /* 0x000000ef00887202 */ /* 0x000fe80000000f00 */
[----:B------:R-:W-:Y:S01]  /*b180*/  MOV R201, R136 ;  /* 0x0000008800c97202 */ /* 0x000fe20000000f00 */
[----:B------:R4:W1:Y:S01]  /*b190*/  MUFU.EX2 R157, R84 ;  /* 0x00000054009d7308 */ /* 0x0008620000000800 */
[----:B------:R1:W5:Y:S01]  /*b1a0*/  LDL.LU R239, [R1+0x54] ;  /* 0x0000540001ef7983 */ /* 0x0003620000300800 */
[----:B------:R-:W-:Y:S01]  /*b1b0*/  MOV R136, R135 ;  /* 0x0000008700887202 */ /* 0x000fe20000000f00 */
[--C-:B--2---:R-:W-:Y:S01]  /*b1c0*/  FFMA.FTZ R92, R208, c[0x0][0x2d0], -R3.reuse ;  /* 0x0000b400d05c7a23 */ /* 0x104fe20000010803 */
[----:B------:R-:W-:Y:S02]  /*b1d0*/  MOV R135, R133 ;  /* 0x0000008500877202 */ /* 0x000fe40000000f00 */
[----:B------:R-:W-:Y:S02]  /*b1e0*/  MOV R133, R240 ;  /* 0x000000f000857202 */ /* 0x000fe40000000f00 */
[----:B------:R2:W5:Y:S01]  /*b1f0*/  LDL.LU R240, [R1+0x50] ;  /* 0x0000500001f07983 */ /* 0x0005620000300800 */
[----:B------:R-:W-:Y:S02]  /*b200*/  MOV R148, R201 ;  /* 0x000000c900947202 */ /* 0x000fe40000000f00 */
[----:B------:R-:W-:Y:S01]  /*b210*/  MOV R201, R136 ;  /* 0x0000008800c97202 */ /* 0x000fe20000000f00 */
[----:B---3--:R-:W-:Y:S01]  /*b220*/  FFMA.FTZ R80, R160, c[0x0][0x2d0], -R3 ;  /* 0x0000b400a0507a23 */ /* 0x008fe20000010803 */
[----:B------:R-:W-:Y:S02]  /*b230*/  MOV R149, R148 ;  /* 0x0000009400957202 */ /* 0x000fe40000000f00 */
[----:B------:R-:W-:Y:S01]  /*b240*/  MOV R148, R201 ;  /* 0x000000c900947202 */ /* 0x000fe20000000f00 */
[----:B------:R3:W-:Y:S01]  /*b250*/  MUFU.EX2 R160, R80 ;  /* 0x0000005000a07308 */ /* 0x0007e20000000800 */
[----:B------:R-:W-:Y:S02]  /*b260*/  MOV R151, R149 ;  /* 0x0000009500977202 */ /* 0x000fe40000000f00 */
[----:B------:R-:W-:Y:S02]  /*b270*/  MOV R149, R148 ;  /* 0x0000009400957202 */ /* 0x000fe40000000f00 */
[----:B------:R-:W-:Y:S01]  /*b280*/  MOV R148, R143 ;  /* 0x0000008f00947202 */ /* 0x000fe20000000f00 */
[----:B----4-:R-:W4:Y:S01]  /*b290*/  LDSM.16.MT88.4 R84, [R227+0x1100] ;  /* 0x00110000e354783b */ /* 0x010f220000004200 */
[----:B------:R-:W-:Y:S02]  /*b2a0*/  MOV R208, R151 ;  /* 0x0000009700d07202 */ /* 0x000fe40000000f00 */
[----:B------:R-:W-:Y:S02]  /*b2b0*/  MOV R143, R139 ;  /* 0x0000008b008f7202 */ /* 0x000fe40000000f00 */
[----:B------:R-:W-:Y:S02]  /*b2c0*/  MOV R139, R118 ;  /* 0x00000076008b7202 */ /* 0x000fe40000000f00 */
[----:B------:R-:W-:Y:S01]  /*b2d0*/  MOV R118, R119 ;  /* 0x0000007700767202 */ /* 0x000fe20000000f00 */
[-C--:B-1----:R-:W-:Y:S03]  /*b2e0*/  HMMA.16816.F32.BF16 R4, R76, R88.reuse, R4 ;  /* 0x000000584c04723c */ /* 0x082fe60000041804 */
[----:B------:R-:W-:Y:S02]  /*b2f0*/  MOV R151, R139 ;  /* 0x0000008b00977202 */ /* 0x000fe40000000f00 */
[----:B------:R-:W-:Y:S02]  /*b300*/  MOV R139, R118 ;  /* 0x00000076008b7202 */ /* 0x000fe40000000f00 */
[----:B------:R1:W1:Y:S01]  /*b310*/  MUFU.EX2 R118, R92 ;  /* 0x0000005c00767308 */ /* 0x0002620000000800 */
[----:B------:R-:W-:Y:S04]  /*b320*/  MOV R136, R135 ;  /* 0x0000008700887202 */ /* 0x000fe80000000f00 */
[----:B---3--:R-:W-:Y:S02]  /*b330*/  F2FP.BF16.PACK_AB R80, R223, R145 ;  /* 0x00000091df50723e */ /* 0x008fe400000010ff */
[----:B------:R-:W-:Y:S02]  /*b340*/  MOV R201, R136 ;  /* 0x0000008800c97202 */ /* 0x000fe40000000f00 */
[----:B------:R-:W-:Y:S02]  /*b350*/  MOV R135, R134 ;  /* 0x0000008600877202 */ /* 0x000fe40000000f00 */
[----:B------:R-:W-:Y:S01]  /*b360*/  MOV R134, R106 ;  /* 0x0000006a00867202 */ /* 0x000fe20000000f00 */
[C---:B------:R-:W-:Y:S04]  /*b370*/  HMMA.16816.F32.BF16 R8, R80.reuse, R88, R8 ;  /* 0x000000585008723c */ /* 0x040fe80000041808 */
[----:B------:R-:W-:Y:S02]  /*b380*/  MOV R106, R233 ;  /* 0x000000e9006a7202 */ /* 0x000fe40000000f00 */
[----:B------:R2:W5:Y:S01]  /*b390*/  LDL.LU R233, [R1+0x4c] ;  /* 0x00004c0001e97983 */ /* 0x0005620000300800 */
[--C-:B------:R-:W-:Y:S01]  /*b3a0*/  FFMA.FTZ R88, R203, c[0x0][0x2d0], -R105.reuse ;  /* 0x0000b400cb587a23 */ /* 0x100fe20000010869 */
[-C--:B------:R-:W-:Y:S03]  /*b3b0*/  HMMA.16816.F32.BF16 R12, R80, R90.reuse, R12 ;  /* 0x0000005a500c723c */ /* 0x080fe6000004180c */
[----:B------:R3:W-:Y:S01]  /*b3c0*/  MUFU.EX2 R161, R88 ;  /* 0x0000005800a17308 */ /* 0x0007e20000000800 */
[----:B-1----:R-:W1:Y:S01]  /*b3d0*/  LDSM.16.MT88.4 R92, [R225+0x1100] ;  /* 0x00110000e15c783b */ /* 0x002e620000004200 */
[--C-:B------:R-:W-:Y:S01]  /*b3e0*/  FFMA.FTZ R106, R106, c[0x0][0x2d0], -R100.reuse ;  /* 0x0000b4006a6a7a23 */ /* 0x100fe20000010864 */
[----:B------:R-:W-:Y:S02]  /*b3f0*/  MOV R136, R135 ;  /* 0x0000008700887202 */ /* 0x000fe40000000f00 */
[C---:B------:R-:W-:Y:S04]  /*b400*/  HMMA.16816.F32.BF16 R16, R76.reuse, R90, R16 ;  /* 0x0000005a4c10723c */ /* 0x040fe80000041810 */
[----:B------:R-:W-:Y:S02]  /*b410*/  MOV R135, R193 ;  /* 0x000000c100877202 */ /* 0x000fe40000000f00 */
[----:B------:R-:W-:Y:S02]  /*b420*/  MOV R193, R194 ;  /* 0x000000c200c17202 */ /* 0x000fe40000000f00 */
[-C--:B----4-:R-:W-:Y:S04]  /*b430*/  HMMA.16816.F32.BF16 R20, R76, R84.reuse, R20 ;  /* 0x000000544c14723c */ /* 0x090fe80000041814 */
[----:B------:R-:W-:Y:S02]  /*b440*/  MOV R194, R234 ;  /* 0x000000ea00c27202 */ /* 0x000fe40000000f00 */
[----:B------:R2:W5:Y:S02]  /*b450*/  LDL.LU R234, [R1+0x48] ;  /* 0x0000480001ea7983 */ /* 0x0005640000300800 */
[C---:B------:R-:W-:Y:S02]  /*b460*/  HMMA.16816.F32.BF16 R24, R80.reuse, R84, R24 ;  /* 0x000000545018723c */ /* 0x040fe40000041818 */
[----:B------:R2:W5:Y:S02]  /*b470*/  LDL.LU R119, [R1+0x44] ;  /* 0x0000440001777983 */ /* 0x0005640000300800 */
[--C-:B---3--:R-:W-:Y:S03]  /*b480*/  FFMA.FTZ R88, R208, c[0x0][0x2d0], -R105.reuse ;  /* 0x0000b400d0587a23 */ /* 0x108fe60000010869 */
[--C-:B------:R-:W-:Y:S01]  /*b490*/  FFMA.FTZ R84, R149, c[0x0][0x2d0], -R100.reuse ;  /* 0x0000b40095547a23 */ /* 0x100fe20000010864 */
[-C--:B------:R-:W-:Y:S01]  /*b4a0*/  HMMA.16816.F32.BF16 R28, R80, R86.reuse, R28 ;  /* 0x00000056501c723c */ /* 0x080fe2000004181c */
[----:B------:R3:W-:Y:S03]  /*b4b0*/  MUFU.EX2 R211, R88 ;  /* 0x0000005800d37308 */ /* 0x0007e60000000800 */
[----:B------:R-:W-:Y:S02]  /*b4c0*/  MOV R149, R132 ;  /* 0x0000008400957202 */ /* 0x000fe40000000f00 */
[----:B------:R-:W-:Y:S02]  /*b4d0*/  MOV R132, R186 ;  /* 0x000000ba00847202 */ /* 0x000fe40000000f00 */
[C---:B------:R-:W-:Y:S03]  /*b4e0*/  HMMA.16816.F32.BF16 R32, R76.reuse, R86, R32 ;  /* 0x000000564c20723c */ /* 0x040fe60000041820 */
[----:B------:R4:W-:Y:S05]  /*b4f0*/  MUFU.EX2 R209, R84 ;  /* 0x0000005400d17308 */ /* 0x0009ea0000000800 */
[-C--:B-1----:R-:W-:Y:S08]  /*b500*/  HMMA.16816.F32.BF16 R36, R76, R92.reuse, R36 ;  /* 0x0000005c4c24723c */ /* 0x082ff00000041824 */
[C---:B------:R-:W-:Y:S04]  /*b510*/  HMMA.16816.F32.BF16 R40, R80.reuse, R92, R40 ;  /* 0x0000005c5028723c */ /* 0x040fe80000041828 */
[----:B---3--:R-:W-:Y:S01]  /*b520*/  FFMA.FTZ R88, R151, c[0x0][0x2d0], -R105 ;  /* 0x0000b40097587a23 */ /* 0x008fe20000010869 */
[----:B------:R-:W-:Y:S03]  /*b530*/  MOV R151, R111 ;  /* 0x0000006f00977202 */ /* 0x000fe60000000f00 */
[-C--:B------:R-:W-:Y:S01]  /*b540*/  HMMA.16816.F32.BF16 R44, R80, R94.reuse, R44 ;  /* 0x0000005e502c723c */ /* 0x080fe2000004182c */
[----:B------:R1:W-:Y:S03]  /*b550*/  MUFU.EX2 R212, R88 ;  /* 0x0000005800d47308 */ /* 0x0003e60000000800 */
[--C-:B----4-:R-:W-:Y:S01]  /*b560*/  FFMA.FTZ R84, R198, c[0x0][0x2d0], -R100.reuse ;  /* 0x0000b400c6547a23 */ /* 0x110fe20000010864 */
[----:B------:R-:W-:Y:S03]  /*b570*/  MOV R198, R207 ;  /* 0x000000cf00c67202 */ /* 0x000fe60000000f00 */
[C---:B------:R-:W-:Y:S03]  /*b580*/  HMMA.16816.F32.BF16 R48, R76.reuse, R94, R48 ;  /* 0x0000005e4c30723c */ /* 0x040fe60000041830 */
[----:B------:R3:W-:Y:S01]  /*b590*/  MUFU.EX2 R207, R84 ;  /* 0x0000005400cf7308 */ /* 0x0007e20000000800 */
[----:B------:R-:W-:Y:S09]  /*b5a0*/  FFMA.FTZ R92, R198, c[0x0][0x2d0], -R107 ;  /* 0x0000b400c65c7a23 */ /* 0x000ff2000001086b */
[----:B------:R4:W-:Y:S01]  /*b5b0*/  MUFU.EX2 R169, R92 ;  /* 0x0000005c00a97308 */ /* 0x0009e20000000800 */
[----:B-1----:R-:W-:Y:S01]  /*b5c0*/  FFMA.FTZ R88, R150, c[0x0][0x2d0], -R105 ;  /* 0x0000b40096587a23 */ /* 0x002fe20000010869 */
[----:B------:R-:W-:Y:S02]  /*b5d0*/  MOV R150, R131 ;  /* 0x0000008300967202 */ /* 0x000fe40000000f00 */
[----:B------:R-:W-:Y:S06]  /*b5e0*/  MOV R131, R184 ;  /* 0x000000b800837202 */ /* 0x000fec0000000f00 */
[----:B------:R1:W-:Y:S01]  /*b5f0*/  MUFU.EX2 R210, R88 ;  /* 0x0000005800d27308 */ /* 0x0003e20000000800 */
[--C-:B---3--:R-:W-:Y:S09]  /*b600*/  FFMA.FTZ R84, R148, c[0x0][0x2d0], -R100.reuse ;  /* 0x0000b40094547a23 */ /* 0x108ff20000010864 */
[----:B------:R3:W-:Y:S01]  /*b610*/  MUFU.EX2 R208, R84 ;  /* 0x0000005400d07308 */ /* 0x0007e20000000800 */
[----:B----4-:R-:W-:Y:S09]  /*b620*/  FFMA.FTZ R92, R143, c[0x0][0x2d0], -R107 ;  /* 0x0000b4008f5c7a23 */ /* 0x010ff2000001086b */
[----:B------:R4:W-:Y:S01]  /*b630*/  MUFU.EX2 R170, R92 ;  /* 0x0000005c00aa7308 */ /* 0x0009e20000000800 */
[----:B-1----:R-:W1:Y:S09]  /*b640*/  LDSM.16.MT88.4 R88, [R226+0x1100] ;  /* 0x00110000e258783b */ /* 0x002e720000004200 */
[----:B------:R-:W-:Y:S01]  /*b650*/  MUFU.EX2 R184, R104 ;  /* 0x0000006800b87308 */ /* 0x000fe20000000800 */
[--C-:B---3--:R-:W-:Y:S01]  /*b660*/  FFMA.FTZ R84, R138, c[0x0][0x2d0], -R100.reuse ;  /* 0x0000b4008a547a23 */ /* 0x108fe20000010864 */
[----:B------:R-:W-:Y:S02]  /*b670*/  MOV R138, R137 ;  /* 0x00000089008a7202 */ /* 0x000fe40000000f00 */
[----:B------:R-:W-:Y:S02]  /*b680*/  MOV R137, R192 ;  /* 0x000000c000897202 */ /* 0x000fe40000000f00 */
[----:B------:R-:W-:Y:S02]  /*b690*/  MOV R192, R117 ;  /* 0x0000007500c07202 */ /* 0x000fe40000000f00 */
[----:B------:R-:W-:Y:S02]  /*b6a0*/  MOV R117, R206 ;  /* 0x000000ce00757202 */ /* 0x000fe40000000f00 */
[----:B------:R3:W-:Y:S01]  /*b6b0*/  MUFU.EX2 R206, R84 ;  /* 0x0000005400ce7308 */ /* 0x0007e20000000800 */
[----:B----4-:R-:W-:Y:S02]  /*b6c0*/  FFMA.FTZ R92, R230, c[0x0][0x2d0], -R3 ;  /* 0x0000b400e65c7a23 */ /* 0x010fe40000010803 */
[----:B------:R2:W5:Y:S01]  /*b6d0*/  LDL.LU R230, [R1+0x40] ;  /* 0x0000400001e67983 */ /* 0x0005620000300800 */
[-C--:B-1----:R-:W-:Y:S03]  /*b6e0*/  HMMA.16816.F32.BF16 R52, R76, R88.reuse, R52 ;  /* 0x000000584c34723c */ /* 0x082fe60000041834 */
[--C-:B---3--:R-:W-:Y:S04]  /*b6f0*/  FFMA.FTZ R84, R201, c[0x0][0x2d0], -R107.reuse ;  /* 0x0000b400c9547a23 */ /* 0x108fe8000001086b */
[----:B------:R1:W-:Y:S01]  /*b700*/  MUFU.EX2 R171, R84 ;  /* 0x0000005400ab7308 */ /* 0x0003e20000000800 */
[C---:B------:R-:W-:Y:S07]  /*b710*/  HMMA.16816.F32.BF16 R56, R80.reuse, R88, R56 ;  /* 0x000000585038723c */ /* 0x040fee0000041838 */
[----:B------:R-:W-:Y:S01]  /*b720*/  FFMA.FTZ R88, R139, c[0x0][0x2d0], -R107 ;  /* 0x0000b4008b587a23 */ /* 0x000fe2000001086b */
[-C--:B------:R-:W-:Y:S03]  /*b730*/  HMMA.16816.F32.BF16 R60, R80, R90.reuse, R60 ;  /* 0x0000005a503c723c */ /* 0x080fe6000004183c */
[----:B------:R3:W-:Y:S01]  /*b740*/  MUFU.EX2 R168, R88 ;  /* 0x0000005800a87308 */ /* 0x0007e20000000800 */
[----:B------:R-:W-:Y:S02]  /*b750*/  MOV R139, R137 ;  /* 0x00000089008b7202 */ /* 0x000fe40000000f00 */
[----:B------:R-:W-:Y:S01]  /*b760*/  MOV R137, R135 ;  /* 0x0000008700897202 */ /* 0x000fe20000000f00 */
[--C-:B------:R-:W-:Y:S01]  /*b770*/  FFMA.FTZ R80, R138, c[0x0][0x2d0], -R3.reuse ;  /* 0x0000b4008a507a23 */ /* 0x100fe20000010803 */
[----:B------:R-:W-:Y:S04]  /*b780*/  HMMA.16816.F32.BF16 R64, R76, R90, R64 ;  /* 0x0000005a4c40723c */ /* 0x000fe80000041840 */
[----:B------:R-:W-:Y:S02]  /*b790*/  MOV R138, R192 ;  /* 0x000000c0008a7202 */ /* 0x000fe40000000f00 */
[----:B------:R-:W-:Y:S01]  /*b7a0*/  MOV R192, R117 ;  /* 0x0000007500c07202 */ /* 0x000fe20000000f00 */
[----:B-1----:R-:W1:Y:S01]  /*b7b0*/  LDSM.16.MT88.4 R84, [R224+0x1900] ;  /* 0x00190000e054783b */ /* 0x002e620000004200 */
[----:B------:R4:W-:Y:S01]  /*b7c0*/  MUFU.EX2 R117, R80 ;  /* 0x0000005000757308 */ /* 0x0009e20000000800 */
[----:B------:R-:W-:Y:S03]  /*b7d0*/  MOV R135, R114 ;  /* 0x0000007200877202 */ /* 0x000fe60000000f00 */
[----:B------:R-:W-:Y:S02]  /*b7e0*/  F2FP.BF16.PACK_AB R76, R219, R217 ;  /* 0x000000d9db4c723e */ /* 0x000fe400000010ff */
[----:B------:R-:W-:Y:S02]  /*b7f0*/  F2FP.BF16.PACK_AB R78, R218, R216 ;  /* 0x000000d8da4e723e */ /* 0x000fe400000010ff */
[----:B------:R-:W-:Y:S02]  /*b800*/  F2FP.BF16.PACK_AB R77, R215, R213 ;  /* 0x000000d5d74d723e */ /* 0x000fe400000010ff */
[----:B------:R-:W-:Y:S01]  /*b810*/  F2FP.BF16.PACK_AB R79, R214, R159 ;  /* 0x0000009fd64f723e */ /* 0x000fe200000010ff */
[----:B---3--:R-:W3:Y:S01]  /*b820*/  LDSM.16.MT88.4 R88, [R227+0x1900] ;  /* 0x00190000e358783b */ /* 0x008ee20000004200 */
[----:B------:R-:W-:Y:S02]  /*b830*/  F2FP.BF16.PACK_AB R82, R162, R163 ;  /* 0x000000a3a252723e */ /* 0x000fe400000010ff */
[----:B------:R-:W-:Y:S02]  /*b840*/  F2FP.BF16.PACK_AB R81, R156, R157 ;  /* 0x0000009d9c51723e */ /* 0x000fe400000010ff */
[----:B------:R-:W-:Y:S01]  /*b850*/  F2FP.BF16.PACK_AB R83, R118, R160 ;  /* 0x000000a07653723e */ /* 0x000fe200000010ff */
[--C-:B----4-:R-:W-:Y:S01]  /*b860*/  FFMA.FTZ R80, R136, c[0x0][0x2d0], -R3.reuse ;  /* 0x0000b40088507a23 */ /* 0x110fe20000010803 */
[----:B------:R-:W-:Y:S02]  /*b870*/  MOV R136, R115 ;  /* 0x0000007300887202 */ /* 0x000fe40000000f00 */
[----:B------:R4:W-:Y:S10]  /*b880*/  MUFU.EX2 R115, R92 ;  /* 0x0000005c00737308 */ /* 0x0009f40000000800 */
[----:B------:R2:W-:Y:S01]  /*b890*/  MUFU.EX2 R114, R80 ;  /* 0x0000005000727308 */ /* 0x0005e20000000800 */
[-C--:B-1----:R-:W-:Y:S01]  /*b8a0*/  HMMA.16816.F32.BF16 R4, R76, R84.reuse, R4 ;  /* 0x000000544c04723c */ /* 0x082fe20000041804 */
[----:B----4-:R-:W1:Y:S02]  /*b8b0*/  LDSM.16.MT88.4 R92, [R225+0x1900] ;  /* 0x00190000e15c783b */ /* 0x010e640000004200 */
[----:B--2---:R-:W-:Y:S07]  /*b8c0*/  F2FP.BF16.PACK_AB R80, R158, R155 ;  /* 0x0000009b9e50723e */ /* 0x004fee00000010ff */
[C---:B------:R-:W-:Y:S07]  /*b8d0*/  HMMA.16816.F32.BF16 R8, R80.reuse, R84, R8 ;  /* 0x000000545008723c */ /* 0x040fee0000041808 */
[----:B------:R-:W-:Y:S01]  /*b8e0*/  FFMA.FTZ R84, R139, c[0x0][0x2d0], -R3 ;  /* 0x0000b4008b547a23 */ /* 0x000fe20000010803 */
[-C--:B------:R-:W-:Y:S04]  /*b8f0*/  HMMA.16816.F32.BF16 R12, R80, R86.reuse, R12 ;  /* 0x00000056500c723c */ /* 0x080fe8000004180c */
[----:B------:R-:W-:Y:S02]  /*b900*/  MOV R139, R138 ;  /* 0x0000008a008b7202 */ /* 0x000fe40000000f00 */
[----:B------:R-:W-:Y:S02]  /*b910*/  MOV R138, R116 ;  /* 0x00000074008a7202 */ /* 0x000fe40000000f00 */
[C---:B------:R-:W-:Y:S01]  /*b920*/  HMMA.16816.F32.BF16 R16, R76.reuse, R86, R16 ;  /* 0x000000564c10723c */ /* 0x040fe20000041810 */
[----:B------:R2:W-:Y:S07]  /*b930*/  MUFU.EX2 R116, R84 ;  /* 0x0000005400747308 */ /* 0x0005ee0000000800 */
[-C--:B---3--:R-:W-:Y:S08]  /*b940*/  HMMA.16816.F32.BF16 R20, R76, R88.reuse, R20 ;  /* 0x000000584c14723c */ /* 0x088ff00000041814 */
[C---:B------:R-:W-:Y:S07]  /*b950*/  HMMA.16816.F32.BF16 R24, R80.reuse, R88, R24 ;  /* 0x000000585018723c */ /* 0x040fee0000041818 */
[--C-:B------:R-:W-:Y:S01]  /*b960*/  FFMA.FTZ R88, R139, c[0x0][0x2d0], -R100.reuse ;  /* 0x0000b4008b587a23 */ /* 0x100fe20000010864 */
[-C--:B------:R-:W-:Y:S01]  /*b970*/  HMMA.16816.F32.BF16 R28, R80, R90.reuse, R28 ;  /* 0x0000005a501c723c */ /* 0x080fe2000004181c */
[----:B------:R-:W3:Y:S02]  /*b980*/  LDL.LU R139, [R1+0x10] ;  /* 0x00001000018b7983 */ /* 0x000ee40000300800 */
[----:B------:R4:W-:Y:S01]  /*b990*/  MUFU.EX2 R174, R88 ;  /* 0x0000005800ae7308 */ /* 0x0009e20000000800 */
[--C-:B--2---:R-:W-:Y:S04]  /*b9a0*/  FFMA.FTZ R84, R205, c[0x0][0x2d0], -R105.reuse ;  /* 0x0000b400cd547a23 */ /* 0x104fe80000010869 */
[C---:B------:R-:W-:Y:S05]  /*b9b0*/  HMMA.16816.F32.BF16 R32, R76.reuse, R90, R32 ;  /* 0x0000005a4c20723c */ /* 0x040fea0000041820 */
[----:B------:R2:W-:Y:S03]  /*b9c0*/  MUFU.EX2 R205, R84 ;  /* 0x0000005400cd7308 */ /* 0x0005e60000000800 */
[-C--:B-1----:R-:W-:Y:S08]  /*b9d0*/  HMMA.16816.F32.BF16 R36, R76, R92.reuse, R36 ;  /* 0x0000005c4c24723c */ /* 0x082ff00000041824 */
[C---:B------:R-:W-:Y:S04]  /*b9e0*/  HMMA.16816.F32.BF16 R40, R80.reuse, R92, R40 ;  /* 0x0000005c5028723c */ /* 0x040fe80000041828 */
[--C-:B----4-:R-:W-:Y:S02]  /*b9f0*/  FFMA.FTZ R88, R138, c[0x0][0x2d0], -R100.reuse ;  /* 0x0000b4008a587a23 */ /* 0x110fe40000010864 */
[----:B------:R-:W4:Y:S02]  /*ba00*/  LDL.LU R138, [R1+0x14] ;  /* 0x00001400018a7983 */ /* 0x000f240000300800 */
[-C--:B------:R-:W-:Y:S01]  /*ba10*/  HMMA.16816.F32.BF16 R44, R80, R94.reuse, R44 ;  /* 0x0000005e502c723c */ /* 0x080fe2000004182c */
[----:B------:R1:W-:Y:S03]  /*ba20*/  MUFU.EX2 R173, R88 ;  /* 0x0000005800ad7308 */ /* 0x0003e60000000800 */
[----:B--2---:R-:W-:Y:S01]  /*ba30*/  FFMA.FTZ R84, R137, c[0x0][0x2d0], -R105 ;  /* 0x0000b40089547a23 */ /* 0x004fe20000010869 */
[----:B------:R-:W-:Y:S03]  /*ba40*/  MOV R137, R136 ;  /* 0x0000008800897202 */ /* 0x000fe60000000f00 */
[C---:B------:R-:W-:Y:S03]  /*ba50*/  HMMA.16816.F32.BF16 R48, R76.reuse, R94, R48 ;  /* 0x0000005e4c30723c */ /* 0x040fe60000041830 */
[----:B------:R2:W-:Y:S01]  /*ba60*/  MUFU.EX2 R175, R84 ;  /* 0x0000005400af7308 */ /* 0x0005e20000000800 */
[----:B------:R-:W-:Y:S02]  /*ba70*/  MOV R136, R135 ;  /* 0x0000008700887202 */ /* 0x000fe40000000f00 */
[----:B------:R-:W-:Y:S06]  /*ba80*/  MOV R135, R204 ;  /* 0x000000cc00877202 */ /* 0x000fec0000000f00 */
[----:B------:R-:W-:Y:S01]  /*ba90*/  FFMA.FTZ R92, R135, c[0x0][0x2d0], -R107 ;  /* 0x0000b400875c7a23 */ /* 0x000fe2000001086b */
[----:B------:R-:W-:Y:S02]  /*baa0*/  MOV R135, R134 ;  /* 0x0000008600877202 */ /* 0x000fe40000000f00 */
[----:B------:R-:W-:Y:S01]  /*bab0*/  MOV R134, R133 ;  /* 0x0000008500867202 */ /* 0x000fe20000000f00 */
[--C-:B-1----:R-:W-:Y:S01]  /*bac0*/  FFMA.FTZ R88, R98, c[0x0][0x2d0], -R100.reuse ;  /* 0x0000b40062587a23 */ /* 0x102fe20000010864 */
[----:B------:R-:W-:Y:S02]  /*bad0*/  MOV R133, R194 ;  /* 0x000000c200857202 */ /* 0x000fe40000000f00 */
[----:B------:R1:W-:Y:S01]  /*bae0*/  MUFU.EX2 R194, R92 ;  /* 0x0000005c00c27308 */ /* 0x0003e20000000800 */
[----:B------:R-:W-:Y:S02]  /*baf0*/  MOV R143, R134 ;  /* 0x00000086008f7202 */ /* 0x000fe40000000f00 */
[----:B------:R-:W-:Y:S02]  /*bb00*/  MOV R148, R133 ;  /* 0x0000008500947202 */ /* 0x000fe40000000f00 */
[----:B------:R-:W-:Y:S01]  /*bb10*/  MOV R133, R187 ;  /* 0x000000bb00857202 */ /* 0x000fe20000000f00 */
[----:B--2---:R-:W-:Y:S01]  /*bb20*/  FFMA.FTZ R84, R96, c[0x0][0x2d0], -R105 ;  /* 0x0000b40060547a23 */ /* 0x004fe20000010869 */
[----:B------:R-:W-:Y:S03]  /*bb30*/  MOV R134, R185 ;  /* 0x000000b900867202 */ /* 0x000fe60000000f00 */
[----:B------:R2:W-:Y:S01]  /*bb40*/  MUFU.EX2 R198, R88 ;  /* 0x0000005800c67308 */ /* 0x0005e20000000800 */
[----:B------:R-:W-:Y:S05]  /*bb50*/  MOV R185, R110 ;  /* 0x0000006e00b97202 */ /* 0x000fea0000000f00 */
[--C-:B------:R-:W-:Y:S04]  /*bb60*/  FFMA.FTZ R104, R185, c[0x0][0x2d0], -R107.reuse ;  /* 0x0000b400b9687a23 */ /* 0x100fe8000001086b */
[----:B------:R2:W-:Y:S01]  /*bb70*/  MUFU.EX2 R204, R84 ;  /* 0x0000005400cc7308 */ /* 0x0005e20000000800 */
[----:B-1----:R-:W-:Y:S09]  /*bb80*/  FFMA.FTZ R92, R193, c[0x0][0x2d0], -R107 ;  /* 0x0000b400c15c7a23 */ /* 0x002ff2000001086b */
[----:B------:R1:W-:Y:S01]  /*bb90*/  MUFU.EX2 R193, R92 ;  /* 0x0000005c00c17308 */ /* 0x0003e20000000800 */
[--C-:B--2---:R-:W-:Y:S09]  /*bba0*/  FFMA.FTZ R88, R99, c[0x0][0x2d0], -R100.reuse ;  /* 0x0000b40063587a23 */ /* 0x104ff20000010864 */
[----:B------:R2:W-:Y:S01]  /*bbb0*/  MUFU.EX2 R201, R88 ;  /* 0x0000005800c97308 */ /* 0x0005e20000000800 */
[--C-:B------:R-:W-:Y:S02]  /*bbc0*/  FFMA.FTZ R84, R97, c[0x0][0x2d0], -R105.reuse ;  /* 0x0000b40061547a23 */ /* 0x100fe40000010869 */
[----:B------:R-:W-:Y:S01]  /*bbd0*/  FFMA.FTZ R105, R113, c[0x0][0x2d0], -R105 ;  /* 0x0000b40071697a23 */ /* 0x000fe20000010869 */
[----:B------:R-:W-:Y:S01]  /*bbe0*/  LDSM.16.MT88.4 R96, [R225+0x2100] ;  /* 0x00210000e160783b */ /* 0x000fe20000004200 */
[----:B------:R-:W-:Y:S05]  /*bbf0*/  FFMA.FTZ R113, R112, c[0x0][0x2d0], -R100 ;  /* 0x0000b40070717a23 */ /* 0x000fea0000010864 */
[----:B------:R2:W-:Y:S01]  /*bc00*/  MUFU.EX2 R203, R84 ;  /* 0x0000005400cb7308 */ /* 0x0005e20000000800 */
[----:B------:R-:W-:Y:S01]  /*bc10*/  FFMA.FTZ R100, R189, c[0x0][0x2d0], -R3 ;  /* 0x0000b400bd647a23 */ /* 0x000fe20000010803 */
[----:B-1----:R-:W-:Y:S08]  /*bc20*/  LDSM.16.MT88.4 R92, [R227+0x2100] ;  /* 0x00210000e35c783b */ /* 0x002ff00000004200 */
[----:B------:R1:W-:Y:S01]  /*bc30*/  MUFU.EX2 R110, R100 ;  /* 0x00000064006e7308 */ /* 0x0003e20000000800 */
[----:B--2---:R-:W-:Y:S02]  /*bc40*/  FFMA.FTZ R88, R137, c[0x0][0x2d0], -R107 ;  /* 0x0000b40089587a23 */ /* 0x004fe4000001086b */
[----:B------:R-:W4:Y:S07]  /*bc50*/  LDL.LU R137, [R1+0x1c] ;  /* 0x00001c0001897983 */ /* 0x000f2e0000300800 */
[----:B------:R1:W-:Y:S01]  /*bc60*/  MUFU.EX2 R172, R88 ;  /* 0x0000005800ac7308 */ /* 0x0003e20000000800 */
[----:B------:R-:W1:Y:S09]  /*bc70*/  LDSM.16.MT88.4 R84, [R226+0x1900] ;  /* 0x00190000e254783b */ /* 0x000e720000004200 */
[----:B------:R1:W-:Y:S02]  /*bc80*/  MUFU.EX2 R186, R105 ;  /* 0x0000006900ba7308 */ /* 0x0003e40000000800 */
[----:B-1----:R-:W-:Y:S08]  /*bc90*/  FFMA.FTZ R100, R148, c[0x0][0x2d0], -R3 ;  /* 0x0000b40094647a23 */ /* 0x002ff00000010803 */
[----:B------:R1:W1:Y:S01]  /*bca0*/  MUFU.EX2 R185, R106 ;  /* 0x0000006a00b97308 */ /* 0x0002620000000800 */
[----:B------:R-:W1:Y:S09]  /*bcb0*/  LDSM.16.MT88.4 R88, [R224+0x2100] ;  /* 0x00210000e058783b */ /* 0x000e720000004200 */
[----:B------:R-:W1:Y:S01]  /*bcc0*/  MUFU.EX2 R113, R113 ;  /* 0x0000007100717308 */ /* 0x000e620000000800 */
[--C-:B------:R-:W-:Y:S09]  /*bcd0*/  FFMA.FTZ R105, R151, c[0x0][0x2d0], -R107.reuse ;  /* 0x0000b40097697a23 */ /* 0x100ff2000001086b */
[----:B------:R-:W1:Y:S01]  /*bce0*/  MUFU.EX2 R187, R103 ;  /* 0x0000006700bb7308 */ /* 0x000e620000000800 */
[-C--:B------:R-:W-:Y:S03]  /*bcf0*/  HMMA.16816.F32.BF16 R52, R76, R84.reuse, R52 ;  /* 0x000000544c34723c */ /* 0x080fe60000041834 */
[--C-:B-1----:R-:W-:Y:S01]  /*bd00*/  FFMA.FTZ R106, R150, c[0x0][0x2d0], -R107.reuse ;  /* 0x0000b400966a7a23 */ /* 0x102fe2000001086b */
[----:B------:R-:W-:Y:S05]  /*bd10*/  F2FP.BF16.PACK_AB R181, R185, R184 ;  /* 0x000000b8b9b5723e */ /* 0x000fea00000010ff */
[----:B------:R-:W-:Y:S01]  /*bd20*/  MUFU.EX2 R105, R105 ;  /* 0x0000006900697308 */ /* 0x000fe20000000800 */
[C---:B------:R-:W-:Y:S04]  /*bd30*/  HMMA.16816.F32.BF16 R56, R80.reuse, R84, R56 ;  /* 0x000000545038723c */ /* 0x040fe80000041838 */
[----:B------:R-:W-:Y:S03]  /*bd40*/  F2FP.BF16.PACK_AB R183, R113, R108 ;  /* 0x0000006c71b7723e */ /* 0x000fe600000010ff */
[--C-:B------:R-:W-:Y:S01]  /*bd50*/  FFMA.FTZ R84, R192, c[0x0][0x2d0], -R107.reuse ;  /* 0x0000b400c0547a23 */ /* 0x100fe2000001086b */
[-C--:B------:R-:W-:Y:S01]  /*bd60*/  HMMA.16816.F32.BF16 R60, R80, R86.reuse, R60 ;  /* 0x00000056503c723c */ /* 0x080fe2000004183c */
[----:B------:R-:W-:Y:S03]  /*bd70*/  MUFU.EX2 R106, R106 ;  /* 0x0000006a006a7308 */ /* 0x000fe60000000800 */
[----:B------:R-:W-:Y:S01]  /*bd80*/  FFMA.FTZ R107, R149, c[0x0][0x2d0], -R107 ;  /* 0x0000b400956b7a23 */ /* 0x000fe2000001086b */
[----:B------:R-:W-:Y:S01]  /*bd90*/  F2FP.BF16.PACK_AB R182, R186, R187 ;  /* 0x000000bbbab6723e */ /* 0x000fe200000010ff */
[----:B------:R-:W-:Y:S01]  /*bda0*/  LDSM.16.MT88.4 R148, [R227+0x3100] ;  /* 0x00310000e394783b */ /* 0x000fe20000004200 */
[--C-:B------:R-:W-:Y:S01]  /*bdb0*/  FFMA.FTZ R80, R109, c[0x0][0x2d0], -R3.reuse ;  /* 0x0000b4006d507a23 */ /* 0x100fe20000010803 */
[----:B------:R-:W-:Y:S03]  /*bdc0*/  HMMA.16816.F32.BF16 R64, R76, R86, R64 ;  /* 0x000000564c40723c */ /* 0x000fe60000041840 */
[----:B------:R1:W-:Y:S01]  /*bdd0*/  MUFU.EX2 R109, R80 ;  /* 0x00000050006d7308 */ /* 0x0003e20000000800 */
[----:B------:R-:W-:Y:S02]  /*bde0*/  F2FP.BF16.PACK_AB R82, R168, R170 ;  /* 0x000000aaa852723e */ /* 0x000fe400000010ff */
[----:B------:R-:W-:Y:S02]  /*bdf0*/  F2FP.BF16.PACK_AB R81, R114, R117 ;  /* 0x000000757251723e */ /* 0x000fe400000010ff */
[----:B------:R-:W-:Y:S04]  /*be00*/  F2FP.BF16.PACK_AB R76, R211, R161 ;  /* 0x000000a1d34c723e */ /* 0x000fe800000010ff */
[----:B------:R-:W-:Y:S01]  /*be10*/  F2FP.BF16.PACK_AB R78, R210, R212 ;  /* 0x000000d4d24e723e */ /* 0x000fe200000010ff */
[----:B------:R1:W-:Y:S01]  /*be20*/  MUFU.EX2 R192, R84 ;  /* 0x0000005400c07308 */ /* 0x0003e20000000800 */
[----:B------:R-:W-:Y:S02]  /*be30*/  F2FP.BF16.PACK_AB R77, R207, R209 ;  /* 0x000000d1cf4d723e */ /* 0x000fe400000010ff */
[----:B------:R-:W-:Y:S02]  /*be40*/  F2FP.BF16.PACK_AB R79, R206, R208 ;  /* 0x000000d0ce4f723e */ /* 0x000fe400000010ff */
[----:B------:R-:W-:Y:S05]  /*be50*/  F2FP.BF16.PACK_AB R83, R116, R115 ;  /* 0x000000737453723e */ /* 0x000fea00000010ff */
[-C--:B------:R-:W-:Y:S01]  /*be60*/  HMMA.16816.F32.BF16 R4, R76, R88.reuse, R4 ;  /* 0x000000584c04723c */ /* 0x080fe20000041804 */
[----:B------:R-:W1:Y:S02]  /*be70*/  MUFU.EX2 R107, R107 ;  /* 0x0000006b006b7308 */ /* 0x000e640000000800 */
[--C-:B-1----:R-:W-:Y:S02]  /*be80*/  FFMA.FTZ R80, R136, c[0x0][0x2d0], -R3.reuse ;  /* 0x0000b40088507a23 */ /* 0x102fe40000010803 */
[----:B------:R-:W2:Y:S06]  /*be90*/  LDL.LU R136, [R1+0x18] ;  /* 0x0000180001887983 */ /* 0x000eac0000300800 */
[----:B------:R1:W-:Y:S01]  /*bea0*/  MUFU.EX2 R112, R80 ;  /* 0x0000005000707308 */ /* 0x0003e20000000800 */
[----:B------:R-:W3:Y:S09]  /*beb0*/  LDSM.16.MT88.4 R84, [R226+0x2100] ;  /* 0x00210000e254783b */ /* 0x000ef20000004200 */
[----:B------:R1:W-:Y:S01]  /*bec0*/  MUFU.EX2 R189, R101 ;  /* 0x0000006500bd7308 */ /* 0x0003e20000000800 */
[----:B------:R-:W-:Y:S09]  /*bed0*/  F2FP.BF16.PACK_AB R178, R107, R106 ;  /* 0x0000006a6bb2723e */ /* 0x000ff200000010ff */
[----:B------:R-:W1:Y:S02]  /*bee0*/  MUFU.EX2 R104, R104 ;  /* 0x0000006800687308 */ /* 0x000e640000000800 */
[----:B-1----:R-:W-:Y:S08]  /*bef0*/  F2FP.BF16.PACK_AB R80, R169, R171 ;  /* 0x000000aba950723e */ /* 0x002ff000000010ff */
[----:B------:R-:W-:Y:S01]  /*bf00*/  MUFU.EX2 R100, R100 ;  /* 0x0000006400647308 */ /* 0x000fe20000000800 */
[C---:B------:R-:W-:Y:S04]  /*bf10*/  HMMA.16816.F32.BF16 R8, R80.reuse, R88, R8 ;  /* 0x000000585008723c */ /* 0x040fe80000041808 */
[--C-:B------:R-:W-:Y:S03]  /*bf20*/  FFMA.FTZ R101, R143, c[0x0][0x2d0], -R3.reuse ;  /* 0x0000b4008f657a23 */ /* 0x100fe60000010803 */
[--C-:B------:R-:W-:Y:S01]  /*bf30*/  FFMA.FTZ R88, R188, c[0x0][0x2d0], -R3.reuse ;  /* 0x0000b400bc587a23 */ /* 0x100fe20000010803 */
[-C--:B------:R-:W-:Y:S01]  /*bf40*/  HMMA.16816.F32.BF16 R12, R80, R90.reuse, R12 ;  /* 0x0000005a500c723c */ /* 0x080fe2000004180c */
[----:B------:R-:W1:Y:S03]  /*bf50*/  MUFU.EX2 R188, R102 ;  /* 0x0000006600bc7308 */ /* 0x000e660000000800 */
[----:B------:R-:W-:Y:S04]  /*bf60*/  F2FP.BF16.PACK_AB R176, R105, R104 ;  /* 0x0000006869b0723e */ /* 0x000fe800000010ff */
[C---:B------:R-:W-:Y:S03]  /*bf70*/  HMMA.16816.F32.BF16 R16, R76.reuse, R90, R16 ;  /* 0x0000005a4c10723c */ /* 0x040fe60000041810 */
[----:B------:R3:W-:Y:S05]  /*bf80*/  MUFU.EX2 R111, R88 ;  /* 0x00000058006f7308 */ /* 0x0007ea0000000800 */
[-C--:B------:R-:W-:Y:S05]  /*bf90*/  HMMA.16816.F32.BF16 R20, R76, R92.reuse, R20 ;  /* 0x0000005c4c14723c */ /* 0x080fea0000041814 */
[----:B------:R-:W3:Y:S03]  /*bfa0*/  MUFU.EX2 R101, R101 ;  /* 0x0000006500657308 */ /* 0x000ee60000000800 */
[C---:B------:R-:W-:Y:S04]  /*bfb0*/  HMMA.16816.F32.BF16 R24, R80.reuse, R92, R24 ;  /* 0x0000005c5018723c */ /* 0x040fe80000041818 */
[----:B-1----:R-:W-:Y:S01]  /*bfc0*/  F2FP.BF16.PACK_AB R180, R188, R189 ;  /* 0x000000bdbcb4723e */ /* 0x002fe200000010ff */
[----:B------:R-:W-:Y:S01]  /*bfd0*/  FFMA.FTZ R102, R75, c[0x0][0x2d0], -R3 ;  /* 0x0000b4004b667a23 */ /* 0x000fe20000010803 */
[----:B------:R-:W-:Y:S01]  /*bfe0*/  F2FP.BF16.PACK_AB R75, R201, R198 ;  /* 0x000000c6c94b723e */ /* 0x000fe200000010ff */
[----:B---3--:R-:W-:Y:S01]  /*bff0*/  FFMA.FTZ R73, R73, R139, R245 ;  /* 0x0000008b49497223 */ /* 0x008fe200000100f5 */
[-C--:B------:R-:W-:Y:S01]  /*c000*/  HMMA.16816.F32.BF16 R28, R80, R94.reuse, R28 ;  /* 0x0000005e501c723c */ /* 0x080fe2000004181c */
[----:B------:R-:W1:Y:S03]  /*c010*/  LDSM.16.MT88.4 R88, [R224+0x2900] ;  /* 0x00290000e058783b */ /* 0x000e660000004200 */
[----:B------:R-:W-:Y:S01]  /*c020*/  FFMA.FTZ R3, R74, c[0x0][0x2d0], -R3 ;  /* 0x0000b4004a037a23 */ /* 0x000fe20000010803 */
[----:B------:R-:W-:Y:S02]  /*c030*/  F2FP.BF16.PACK_AB R74, R203, R204 ;  /* 0x000000cccb4a723e */ /* 0x000fe400000010ff */
[----:B------:R-:W-:Y:S01]  /*c040*/  MOV R245, R124 ;  /* 0x0000007c00f57202 */ /* 0x000fe20000000f00 */
[C---:B------:R-:W-:Y:S01]  /*c050*/  HMMA.16816.F32.BF16 R32, R76.reuse, R94, R32 ;  /* 0x0000005e4c20723c */ /* 0x040fe20000041820 */
[----:B------:R-:W3:Y:S03]  /*c060*/  LDSM.16.MT88.4 R92, [R227+0x2900] ;  /* 0x00290000e35c783b */ /* 0x000ee60000004200 */
[----:B------:R-:W-:Y:S04]  /*c070*/  F2FP.BF16.PACK_AB R177, R101, R100 ;  /* 0x0000006465b1723e */ /* 0x000fe800000010ff */
[-C--:B------:R-:W-:Y:S08]  /*c080*/  HMMA.16816.F32.BF16 R36, R76, R96.reuse, R36 ;  /* 0x000000604c24723c */ /* 0x080ff00000041824 */
[C---:B------:R-:W-:Y:S04]  /*c090*/  HMMA.16816.F32.BF16 R40, R80.reuse, R96, R40 ;  /* 0x000000605028723c */ /* 0x040fe80000041828 */
[----:B----4-:R-:W-:Y:S01]  /*c0a0*/  FFMA.FTZ R71, R71, R138, R244 ;  /* 0x0000008a47477223 */ /* 0x010fe200000100f4 */
[----:B------:R-:W-:Y:S02]  /*c0b0*/  MOV R138, R135 ;  /* 0x00000087008a7202 */ /* 0x000fe40000000f00 */
[----:B------:R-:W-:Y:S01]  /*c0c0*/  MOV R244, R127 ;  /* 0x0000007f00f47202 */ /* 0x000fe20000000f00 */
[-C--:B------:R-:W-:Y:S04]  /*c0d0*/  HMMA.16816.F32.BF16 R44, R80, R98.reuse, R44 ;  /* 0x00000062502c723c */ /* 0x080fe8000004182c */
[----:B------:R-:W-:Y:S04]  /*c0e0*/  FADD.FTZ R71, R246, R71 ;  /* 0x00000047f6477221 */ /* 0x000fe80000010000 */
[C---:B------:R-:W-:Y:S01]  /*c0f0*/  HMMA.16816.F32.BF16 R48, R76.reuse, R98, R48 ;  /* 0x000000624c30723c */ /* 0x040fe20000041830 */
[----:B------:R-:W4:Y:S07]  /*c100*/  LDSM.16.MT88.4 R96, [R225+0x2900] ;  /* 0x00290000e160783b */ /* 0x000f2e0000004200 */
[-C--:B------:R-:W-:Y:S08]  /*c110*/  HMMA.16816.F32.BF16 R52, R76, R84.reuse, R52 ;  /* 0x000000544c34723c */ /* 0x080ff00000041834 */
[C---:B------:R-:W-:Y:S07]  /*c120*/  HMMA.16816.F32.BF16 R56, R80.reuse, R84, R56 ;  /* 0x000000545038723c */ /* 0x040fee0000041838 */
[----:B------:R-:W-:Y:S01]  /*c130*/  FADD.FTZ R84, R247, R73 ;  /* 0x00000049f7547221 */ /* 0x000fe20000010000 */
[-C--:B------:R-:W-:Y:S01]  /*c140*/  HMMA.16816.F32.BF16 R60, R80, R86.reuse, R60 ;  /* 0x00000056503c723c */ /* 0x080fe2000004183c */
[----:B------:R-:W1:Y:S03]  /*c150*/  LDSM.16.MT88.4 R80, [R226+0x2900] ;  /* 0x00290000e250783b */ /* 0x000e660000004200 */
[----:B------:R-:W-:Y:S01]  /*c160*/  FADD.FTZ R84, R134, R84 ;  /* 0x0000005486547221 */ /* 0x000fe20000010000 */
[----:B------:R-:W-:Y:S01]  /*c170*/  F2FP.BF16.PACK_AB R73, R173, R174 ;  /* 0x000000aead49723e */ /* 0x000fe200000010ff */
[----:B------:R-:W-:Y:S02]  /*c180*/  FADD.FTZ R85, R250, R71 ;  /* 0x00000047fa557221 */ /* 0x000fe40000010000 */
[----:B------:R-:W-:Y:S01]  /*c190*/  HMMA.16816.F32.BF16 R64, R76, R86, R64 ;  /* 0x000000564c40723c */ /* 0x000fe20000041840 */
[----:B------:R-:W-:Y:S06]  /*c1a0*/  MUFU.EX2 R86, R3 ;  /* 0x0000000300567308 */ /* 0x000fec0000000800 */
[----:B------:R-:W-:Y:S02]  /*c1b0*/  F2FP.BF16.PACK_AB R76, R194, R172 ;  /* 0x000000acc24c723e */ /* 0x000fe400000010ff */
[----:B------:R-:W-:Y:S02]  /*c1c0*/  F2FP.BF16.PACK_AB R78, R192, R193 ;  /* 0x000000c1c04e723e */ /* 0x000fe400000010ff */
[----:B------:R-:W1:Y:S01]  /*c1d0*/  MUFU.EX2 R87, R102 ;  /* 0x0000006600577308 */ /* 0x000e620000000800 */
[----:B------:R-:W-:Y:S02]  /*c1e0*/  F2FP.BF16.PACK_AB R77, R112, R109 ;  /* 0x0000006d704d723e */ /* 0x000fe400000010ff */
[----:B------:R-:W-:Y:S02]  /*c1f0*/  F2FP.BF16.PACK_AB R79, R111, R110 ;  /* 0x0000006e6f4f723e */ /* 0x000fe400000010ff */
[----:B-1----:R-:W-:Y:S01]  /*c200*/  F2FP.BF16.PACK_AB R179, R86, R87 ;  /* 0x0000005756b3723e */ /* 0x002fe200000010ff */
[----:B------:R-:W-:Y:S01]  /*c210*/  FFMA.FTZ R72, R72, R137, R222 ;  /* 0x0000008948487223 */ /* 0x000fe200000100de */
[----:B------:R-:W-:Y:S02]  /*c220*/  MOV R137, R133 ;  /* 0x0000008500897202 */ /* 0x000fe40000000f00 */
[----:B------:R-:W-:Y:S01]  /*c230*/  MOV R222, R128 ;  /* 0x0000008000de7202 */ /* 0x000fe20000000f00 */
[----:B------:R-:W-:Y:S01]  /*c240*/  FADD.FTZ R103, R243, R72 ;  /* 0x00000048f3677221 */ /* 0x000fe20000010000 */
[----:B------:R-:W-:Y:S03]  /*c250*/  F2FP.BF16.PACK_AB R72, R175, R205 ;  /* 0x000000cdaf48723e */ /* 0x000fe600000010ff */
[----:B------:R-:W-:Y:S04]  /*c260*/  FADD.FTZ R71, R138, R103 ;  /* 0x000000678a477221 */ /* 0x000fe80000010000 */
[-C--:B------:R-:W-:Y:S08]  /*c270*/  HMMA.16816.F32.BF16 R4, R72, R88.reuse, R4 ;  /* 0x000000584804723c */ /* 0x080ff00000041804 */
[C---:B------:R-:W-:Y:S08]  /*c280*/  HMMA.16816.F32.BF16 R8, R76.reuse, R88, R8 ;  /* 0x000000584c08723c */ /* 0x040ff00000041808 */
[-C--:B------:R-:W-:Y:S08]  /*c290*/  HMMA.16816.F32.BF16 R12, R76, R90.reuse, R12 ;  /* 0x0000005a4c0c723c */ /* 0x080ff0000004180c */
[C---:B------:R-:W-:Y:S08]  /*c2a0*/  HMMA.16816.F32.BF16 R16, R72.reuse, R90, R16 ;  /* 0x0000005a4810723c */ /* 0x040ff00000041810 */
[-C--:B---3--:R-:W-:Y:S08]  /*c2b0*/  HMMA.16816.F32.BF16 R20, R72, R92.reuse, R20 ;  /* 0x0000005c4814723c */ /* 0x088ff00000041814 */
[C---:B------:R-:W-:Y:S08]  /*c2c0*/  HMMA.16816.F32.BF16 R24, R76.reuse, R92, R24 ;  /* 0x0000005c4c18723c */ /* 0x040ff00000041818 */
[-C--:B------:R-:W-:Y:S08]  /*c2d0*/  HMMA.16816.F32.BF16 R28, R76, R94.reuse, R28 ;  /* 0x0000005e4c1c723c */ /* 0x080ff0000004181c */
[C---:B------:R-:W-:Y:S08]  /*c2e0*/  HMMA.16816.F32.BF16 R32, R72.reuse, R94, R32 ;  /* 0x0000005e4820723c */ /* 0x040ff00000041820 */
[-C--:B----4-:R-:W-:Y:S08]  /*c2f0*/  HMMA.16816.F32.BF16 R36, R72, R96.reuse, R36 ;  /* 0x000000604824723c */ /* 0x090ff00000041824 */
[C---:B------:R-:W-:Y:S08]  /*c300*/  HMMA.16816.F32.BF16 R40, R76.reuse, R96, R40 ;  /* 0x000000604c28723c */ /* 0x040ff00000041828 */
[-C--:B------:R-:W-:Y:S08]  /*c310*/  HMMA.16816.F32.BF16 R44, R76, R98.reuse, R44 ;  /* 0x000000624c2c723c */ /* 0x080ff0000004182c */
[C---:B------:R-:W-:Y:S04]  /*c320*/  HMMA.16816.F32.BF16 R48, R72.reuse, R98, R48 ;  /* 0x000000624830723c */ /* 0x040fe80000041830 */
[----:B--2---:R-:W-:Y:S01]  /*c330*/  FFMA.FTZ R0, R0, R136, R190 ;  /* 0x0000008800007223 */ /* 0x004fe200000100be */
[----:B------:R-:W-:Y:S02]  /*c340*/  MOV R136, R132 ;  /* 0x0000008400887202 */ /* 0x000fe40000000f00 */
[----:B------:R-:W1:Y:S01]  /*c350*/  LDSM.16.MT88.4 R132, [R224+0x3100] ;  /* 0x00310000e084783b */ /* 0x000e620000004200 */
[----:B------:R-:W-:Y:S01]  /*c360*/  FADD.FTZ R0, R191, R0 ;  /* 0x00000000bf007221 */ /* 0x000fe20000010000 */
[-C--:B------:R-:W-:Y:S03]  /*c370*/  HMMA.16816.F32.BF16 R52, R72, R80.reuse, R52 ;  /* 0x000000504834723c */ /* 0x080fe60000041834 */
[----:B------:R-:W-:Y:S02]  /*c380*/  FADD.FTZ R85, R136, R85 ;  /* 0x0000005588557221 */ /* 0x000fe40000010000 */
[----:B------:R-:W-:Y:S02]  /*c390*/  FADD.FTZ R0, R200, R0 ;  /* 0x00000000c8007221 */ /* 0x000fe40000010000 */
[----:B------:R-:W-:Y:S01]  /*c3a0*/  FADD.FTZ R3, R129, R85 ;  /* 0x0000005581037221 */ /* 0x000fe20000010000 */
[C---:B------:R-:W-:Y:S04]  /*c3b0*/  HMMA.16816.F32.BF16 R56, R76.reuse, R80, R56 ;  /* 0x000000504c38723c */ /* 0x040fe80000041838 */
[----:B------:R-:W-:Y:S03]  /*c3c0*/  FADD.FTZ R3, R121, R3 ;  /* 0x0000000379037221 */ /* 0x000fe60000010000 */
[----:B------:R-:W-:Y:S01]  /*c3d0*/  FADD.FTZ R80, R137, R84 ;  /* 0x0000005489507221 */ /* 0x000fe20000010000 */
[-C--:B------:R-:W-:Y:S04]  /*c3e0*/  HMMA.16816.F32.BF16 R60, R76, R82.reuse, R60 ;  /* 0x000000524c3c723c */ /* 0x080fe8000004183c */
[----:B------:R-:W-:Y:S02]  /*c3f0*/  FADD.FTZ R84, R131, R71 ;  /* 0x0000004783547221 */ /* 0x000fe40000010000 */
[----:B------:R-:W-:Y:S02]  /*c400*/  FADD.FTZ R71, R130, R80 ;  /* 0x0000005082477221 */ /* 0x000fe40000010000 */
[----:B------:R-:W-:Y:S01]  /*c410*/  FADD.FTZ R81, R202, R0 ;  /* 0x00000000ca517221 */ /* 0x000fe20000010000 */
[----:B------:R-:W-:Y:S04]  /*c420*/  HMMA.16816.F32.BF16 R64, R72, R82, R64 ;  /* 0x000000524840723c */ /* 0x000fe80000041840 */
[----:B------:R-:W-:Y:S02]  /*c430*/  FADD.FTZ R0, R123, R84 ;  /* 0x000000547b007221 */ /* 0x000fe40000010000 */
[----:B------:R-:W-:Y:S02]  /*c440*/  FADD.FTZ R71, R122, R71 ;  /* 0x000000477a477221 */ /* 0x000fe40000010000 */
[----:B------:R-:W-:Y:S04]  /*c450*/  FADD.FTZ R76, R120, R0 ;  /* 0x00000000784c7221 */ /* 0x000fe80000010000 */
[----:B------:R-:W-:Y:S02]  /*c460*/  FADD.FTZ R0, R126, R71 ;  /* 0x000000477e007221 */ /* 0x000fe40000010000 */
[----:B------:R-:W-:Y:S02]  /*c470*/  FADD.FTZ R71, R125, R3 ;  /* 0x000000037d477221 */ /* 0x000fe40000010000 */
[----:B------:R-:W-:Y:S01]  /*c480*/  FADD.FTZ R81, R195, R81 ;  /* 0x00000051c3517221 */ /* 0x000fe20000010000 */
[-C--:B-1----:R-:W-:Y:S05]  /*c490*/  HMMA.16816.F32.BF16 R124, R180, R132.reuse, R4 ;  /* 0x00000084b47c723c */ /* 0x082fea0000041804 */
[----:B------:R-:W-:Y:S02]  /*c4a0*/  FADD.FTZ R81, R196, R81 ;  /* 0x00000051c4517221 */ /* 0x000fe40000010000 */
[----:B------:R-:W-:Y:S01]  /*c4b0*/  FADD.FTZ R4, R142, R76 ;  /* 0x0000004c8e047221 */ /* 0x000fe20000010000 */
[C---:B------:R-:W-:Y:S04]  /*c4c0*/  HMMA.16816.F32.BF16 R120, R176.reuse, R132, R8 ;  /* 0x00000084b078723c */ /* 0x040fe80000041808 */
[----:B------:R-:W-:Y:S02]  /*c4d0*/  FADD.FTZ R3, R197, R81 ;  /* 0x00000051c5037221 */ /* 0x000fe40000010000 */
[----:B------:R-:W-:Y:S02]  /*c4e0*/  FADD.FTZ R0, R141, R0 ;  /* 0x000000008d007221 */ /* 0x000fe40000010000 */
[----:B------:R-:W-:Y:S01]  /*c4f0*/  FADD.FTZ R8, R140, R71 ;  /* 0x000000478c087221 */ /* 0x000fe20000010000 */
[-C--:B------:R-:W-:Y:S03]  /*c500*/  HMMA.16816.F32.BF16 R128, R176, R134.reuse, R12 ;  /* 0x00000086b080723c */ /* 0x080fe6000004180c */
[----:B------:R-:W-:Y:S02]  /*c510*/  FADD.FTZ R4, R222, R4 ;  /* 0x00000004de047221 */ /* 0x000fe40000010000 */
        /* <DEDUP_REMOVED lines=14> */
[-C--:B------:R-:W-:Y:S01]  /*c600*/  HMMA.16816.F32.BF16 R144, R176, R150.reuse, R28 ;  /* 0x00000096b090723c */ /* 0x080fe2000004181c */
[----:B------:R-:W1:Y:S02]  /*c610*/  LDSM.16.MT88.4 R4, [R226+0x3100] ;  /* 0x00310000e204783b */ /* 0x000e640000004200 */
[----:B------:R-:W-:Y:S02]  /*c620*/  FADD.FTZ R10, R220, R3 ;  /* 0x00000003dc0a7221 */ /* 0x000fe40000010000 */
[----:B------:R-:W-:Y:S02]  /*c630*/  FADD.FTZ R9, R152, R0 ;  /* 0x0000000098097221 */ /* 0x000fe40000010000 */
[----:B------:R-:W-:Y:S01]  /*c640*/  FADD.FTZ R8, R245, R8 ;  /* 0x00000008f5087221 */ /* 0x000fe20000010000 */
[C---:B------:R-:W-:Y:S04]  /*c650*/  HMMA.16816.F32.BF16 R148, R180.reuse, R150, R32 ;  /* 0x00000096b494723c */ /* 0x040fe80000041820 */
[----:B------:R-:W-:Y:S02]  /*c660*/  FADD.FTZ R3, R249, R11 ;  /* 0x0000000bf9037221 */ /* 0x000fe40000010000 */
[----:B------:R-:W-:Y:S02]  /*c670*/  FADD.FTZ R0, R221, R10 ;  /* 0x0000000add007221 */ /* 0x000fe40000010000 */
[----:B------:R-:W-:Y:S04]  /*c680*/  FADD.FTZ R12, R153, R9 ;  /* 0x00000009990c7221 */ /* 0x000fe80000010000 */
[----:B------:R-:W-:Y:S02]  /*c690*/  FADD.FTZ R11, R217, R8 ;  /* 0x00000008d90b7221 */ /* 0x000fe40000010000 */
[----:B------:R-:W-:Y:S02]  /*c6a0*/  FADD.FTZ R10, R213, R3 ;  /* 0x00000003d50a7221 */ /* 0x000fe40000010000 */
[----:B------:R-:W-:Y:S02]  /*c6b0*/  FADD.FTZ R9, R155, R0 ;  /* 0x000000009b097221 */ /* 0x000fe40000010000 */
[----:B------:R-:W-:Y:S01]  /*c6c0*/  FADD.FTZ R8, R157, R12 ;  /* 0x0000000c9d087221 */ /* 0x000fe20000010000 */
[-C--:B------:R-:W-:Y:S03]  /*c6d0*/  HMMA.16816.F32.BF16 R152, R180, R164.reuse, R36 ;  /* 0x000000a4b498723c */ /* 0x080fe60000041824 */
[----:B------:R-:W-:Y:S02]  /*c6e0*/  FADD.FTZ R3, R219, R11 ;  /* 0x0000000bdb037221 */ /* 0x000fe40000010000 */
[----:B------:R-:W-:Y:S02]  /*c6f0*/  FADD.FTZ R0, R215, R10 ;  /* 0x0000000ad7007221 */ /* 0x000fe40000010000 */
[----:B------:R-:W-:Y:S02]  /*c700*/  FADD.FTZ R12, R158, R9 ;  /* 0x000000099e0c7221 */ /* 0x000fe40000010000 */
[----:B------:R-:W-:Y:S03]  /*c710*/  FADD.FTZ R11, R156, R8 ;  /* 0x000000089c0b7221 */ /* 0x000fe60000010000 */
        /* <DEDUP_REMOVED lines=9> */
[----:B------:R-:W-:Y:S01]  /*c7b0*/  FADD.FTZ R10, R118, R3 ;  /* 0x00000003760a7221 */ /* 0x000fe20000010000 */
[-C--:B------:R-:W-:Y:S03]  /*c7c0*/  HMMA.16816.F32.BF16 R160, R176, R166.reuse, R44 ;  /* 0x000000a6b0a0723c */ /* 0x080fe6000004182c */
[----:B------:R-:W-:Y:S01]  /*c7d0*/  FADD.FTZ R8, R209, R12 ;  /* 0x0000000cd1087221 */ /* 0x000fe20000010000 */
[----:B------:R-:W-:Y:S01]  /*c7e0*/  MOV R118, R2 ;  /* 0x0000000200767202 */ /* 0x000fe20000000f00 */
[----:B------:R-:W-:Y:S02]  /*c7f0*/  FADD.FTZ R3, R171, R11 ;  /* 0x0000000bab037221 */ /* 0x000fe40000010000 */
[----:B------:R-:W-:Y:S01]  /*c800*/  FADD.FTZ R0, R117, R10 ;  /* 0x0000000a75007221 */ /* 0x000fe20000010000 */
[C---:B------:R-:W-:Y:S04]  /*c810*/  HMMA.16816.F32.BF16 R164, R180.reuse, R166, R48 ;  /* 0x000000a6b4a4723c */ /* 0x040fe80000041830 */
[----:B------:R-:W-:Y:S01]  /*c820*/  FADD.FTZ R12, R211, R9 ;  /* 0x00000009d30c7221 */ /* 0x000fe20000010000 */
[----:B------:R-:W-:Y:S01]  /*c830*/  MOV R117, R68 ;  /* 0x0000004400757202 */ /* 0x000fe20000000f00 */
[----:B------:R-:W-:Y:S02]  /*c840*/  FADD.FTZ R11, R207, R8 ;  /* 0x00000008cf0b7221 */ /* 0x000fe40000010000 */
[----:B------:R-:W-:Y:S04]  /*c850*/  FADD.FTZ R10, R169, R3 ;  /* 0x00000003a90a7221 */ /* 0x000fe80000010000 */
[----:B------:R-:W-:Y:S02]  /*c860*/  FADD.FTZ R9, R114, R0 ;  /* 0x0000000072097221 */ /* 0x000fe40000010000 */
[----:B------:R-:W-:Y:S02]  /*c870*/  FADD.FTZ R8, R212, R12 ;  /* 0x0000000cd4087221 */ /* 0x000fe40000010000 */
[----:B------:R-:W-:Y:S02]  /*c880*/  FADD.FTZ R3, R208, R11 ;  /* 0x0000000bd0037221 */ /* 0x000fe40000010000 */
[----:B------:R-:W-:Y:S02]  /*c890*/  FADD.FTZ R0, R170, R10 ;  /* 0x0000000aaa007221 */ /* 0x000fe40000010000 */
[----:B------:R-:W-:Y:S02]  /*c8a0*/  FADD.FTZ R12, R115, R9 ;  /* 0x00000009730c7221 */ /* 0x000fe40000010000 */
[----:B------:R-:W-:Y:S02]  /*c8b0*/  FADD.FTZ R11, R210, R8 ;  /* 0x00000008d20b7221 */ /* 0x000fe40000010000 */
[----:B------:R-:W-:Y:S02]  /*c8c0*/  FADD.FTZ R10, R206, R3 ;  /* 0x00000003ce0a7221 */ /* 0x000fe40000010000 */
[----:B------:R-:W-:Y:S02]  /*c8d0*/  FADD.FTZ R9, R168, R0 ;  /* 0x00000000a8097221 */ /* 0x000fe40000010000 */
[----:B------:R-:W-:Y:S01]  /*c8e0*/  FADD.FTZ R8, R116, R12 ;  /* 0x0000000c74087221 */ /* 0x000fe20000010000 */
[-C--:B-1----:R-:W-:Y:S03]  /*c8f0*/  HMMA.16816.F32.BF16 R168, R180, R4.reuse, R52 ;  /* 0x00000004b4a8723c */ /* 0x082fe60000041834 */
[----:B------:R-:W-:Y:S01]  /*c900*/  FADD.FTZ R3, R205, R11 ;  /* 0x0000000bcd037221 */ /* 0x000fe20000010000 */
[----:B------:R-:W-:Y:S01]  /*c910*/  MOV R116, R69 ;  /* 0x0000004500747202 */ /* 0x000fe20000000f00 */
        /* <DEDUP_REMOVED lines=30> */
[----:B------:R-:W-:Y:S01]  /*cb00*/  STL [R1+0x10], R5 ;  /* 0x0000100501007387 */ /* 0x000fe20000100800 */
[----:B------:R-:W-:Y:S02]  /*cb10*/  FADD.FTZ R3, R107, R3 ;  /* 0x000000036b037221 */ /* 0x000fe40000010000 */
[----:B------:R-:W-:Y:S02]  /*cb20*/  FADD.FTZ R4, R113, R4 ;  /* 0x0000000471047221 */ /* 0x000fe40000010000 */
[----:B------:R-:W-:Y:S03]  /*cb30*/  FADD.FTZ R0, R87, R7 ;  /* 0x0000000757007221 */ /* 0x000fe60000010000 */
[----:B------:R-:W-:Y:S01]  /*cb40*/  STL [R1+0x14], R4 ;  /* 0x0000140401007387 */ /* 0x000fe20000100800 */
[----:B------:R-:W-:Y:S03]  /*cb50*/  FADD.FTZ R0, R86, R0 ;  /* 0x0000000056007221 */ /* 0x000fe60000010000 */
[----:B------:R1:W-:Y:S04]  /*cb60*/  STL [R1+0x1c], R3 ;  /* 0x00001c0301007387 */ /* 0x0003e80000100800 */
[----:B------:R2:W-:Y:S01]  /*cb70*/  STL [R1+0x18], R0 ;  /* 0x0000180001007387 */ /* 0x0005e20000100800 */
[----:B-1----:R-:W-:Y:S01]  /*cb80*/  MOV R3, R70 ;  /* 0x0000004600037202 */ /* 0x002fe20000000f00 */
[----:B------:R-:W-:-:S05]  /*cb90*/  @P0 BRA `(.L_x_20) ;  /* 0xffffa82000000947 */ /* 0x000fca000383ffff */
.L_x_19:
[----:B-12---:R-:W2:Y:S04]  /*cba0*/  LDL.LU R0, [R1+0x10] ;  /* 0x0000100001007983 */ /* 0x006ea80000300800 */
[----:B------:R-:W3:Y:S04]  /*cbb0*/  LDL.LU R4, [R1+0x14] ;  /* 0x0000140001047983 */ /* 0x000ee80000300800 */
[----:B------:R-:W4:Y:S04]  /*cbc0*/  LDL.LU R10, [R1+0x1c] ;  /* 0x00001c00010a7983 */ /* 0x000f280000300800 */
[----:B------:R-:W4:Y:S01]  /*cbd0*/  LDL.LU R8, [R1+0x18] ;  /* 0x0000180001087983 */ /* 0x000f220000300800 */
[----:B------:R-:W-:-:S02]  /*cbe0*/  MOV R20, 0xff800000 ;  /* 0xff80000000147802 */ /* 0x000fc40000000f00 */
[----:B------:R-:W-:Y:S02]  /*cbf0*/  MOV R21, 0xff800000 ;  /* 0xff80000000157802 */ /* 0x000fe40000000f00 */
[----:B------:R-:W-:Y:S02]  /*cc00*/  MOV R22, 0xff800000 ;  /* 0xff80000000167802 */ /* 0x000fe40000000f00 */
[----:B------:R-:W-:Y:S02]  /*cc10*/  MOV R23, 0xff800000 ;  /* 0xff80000000177802 */ /* 0x000fe40000000f00 */
[----:B------:R-:W-:Y:S01]  /*cc20*/  PLOP3.LUT P4, PT, PT, PT, PT, 0x8, 0x0 ;  /* 0x000000000000781c */ /* 0x000fe20003f8e170 */
[----:B--2---:R-:W1:Y:S04]  /*cc30*/  SHFL.BFLY PT, R5, R0, 0x2, 0x1f ;  /* 0x0c401f0000057f89 */ /* 0x004e6800000e0000 */
[----:B---3--:R-:W2:Y:S04]  /*cc40*/  SHFL.BFLY PT, R9, R4, 0x2, 0x1f ;  /* 0x0c401f0004097f89 */ /* 0x008ea800000e0000 */
[----:B----4-:R-:W3:Y:S04]  /*cc50*/  SHFL.BFLY PT, R7, R10, 0x2, 0x1f ;  /* 0x0c401f000a077f89 */ /* 0x010ee800000e0000 */
[----:B------:R-:W4:Y:S01]  /*cc60*/  SHFL.BFLY PT, R6, R8, 0x2, 0x1f ;  /* 0x0c401f0008067f89 */ /* 0x000f2200000e0000 */
[----:B-1----:R-:W-:-:S02]  /*cc70*/  FADD.FTZ R5, R5, R0 ;  /* 0x0000000005057221 */ /* 0x002fc40000010000 */
[----:B--2---:R-:W-:-:S03]  /*cc80*/  FADD.FTZ R9, R9, R4 ;  /* 0x0000000409097221 */ /* 0x004fc60000010000 */
[----:B------:R-:W1:Y:S01]  /*cc90*/  SHFL.BFLY PT, R0, R5, 0x1, 0x1f ;  /* 0x0c201f0005007f89 */ /* 0x000e6200000e0000 */
[----:B---3--:R-:W-:-:S03]  /*cca0*/  FADD.FTZ R7, R7, R10 ;  /* 0x0000000a07077221 */ /* 0x008fc60000010000 */
[----:B------:R-:W2:Y:S01]  /*ccb0*/  SHFL.BFLY PT, R4, R9, 0x1, 0x1f ;  /* 0x0c201f0009047f89 */ /* 0x000ea200000e0000 */
[----:B----4-:R-:W-:-:S03]  /*ccc0*/  FADD.FTZ R6, R6, R8 ;  /* 0x0000000806067221 */ /* 0x010fc60000010000 */
[----:B------:R-:W3:Y:S04]  /*ccd0*/  SHFL.BFLY PT, R3, R7, 0x1, 0x1f ;  /* 0x0c201f0007037f89 */ /* 0x000ee800000e0000 */
[----:B------:R-:W4:Y:S01]  /*cce0*/  SHFL.BFLY PT, R8, R6, 0x1, 0x1f ;  /* 0x0c201f0006087f89 */ /* 0x000f2200000e0000 */
[----:B-1----:R-:W-:Y:S01]  /*ccf0*/  FADD.FTZ R5, R5, R0 ;  /* 0x0000000005057221 */ /* 0x002fe20000010000 */
[----:B------:R-:W-:Y:S01]  /*cd00*/  MOV R0, RZ ;  /* 0x000000ff00007202 */ /* 0x000fe20000000f00 */
[----:B--2---:R-:W-:-:S03]  /*cd10*/  FADD.FTZ R9, R9, R4 ;  /* 0x0000000409097221 */ /* 0x004fc60000010000 */
[----:B------:R-:W-:Y:S02]  /*cd20*/  FSETP.NE.FTZ.AND P3, PT, R5, RZ, PT ;  /* 0x000000ff0500720b */ /* 0x000fe40003f75000 */
[----:B------:R-:W-:Y:S01]  /*cd30*/  MOV R4, RZ ;  /* 0x000000ff00047202 */ /* 0x000fe20000000f00 */
[----:B---3--:R-:W-:Y:S01]  /*cd40*/  FADD.FTZ R7, R7, R3 ;  /* 0x0000000307077221 */ /* 0x008fe20000010000 */
[----:B------:R-:W-:Y:S02]  /*cd50*/  FSETP.NE.FTZ.AND P2, PT, R9, RZ, PT ;  /* 0x000000ff0900720b */ /* 0x000fe40003f55000 */
[----:B------:R-:W-:Y:S01]  /*cd60*/  MOV R3, RZ ;  /* 0x000000ff00037202 */ /* 0x000fe20000000f00 */
[----:B----4-:R-:W-:Y:S01]  /*cd70*/  FADD.FTZ R6, R8, R6 ;  /* 0x0000000608067221 */ /* 0x010fe20000010000 */
[----:B------:R-:W-:-:S04]  /*cd80*/  FSETP.NE.FTZ.AND P1, PT, R7, RZ, PT ;  /* 0x000000ff0700720b */ /* 0x000fc80003f35000 */
[----:B------:R-:W-:Y:S01]  /*cd90*/  FSETP.NE.FTZ.AND P0, PT, R6, RZ, PT ;  /* 0x000000ff0600720b */ /* 0x000fe20003f15000 */
[----:B------:R-:W1:Y:S08]  /*cda0*/  @P3 MUFU.RCP R0, R5 ;  /* 0x0000000500003308 */ /* 0x000e700000001000 */
[----:B------:R-:W2:Y:S04]  /*cdb0*/  @P1 MUFU.RCP R3, R7 ;  /* 0x0000000700031308 */ /* 0x000ea80000001000 */
[----:B------:R-:W-:Y:S01]  /*cdc0*/  @P0 MOV R8, 0x3f317218 ;  /* 0x3f31721800080802 */ /* 0x000fe20000000f00 */
[----:B-1----:R-:W-:-:S03]  /*cdd0*/  FMUL.FTZ R124, R0, R124 ;  /* 0x0000007c007c7220 */ /* 0x002fc60000410000 */
[----:B------:R-:W1:Y:S01]  /*cde0*/  @P2 MUFU.RCP R4, R9 ;  /* 0x0000000900042308 */ /* 0x000e620000001000 */
[C---:B------:R-:W-:Y:S02]  /*cdf0*/  FMUL.FTZ R125, R0.reuse, R125 ;  /* 0x0000007d007d7220 */ /* 0x040fe40000410000 */
[C---:B------:R-:W-:Y:S02]  /*ce00*/  FMUL.FTZ R132, R0.reuse, R132 ;  /* 0x0000008400847220 */ /* 0x040fe40000410000 */
[C---:B------:R-:W-:Y:S02]  /*ce10*/  FMUL.FTZ R133, R0.reuse, R133 ;  /* 0x0000008500857220 */ /* 0x040fe40000410000 */
[C---:B------:R-:W-:Y:S01]  /*ce20*/  FMUL.FTZ R136, R0.reuse, R136 ;  /* 0x0000008800887220 */ /* 0x040fe20000410000 */
[----:B------:R-:W-:Y:S01]  /*ce30*/  @P3 MUFU.LG2 R11, R5 ;  /* 0x00000005000b3308 */ /* 0x000fe20000000c00 */
[C---:B------:R-:W-:Y:S02]  /*ce40*/  FMUL.FTZ R137, R0.reuse, R137 ;  /* 0x0000008900897220 */ /* 0x040fe40000410000 */
[----:B------:R-:W-:-:S02]  /*ce50*/  FMUL.FTZ R148, R0, R148 ;  /* 0x0000009400947220 */ /* 0x000fc40000410000 */
[C---:B------:R-:W-:Y:S02]  /*ce60*/  FMUL.FTZ R149, R0.reuse, R149 ;  /* 0x0000009500957220 */ /* 0x040fe40000410000 */
[C---:B------:R-:W-:Y:S01]  /*ce70*/  FMUL.FTZ R152, R0.reuse, R152 ;  /* 0x0000009800987220 */ /* 0x040fe20000410000 */
[----:B------:R-:W-:Y:S01]  /*ce80*/  @P2 MUFU.LG2 R9, R9 ;  /* 0x0000000900092308 */ /* 0x000fe20000000c00 */
[C---:B------:R-:W-:Y:S02]  /*ce90*/  FMUL.FTZ R153, R0.reuse, R153 ;  /* 0x0000009900997220 */ /* 0x040fe40000410000 */
[C---:B------:R-:W-:Y:S02]  /*cea0*/  FMUL.FTZ R164, R0.reuse, R164 ;  /* 0x000000a400a47220 */ /* 0x040fe40000410000 */
[C---:B------:R-:W-:Y:S02]  /*ceb0*/  FMUL.FTZ R165, R0.reuse, R165 ;  /* 0x000000a500a57220 */ /* 0x040fe40000410000 */
[C---:B------:R-:W-:Y:S01]  /*cec0*/  FMUL.FTZ R168, R0.reuse, R168 ;  /* 0x000000a800a87220 */ /* 0x040fe20000410000 */
[----:B------:R-:W-:Y:S01]  /*ced0*/  @P1 MUFU.LG2 R7, R7 ;  /* 0x0000000700071308 */ /* 0x000fe20000000c00 */
[----:B------:R-:W-:-:S02]  /*cee0*/  FMUL.FTZ R169, R0, R169 ;  /* 0x000000a900a97220 */ /* 0x000fc40000410000 */
[C---:B------:R-:W-:Y:S02]  /*cef0*/  FMUL.FTZ R180, R0.reuse, R180 ;  /* 0x000000b400b47220 */ /* 0x040fe40000410000 */
[----:B------:R-:W-:Y:S01]  /*cf00*/  FMUL.FTZ R181, R0, R181 ;  /* 0x000000b500b57220 */ /* 0x000fe20000410000 */
[----:B------:R-:W-:Y:S01]  /*cf10*/  MOV R0, RZ ;  /* 0x000000ff00007202 */ /* 0x000fe20000000f00 */
[C---:B--2---:R-:W-:Y:S02]  /*cf20*/  FMUL.FTZ R120, R3.reuse, R120 ;  /* 0x0000007803787220 */ /* 0x044fe40000410000 */
[C---:B------:R-:W-:Y:S02]  /*cf30*/  FMUL.FTZ R121, R3.reuse, R121 ;  /* 0x0000007903797220 */ /* 0x040fe40000410000 */
[C---:B------:R-:W-:Y:S01]  /*cf40*/  FMUL.FTZ R128, R3.reuse, R128 ;  /* 0x0000008003807220 */ /* 0x040fe20000410000 */
[----:B------:R-:W2:Y:S01]  /*cf50*/  @P0 MUFU.RCP R0, R6 ;  /* 0x0000000600000308 */ /* 0x000ea20000001000 */
[----:B------:R-:W-:-:S02]  /*cf60*/  FMUL.FTZ R129, R3, R129 ;  /* 0x0000008103817220 */ /* 0x000fc40000410000 */
[C---:B------:R-:W-:Y:S02]  /*cf70*/  FMUL.FTZ R140, R3.reuse, R140 ;  /* 0x0000008c038c7220 */ /* 0x040fe40000410000 */
[C---:B------:R-:W-:Y:S02]  /*cf80*/  FMUL.FTZ R141, R3.reuse, R141 ;  /* 0x0000008d038d7220 */ /* 0x040fe40000410000 */
[C---:B------:R-:W-:Y:S01]  /*cf90*/  FMUL.FTZ R144, R3.reuse, R144 ;  /* 0x0000009003907220 */ /* 0x040fe20000410000 */
[----:B------:R-:W3:Y:S01]  /*cfa0*/  @P0 MUFU.LG2 R6, R6 ;  /* 0x0000000600060308 */ /* 0x000ee20000000c00 */
[C---:B------:R-:W-:Y:S02]  /*cfb0*/  FMUL.FTZ R145, R3.reuse, R145 ;  /* 0x0000009103917220 */ /* 0x040fe40000410000 */
[C---:B------:R-:W-:Y:S02]  /*cfc0*/  FMUL.FTZ R156, R3.reuse, R156 ;  /* 0x0000009c039c7220 */ /* 0x040fe40000410000 */
[----:B------:R-:W-:-:S02]  /*cfd0*/  FMUL.FTZ R157, R3, R157 ;  /* 0x0000009d039d7220 */ /* 0x000fc40000410000 */
[C---:B------:R-:W-:Y:S02]  /*cfe0*/  FMUL.FTZ R160, R3.reuse, R160 ;  /* 0x000000a003a07220 */ /* 0x040fe40000410000 */
[C---:B------:R-:W-:Y:S02]  /*cff0*/  FMUL.FTZ R161, R3.reuse, R161 ;  /* 0x000000a103a17220 */ /* 0x040fe40000410000 */
[C---:B------:R-:W-:Y:S02]  /*d000*/  FMUL.FTZ R172, R3.reuse, R172 ;  /* 0x000000ac03ac7220 */ /* 0x040fe40000410000 */
[C---:B------:R-:W-:Y:S02]  /*d010*/  FMUL.FTZ R173, R3.reuse, R173 ;  /* 0x000000ad03ad7220 */ /* 0x040fe40000410000 */
[C---:B------:R-:W-:Y:S02]  /*d020*/  FMUL.FTZ R176, R3.reuse, R176 ;  /* 0x000000b003b07220 */ /* 0x040fe40000410000 */
[----:B------:R-:W-:Y:S01]  /*d030*/  FMUL.FTZ R177, R3, R177 ;  /* 0x000000b103b17220 */ /* 0x000fe20000410000 */
[----:B------:R-:W-:Y:S01]  /*d040*/  @P2 MOV R3, 0x3f317218 ;  /* 0x3f31721800032802 */ /* 0x000fe20000000f00 */
[----:B-1----:R-:W-:-:S02]  /*d050*/  FMUL.FTZ R126, R4, R126 ;  /* 0x0000007e047e7220 */ /* 0x002fc40000410000 */
[C---:B------:R-:W-:Y:S02]  /*d060*/  FMUL.FTZ R127, R4.reuse, R127 ;  /* 0x0000007f047f7220 */ /* 0x040fe40000410000 */
[C---:B------:R-:W-:Y:S02]  /*d070*/  FMUL.FTZ R134, R4.reuse, R134 ;  /* 0x0000008604867220 */ /* 0x040fe40000410000 */
[C---:B------:R-:W-:Y:S02]  /*d080*/  FMUL.FTZ R135, R4.reuse, R135 ;  /* 0x0000008704877220 */ /* 0x040fe40000410000 */
        /* <DEDUP_REMOVED lines=11> */
[----:B------:R-:W-:Y:S01]  /*d140*/  FMUL.FTZ R183, R4, R183 ;  /* 0x000000b704b77220 */ /* 0x000fe20000410000 */
[----:B------:R-:W-:Y:S01]  /*d150*/  @P3 MOV R4, 0x3f317218 ;  /* 0x3f31721800043802 */ /* 0x000fe20000000f00 */
[C---:B--2---:R-:W-:Y:S02]  /*d160*/  FMUL.FTZ R122, R0.reuse, R122 ;  /* 0x0000007a007a7220 */ /* 0x044fe40000410000 */
        /* <DEDUP_REMOVED lines=14> */
[----:B------:R-:W-:Y:S01]  /*d250*/  FMUL.FTZ R179, R0, R179 ;  /* 0x000000b300b37220 */ /* 0x000fe20000410000 */
[----:B------:R-:W-:Y:S01]  /*d260*/  @P1 MOV R0, 0x3f317218 ;  /* 0x3f31721800001802 */ /* 0x000fe20000000f00 */
[----:B------:R-:W-:Y:S02]  /*d270*/  @P2 FMUL.FTZ R5, R3, c[0x0][0x2d0] ;  /* 0x0000b40003052a20 */ /* 0x000fe40000410000 */
[----:B------:R-:W-:Y:S02]  /*d280*/  @P3 FMUL.FTZ R10, R4, c[0x0][0x2d0] ;  /* 0x0000b400040a3a20 */ /* 0x000fe40000410000 */
[----:B------:R-:W-:Y:S02]  /*d290*/  @P1 FMUL.FTZ R3, R0, c[0x0][0x2d0] ;  /* 0x0000b40000031a20 */ /* 0x000fe40000410000 */
[----:B------:R-:W-:Y:S02]  /*d2a0*/  @P3 FMUL.FTZ R11, R11, 0.69314718246459960938 ;  /* 0x3f3172180b0b3820 */ /* 0x000fe40000410000 */
[----:B------:R-:W-:-:S02]  /*d2b0*/  @P2 FMUL.FTZ R9, R9, 0.69314718246459960938 ;  /* 0x3f31721809092820 */ /* 0x000fc40000410000 */
[----:B------:R-:W-:Y:S02]  /*d2c0*/  @P1 FMUL.FTZ R7, R7, 0.69314718246459960938 ;  /* 0x3f31721807071820 */ /* 0x000fe40000410000 */
[----:B---3--:R-:W-:Y:S02]  /*d2d0*/  @P0 FMUL.FTZ R4, R6, 0.69314718246459960938 ;  /* 0x3f31721806040820 */ /* 0x008fe40000410000 */
[----:B------:R-:W-:Y:S02]  /*d2e0*/  @P0 FMUL.FTZ R0, R8, c[0x0][0x2d0] ;  /* 0x0000b40008000a20 */ /* 0x000fe40000410000 */
[----:B------:R-:W-:Y:S02]  /*d2f0*/  @P3 FFMA.FTZ R20, R10, R70, R11 ;  /* 0x000000460a143223 */ /* 0x000fe4000001000b */
[----:B------:R-:W-:Y:S02]  /*d300*/  @P2 FFMA.FTZ R21, R5, R69, R9 ;  /* 0x0000004505152223 */ /* 0x000fe40000010009 */
[----:B------:R-:W-:-:S02]  /*d310*/  @P1 FFMA.FTZ R22, R3, R68, R7 ;  /* 0x0000004403161223 */ /* 0x000fc40000010007 */
[----:B------:R-:W-:Y:S02]  /*d320*/  @P0 FFMA.FTZ R23, R0, R2, R4 ;  /* 0x0000000200170223 */ /* 0x000fe40000010004 */
.L_x_3:
[----:B-1----:R-:W-:Y:S05]  /*d330*/  @P4 BRA `(.L_x_21) ;  /* 0x0000142000004947 */ /* 0x002fea0003800000 */
[----:B------:R-:W2:Y:S01]  /*d340*/  LDL.LU R14, [R1+0x30] ;  /* 0x00003000010e7983 */ /* 0x000ea20000300800 */
[----:B------:R-:W-:Y:S01]  /*d350*/  MOV R24, c[0x0][0x4e8] ;  /* 0x00013a0000187a02 */ /* 0x000fe20000000f00 */
[----:B------:R-:W-:Y:S02]  /*d360*/  BSSY B0, `(.L_x_22) ;  /* 0x00000a9000007945 */ /* 0x000fe40003800000 */
[----:B------:R-:W1:Y:S01]  /*d370*/  S2R R16, SR_TID.X ;  /* 0x0000000000107919 */ /* 0x000e620000002100 */
[C---:B------:R-:W-:Y:S01]  /*d380*/  ISETP.NE.AND P0, PT, R24.reuse, 0x1, PT ;  /* 0x000000011800780c */ /* 0x040fe20003f05270 */
[----:B------:R-:W-:Y:S02]  /*d390*/  IMAD R24, R24, c[0x0][0x388], RZ ;  /* 0x0000e20018187a24 */ /* 0x000fe400078e02ff */
[----:B------:R-:W3:Y:S04]  /*d3a0*/  S2R R12, SR_CTAID.Y ;  /* 0x00000000000c7919 */ /* 0x000ee80000002600 */
[----:B------:R-:W4:Y:S04]  /*d3b0*/  S2R R13, SR_CTAID.Z ;  /* 0x00000000000d7919 */ /* 0x000f280000002700 */
[----:B------:R-:W2:Y:S01]  /*d3c0*/  S2R R15, SR_CTAID.X ;  /* 0x00000000000f7919 */ /* 0x000ea20000002500 */
[----:B-1----:R-:W-:-:S04]  /*d3d0*/  SHF.R.S32.HI R11, RZ, 0x1f, R16 ;  /* 0x0000001fff0b7819 */ /* 0x002fc80000011410 */
[CC--:B------:R-:W-:Y:S02]  /*d3e0*/  LEA.HI R6, R11.reuse, R16.reuse, RZ, 0x2 ;  /* 0x000000100b067211 */ /* 0x0c0fe400078f10ff */
[----:B------:R-:W-:Y:S02]  /*d3f0*/  LEA.HI R11, R11, R16, RZ, 0x5 ;  /* 0x000000100b0b7211 */ /* 0x000fe400078f28ff */
[----:B------:R-:W-:Y:S02]  /*d400*/  LOP3.LUT R6, R6, 0xfffffffc, RZ, 0xc0, !PT ;  /* 0xfffffffc06067812 */ /* 0x000fe400078ec0ff */
[----:B------:R-:W-:-:S03]  /*d410*/  SHF.R.S32.HI R7, RZ, 0x5, R11 ;  /* 0x00000005ff077819 */ /* 0x000fc6000001140b */
[----:B------:R-:W-:Y:S01]  /*d420*/  IMAD.IADD R6, R16, 0x1, -R6 ;  /* 0x0000000110067824 */ /* 0x000fe200078e0a06 */
[----:B------:R-:W-:Y:S01]  /*d430*/  BAR.SYNC.DEFER_BLOCKING 0x1, 0x80 ;  /* 0x0042000000007b1d */ /* 0x000fe20000010000 */
[----:B--2---:R-:W-:Y:S01]  /*d440*/  SHF.R.S32.HI R10, RZ, 0x1f, R14 ;  /* 0x0000001fff0a7819 */ /* 0x004fe2000001140e */
[----:B------:R-:W-:-:S04]  /*d450*/  IMAD.WIDE.U32 R2, R14, c[0x0][0x4d0], RZ ;  /* 0x000134000e027a25 */ /* 0x000fc800078e00ff */
[----:B------:R-:W-:Y:S02]  /*d460*/  IMAD R0, R10, c[0x0][0x4d0], RZ ;  /* 0x000134000a007a24 */ /* 0x000fe400078e02ff */
[----:B------:R-:W-:Y:S02]  /*d470*/  IMAD.MOV R9, RZ, RZ, -R14 ;  /* 0x000000ffff097224 */ /* 0x000fe400078e0a0e */
[----:B------:R-:W-:Y:S01]  /*d480*/  IMAD R4, R14, c[0x0][0x4d4], R0 ;  /* 0x000135000e047a24 */ /* 0x000fe200078e0200 */
[----:B------:R-:W-:Y:S01]  /*d490*/  SHF.R.S32.HI R0, RZ, 0x1f, R11 ;  /* 0x0000001fff007819 */ /* 0x000fe2000001140b */
[----:B---3--:R-:W-:Y:S01]  /*d4a0*/  IMAD R12, R9, c[0x0][0x550], R12 ;  /* 0x00015400090c7a24 */ /* 0x008fe200078e020c */
[----:B------:R-:W-:Y:S01]  /*d4b0*/  LOP3.LUT R11, R11, 0xffffffe0, RZ, 0xc0, !PT ;  /* 0xffffffe00b0b7812 */ /* 0x000fe200078ec0ff */
[----:B------:R-:W-:Y:S01]  /*d4c0*/  IMAD.IADD R5, R3, 0x1, R4 ;  /* 0x0000000103057824 */ /* 0x000fe200078e0204 */
[----:B------:R-:W-:Y:S01]  /*d4d0*/  LEA.HI R8, R0, R7, RZ, 0x2 ;  /* 0x0000000700087211 */ /* 0x000fe200078f10ff */
[----:B------:R-:W-:Y:S01]  /*d4e0*/  IMAD.MOV.U32 R4, RZ, RZ, R2 ;  /* 0x000000ffff047224 */ /* 0x000fe200078e0002 */
[----:B------:R-:W-:Y:S01]  /*d4f0*/  LEA.HI R0, R6, R6, RZ, 0x1 ;  /* 0x0000000606007211 */ /* 0x000fe200078f08ff */
[----:B------:R-:W-:Y:S01]  /*d500*/  IMAD R2, R10, c[0x0][0x438], RZ ;  /* 0x00010e000a027a24 */ /* 0x000fe200078e02ff */
[----:B------:R-:W-:Y:S01]  /*d510*/  LOP3.LUT R8, R8, 0xffffffc, RZ, 0xc0, !PT ;  /* 0x0ffffffc08087812 */ /* 0x000fe200078ec0ff */
[----:B----4-:R-:W-:Y:S01]  /*d520*/  IMAD.WIDE.U32 R4, R13, c[0x0][0x4d8], R4 ;  /* 0x000136000d047a25 */ /* 0x010fe200078e0004 */
[----:B------:R-:W-:-:S02]  /*d530*/  LOP3.LUT R3, R0, 0x1ffffffe, RZ, 0xc0, !PT ;  /* 0x1ffffffe00037812 */ /* 0x000fc400078ec0ff */
[----:B------:R-:W-:Y:S01]  /*d540*/  IADD3 R16, -R11, R16, RZ ;  /* 0x000000100b107210 */ /* 0x000fe20007ffe1ff */
[----:B------:R-:W-:Y:S01]  /*d550*/  IMAD.SHL.U32 R0, R0, 0x20, RZ ;  /* 0x0000002000007824 */ /* 0x000fe200078e00ff */
[----:B------:R-:W-:Y:S01]  /*d560*/  SHF.R.S32.HI R10, RZ, 0x1f, R13 ;  /* 0x0000001fff0a7819 */ /* 0x000fe2000001140d */
[----:B------:R-:W-:Y:S01]  /*d570*/  IMAD.IADD R9, R7, 0x1, -R8 ;  /* 0x0000000107097824 */ /* 0x000fe200078e0a08 */
[----:B------:R-:W-:Y:S02]  /*d580*/  SHF.R.S32.HI R8, RZ, 0x1f, R16 ;  /* 0x0000001fff087819 */ /* 0x000fe40000011410 */
[----:B------:R-:W-:Y:S01]  /*d590*/  IADD3 R7, R6, -R3, RZ ;  /* 0x8000000306077210 */ /* 0x000fe20007ffe0ff */
[----:B------:R-:W-:Y:S01]  /*d5a0*/  IMAD R6, R14, c[0x0][0x43c], R2 ;  /* 0x00010f000e067a24 */ /* 0x000fe200078e0202 */
[----:B------:R-:W-:Y:S01]  /*d5b0*/  LOP3.LUT R0, R0, 0xffffffc0, RZ, 0xc0, !PT ;  /* 0xffffffc000007812 */ /* 0x000fe200078ec0ff */
[----:B------:R-:W-:Y:S01]  /*d5c0*/  IMAD.WIDE.U32 R2, R14, c[0x0][0x438], RZ ;  /* 0x00010e000e027a25 */ /* 0x000fe200078e00ff */
[----:B------:R-:W-:-:S02]  /*d5d0*/  LEA.HI R19, R8, R16, RZ, 0x2 ;  /* 0x0000001008137211 */ /* 0x000fc400078f10ff */
[----:B------:R-:W-:Y:S01]  /*d5e0*/  LOP3.LUT P1, RZ, R16, 0x3, RZ, 0xc0, !PT ;  /* 0x0000000310ff7812 */ /* 0x000fe2000782c0ff */
[----:B------:R-:W-:Y:S01]  /*d5f0*/  IMAD R8, R7, 0x8, R0 ;  /* 0x0000000807087824 */ /* 0x000fe200078e0200 */
[----:B------:R-:W-:Y:S01]  /*d600*/  SHF.R.S32.HI R7, RZ, 0x2, R19 ;  /* 0x00000002ff077819 */ /* 0x000fe20000011413 */
[C---:B------:R-:W-:Y:S02]  /*d610*/  IMAD R11, R10.reuse, c[0x0][0x4d8], RZ ;  /* 0x000136000a0b7a24 */ /* 0x040fe400078e02ff */
[----:B------:R-:W-:Y:S02]  /*d620*/  IMAD.IADD R3, R3, 0x1, R6 ;  /* 0x0000000103037824 */ /* 0x000fe400078e0206 */
[----:B------:R-:W-:Y:S02]  /*d630*/  IMAD R14, R9, 0x10, R7 ;  /* 0x00000010090e7824 */ /* 0x000fe400078e0207 */
[----:B------:R-:W-:Y:S02]  /*d640*/  IMAD R6, R10, c[0x0][0x440], RZ ;  /* 0x000110000a067a24 */ /* 0x000fe400078e02ff */
[----:B------:R-:W-:-:S02]  /*d650*/  IMAD.IADD R8, R14, 0x1, R8 ;  /* 0x000000010e087824 */ /* 0x000fc400078e0208 */
[----:B------:R-:W-:Y:S02]  /*d660*/  IMAD R0, R13, c[0x0][0x4dc], R11 ;  /* 0x000137000d007a24 */ /* 0x000fe400078e020b */
[----:B------:R-:W-:Y:S02]  /*d670*/  IMAD R8, R15, 0x80, R8 ;  /* 0x000000800f087824 */ /* 0x000fe400078e0208 */
[----:B------:R-:W-:Y:S01]  /*d680*/  IMAD R6, R13, c[0x0][0x444], R6 ;  /* 0x000111000d067a24 */ /* 0x000fe200078e0206 */
[----:B------:R-:W-:Y:S01]  /*d690*/  IADD3 R5, R5, R0, RZ ;  /* 0x0000000005057210 */ /* 0x000fe20007ffe0ff */
[----:B------:R-:W-:Y:S01]  /*d6a0*/  IMAD.WIDE.U32 R2, R13, c[0x0][0x440], R2 ;  /* 0x000110000d027a25 */ /* 0x000fe200078e0002 */
[----:B------:R-:W-:-:S03]  /*d6b0*/  SHF.R.S32.HI R0, RZ, 0x1f, R12 ;  /* 0x0000001fff007819 */ /* 0x000fc6000001140c */
[----:B------:R-:W-:Y:S01]  /*d6c0*/  @P0 IMAD.HI.U32 R11, R8, c[0x0][0x4ec], RZ ;  /* 0x00013b00080b0a27 */ /* 0x000fe200078e00ff */
[----:B------:R-:W-:-:S03]  /*d6d0*/  IADD3 R3, R3, R6, RZ ;  /* 0x0000000603037210 */ /* 0x000fc60007ffe0ff */
[----:B------:R-:W-:-:S04]  /*d6e0*/  @P0 IMAD.HI.U32 R10, R8, c[0x0][0x4ec], RZ ;  /* 0x00013b00080a0a27 */ /* 0x000fc800078e00ff */
[--C-:B------:R-:W-:Y:S01]  /*d6f0*/  IMAD.MOV.U32 R6, RZ, RZ, R8.reuse ;  /* 0x000000ffff067224 */ /* 0x100fe200078e0008 */
[----:B------:R-:W-:Y:S01]  /*d700*/  @P0 SHF.R.U32.HI R6, RZ, c[0x0][0x4f0], R11 ;  /* 0x00013c00ff060a19 */ /* 0x000fe2000001160b */
[----:B------:R-:W-:Y:S01]  /*d710*/  IMAD.MOV.U32 R7, RZ, RZ, R8 ;  /* 0x000000ffff077224 */ /* 0x000fe200078e0008 */
[----:B------:R-:W-:Y:S01]  /*d720*/  @P0 SHF.R.U32.HI R7, RZ, c[0x0][0x4f0], R10 ;  /* 0x00013c00ff070a19 */ /* 0x000fe2000001160a */
[----:B------:R-:W-:Y:S01]  /*d730*/  IMAD R9, R0, c[0x0][0x448], RZ ;  /* 0x0001120000097a24 */ /* 0x000fe200078e02ff */
[----:B------:R-:W-:Y:S01]  /*d740*/  IADD3 R10, -R6, RZ, RZ ;  /* 0x000000ff060a7210 */ /* 0x000fe20007ffe1ff */
[----:B------:R-:W-:Y:S02]  /*d750*/  IMAD R0, R0, c[0x0][0x4e0], RZ ;  /* 0x0001380000007a24 */ /* 0x000fe400078e02ff */
[C---:B------:R-:W-:Y:S01]  /*d760*/  IMAD R11, R12.reuse, c[0x0][0x44c], R9 ;  /* 0x000113000c0b7a24 */ /* 0x040fe200078e0209 */
[----:B------:R-:W-:Y:S01]  /*d770*/  SHF.R.S32.HI R9, RZ, 0x1f, R7 ;  /* 0x0000001fff097819 */ /* 0x000fe20000011407 */
[----:B------:R-:W-:-:S02]  /*d780*/  IMAD R13, R12, c[0x0][0x4e4], R0 ;  /* 0x000139000c0d7a24 */ /* 0x000fc400078e0200 */
[----:B------:R-:W-:-:S04]  /*d790*/  IMAD.WIDE.U32 R4, R12, c[0x0][0x4e0], R4 ;  /* 0x000138000c047a25 */ /* 0x000fc800078e0004 */
[----:B------:R-:W-:Y:S01]  /*d7a0*/  IMAD R0, R10, c[0x0][0x4e8], R8 ;  /* 0x00013a000a007a24 */ /* 0x000fe200078e0208 */
[----:B------:R-:W-:Y:S01]  /*d7b0*/  SHF.R.S32.HI R10, RZ, 0x1f, R6 ;  /* 0x0000001fff0a7819 */ /* 0x000fe20000011406 */
[----:B------:R-:W-:Y:S01]  /*d7c0*/  IMAD R9, R9, c[0x0][0x430], RZ ;  /* 0x00010c0009097a24 */ /* 0x000fe200078e02ff */
[----:B------:R-:W-:Y:S01]  /*d7d0*/  IADD3 R4, P0, R6, R4, RZ ;  /* 0x0000000406047210 */ /* 0x000fe20007f1e0ff */
[----:B------:R-:W-:Y:S01]  /*d7e0*/  IMAD.WIDE.U32 R2, R12, c[0x0][0x448], R2 ;  /* 0x000112000c027a25 */ /* 0x000fe200078e0002 */
[----:B------:R-:W-:Y:S02]  /*d7f0*/  SHF.R.S32.HI R6, RZ, 0x1f, R0 ;  /* 0x0000001fff067819 */ /* 0x000fe40000011400 */
[----:B------:R-:W-:Y:S01]  /*d800*/  IADD3.X R5, R10, R5, R13, P0, !PT ;  /* 0x000000050a057210 */ /* 0x000fe200007fe40d */
[----:B------:R-:W-:Y:S02]  /*d810*/  IMAD R10, R7, c[0x0][0x434], R9 ;  /* 0x00010d00070a7a24 */ /* 0x000fe400078e0209 */
[----:B------:R-:W-:-:S02]  /*d820*/  IMAD R9, R6, c[0x0][0x4c8], RZ ;  /* 0x0001320006097a24 */ /* 0x000fc400078e02ff */
[----:B------:R-:W-:Y:S02]  /*d830*/  IMAD.MOV R6, RZ, RZ, -R7 ;  /* 0x000000ffff067224 */ /* 0x000fe400078e0a07 */
[----:B------:R-:W-:-:S04]  /*d840*/  IMAD.WIDE.U32 R4, R0, c[0x0][0x4c8], R4 ;  /* 0x0001320000047a25 */ /* 0x000fc800078e0004 */
[----:B------:R-:W-:Y:S02]  /*d850*/  IMAD R0, R0, c[0x0][0x4cc], R9 ;  /* 0x0001330000007a24 */ /* 0x000fe400078e0209 */
[----:B------:R-:W-:Y:S02]  /*d860*/  IMAD.IADD R3, R3, 0x1, R11 ;  /* 0x0000000103037824 */ /* 0x000fe400078e020b */
[----:B------:R-:W-:Y:S01]  /*d870*/  IMAD R13, R6, c[0x0][0x4e8], R8 ;  /* 0x00013a00060d7a24 */ /* 0x000fe200078e0208 */
[C---:B------:R-:W-:Y:S01]  /*d880*/  LEA R6, P0, R4.reuse, c[0x0][0x4a8], 0x2 ;  /* 0x00012a0004067a11 */ /* 0x040fe200078010ff */
[----:B------:R-:W-:Y:S02]  /*d890*/  IMAD.IADD R0, R5, 0x1, R0 ;  /* 0x0000000105007824 */ /* 0x000fe400078e0200 */
[----:B------:R-:W-:Y:S01]  /*d8a0*/  IMAD.WIDE.U32 R2, R7, c[0x0][0x430], R2 ;  /* 0x00010c0007027a25 */ /* 0x000fe200078e0002 */
[----:B------:R-:W-:Y:S01]  /*d8b0*/  SHF.R.S32.HI R7, RZ, 0x1f, R13 ;  /* 0x0000001fff077819 */ /* 0x000fe2000001140d */
[----:B------:R-:W-:Y:S01]  /*d8c0*/  SHFL.IDX PT, R8, R6, 0x2, 0x1c1f ;  /* 0x005c1f0006087f89 */ /* 0x000fe200000e0000 */
[----:B------:R-:W-:Y:S01]  /*d8d0*/  LEA.HI.X R0, R4, c[0x0][0x4ac], R0, 0x2, P0 ;  /* 0x00012b0004007a11 */ /* 0x000fe200000f1400 */
[----:B------:R-:W-:Y:S01]  /*d8e0*/  IMAD R12, R15, 0x80, R14 ;  /* 0x000000800f0c7824 */ /* 0x000fe200078e020e */
[----:B------:R-:W-:Y:S01]  /*d8f0*/  IADD3 R3, R3, R10, RZ ;  /* 0x0000000a03037210 */ /* 0x000fe20007ffe0ff */
[----:B------:R-:W-:Y:S01]  /*d900*/  IMAD R7, R7, c[0x0][0x428], RZ ;  /* 0x00010a0007077a24 */ /* 0x000fe200078e02ff */
[----:B------:R-:W-:Y:S02]  /*d910*/  SHFL.IDX PT, R4, R6, RZ, 0x1c1f ;  /* 0x001c1fff06047589 */ /* 0x000fe400000e0000 */
[C---:B------:R-:W-:Y:S01]  /*d920*/  IADD3 R14, R12.reuse, 0x40, RZ ;  /* 0x000000400c0e7810 */ /* 0x040fe20007ffe0ff */
[C---:B------:R-:W-:Y:S01]  /*d930*/  IMAD R15, R13.reuse, c[0x0][0x42c], R7 ;  /* 0x00010b000d0f7a24 */ /* 0x040fe200078e0207 */
[----:B------:R-:W1:Y:S01]  /*d940*/  SHFL.IDX PT, R5, R0, RZ, 0x1c1f ;  /* 0x001c1fff00057589 */ /* 0x000e6200000e0000 */
[----:B------:R-:W-:Y:S01]  /*d950*/  IMAD.WIDE.U32 R2, R13, c[0x0][0x428], R2 ;  /* 0x00010a000d027a25 */ /* 0x000fe200078e0002 */
[----:B------:R-:W-:-:S02]  /*d960*/  IADD3 R13, R12, 0x48, RZ ;  /* 0x000000480c0d7810 */ /* 0x000fc40007ffe0ff */
[----:B------:R-:W-:Y:S01]  /*d970*/  SHFL.IDX PT, R10, R6, 0x1, 0x1c1f ;  /* 0x003c1f00060a7f89 */ /* 0x000fe200000e0000 */
[-C--:B------:R-:W-:Y:S02]  /*d980*/  ISETP.GE.OR P4, PT, R12, R24.reuse, P1 ;  /* 0x000000180c00720c */ /* 0x080fe40000f86670 */
[-C--:B------:R-:W-:Y:S01]  /*d990*/  ISETP.GE.OR P2, PT, R14, R24.reuse, P1 ;  /* 0x000000180e00720c */ /* 0x080fe20000f46670 */
[----:B------:R-:W2:Y:S01]  /*d9a0*/  SHFL.IDX PT, R11, R0, 0x1, 0x1c1f ;  /* 0x003c1f00000b7f89 */ /* 0x000ea200000e0000 */
[----:B------:R-:W-:Y:S02]  /*d9b0*/  IADD3 R3, R3, R15, RZ ;  /* 0x0000000f03037210 */ /* 0x000fe40007ffe0ff */
[----:B------:R-:W-:Y:S01]  /*d9c0*/  LEA R18, P0, R2, c[0x0][0x400], 0x2 ;  /* 0x0001000002127a11 */ /* 0x000fe200078010ff */
[----:B------:R-:W3:Y:S01]  /*d9d0*/  SHFL.IDX PT, R9, R0, 0x2, 0x1c1f ;  /* 0x005c1f0000097f89 */ /* 0x000ee200000e0000 */
[-C--:B------:R-:W-:Y:S02]  /*d9e0*/  ISETP.GE.AND P5, PT, R14, R24.reuse, PT ;  /* 0x000000180e00720c */ /* 0x080fe40003fa6270 */
[----:B------:R-:W-:Y:S01]  /*d9f0*/  LEA.HI.X R17, R2, c[0x0][0x404], R3, 0x2, P0 ;  /* 0x0001010002117a11 */ /* 0x000fe200000f1403 */
[----:B------:R-:W-:Y:S01]  /*da00*/  SHFL.IDX PT, R6, R6, 0x3, 0x1c1f ;  /* 0x007c1f0006067f89 */ /* 0x000fe200000e0000 */
[----:B------:R-:W-:-:S03]  /*da10*/  ISETP.GE.AND P6, PT, R13, R24, PT ;  /* 0x000000180d00720c */ /* 0x000fc60003fc6270 */
[----:B------:R4:W2:Y:S04]  /*da20*/  SHFL.IDX PT, R7, R0, 0x3, 0x1c1f ;  /* 0x007c1f0000077f89 */ /* 0x0008a800000e0000 */
[----:B-1----:R1:W-:Y:S04]  /*da30*/  @!P4 ST.E [R4.64], R20 ;  /* 0x000000140400c985 */ /* 0x0023e8000c101908 */
[----:B------:R1:W1:Y:S04]  /*da40*/  SHFL.IDX PT, R2, R18, RZ, 0x1c1f ;  /* 0x001c1fff12027589 */ /* 0x00026800000e0000 */
[----:B------:R1:W1:Y:S01]  /*da50*/  SHFL.IDX PT, R3, R17, RZ, 0x1c1f ;  /* 0x001c1fff11037589 */ /* 0x00026200000e0000 */
[----:B----4-:R-:W-:-:S04]  /*da60*/  IADD3 R0, R12, 0x8, RZ ;  /* 0x000000080c007810 */ /* 0x010fc80007ffe0ff */
[CC--:B------:R-:W-:Y:S02]  /*da70*/  ISETP.GE.OR P3, PT, R0.reuse, R24.reuse, P1 ;  /* 0x000000180000720c */ /* 0x0c0fe40000f66670 */
[-C--:B------:R-:W-:Y:S02]  /*da80*/  ISETP.GE.OR P1, PT, R13, R24.reuse, P1 ;  /* 0x000000180d00720c */ /* 0x080fe40000f26670 */
[----:B------:R-:W-:Y:S02]  /*da90*/  ISETP.GE.AND P0, PT, R0, R24, PT ;  /* 0x000000180000720c */ /* 0x000fe40003f06270 */
[----:B------:R-:W-:-:S05]  /*daa0*/  LOP3.LUT R0, R19, 0x7ffffffc, RZ, 0xc0, !PT ;  /* 0x7ffffffc13007812 */ /* 0x000fca00078ec0ff */
[----:B------:R-:W-:Y:S02]  /*dab0*/  IMAD.IADD R0, R16, 0x1, -R0 ;  /* 0x0000000110007824 */ /* 0x000fe400078e0a00 */
[----:B--2---:R2:W-:Y:S03]  /*dac0*/  @!P3 ST.E [R10.64], R21 ;  /* 0x000000150a00b985 */ /* 0x0045e6000c101908 */
[----:B------:R-:W-:Y:S01]  /*dad0*/  SHF.L.U32 R0, R0, 0x1, RZ ;  /* 0x0000000100007819 */ /* 0x000fe200000006ff */
[----:B---3--:R2:W-:Y:S04]  /*dae0*/  @!P2 ST.E [R8.64], R22 ;  /* 0x000000160800a985 */ /* 0x0085e8000c101908 */
[----:B------:R2:W-:Y:S01]  /*daf0*/  @!P1 ST.E [R6.64], R23 ;  /* 0x0000001706009985 */ /* 0x0005e2000c101908 */
[----:B------:R-:W-:-:S13]  /*db00*/  ISETP.GE.AND P1, PT, R12, R24, PT ;  /* 0x000000180c00720c */ /* 0x000fda0003f26270 */
[----:B------:R-:W-:Y:S05]  /*db10*/  @P1 BRA `(.L_x_23) ;  /* 0x000002d000001947 */ /* 0x000fea0003800000 */
[C---:B-12---:R-:W-:Y:S02]  /*db20*/  IADD3 R6, R0.reuse, 0x8, RZ ;  /* 0x0000000800067810 */ /* 0x046fe40007ffe0ff */
[C---:B------:R-:W-:Y:S02]  /*db30*/  IADD3 R5, R0.reuse, 0x10, RZ ;  /* 0x0000001000057810 */ /* 0x040fe40007ffe0ff */
[----:B------:R-:W-:Y:S02]  /*db40*/  IADD3 R4, R0, 0x18, RZ ;  /* 0x0000001800047810 */ /* 0x000fe40007ffe0ff */
[----:B------:R-:W-:Y:S02]  /*db50*/  ISETP.GE.AND P3, PT, R6, c[0x0][0x3c8], PT ;  /* 0x0000f20006007a0c */ /* 0x000fe40003f66270 */
[----:B------:R-:W-:Y:S02]  /*db60*/  ISETP.GE.AND P2, PT, R5, c[0x0][0x3c8], PT ;  /* 0x0000f20005007a0c */ /* 0x000fe40003f46270 */
[----:B------:R-:W-:-:S02]  /*db70*/  ISETP.GE.AND P1, PT, R4, c[0x0][0x3c8], PT ;  /* 0x0000f20004007a0c */ /* 0x000fc40003f26270 */
[----:B------:R-:W-:-:S07]  /*db80*/  ISETP.GE.AND P4, PT, R0, c[0x0][0x3c8], PT ;  /* 0x0000f20000007a0c */ /* 0x000fce0003f86270 */
[----:B------:R-:W-:Y:S02]  /*db90*/  @!P3 LEA.HI R8, R6, R6, RZ, 0x1 ;  /* 0x000000060608b211 */ /* 0x000fe400078f08ff */
[----:B------:R-:W-:Y:S02]  /*dba0*/  @!P2 LEA.HI R5, R5, R5, RZ, 0x1 ;  /* 0x000000050505a211 */ /* 0x000fe400078f08ff */
[----:B------:R-:W-:Y:S02]  /*dbb0*/  @!P1 LEA.HI R6, R4, R4, RZ, 0x1 ;  /* 0x0000000404069211 */ /* 0x000fe400078f08ff */
[----:B------:R-:W-:Y:S02]  /*dbc0*/  @!P3 LOP3.LUT R8, R8, 0xfffffffe, RZ, 0xc0, !PT ;  /* 0xfffffffe0808b812 */ /* 0x000fe400078ec0ff */
[----:B------:R-:W-:Y:S01]  /*dbd0*/  @!P2 LOP3.LUT R7, R5, 0xfffffffe, RZ, 0xc0, !PT ;  /* 0xfffffffe0507a812 */ /* 0x000fe200078ec0ff */
[----:B------:R-:W-:Y:S01]  /*dbe0*/  @!P4 IMAD.WIDE R4, R0, 0x4, R2 ;  /* 0x000000040004c825 */ /* 0x000fe200078e0202 */
[----:B------:R-:W-:-:S03]  /*dbf0*/  @!P1 LOP3.LUT R10, R6, 0xfffffffe, RZ, 0xc0, !PT ;  /* 0xfffffffe060a9812 */ /* 0x000fc600078ec0ff */
[--C-:B------:R-:W-:Y:S01]  /*dc00*/  @!P3 IMAD.WIDE R8, R8, 0x4, R2.reuse ;  /* 0x000000040808b825 */ /* 0x100fe200078e0202 */
[----:B------:R1:W-:Y:S03]  /*dc10*/  @!P4 ST.E.64 [R4.64], R124 ;  /* 0x0000007c0400c985 */ /* 0x0003e6000c101b08 */
[--C-:B------:R-:W-:Y:S01]  /*dc20*/  @!P2 IMAD.WIDE R6, R7, 0x4, R2.reuse ;  /* 0x000000040706a825 */ /* 0x100fe200078e0202 */
[----:B------:R2:W-:Y:S04]  /*dc30*/  @!P3 ST.E.64 [R8.64], R132 ;  /* 0x000000840800b985 */ /* 0x0005e8000c101b08 */
[----:B------:R3:W-:Y:S01]  /*dc40*/  @!P2 ST.E.64 [R6.64], R136 ;  /* 0x000000880600a985 */ /* 0x0007e2000c101b08 */
[----:B-1----:R-:W-:Y:S01]  /*dc50*/  @!P1 IMAD.WIDE R4, R10, 0x4, R2 ;  /* 0x000000040a049825 */ /* 0x002fe200078e0202 */
[----:B--2---:R-:W-:-:S04]  /*dc60*/  IADD3 R8, R0, 0x20, RZ ;  /* 0x0000002000087810 */ /* 0x004fc80007ffe0ff */
[----:B------:R1:W-:Y:S01]  /*dc70*/  @!P1 ST.E.64 [R4.64], R148 ;  /* 0x0000009404009985 */ /* 0x0003e2000c101b08 */
[----:B---3--:R-:W-:Y:S02]  /*dc80*/  IADD3 R6, R0, 0x28, RZ ;  /* 0x0000002800067810 */ /* 0x008fe40007ffe0ff */
[----:B------:R-:W-:Y:S02]  /*dc90*/  ISETP.GE.AND P4, PT, R8, c[0x0][0x3c8], PT ;  /* 0x0000f20008007a0c */ /* 0x000fe40003f86270 */
[----:B------:R-:W-:-:S11]  /*dca0*/  ISETP.GE.AND P3, PT, R6, c[0x0][0x3c8], PT ;  /* 0x0000f20006007a0c */ /* 0x000fd60003f66270 */
[----:B------:R-:W-:Y:S02]  /*dcb0*/  @!P4 LEA.HI R8, R8, R8, RZ, 0x1 ;  /* 0x000000080808c211 */ /* 0x000fe400078f08ff */
[----:B------:R-:W-:-:S04]  /*dcc0*/  @!P3 LEA.HI R7, R6, R6, RZ, 0x1 ;  /* 0x000000060607b211 */ /* 0x000fc800078f08ff */
[----:B------:R-:W-:Y:S02]  /*dcd0*/  @!P3 LOP3.LUT R7, R7, 0xfffffffe, RZ, 0xc0, !PT ;  /* 0xfffffffe0707b812 */ /* 0x000fe400078ec0ff */
[C---:B-1----:R-:W-:Y:S02]  /*dce0*/  IADD3 R5, R0.reuse, 0x30, RZ ;  /* 0x0000003000057810 */ /* 0x042fe40007ffe0ff */
[----:B------:R-:W-:Y:S02]  /*dcf0*/  IADD3 R4, R0, 0x38, RZ ;  /* 0x0000003800047810 */ /* 0x000fe40007ffe0ff */
[----:B------:R-:W-:Y:S02]  /*dd00*/  ISETP.GE.AND P2, PT, R5, c[0x0][0x3c8], PT ;  /* 0x0000f20005007a0c */ /* 0x000fe40003f46270 */
[----:B------:R-:W-:-:S11]  /*dd10*/  ISETP.GE.AND P1, PT, R4, c[0x0][0x3c8], PT ;  /* 0x0000f20004007a0c */ /* 0x000fd60003f26270 */
[----:B------:R-:W-:Y:S02]  /*dd20*/  @!P2 LEA.HI R6, R5, R5, RZ, 0x1 ;  /* 0x000000050506a211 */ /* 0x000fe400078f08ff */
[----:B------:R-:W-:Y:S02]  /*dd30*/  @!P1 LEA.HI R4, R4, R4, RZ, 0x1 ;  /* 0x0000000404049211 */ /* 0x000fe400078f08ff */
[----:B------:R-:W-:Y:S02]  /*dd40*/  @!P4 LOP3.LUT R5, R8, 0xfffffffe, RZ, 0xc0, !PT ;  /* 0xfffffffe0805c812 */ /* 0x000fe400078ec0ff */
[----:B------:R-:W-:Y:S01]  /*dd50*/  @!P2 LOP3.LUT R10, R6, 0xfffffffe, RZ, 0xc0, !PT ;  /* 0xfffffffe060aa812 */ /* 0x000fe200078ec0ff */
[----:B------:R-:W-:Y:S01]  /*dd60*/  @!P3 IMAD.WIDE R6, R7, 0x4, R2 ;  /* 0x000000040706b825 */ /* 0x000fe200078e0202 */
[----:B------:R-:W-:-:S03]  /*dd70*/  @!P1 LOP3.LUT R11, R4, 0xfffffffe, RZ, 0xc0, !PT ;  /* 0xfffffffe040b9812 */ /* 0x000fc600078ec0ff */
[----:B------:R-:W-:-:S04]  /*dd80*/  @!P4 IMAD.WIDE R8, R5, 0x4, R2 ;  /* 0x000000040508c825 */ /* 0x000fc800078e0202 */
[--C-:B------:R-:W-:Y:S01]  /*dd90*/  @!P2 IMAD.WIDE R4, R10, 0x4, R2.reuse ;  /* 0x000000040a04a825 */ /* 0x100fe200078e0202 */
[----:B------:R1:W-:Y:S03]  /*dda0*/  @!P4 ST.E.64 [R8.64], R152 ;  /* 0x000000980800c985 */ /* 0x0003e6000c101b08 */
[----:B------:R-:W-:Y:S01]  /*ddb0*/  @!P1 IMAD.WIDE R2, R11, 0x4, R2 ;  /* 0x000000040b029825 */ /* 0x000fe200078e0202 */
[----:B------:R1:W-:Y:S04]  /*ddc0*/  @!P3 ST.E.64 [R6.64], R164 ;  /* 0x000000a40600b985 */ /* 0x0003e8000c101b08 */
[----:B------:R1:W-:Y:S04]  /*ddd0*/  @!P2 ST.E.64 [R4.64], R168 ;  /* 0x000000a80400a985 */ /* 0x0003e8000c101b08 */
[----:B------:R1:W-:Y:S02]  /*dde0*/  @!P1 ST.E.64 [R2.64], R180 ;  /* 0x000000b402009985 */ /* 0x0003e4000c101b08 */
.L_x_23:
[----:B-1----:R-:W-:Y:S05]  /*ddf0*/  BSYNC B0 ;  /* 0x0000000000007941 */ /* 0x002fea0003800000 */
.L_x_22:
[----:B------:R1:W3:Y:S01]  /*de00*/  SHFL.IDX PT, R3, R17, 0x1, 0x1c1f ;  /* 0x003c1f0011037f89 */ /* 0x0002e200000e0000 */
[----:B------:R-:W-:Y:S03]  /*de10*/  BSSY B0, `(.L_x_24) ;  /* 0x0000030000007945 */ /* 0x000fe60003800000 */
[----:B------:R1:W4:Y:S01]  /*de20*/  SHFL.IDX PT, R2, R18, 0x1, 0x1c1f ;  /* 0x003c1f0012027f89 */ /* 0x00032200000e0000 */
[----:B------:R-:W-:Y:S05]  /*de30*/  @P0 BRA `(.L_x_25) ;  /* 0x000002d000000947 */ /* 0x000fea0003800000 */
[C---:B------:R-:W-:Y:S02]  /*de40*/  IADD3 R5, R0.reuse, 0x8, RZ ;  /* 0x0000000800057810 */ /* 0x040fe40007ffe0ff */
[----:B------:R-:W-:-:S02]  /*de50*/  IADD3 R4, R0, 0x10, RZ ;  /* 0x0000001000047810 */ /* 0x000fc40007ffe0ff */
[----:B------:R-:W-:Y:S02]  /*de60*/  ISETP.GE.AND P1, PT, R5, c[0x0][0x3c8], PT ;  /* 0x0000f20005007a0c */ /* 0x000fe40003f26270 */
[----:B------:R-:W-:Y:S02]  /*de70*/  ISETP.GE.AND P0, PT, R4, c[0x0][0x3c8], PT ;  /* 0x0000f20004007a0c */ /* 0x000fe40003f06270 */
[C---:B------:R-:W-:Y:S02]  /*de80*/  ISETP.GE.AND P2, PT, R0.reuse, c[0x0][0x3c8], PT ;  /* 0x0000f20000007a0c */ /* 0x040fe40003f46270 */
[----:B--2---:R-:W-:-:S04]  /*de90*/  IADD3 R10, R0, 0x18, RZ ;  /* 0x00000018000a7810 */ /* 0x004fc80007ffe0ff */
[----:B------:R-:W-:-:S03]  /*dea0*/  ISETP.GE.AND P4, PT, R10, c[0x0][0x3c8], PT ;  /* 0x0000f2000a007a0c */ /* 0x000fc60003f86270 */
[----:B------:R-:W-:Y:S02]  /*deb0*/  @!P1 LEA.HI R5, R5, R5, RZ, 0x1 ;  /* 0x0000000505059211 */ /* 0x000fe400078f08ff */
[----:B------:R-:W-:Y:S02]  /*dec0*/  @!P0 LEA.HI R4, R4, R4, RZ, 0x1 ;  /* 0x0000000404048211 */ /* 0x000fe400078f08ff */
[----:B------:R-:W-:Y:S01]  /*ded0*/  @!P1 LOP3.LUT R5, R5, 0xfffffffe, RZ, 0xc0, !PT ;  /* 0xfffffffe05059812 */ /* 0x000fe200078ec0ff */
[----:B---34-:R-:W-:Y:S01]  /*dee0*/  @!P2 IMAD.WIDE R6, R0, 0x4, R2 ;  /* 0x000000040006a825 */ /* 0x018fe200078e0202 */
[----:B------:R-:W-:-:S03]  /*def0*/  @!P0 LOP3.LUT R8, R4, 0xfffffffe, RZ, 0xc0, !PT ;  /* 0xfffffffe04088812 */ /* 0x000fc600078ec0ff */
[--C-:B------:R-:W-:Y:S01]  /*df00*/  @!P1 IMAD.WIDE R4, R5, 0x4, R2.reuse ;  /* 0x0000000405049825 */ /* 0x100fe200078e0202 */
[----:B------:R2:W-:Y:S01]  /*df10*/  @!P2 ST.E.64 [R6.64], R126 ;  /* 0x0000007e0600a985 */ /* 0x0005e2000c101b08 */
[----:B------:R-:W-:Y:S02]  /*df20*/  @!P4 LEA.HI R10, R10, R10, RZ, 0x1 ;  /* 0x0000000a0a0ac211 */ /* 0x000fe400078f08ff */
[----:B------:R-:W-:Y:S01]  /*df30*/  @!P0 IMAD.WIDE R8, R8, 0x4, R2 ;  /* 0x0000000408088825 */ /* 0x000fe200078e0202 */
[----:B------:R3:W-:Y:S04]  /*df40*/  @!P1 ST.E.64 [R4.64], R134 ;  /* 0x0000008604009985 */ /* 0x0007e8000c101b08 */
[----:B------:R4:W-:Y:S01]  /*df50*/  @!P0 ST.E.64 [R8.64], R138 ;  /* 0x0000008a08008985 */ /* 0x0009e2000c101b08 */
[----:B--2---:R-:W-:-:S02]  /*df60*/  IADD3 R7, R0, 0x20, RZ ;  /* 0x0000002000077810 */ /* 0x004fc40007ffe0ff */
[C---:B------:R-:W-:Y:S02]  /*df70*/  IADD3 R6, R0.reuse, 0x28, RZ ;  /* 0x0000002800067810 */ /* 0x040fe40007ffe0ff */
[C---:B---3--:R-:W-:Y:S02]  /*df80*/  IADD3 R5, R0.reuse, 0x30, RZ ;  /* 0x0000003000057810 */ /* 0x048fe40007ffe0ff */
[----:B------:R-:W-:Y:S02]  /*df90*/  IADD3 R4, R0, 0x38, RZ ;  /* 0x0000003800047810 */ /* 0x000fe40007ffe0ff */
[----:B------:R-:W-:Y:S02]  /*dfa0*/  ISETP.GE.AND P3, PT, R7, c[0x0][0x3c8], PT ;  /* 0x0000f20007007a0c */ /* 0x000fe40003f66270 */
[----:B------:R-:W-:Y:S02]  /*dfb0*/  ISETP.GE.AND P2, PT, R6, c[0x0][0x3c8], PT ;  /* 0x0000f20006007a0c */ /* 0x000fe40003f46270 */
[----:B------:R-:W-:-:S02]  /*dfc0*/  ISETP.GE.AND P1, PT, R5, c[0x0][0x3c8], PT ;  /* 0x0000f20005007a0c */ /* 0x000fc40003f26270 */
[----:B------:R-:W-:-:S07]  /*dfd0*/  ISETP.GE.AND P0, PT, R4, c[0x0][0x3c8], PT ;  /* 0x0000f20004007a0c */ /* 0x000fce0003f06270 */
[----:B----4-:R-:W-:Y:S02]  /*dfe0*/  @!P3 LEA.HI R8, R7, R7, RZ, 0x1 ;  /* 0x000000070708b211 */ /* 0x010fe400078f08ff */
[----:B------:R-:W-:Y:S02]  /*dff0*/  @!P2 LEA.HI R7, R6, R6, RZ, 0x1 ;  /* 0x000000060607a211 */ /* 0x000fe400078f08ff */
[----:B------:R-:W-:Y:S02]  /*e000*/  @!P1 LEA.HI R6, R5, R5, RZ, 0x1 ;  /* 0x0000000505069211 */ /* 0x000fe400078f08ff */
[----:B------:R-:W-:Y:S02]  /*e010*/  @!P0 LEA.HI R4, R4, R4, RZ, 0x1 ;  /* 0x0000000404048211 */ /* 0x000fe400078f08ff */
[----:B------:R-:W-:Y:S02]  /*e020*/  @!P4 LOP3.LUT R5, R10, 0xfffffffe, RZ, 0xc0, !PT ;  /* 0xfffffffe0a05c812 */ /* 0x000fe400078ec0ff */
[----:B------:R-:W-:-:S02]  /*e030*/  @!P3 LOP3.LUT R8, R8, 0xfffffffe, RZ, 0xc0, !PT ;  /* 0xfffffffe0808b812 */ /* 0x000fc400078ec0ff */
[----:B------:R-:W-:Y:S01]  /*e040*/  @!P2 LOP3.LUT R7, R7, 0xfffffffe, RZ, 0xc0, !PT ;  /* 0xfffffffe0707a812 */ /* 0x000fe200078ec0ff */
[--C-:B------:R-:W-:Y:S01]  /*e050*/  @!P4 IMAD.WIDE R10, R5, 0x4, R2.reuse ;  /* 0x00000004050ac825 */ /* 0x100fe200078e0202 */
[----:B------:R-:W-:Y:S02]  /*e060*/  @!P1 LOP3.LUT R12, R6, 0xfffffffe, RZ, 0xc0, !PT ;  /* 0xfffffffe060c9812 */ /* 0x000fe400078ec0ff */
[----:B------:R-:W-:Y:S01]  /*e070*/  @!P0 LOP3.LUT R13, R4, 0xfffffffe, RZ, 0xc0, !PT ;  /* 0xfffffffe040d8812 */ /* 0x000fe200078ec0ff */
[--C-:B------:R-:W-:Y:S01]  /*e080*/  @!P3 IMAD.WIDE R8, R8, 0x4, R2.reuse ;  /* 0x000000040808b825 */ /* 0x100fe200078e0202 */
[----:B------:R2:W-:Y:S03]  /*e090*/  @!P4 ST.E.64 [R10.64], R150 ;  /* 0x000000960a00c985 */ /* 0x0005e6000c101b08 */
[--C-:B------:R-:W-:Y:S01]  /*e0a0*/  @!P2 IMAD.WIDE R6, R7, 0x4, R2.reuse ;  /* 0x000000040706a825 */ /* 0x100fe200078e0202 */
[----:B------:R2:W-:Y:S03]  /*e0b0*/  @!P3 ST.E.64 [R8.64], R154 ;  /* 0x0000009a0800b985 */ /* 0x0005e6000c101b08 */
[--C-:B------:R-:W-:Y:S01]  /*e0c0*/  @!P1 IMAD.WIDE R4, R12, 0x4, R2.reuse ;  /* 0x000000040c049825 */ /* 0x100fe200078e0202 */
[----:B------:R2:W-:Y:S03]  /*e0d0*/  @!P2 ST.E.64 [R6.64], R166 ;  /* 0x000000a60600a985 */ /* 0x0005e6000c101b08 */
[----:B------:R-:W-:Y:S01]  /*e0e0*/  @!P0 IMAD.WIDE R2, R13, 0x4, R2 ;  /* 0x000000040d028825 */ /* 0x000fe200078e0202 */
[----:B------:R2:W-:Y:S04]  /*e0f0*/  @!P1 ST.E.64 [R4.64], R170 ;  /* 0x000000aa04009985 */ /* 0x0005e8000c101b08 */
[----:B------:R2:W-:Y:S02]  /*e100*/  @!P0 ST.E.64 [R2.64], R182 ;  /* 0x000000b602008985 */ /* 0x0005e4000c101b08 */
.L_x_25:
[----:B------:R-:W-:Y:S05]  /*e110*/  BSYNC B0 ;  /* 0x0000000000007941 */ /* 0x000fea0003800000 */
.L_x_24:
[----:B--23--:R2:W3:Y:S01]  /*e120*/  SHFL.IDX PT, R3, R17, 0x2, 0x1c1f ;  /* 0x005c1f0011037f89 */ /* 0x00c4e200000e0000 */
[----:B------:R-:W-:Y:S03]  /*e130*/  BSSY B0, `(.L_x_26) ;  /* 0x0000030000007945 */ /* 0x000fe60003800000 */
[----:B----4-:R2:W4:Y:S01]  /*e140*/  SHFL.IDX PT, R2, R18, 0x2, 0x1c1f ;  /* 0x005c1f0012027f89 */ /* 0x01052200000e0000 */
[----:B------:R-:W-:Y:S05]  /*e150*/  @P5 BRA `(.L_x_27) ;  /* 0x000002d000005947 */ /* 0x000fea0003800000 */
[C---:B------:R-:W-:Y:S02]  /*e160*/  IADD3 R4, R0.reuse, 0x8, RZ ;  /* 0x0000000800047810 */ /* 0x040fe40007ffe0ff */
[----:B------:R-:W-:-:S02]  /*e170*/  ISETP.GE.AND P1, PT, R0, c[0x0][0x3c8], PT ;  /* 0x0000f20000007a0c */ /* 0x000fc40003f26270 */
[----:B------:R-:W-:Y:S02]  /*e180*/  ISETP.GE.AND P0, PT, R4, c[0x0][0x3c8], PT ;  /* 0x0000f20004007a0c */ /* 0x000fe40003f06270 */
[C---:B------:R-:W-:Y:S02]  /*e190*/  IADD3 R9, R0.reuse, 0x10, RZ ;  /* 0x0000001000097810 */ /* 0x040fe40007ffe0ff */
[----:B------:R-:W-:Y:S02]  /*e1a0*/  IADD3 R8, R0, 0x18, RZ ;  /* 0x0000001800087810 */ /* 0x000fe40007ffe0ff */
[----:B------:R-:W-:Y:S02]  /*e1b0*/  ISETP.GE.AND P5, PT, R9, c[0x0][0x3c8], PT ;  /* 0x0000f20009007a0c */ /* 0x000fe40003fa6270 */
[----:B------:R-:W-:-:S03]  /*e1c0*/  ISETP.GE.AND P4, PT, R8, c[0x0][0x3c8], PT ;  /* 0x0000f20008007a0c */ /* 0x000fc60003f86270 */
[----:B---34-:R-:W-:Y:S02]  /*e1d0*/  @!P1 IMAD.WIDE R6, R0, 0x4, R2 ;  /* 0x0000000400069825 */ /* 0x018fe400078e0202 */
[----:B------:R-:W-:-:S03]  /*e1e0*/  @!P0 LEA.HI R4, R4, R4, RZ, 0x1 ;  /* 0x0000000404048211 */ /* 0x000fc600078f08ff */
[----:B------:R3:W-:Y:S01]  /*e1f0*/  @!P1 ST.E.64 [R6.64], R120 ;  /* 0x0000007806009985 */ /* 0x0007e2000c101b08 */
[----:B------:R-:W-:Y:S02]  /*e200*/  @!P0 LOP3.LUT R4, R4, 0xfffffffe, RZ, 0xc0, !PT ;  /* 0xfffffffe04048812 */ /* 0x000fe400078ec0ff */
[----:B------:R-:W-:Y:S02]  /*e210*/  @!P5 LEA.HI R9, R9, R9, RZ, 0x1 ;  /* 0x000000090909d211 */ /* 0x000fe400078f08ff */
[----:B------:R-:W-:Y:S01]  /*e220*/  @!P4 LEA.HI R10, R8, R8, RZ, 0x1 ;  /* 0x00000008080ac211 */ /* 0x000fe200078f08ff */
[----:B------:R-:W-:-:S03]  /*e230*/  @!P0 IMAD.WIDE R4, R4, 0x4, R2 ;  /* 0x0000000404048825 */ /* 0x000fc600078e0202 */
[----:B------:R-:W-:Y:S02]  /*e240*/  @!P4 LOP3.LUT R10, R10, 0xfffffffe, RZ, 0xc0, !PT ;  /* 0xfffffffe0a0ac812 */ /* 0x000fe400078ec0ff */
[----:B------:R4:W-:Y:S03]  /*e250*/  @!P0 ST.E.64 [R4.64], R128 ;  /* 0x0000008004008985 */ /* 0x0009e6000c101b08 */
[----:B------:R-:W-:Y:S01]  /*e260*/  @!P4 IMAD.WIDE R10, R10, 0x4, R2 ;  /* 0x000000040a0ac825 */ /* 0x000fe200078e0202 */
[C---:B---3--:R-:W-:Y:S02]  /*e270*/  IADD3 R7, R0.reuse, 0x20, RZ ;  /* 0x0000002000077810 */ /* 0x048fe40007ffe0ff */
[----:B------:R-:W-:Y:S02]  /*e280*/  IADD3 R6, R0, 0x28, RZ ;  /* 0x0000002800067810 */ /* 0x000fe40007ffe0ff */
[----:B------:R-:W-:-:S02]  /*e290*/  ISETP.GE.AND P3, PT, R7, c[0x0][0x3c8], PT ;  /* 0x0000f20007007a0c */ /* 0x000fc40003f66270 */
[----:B------:R-:W-:Y:S02]  /*e2a0*/  ISETP.GE.AND P2, PT, R6, c[0x0][0x3c8], PT ;  /* 0x0000f20006007a0c */ /* 0x000fe40003f46270 */
[C---:B----4-:R-:W-:Y:S02]  /*e2b0*/  IADD3 R5, R0.reuse, 0x30, RZ ;  /* 0x0000003000057810 */ /* 0x050fe40007ffe0ff */
[----:B------:R-:W-:Y:S02]  /*e2c0*/  IADD3 R4, R0, 0x38, RZ ;  /* 0x0000003800047810 */ /* 0x000fe40007ffe0ff */
[----:B------:R-:W-:Y:S02]  /*e2d0*/  ISETP.GE.AND P1, PT, R5, c[0x0][0x3c8], PT ;  /* 0x0000f20005007a0c */ /* 0x000fe40003f26270 */
[----:B------:R-:W-:-:S03]  /*e2e0*/  ISETP.GE.AND P0, PT, R4, c[0x0][0x3c8], PT ;  /* 0x0000f20004007a0c */ /* 0x000fc60003f06270 */
[----:B------:R-:W-:Y:S02]  /*e2f0*/  @!P3 LEA.HI R8, R7, R7, RZ, 0x1 ;  /* 0x000000070708b211 */ /* 0x000fe400078f08ff */
[----:B------:R-:W-:Y:S02]  /*e300*/  @!P2 LEA.HI R7, R6, R6, RZ, 0x1 ;  /* 0x000000060607a211 */ /* 0x000fe400078f08ff */
[----:B------:R-:W-:Y:S02]  /*e310*/  @!P3 LOP3.LUT R8, R8, 0xfffffffe, RZ, 0xc0, !PT ;  /* 0xfffffffe0808b812 */ /* 0x000fe400078ec0ff */
[----:B------:R-:W-:Y:S02]  /*e320*/  @!P2 LOP3.LUT R7, R7, 0xfffffffe, RZ, 0xc0, !PT ;  /* 0xfffffffe0707a812 */ /* 0x000fe400078ec0ff */
[----:B------:R-:W-:Y:S02]  /*e330*/  @!P1 LEA.HI R6, R5, R5, RZ, 0x1 ;  /* 0x0000000505069211 */ /* 0x000fe400078f08ff */
[----:B------:R-:W-:Y:S01]  /*e340*/  @!P5 LOP3.LUT R5, R9, 0xfffffffe, RZ, 0xc0, !PT ;  /* 0xfffffffe0905d812 */ /* 0x000fe200078ec0ff */
[----:B------:R-:W-:Y:S01]  /*e350*/  @!P3 IMAD.WIDE R8, R8, 0x4, R2 ;  /* 0x000000040808b825 */ /* 0x000fe200078e0202 */
[----:B------:R-:W-:-:S02]  /*e360*/  @!P0 LEA.HI R4, R4, R4, RZ, 0x1 ;  /* 0x0000000404048211 */ /* 0x000fc400078f08ff */
[----:B------:R-:W-:Y:S01]  /*e370*/  @!P1 LOP3.LUT R14, R6, 0xfffffffe, RZ, 0xc0, !PT ;  /* 0xfffffffe060e9812 */ /* 0x000fe200078ec0ff */
[----:B------:R-:W-:Y:S01]  /*e380*/  @!P5 IMAD.WIDE R12, R5, 0x4, R2 ;  /* 0x00000004050cd825 */ /* 0x000fe200078e0202 */
[----:B------:R-:W-:-:S03]  /*e390*/  @!P0 LOP3.LUT R15, R4, 0xfffffffe, RZ, 0xc0, !PT ;  /* 0xfffffffe040f8812 */ /* 0x000fc600078ec0ff */
[--C-:B------:R-:W-:Y:S01]  /*e3a0*/  @!P2 IMAD.WIDE R6, R7, 0x4, R2.reuse ;  /* 0x000000040706a825 */ /* 0x100fe200078e0202 */
[----:B------:R3:W-:Y:S03]  /*e3b0*/  @!P5 ST.E.64 [R12.64], R140 ;  /* 0x0000008c0c00d985 */ /* 0x0007e6000c101b08 */
[--C-:B------:R-:W-:Y:S01]  /*e3c0*/  @!P1 IMAD.WIDE R4, R14, 0x4, R2.reuse ;  /* 0x000000040e049825 */ /* 0x100fe200078e0202 */
[----:B------:R3:W-:Y:S03]  /*e3d0*/  @!P4 ST.E.64 [R10.64], R144 ;  /* 0x000000900a00c985 */ /* 0x0007e6000c101b08 */
[----:B------:R-:W-:Y:S01]  /*e3e0*/  @!P0 IMAD.WIDE R2, R15, 0x4, R2 ;  /* 0x000000040f028825 */ /* 0x000fe200078e0202 */
[----:B------:R3:W-:Y:S04]  /*e3f0*/  @!P3 ST.E.64 [R8.64], R156 ;  /* 0x0000009c0800b985 */ /* 0x0007e8000c101b08 */
[----:B------:R3:W-:Y:S04]  /*e400*/  @!P2 ST.E.64 [R6.64], R160 ;  /* 0x000000a00600a985 */ /* 0x0007e8000c101b08 */
[----:B------:R3:W-:Y:S04]  /*e410*/  @!P1 ST.E.64 [R4.64], R172 ;  /* 0x000000ac04009985 */ /* 0x0007e8000c101b08 */
[----:B------:R3:W-:Y:S02]  /*e420*/  @!P0 ST.E.64 [R2.64], R176 ;  /* 0x000000b002008985 */ /* 0x0007e4000c101b08 */
.L_x_27:
[----:B------:R-:W-:Y:S05]  /*e430*/  BSYNC B0 ;  /* 0x0000000000007941 */ /* 0x000fea0003800000 */
.L_x_26:
[----:B---3--:R3:W1:Y:S04]  /*e440*/  SHFL.IDX PT, R3, R17, 0x3, 0x1c1f ;  /* 0x007c1f0011037f89 */ /* 0x00866800000e0000 */
[----:B----4-:R3:W4:Y:S01]  /*e450*/  SHFL.IDX PT, R2, R18, 0x3, 0x1c1f ;  /* 0x007c1f0012027f89 */ /* 0x01072200000e0000 */
[----:B------:R-:W-:Y:S05]  /*e460*/  @P6 EXIT ;  /* 0x000000000000694d */ /* 0x000fea0003800000 */
[C---:B------:R-:W-:Y:S02]  /*e470*/  IADD3 R4, R0.reuse, 0x8, RZ ;  /* 0x0000000800047810 */ /* 0x040fe40007ffe0ff */
[----:B------:R-:W-:-:S02]  /*e480*/  ISETP.GE.AND P6, PT, R0, c[0x0][0x3c8], PT ;  /* 0x0000f20000007a0c */ /* 0x000fc40003fc6270 */
[----:B------:R-:W-:Y:S02]  /*e490*/  ISETP.GE.AND P5, PT, R4, c[0x0][0x3c8], PT ;  /* 0x0000f20004007a0c */ /* 0x000fe40003fa6270 */
[C---:B------:R-:W-:Y:S02]  /*e4a0*/  IADD3 R9, R0.reuse, 0x10, RZ ;  /* 0x0000001000097810 */ /* 0x040fe40007ffe0ff */
[C---:B------:R-:W-:Y:S02]  /*e4b0*/  IADD3 R8, R0.reuse, 0x18, RZ ;  /* 0x0000001800087810 */ /* 0x040fe40007ffe0ff */
[C---:B------:R-:W-:Y:S02]  /*e4c0*/  IADD3 R10, R0.reuse, 0x20, RZ ;  /* 0x00000020000a7810 */ /* 0x040fe40007ffe0ff */
[C---:B------:R-:W-:Y:S02]  /*e4d0*/  IADD3 R11, R0.reuse, 0x28, RZ ;  /* 0x00000028000b7810 */ /* 0x040fe40007ffe0ff */
[C---:B------:R-:W-:Y:S01]  /*e4e0*/  IADD3 R13, R0.reuse, 0x30, RZ ;  /* 0x00000030000d7810 */ /* 0x040fe20007ffe0ff */
[----:B-1--4-:R-:W-:Y:S01]  /*e4f0*/  @!P6 IMAD.WIDE R6, R0, 0x4, R2 ;  /* 0x000000040006e825 */ /* 0x012fe200078e0202 */
[----:B------:R-:W-:-:S02]  /*e500*/  ISETP.GE.AND P4, PT, R9, c[0x0][0x3c8], PT ;  /* 0x0000f20009007a0c */ /* 0x000fc40003f86270 */
[----:B------:R-:W-:Y:S02]  /*e510*/  @!P5 LEA.HI R4, R4, R4, RZ, 0x1 ;  /* 0x000000040404d211 */ /* 0x000fe400078f08ff */
[----:B------:R-:W-:Y:S01]  /*e520*/  ISETP.GE.AND P3, PT, R8, c[0x0][0x3c8], PT ;  /* 0x0000f20008007a0c */ /* 0x000fe20003f66270 */
[----:B------:R1:W-:Y:S01]  /*e530*/  @!P6 ST.E.64 [R6.64], R122 ;  /* 0x0000007a0600e985 */ /* 0x0003e2000c101b08 */
[----:B------:R-:W-:Y:S02]  /*e540*/  ISETP.GE.AND P2, PT, R10, c[0x0][0x3c8], PT ;  /* 0x0000f2000a007a0c */ /* 0x000fe40003f46270 */
[----:B------:R-:W-:Y:S02]  /*e550*/  ISETP.GE.AND P1, PT, R11, c[0x0][0x3c8], PT ;  /* 0x0000f2000b007a0c */ /* 0x000fe40003f26270 */
[----:B------:R-:W-:Y:S02]  /*e560*/  ISETP.GE.AND P0, PT, R13, c[0x0][0x3c8], PT ;  /* 0x0000f2000d007a0c */ /* 0x000fe40003f06270 */
[----:B------:R-:W-:-:S02]  /*e570*/  @!P5 LOP3.LUT R4, R4, 0xfffffffe, RZ, 0xc0, !PT ;  /* 0xfffffffe0404d812 */ /* 0x000fc400078ec0ff */
[----:B------:R-:W-:Y:S02]  /*e580*/  @!P4 LEA.HI R12, R9, R9, RZ, 0x1 ;  /* 0x00000009090cc211 */ /* 0x000fe400078f08ff */
[----:B------:R-:W-:Y:S01]  /*e590*/  IADD3 R0, R0, 0x38, RZ ;  /* 0x0000003800007810 */ /* 0x000fe20007ffe0ff */
[----:B------:R-:W-:Y:S01]  /*e5a0*/  @!P5 IMAD.WIDE R4, R4, 0x4, R2 ;  /* 0x000000040404d825 */ /* 0x000fe200078e0202 */
[----:B------:R-:W-:Y:S02]  /*e5b0*/  @!P3 LEA.HI R8, R8, R8, RZ, 0x1 ;  /* 0x000000080808b211 */ /* 0x000fe400078f08ff */
[----:B------:R-:W-:Y:S02]  /*e5c0*/  @!P4 LOP3.LUT R12, R12, 0xfffffffe, RZ, 0xc0, !PT ;  /* 0xfffffffe0c0cc812 */ /* 0x000fe400078ec0ff */
[----:B------:R4:W-:Y:S01]  /*e5d0*/  @!P5 ST.E.64 [R4.64], R130 ;  /* 0x000000820400d985 */ /* 0x0009e2000c101b08 */
[----:B------:R-:W-:Y:S02]  /*e5e0*/  @!P3 LOP3.LUT R8, R8, 0xfffffffe, RZ, 0xc0, !PT ;  /* 0xfffffffe0808b812 */ /* 0x000fe400078ec0ff */
[----:B-1----:R-:W-:-:S04]  /*e5f0*/  @!P2 LEA.HI R6, R10, R10, RZ, 0x1 ;  /* 0x0000000a0a06a211 */ /* 0x002fc800078f08ff */
[----:B------:R-:W-:Y:S02]  /*e600*/  @!P2 LOP3.LUT R6, R6, 0xfffffffe, RZ, 0xc0, !PT ;  /* 0xfffffffe0606a812 */ /* 0x000fe400078ec0ff */
[----:B----4-:R-:W-:Y:S01]  /*e610*/  @!P1 LEA.HI R5, R11, R11, RZ, 0x1 ;  /* 0x0000000b0b059211 */ /* 0x010fe200078f08ff */
[--C-:B------:R-:W-:Y:S01]  /*e620*/  @!P3 IMAD.WIDE R10, R8, 0x4, R2.reuse ;  /* 0x00000004080ab825 */ /* 0x100fe200078e0202 */
[----:B------:R-:W-:Y:S02]  /*e630*/  @!P0 LEA.HI R4, R13, R13, RZ, 0x1 ;  /* 0x0000000d0d048211 */ /* 0x000fe400078f08ff */
        /* <DEDUP_REMOVED lines=10> */
[----:B------:R1:W-:Y:S01]  /*e6e0*/  @!P0 ST.E.64 [R4.64], R174 ;  /* 0x000000ae04008985 */ /* 0x0003e2000c101b08 */
[----:B------:R-:W-:-:S13]  /*e6f0*/  ISETP.GE.AND P0, PT, R0, c[0x0][0x3c8], PT ;  /* 0x0000f20000007a0c */ /* 0x000fda0003f06270 */
[----:B------:R-:W-:Y:S05]  /*e700*/  @P0 EXIT ;  /* 0x000000000000094d */ /* 0x000fea0003800000 */
[----:B------:R-:W-:-:S04]  /*e710*/  LEA.HI R0, R0, R0, RZ, 0x1 ;  /* 0x0000000000007211 */ /* 0x000fc800078f08ff */
[----:B------:R-:W-:-:S05]  /*e720*/  LOP3.LUT R0, R0, 0xfffffffe, RZ, 0xc0, !PT ;  /* 0xfffffffe00007812 */ /* 0x000fca00078ec0ff */
[----:B------:R-:W-:-:S05]  /*e730*/  IMAD.WIDE R2, R0, 0x4, R2 ;  /* 0x0000000400027825 */ /* 0x000fca00078e0202 */
[----:B------:R-:W-:Y:S01]  /*e740*/  ST.E.64 [R2.64], R178 ;  /* 0x000000b202007985 */ /* 0x000fe2000c101b08 */
[----:B------:R-:W-:Y:S05]  /*e750*/  EXIT ;  /* 0x000000000000794d */ /* 0x000fea0003800000 */
.L_x_21:
[----:B------:R-:W1:Y:S02]  /*e760*/  S2R R0, SR_TID.X ;  /* 0x0000000000007919 */ /* 0x000e640000002100 */
[----:B-1----:R-:W-:-:S13]  /*e770*/  ISETP.GT.AND P0, PT, R0, 0x7f, PT ;  /* 0x0000007f0000780c */ /* 0x002fda0003f04270 */
[----:B------:R-:W-:Y:S05]  /*e780*/  @P0 EXIT ;  /* 0x000000000000094d */ /* 0x000fea0003800000 */
[----:B------:R-:W1:Y:S01]  /*e790*/  S2R R8, SR_CTAID.X ;  /* 0x0000000000087919 */ /* 0x000e620000002500 */
[----:B------:R-:W-:-:S05]  /*e7a0*/  MOV R3, c[0x0][0x4e8] ;  /* 0x00013a0000037a02 */ /* 0x000fca0000000f00 */
[----:B------:R-:W-:Y:S01]  /*e7b0*/  IMAD R2, R3, c[0x0][0x388], RZ ;  /* 0x0000e20003027a24 */ /* 0x000fe200078e02ff */
[----:B-1----:R-:W-:-:S04]  /*e7c0*/  LEA R8, R8, R0, 0x7 ;  /* 0x0000000008087211 */ /* 0x002fc800078e38ff */
[----:B------:R-:W-:-:S13]  /*e7d0*/  ISETP.GE.AND P0, PT, R8, R2, PT ;  /* 0x000000020800720c */ /* 0x000fda0003f06270 */
[----:B------:R-:W-:Y:S05]  /*e7e0*/  @P0 EXIT ;  /* 0x000000000000094d */ /* 0x000fea0003800000 */
[----:B------:R-:W2:Y:S01]  /*e7f0*/  LDL.LU R4, [R1+0x30] ;  /* 0x0000300001047983 */ /* 0x000ea20000300800 */
[----:B------:R-:W-:-:S03]  /*e800*/  ISETP.NE.AND P0, PT, R3, 0x1, PT ;  /* 0x000000010300780c */ /* 0x000fc60003f05270 */
[----:B------:R-:W1:Y:S04]  /*e810*/  S2R R9, SR_CTAID.Z ;  /* 0x0000000000097919 */ /* 0x000e680000002700 */
[----:B------:R-:W3:Y:S06]  /*e820*/  S2R R10, SR_CTAID.Y ;  /* 0x00000000000a7919 */ /* 0x000eec0000002600 */
[----:B------:R-:W-:Y:S01]  /*e830*/  @P0 IMAD.HI.U32 R6, R8, c[0x0][0x4ec], RZ ;  /* 0x00013b0008060a27 */ /* 0x000fe200078e00ff */
[----:B-1----:R-:W-:-:S02]  /*e840*/  SHF.R.S32.HI R7, RZ, 0x1f, R9 ;  /* 0x0000001fff077819 */ /* 0x002fc40000011409 */
[----:B--2---:R-:W-:Y:S01]  /*e850*/  SHF.R.S32.HI R0, RZ, 0x1f, R4 ;  /* 0x0000001fff007819 */ /* 0x004fe20000011404 */
[C---:B------:R-:W-:Y:S01]  /*e860*/  IMAD.WIDE.U32 R2, R4.reuse, c[0x0][0x4d0], RZ ;  /* 0x0001340004027a25 */ /* 0x040fe200078e00ff */
[----:B------:R-:W-:-:S03]  /*e870*/  IADD3 R5, -R4, RZ, RZ ;  /* 0x000000ff04057210 */ /* 0x000fc60007ffe1ff */
[----:B------:R-:W-:-:S04]  /*e880*/  IMAD R0, R0, c[0x0][0x4d0], RZ ;  /* 0x0001340000007a24 */ /* 0x000fc800078e02ff */
[----:B------:R-:W-:Y:S01]  /*e890*/  IMAD R0, R4, c[0x0][0x4d4], R0 ;  /* 0x0001350004007a24 */ /* 0x000fe200078e0200 */
[----:B------:R-:W-:Y:S02]  /*e8a0*/  MOV R4, R8 ;  /* 0x0000000800047202 */ /* 0x000fe40000000f00 */
[----:B------:R-:W-:Y:S02]  /*e8b0*/  @P0 SHF.R.U32.HI R4, RZ, c[0x0][0x4f0], R6 ;  /* 0x00013c00ff040a19 */ /* 0x000fe40000011606 */
[----:B------:R-:W-:Y:S01]  /*e8c0*/  IADD3 R3, R3, R0, RZ ;  /* 0x0000000003037210 */ /* 0x000fe20007ffe0ff */
[----:B------:R-:W-:Y:S02]  /*e8d0*/  IMAD R0, R7, c[0x0][0x4d8], RZ ;  /* 0x0001360007007a24 */ /* 0x000fe400078e02ff */
[----:B---3--:R-:W-:Y:S01]  /*e8e0*/  IMAD R7, R5, c[0x0][0x550], R10 ;  /* 0x0001540005077a24 */ /* 0x008fe200078e020a */
[----:B------:R-:W-:Y:S01]  /*e8f0*/  IADD3 R5, -R4, RZ, RZ ;  /* 0x000000ff04057210 */ /* 0x000fe20007ffe1ff */
[----:B------:R-:W-:-:S02]  /*e900*/  IMAD R0, R9, c[0x0][0x4dc], R0 ;  /* 0x0001370009007a24 */ /* 0x000fc400078e0200 */
[----:B------:R-:W-:Y:S01]  /*e910*/  IMAD.WIDE.U32 R2, R9, c[0x0][0x4d8], R2 ;  /* 0x0001360009027a25 */ /* 0x000fe200078e0002 */
[----:B------:R-:W-:-:S03]  /*e920*/  SHF.R.S32.HI R6, RZ, 0x1f, R7 ;  /* 0x0000001fff067819 */ /* 0x000fc60000011407 */
[----:B------:R-:W-:Y:S01]  /*e930*/  IMAD R5, R5, c[0x0][0x4e8], R8 ;  /* 0x00013a0005057a24 */ /* 0x000fe200078e0208 */
[----:B------:R-:W-:Y:S01]  /*e940*/  IADD3 R3, R0, R3, RZ ;  /* 0x0000000300037210 */ /* 0x000fe20007ffe0ff */
[----:B------:R-:W-:-:S03]  /*e950*/  IMAD R6, R6, c[0x0][0x4e0], RZ ;  /* 0x0001380006067a24 */ /* 0x000fc600078e02ff */
[----:B------:R-:W-:Y:S01]  /*e960*/  SHF.R.S32.HI R0, RZ, 0x1f, R5 ;  /* 0x0000001fff007819 */ /* 0x000fe20000011405 */
[----:B------:R-:W-:-:S04]  /*e970*/  IMAD.WIDE.U32 R2, R7, c[0x0][0x4e0], R2 ;  /* 0x0001380007027a25 */ /* 0x000fc800078e0002 */
[----:B------:R-:W-:Y:S01]  /*e980*/  IMAD R7, R7, c[0x0][0x4e4], R6 ;  /* 0x0001390007077a24 */ /* 0x000fe200078e0206 */
[----:B------:R-:W-:Y:S01]  /*e990*/  SHF.R.S32.HI R6, RZ, 0x1f, R4 ;  /* 0x0000001fff067819 */ /* 0x000fe20000011404 */
[----:B------:R-:W-:Y:S01]  /*e9a0*/  IMAD R0, R0, c[0x0][0x4c8], RZ ;  /* 0x0001320000007a24 */ /* 0x000fe200078e02ff */
[----:B------:R-:W-:-:S03]  /*e9b0*/  IADD3 R2, P0, R4, R2, RZ ;  /* 0x0000000204027210 */ /* 0x000fc60007f1e0ff */
[----:B------:R-:W-:Y:S01]  /*e9c0*/  IMAD R0, R5, c[0x0][0x4cc], R0 ;  /* 0x0001330005007a24 */ /* 0x000fe200078e0200 */
[----:B------:R-:W-:-:S05]  /*e9d0*/  IADD3.X R3, R6, R3, R7, P0, !PT ;  /* 0x0000000306037210 */ /* 0x000fca00007fe407 */
[----:B------:R-:W-:-:S05]  /*e9e0*/  IMAD.WIDE.U32 R2, R5, c[0x0][0x4c8], R2 ;  /* 0x0001320005027a25 */ /* 0x000fca00078e0002 */
[----:B------:R-:W-:Y:S02]  /*e9f0*/  IADD3 R0, R3, R0, RZ ;  /* 0x0000000003007210 */ /* 0x000fe40007ffe0ff */
[----:B------:R-:W-:-:S04]  /*ea00*/  LEA R4, P0, R2, c[0x0][0x4a8], 0x2 ;  /* 0x00012a0002047a11 */ /* 0x000fc800078010ff */
[----:B------:R-:W-:Y:S02]  /*ea10*/  LEA.HI.X R5, R2, c[0x0][0x4ac], R0, 0x2, P0 ;  /* 0x00012b0002057a11 */ /* 0x000fe400000f1400 */
[----:B------:R-:W-:-:S05]  /*ea20*/  MOV R0, 0xff800000 ;  /* 0xff80000000007802 */ /* 0x000fca0000000f00 */
[----:B------:R-:W-:Y:S01]  /*ea30*/  STG.E [R4.64], R0 ;  /* 0x0000000004007986 */ /* 0x000fe2000c101908 */
[----:B------:R-:W-:Y:S05]  /*ea40*/  EXIT ;  /* 0x000000000000794d */ /* 0x000fea0003800000 */
.L_x_28:
[----:B------:R-:W-:-:S00]  /*ea50*/  BRA `(.L_x_28) ;  /* 0xfffffff000007947 */ /* 0x000fc0000383ffff */
[----:B------:R-:W-:-:S00]  /*ea60*/  NOP ;  /* 0x0000000000007918 */ /* 0x000fc00000000000 */
        /* <DEDUP_REMOVED lines=9> */
.L_x_1614:


//--------------------- .text._ZN7cutlass13device_kernelIN5flash19enable_sm80_to_sm89INS1_16FlashAttnFwdSm80INS1_25CollectiveMainloopFwdSm80ILi4ELi1ELb0EN4cute5tupleIJNS5_1CILi128EEENS7_ILi80EEENS7_ILi64EEEEEELi64ENS_10bfloat16_tEfNS_4arch4Sm80ELb0ELb0ELb1ELb1ELb0ELb0ELb1ELb1EEENS1_21CollectiveEpilogueFwdINS6_IJS8_SA_S9_EEENS6_IJNS7_ILi1EEESI_SI_EEESC_SE_Li128ELb1ELb1ELb1ELb0EEENS1_36VarlenDynamicPersistentTileSchedulerILi128ELi80ELi128ELi128ELb1ELb1ELb0ELb0ELb1ELb1EEEEEEEEEvNT_6ParamsE --------------------------
	.section	.text._ZN7cutlass13device_kernelIN5flash19enable_sm80_to_sm89INS1_16FlashAttnFwdSm80INS1_25CollectiveMainloopFwdSm80ILi4ELi1ELb0EN4cute5tupleIJNS5_1CILi128EEENS7_ILi80EEENS7_ILi64EEEEEELi64ENS_10bfloat16_tEfNS_4arch4Sm80ELb0ELb0ELb1ELb1ELb0ELb0ELb1ELb1EEENS1_21CollectiveEpilogueFwdINS6_IJS8_SA_S9_EEENS6_IJNS7_ILi1EEESI_SI_EEESC_SE_Li128ELb1ELb1ELb1ELb0EEENS1_36VarlenDynamicPersistentTileSchedulerILi128ELi80ELi128ELi128ELb1ELb1ELb0ELb0ELb1ELb1EEEEEEEEEvNT_6ParamsE,"ax",@progbits
	.sectioninfo	@"SHI_REGISTERS=255"
	.align	128
.text._ZN7cutlass13device_kernelIN5flash19enable_sm80_to_sm89INS1_16FlashAttnFwdSm80INS1_25CollectiveMainloopFwdSm80ILi4ELi1ELb0EN4cute5tupleIJNS5_1CILi128EEENS7_ILi80EEENS7_ILi64EEEEEELi64ENS_10bfloat16_tEfNS_4arch4Sm80ELb0ELb0ELb1ELb1ELb0ELb0ELb1ELb1EEENS1_21CollectiveEpilogueFwdINS6_IJS8_SA_S9_EEENS6_IJNS7_ILi1EEESI_SI_EEESC_SE_Li128ELb1ELb1ELb1ELb0EEENS1_36VarlenDynamicPersistentTileSchedulerILi128ELi80ELi128ELi128ELb1ELb1ELb0ELb0ELb1ELb1EEEEEEEEEvNT_6ParamsE:
        .type           _ZN7cutlass13device_kernelIN5flash19enable_sm80_to_sm89INS1_16FlashAttnFwdSm80INS1_25CollectiveMainloopFwdSm80ILi4ELi1ELb0EN4cute5tupleIJNS5_1CILi128EEENS7_ILi80EEENS7_ILi64EEEEEELi64ENS_10bfloat16_tEfNS_4arch4Sm80ELb0ELb0ELb1ELb1ELb0ELb0ELb1ELb1EEENS1_21CollectiveEpilogueFwdINS6_IJS8_SA_S9_EEENS6_IJNS7_ILi1EEESI_SI_EEESC_SE_Li128ELb1ELb1ELb1ELb0EEENS1_36VarlenDynamicPersistentTileSchedulerILi128ELi80ELi128ELi128ELb1ELb1ELb0ELb0ELb1ELb1EEEEEEEEEvNT_6ParamsE,@function
        .size           _ZN7cutlass13device_kernelIN5flash19enable_sm80_to_sm89INS1_16FlashAttnFwdSm80INS1_25CollectiveMainloopFwdSm80ILi4ELi1ELb0EN4cute5tupleIJNS5_1CILi128EEENS7_ILi80EEENS7_ILi64EEEEEELi64ENS_10bfloat16_tEfNS_4arch4Sm80ELb0ELb0ELb1ELb1ELb0ELb0ELb1ELb1EEENS1_21CollectiveEpilogueFwdINS6_IJS8_SA_S9_EEENS6_IJNS7_ILi1EEESI_SI_EEESC_SE_Li128ELb1ELb1ELb1ELb0EEENS1_36VarlenDynamicPersistentTileSchedulerILi128ELi80ELi128ELi128ELb1ELb1ELb0ELb0ELb1ELb1EEEEEEEEEvNT_6ParamsE,(.L_x_1615 - _ZN7cutlass13device_kernelIN5flash19enable_sm80_to_sm89INS1_16FlashAttnFwdSm80INS1_25CollectiveMainloopFwdSm80ILi4ELi1ELb0EN4cute5tupleIJNS5_1CILi128EEENS7_ILi80EEENS7_ILi64EEEEEELi64ENS_10bfloat16_tEfNS_4arch4Sm80ELb0ELb0ELb1ELb1ELb0ELb0ELb1ELb1EEENS1_21CollectiveEpilogueFwdINS6_IJS8_SA_S9_EEENS6_IJNS7_ILi1EEESI_SI_EEESC_SE_Li128ELb1ELb1ELb1ELb0EEENS1_36VarlenDynamicPersistentTileSchedulerILi128ELi80ELi128ELi128ELb1ELb1ELb0ELb0ELb1ELb1EEEEEEEEEvNT_6ParamsE)
        .other          _ZN7cutlass13device_kernelIN5flash19enable_sm80_to_sm89INS1_16FlashAttnFwdSm80INS1_25CollectiveMainloopFwdSm80ILi4ELi1ELb0EN4cute5tupleIJNS5_1CILi128EEENS7_ILi80EEENS7_ILi64EEEEEELi64ENS_10bfloat16_tEfNS_4arch4Sm80ELb0ELb0ELb1ELb1ELb0ELb0ELb1ELb1EEENS1_21CollectiveEpilogueFwdINS6_IJS8_SA_S9_EEENS6_IJNS7_ILi1EEESI_SI_EEESC_SE_Li128ELb1ELb1ELb1ELb0EEENS1_36VarlenDynamicPersistentTileSchedulerILi128ELi80ELi128ELi128ELb1ELb1ELb0ELb0ELb1ELb1EEEEEEEEEvNT_6ParamsE,@"STO_CUDA_ENTRY STV_DEFAULT"
_ZN7cutlass13device_kernelIN5flash19enable_sm80_to_sm89INS1_16FlashAttnFwdSm80INS1_25CollectiveMainloopFwdSm80ILi4ELi1ELb0EN4cute5tupleIJNS5_1CILi128EEENS7_ILi80EEENS7_ILi64EEEEEELi64ENS_10bfloat16_tEfNS_4arch4Sm80ELb0ELb0ELb1ELb1ELb0ELb0ELb1ELb1EEENS1_21CollectiveEpilogueFwdINS6_IJS8_SA_S9_EEENS6_IJNS7_ILi1EEESI_SI_EEESC_SE_Li128ELb1ELb1ELb1ELb0EEENS1_36VarlenDynamicPersistentTileSchedulerILi128ELi80ELi128ELi128ELb1ELb1ELb0ELb0ELb1ELb1EEEEEEEEEvNT_6ParamsE:
[----:B------:R-:W-:-:S03]  /*0000*/  MOV R1, c[0x0][0x28] ;  /* 0x00000a0000017a02 */ /* 0x000fc60000000f00 */
[----:B------:R-:W1:Y:S01]  /*0010*/  S2R R2, SR_TID.X ;  /* 0x0000000000027919 */ /* 0x000e620000002100 */
[----:B------:R-:W-:Y:S01]  /*0020*/  IADD3 R1, R1, -0x90, RZ ;  /* 0xffffff7001017810 */ /* 0x000fe20007ffe0ff */
[----:B------:R-:W-:Y:S01]  /*0030*/  ULDC.64 UR8, c[0x0][0x118] ;  /* 0x0000460000087ab9 */ /* 0x000fe20000000a00 */
[----:B-1----:R-:W-:-:S05]  /*0040*/  SHF.R.U32.HI R0, RZ, 0x5, R2 ;  /* 0x00000005ff007819 */ /* 0x002fca0000011602 */
[----:B------:R-:W1:Y:S02]  /*0050*/  SHFL.IDX PT, R3, R0, RZ, 0x1f ;  /* 0x00001fff00037589 */ /* 0x000e6400000e0000 */
[----:B-1----:R-:W-:Y:S02]  /*0060*/  ISETP.NE.AND P0, PT, R3, RZ, PT ;  /* 0x000000ff0300720c */ /* 0x002fe40003f05270 */
[----:B------:R-:W-:Y:S11]  /*0070*/  STL [R1+0x80], R3 ;  /* 0x0000800301007387 */ /* 0x000ff60000100800 */
[----:B------:R-:W-:Y:S06]  /*0080*/  @P0 BAR.SYNC.DEFER_BLOCKING 0x5, 0x80 ;  /* 0x0142000000000b1d */ /* 0x000fec0000010000 */
[----:B------:R-:W1:Y:S04]  /*0090*/  @P0 LDS.128 R4, [0x9100] ;  /* 0x00910000ff040984 */ /* 0x000e680000000c00 */
[----:B-1----:R1:W-:Y:S04]  /*00a0*/  @P0 STL.64 [R1+0x20], R4 ;  /* 0x0000200401000387 */ /* 0x0023e80000100a00 */
[----:B------:R1:W-:Y:S04]  /*00b0*/  @P0 STL.64 [R1+0x28], R6 ;  /* 0x0000280601000387 */ /* 0x0003e80000100a00 */
[----:B------:R-:W-:Y:S06]  /*00c0*/  @P0 BAR.ARV 0x4, 0x80 ;  /* 0x0102000000000b1d */ /* 0x000fec0000002000 */
[----:B------:R-:W-:Y:S05]  /*00d0*/  @P0 BRA `(.L_x_29) ;  /* 0x00000b2000000947 */ /* 0x000fea0003800000 */
[----:B------:R-:W-:Y:S01]  /*00e0*/  LOP3.LUT R15, R2, 0x1f, RZ, 0xc0, !PT ;  /* 0x0000001f020f7812 */ /* 0x000fe200078ec0ff */
[----:B------:R-:W-:-:S02]  /*00f0*/  IMAD.MOV.U32 R8, RZ, RZ, RZ ;  /* 0x000000ffff087224 */ /* 0x000fc400078e00ff */
[----:B-1----:R-:W-:Y:S01]  /*0100*/  IMAD.MOV.U32 R7, RZ, RZ, RZ ;  /* 0x000000ffff077224 */ /* 0x002fe200078e00ff */
[----:B------:R-:W-:-:S04]  /*0110*/  ISETP.NE.AND P6, PT, R15, 0x1f, PT ;  /* 0x0000001f0f00780c */ /* 0x000fc80003fc5270 */
[----:B------:R-:W-:-:S13]  /*0120*/  ISETP.GE.OR P0, PT, R15, c[0x0][0x53c], !P6 ;  /* 0x00014f000f007a0c */ /* 0x000fda0007706670 */
[----:B------:R-:W-:Y:S02]  /*0130*/  @!P0 IMAD.MOV.U32 R4, RZ, RZ, 0x4 ;  /* 0x00000004ff048424 */ /* 0x000fe400078e00ff */
[----:B------:R-:W-:Y:S02]  /*0140*/  @!P0 IMAD.MOV.U32 R2, RZ, RZ, 0x4 ;  /* 0x00000004ff028424 */ /* 0x000fe400078e00ff */
[----:B------:R-:W-:-:S04]  /*0150*/  @!P0 IMAD.WIDE.U32 R4, R15, R4, c[0x0][0x580] ;  /* 0x000160000f048625 */ /* 0x000fc800078e0004 */
[C---:B------:R-:W-:Y:S01]  /*0160*/  @!P0 IMAD.WIDE.U32 R2, R15.reuse, R2, c[0x0][0x578] ;  /* 0x00015e000f028625 */ /* 0x040fe200078e0002 */
[----:B------:R-:W2:Y:S04]  /*0170*/  @!P0 LDG.E R8, [R4.64] ;  /* 0x0000000804088981 */ /* 0x000ea8000c1e1900 */
[----:B------:R-:W2:Y:S01]  /*0180*/  @!P0 LDG.E R7, [R2.64] ;  /* 0x0000000802078981 */ /* 0x000ea2000c1e1900 */
[C---:B------:R-:W-:Y:S01]  /*0190*/  ISETP.NE.AND P5, PT, R15.reuse, RZ, PT ;  /* 0x000000ff0f00720c */ /* 0x040fe20003fa5270 */
[----:B------:R-:W1:Y:S01]  /*01a0*/  S2UR UR4, SR_CTAID.X ;  /* 0x00000000000479c3 */ /* 0x000e620000002500 */
[C---:B------:R-:W-:Y:S02]  /*01b0*/  ISETP.GE.U32.AND P4, PT, R15.reuse, 0x2, PT ;  /* 0x000000020f00780c */ /* 0x040fe40003f86070 */
[----:B------:R-:W-:-:S02]  /*01c0*/  ISETP.GE.U32.AND P3, PT, R15, 0x4, PT ;  /* 0x000000040f00780c */ /* 0x000fc40003f66070 */
[C---:B------:R-:W-:Y:S02]  /*01d0*/  ISETP.GE.U32.AND P2, PT, R15.reuse, 0x8, PT ;  /* 0x000000080f00780c */ /* 0x040fe40003f46070 */
[----:B------:R-:W-:Y:S02]  /*01e0*/  ISETP.GE.U32.AND P1, PT, R15, 0x10, PT ;  /* 0x000000100f00780c */ /* 0x000fe40003f26070 */
[----:B------:R-:W-:Y:S01]  /*01f0*/  MOV R10, RZ ;  /* 0x000000ff000a7202 */ /* 0x000fe20000000f00 */
[----:B--2---:R-:W-:-:S05]  /*0200*/  IMAD R4, R8, R7, RZ ;  /* 0x0000000708047224 */ /* 0x004fca00078e02ff */
[----:B------:R-:W2:Y:S02]  /*0210*/  SHFL.UP PT, R0, R4, 0x1, RZ ;  /* 0x0420000004007989 */ /* 0x000ea400000e00ff */
[----:B--2---:R-:W-:-:S05]  /*0220*/  SEL R0, R0, RZ, P5 ;  /* 0x000000ff00007207 */ /* 0x004fca0002800000 */
[----:B------:R-:W-:-:S05]  /*0230*/  IMAD.IADD R4, R4, 0x1, R0 ;  /* 0x0000000104047824 */ /* 0x000fca00078e0200 */
[----:B------:R-:W2:Y:S02]  /*0240*/  SHFL.UP PT, R0, R4, 0x2, RZ ;  /* 0x0440000004007989 */ /* 0x000ea400000e00ff */
[----:B--2---:R-:W-:-:S04]  /*0250*/  SEL R0, R0, RZ, P4 ;  /* 0x000000ff00007207 */ /* 0x004fc80002000000 */
[----:B------:R-:W-:-:S05]  /*0260*/  IADD3 R4, R4, R0, RZ ;  /* 0x0000000004047210 */ /* 0x000fca0007ffe0ff */
[----:B------:R-:W2:Y:S02]  /*0270*/  SHFL.UP PT, R0, R4, 0x4, RZ ;  /* 0x0480000004007989 */ /* 0x000ea400000e00ff */
[----:B--2---:R-:W-:-:S05]  /*0280*/  SEL R0, R0, RZ, P3 ;  /* 0x000000ff00007207 */ /* 0x004fca0001800000 */
[----:B------:R-:W-:-:S05]  /*0290*/  IMAD.IADD R4, R4, 0x1, R0 ;  /* 0x0000000104047824 */ /* 0x000fca00078e0200 */
[----:B------:R-:W2:Y:S02]  /*02a0*/  SHFL.UP PT, R0, R4, 0x8, RZ ;  /* 0x0500000004007989 */ /* 0x000ea400000e00ff */
[----:B--2---:R-:W-:-:S05]  /*02b0*/  SEL R0, R0, RZ, P2 ;  /* 0x000000ff00007207 */ /* 0x004fca0001000000 */
[----:B------:R-:W-:-:S05]  /*02c0*/  IMAD.IADD R4, R4, 0x1, R0 ;  /* 0x0000000104047824 */ /* 0x000fca00078e0200 */
[----:B------:R-:W2:Y:S02]  /*02d0*/  SHFL.UP PT, R0, R4, 0x10, RZ ;  /* 0x0600000004007989 */ /* 0x000ea400000e00ff */
[----:B--2---:R-:W-:-:S05]  /*02e0*/  SEL R0, R0, RZ, P1 ;  /* 0x000000ff00007207 */ /* 0x004fca0000800000 */
[----:B------:R-:W-:-:S05]  /*02f0*/  IMAD.IADD R4, R4, 0x1, R0 ;  /* 0x0000000104047824 */ /* 0x000fca00078e0200 */
[----:B------:R-:W2:Y:S02]  /*0300*/  SHFL.IDX PT, R6, R4, 0x1f, 0x1f ;  /* 0x03e01f0004067f89 */ /* 0x000ea400000e0000 */
[----:B--2---:R-:W-:-:S04]  /*0310*/  IMAD R6, R6, c[0x0][0x538], RZ ;  /* 0x00014e0006067a24 */ /* 0x004fc800078e02ff */
[----:B------:R-:W-:Y:S01]  /*0320*/  IMAD.MOV.U32 R0, RZ, RZ, R6 ;  /* 0x000000ffff007224 */ /* 0x000fe200078e0006 */
[----:B-1----:R-:W-:-:S13]  /*0330*/  ISETP.GT.AND P0, PT, R6, UR4, PT ;  /* 0x0000000406007c0c */ /* 0x002fda000bf04270 */
[----:B------:R-:W-:Y:S05]  /*0340*/  @P0 BRA `(.L_x_30) ;  /* 0x0000027000000947 */ /* 0x000fea0003800000 */
[----:B------:R-:W-:Y:S02]  /*0350*/  MOV R6, R0 ;  /* 0x0000000000067202 */ /* 0x000fe40000000f00 */
[----:B------:R-:W-:-:S04]  /*0360*/  MOV R10, RZ ;  /* 0x000000ff000a7202 */ /* 0x000fc80000000f00 */
.L_x_34:
[----:B------:R-:W-:-:S04]  /*0370*/  IADD3 R0, R10, 0x1f, RZ ;  /* 0x0000001f0a007810 */ /* 0x000fc80007ffe0ff */
[----:B------:R-:W-:-:S13]  /*0380*/  ISETP.GE.AND P0, PT, R0, c[0x0][0x53c], PT ;  /* 0x00014f0000007a0c */ /* 0x000fda0003f06270 */
[----:B------:R-:W-:Y:S05]  /*0390*/  @P0 BRA `(.L_x_31) ;  /* 0x0000078000000947 */ /* 0x000fea0003800000 */
[----:B------:R-:W-:Y:S01]  /*03a0*/  MOV R10, R0 ;  /* 0x00000000000a7202 */ /* 0x000fe20000000f00 */
[----:B------:R-:W-:Y:S01]  /*03b0*/  IMAD.MOV.U32 R7, RZ, RZ, RZ ;  /* 0x000000ffff077224 */ /* 0x000fe200078e00ff */
[----:B------:R-:W-:Y:S02]  /*03c0*/  MOV R8, RZ ;  /* 0x000000ff00087202 */ /* 0x000fe40000000f00 */
[----:B------:R-:W-:-:S04]  /*03d0*/  IADD3 R0, R15, R10, RZ ;  /* 0x0000000a0f007210 */ /* 0x000fc80007ffe0ff */
[----:B------:R-:W-:-:S13]  /*03e0*/  ISETP.GE.OR P0, PT, R0, c[0x0][0x53c], !P6 ;  /* 0x00014f0000007a0c */ /* 0x000fda0007706670 */
[----:B------:R-:W-:Y:S01]  /*03f0*/  @!P0 MOV R2, 0x4 ;  /* 0x0000000400028802 */ /* 0x000fe20000000f00 */
[----:B------:R-:W-:-:S04]  /*0400*/  @!P0 IMAD.MOV.U32 R3, RZ, RZ, 0x4 ;  /* 0x00000004ff038424 */ /* 0x000fc800078e00ff */
[----:B------:R-:W-:-:S04]  /*0410*/  @!P0 IMAD.WIDE R4, R0, R2, c[0x0][0x580] ;  /* 0x0001600000048625 */ /* 0x000fc800078e0202 */
[----:B------:R-:W-:Y:S01]  /*0420*/  @!P0 IMAD.WIDE R2, R0, R3, c[0x0][0x578] ;  /* 0x00015e0000028625 */ /* 0x000fe200078e0203 */
[----:B------:R-:W2:Y:S04]  /*0430*/  @!P0 LDG.E R8, [R4.64] ;  /* 0x0000000804088981 */ /* 0x000ea8000c1e1900 */
[----:B------:R-:W2:Y:S02]  /*0440*/  @!P0 LDG.E R7, [R2.64] ;  /* 0x0000000802078981 */ /* 0x000ea4000c1e1900 */
[----:B--2---:R-:W-:Y:S01]  /*0450*/  IMAD R5, R8, R7, RZ ;  /* 0x0000000708057224 */ /* 0x004fe200078e02ff */
[----:B------:R-:W-:Y:S05]  /*0460*/  BRA.DIV ~URZ, `(.L_x_32) ;  /* 0x0000e1327f007947 */ /* 0x000fea000b800000 */
[----:B------:R1:W2:Y:S02]  /*0470*/  SHFL.UP PT, R0, R5, 0x1, RZ ;  /* 0x0420000005007989 */ /* 0x0002a400000e00ff */
.L_x_143:
[----:B--2---:R-:W-:-:S04]  /*0480*/  SEL R0, R0, RZ, P5 ;  /* 0x000000ff00007207 */ /* 0x004fc80002800000 */
[----:B-1----:R-:W-:Y:S01]  /*0490*/  IADD3 R5, R5, R0, RZ ;  /* 0x0000000005057210 */ /* 0x002fe20007ffe0ff */
[----:B------:R-:W-:Y:S05]  /*04a0*/  BRA.DIV ~URZ, `(.L_x_33) ;  /* 0x0000e1527f007947 */ /* 0x000fea000b800000 */
[----:B------:R-:W1:Y:S02]  /*04b0*/  SHFL.UP PT, R0, R5, 0x2, RZ ;  /* 0x0440000005007989 */ /* 0x000e6400000e00ff */
[----:B-1----:R-:W-:-:S05]  /*04c0*/  SEL R0, R0, RZ, P4 ;  /* 0x000000ff00007207 */ /* 0x002fca0002000000 */
[----:B------:R-:W-:-:S05]  /*04d0*/  IMAD.IADD R0, R5, 0x1, R0 ;  /* 0x0000000105007824 */ /* 0x000fca00078e0200 */
        /* <DEDUP_REMOVED lines=9> */
[----:B------:R1:W2:Y:S02]  /*0570*/  SHFL.IDX PT, R0, R4, 0x1f, 0x1f ;  /* 0x03e01f0004007f89 */ /* 0x0002a400000e0000 */
.L_x_144:
[----:B--2---:R-:W-:-:S05]  /*0580*/  IMAD R0, R0, c[0x0][0x538], RZ ;  /* 0x00014e0000007a24 */ /* 0x004fca00078e02ff */
[----:B------:R-:W-:-:S04]  /*0590*/  IADD3 R6, R0, R6, RZ ;  /* 0x0000000600067210 */ /* 0x000fc80007ffe0ff */
[----:B------:R-:W-:-:S13]  /*05a0*/  ISETP.GT.AND P0, PT, R6, UR4, PT ;  /* 0x0000000406007c0c */ /* 0x000fda000bf04270 */
[----:B-1----:R-:W-:Y:S05]  /*05b0*/  @!P0 BRA `(.L_x_34) ;  /* 0xfffffdb000008947 */ /* 0x002fea000383ffff */
.L_x_30:
[----:B------:R-:W-:-:S05]  /*05c0*/  IADD3 R13, -R0, R6, RZ ;  /* 0x00000006000d7210 */ /* 0x000fca0007ffe1ff */
[----:B------:R-:W-:-:S05]  /*05d0*/  IMAD R0, R4, c[0x0][0x538], R13 ;  /* 0x00014e0004007a24 */ /* 0x000fca00078e020d */
[----:B------:R-:W-:Y:S01]  /*05e0*/  ISETP.GT.AND P0, PT, R0, UR4, PT ;  /* 0x0000000400007c0c */ /* 0x000fe2000bf04270 */
[----:B------:R-:W-:-:S12]  /*05f0*/  BRA.DIV ~URZ, `(.L_x_35) ;  /* 0x0000e1c27f007947 */ /* 0x000fd8000b800000 */
[----:B------:R-:W-:-:S04]  /*0600*/  VOTE.ANY R0, PT, !P0 ;  /* 0x0000000000007806 */ /* 0x000fc800040e0100 */
.L_x_145:
[----:B------:R1:W2:Y:S01]  /*0610*/  POPC R14, R0 ;  /* 0x00000000000e7309 */ /* 0x0002a20000000000 */
[----:B------:R-:W-:Y:S05]  /*0620*/  BRA.DIV ~URZ, `(.L_x_36) ;  /* 0x0000e1d27f007947 */ /* 0x000fea000b800000 */
[----:B--2---:R2:W3:Y:S01]  /*0630*/  SHFL.IDX PT, R12, R8, R14, 0x1f ;  /* 0x00001f0e080c7589 */ /* 0x0044e200000e0000 */
[----:B------:R-:W-:-:S03]  /*0640*/  MOV R6, RZ ;  /* 0x000000ff00067202 */ /* 0x000fc60000000f00 */
[----:B------:R2:W4:Y:S04]  /*0650*/  SHFL.IDX PT, R11, R7, R14, 0x1f ;  /* 0x00001f0e070b7589 */ /* 0x00052800000e0000 */
.L_x_146:
[----:B------:R-:W-:Y:S01]  /*0660*/  ISETP.NE.AND P0, PT, R0, RZ, PT ;  /* 0x000000ff0000720c */ /* 0x000fe20003f05270 */
[----:B------:R-:W-:-:S12]  /*0670*/  BSSY B0, `(.L_x_37) ;  /* 0x0000005000007945 */ /* 0x000fd80003800000 */
[----:B------:R-:W-:Y:S05]  /*0680*/  @!P0 BRA `(.L_x_38) ;  /* 0x0000003000008947 */ /* 0x000fea0003800000 */
[----:B------:R-:W-:Y:S01]  /*0690*/  IADD3 R5, R14, -0x1, RZ ;  /* 0xffffffff0e057810 */ /* 0x000fe20007ffe0ff */
[----:B------:R-:W-:Y:S05]  /*06a0*/  BRA.DIV ~URZ, `(.L_x_39) ;  /* 0x0000e2327f007947 */ /* 0x000fea000b800000 */
[----:B------:R1:W2:Y:S02]  /*06b0*/  SHFL.IDX PT, R6, R4, R5, 0x1f ;  /* 0x00001f0504067589 */ /* 0x0002a400000e0000 */
.L_x_38:
[----:B------:R-:W-:Y:S05]  /*06c0*/  BSYNC B0 ;  /* 0x0000000000007941 */ /* 0x000fea0003800000 */
.L_x_37:
[----:B-1-3--:R-:W-:Y:S01]  /*06d0*/  IABS R0, R12 ;  /* 0x0000000c00007213 */ /* 0x00afe20000000000 */
[----:B--2---:R-:W-:-:S04]  /*06e0*/  IMAD R4, R6, c[0x0][0x538], R13 ;  /* 0x00014e0006047a24 */ /* 0x004fc800078e020d */
[----:B------:R-:W-:Y:S01]  /*06f0*/  IMAD.MOV.U32 R5, RZ, RZ, R0 ;  /* 0x000000ffff057224 */ /* 0x000fe200078e0000 */
[----:B----4-:R-:W-:Y:S01]  /*0700*/  IABS R0, R11 ;  /* 0x0000000b00007213 */ /* 0x010fe20000000000 */
[----:B------:R1:W-:Y:S01]  /*0710*/  STL [R1+0x20], R4 ;  /* 0x0000200401007387 */ /* 0x0003e20000100800 */
[----:B------:R-:W-:Y:S01]  /*0720*/  IADD3 R9, -R4, UR4, RZ ;  /* 0x0000000404097c10 */ /* 0x000fe2000fffe1ff */
[----:B------:R-:W2:Y:S02]  /*0730*/  I2F.RP R2, R5 ;  /* 0x0000000500027306 */ /* 0x000ea40000209400 */
[----:B------:R-:W-:Y:S01]  /*0740*/  IMAD.MOV.U32 R7, RZ, RZ, R0 ;  /* 0x000000ffff077224 */ /* 0x000fe200078e0000 */
[----:B------:R-:W-:Y:S02]  /*0750*/  IABS R6, R9 ;  /* 0x0000000900067213 */ /* 0x000fe40000000000 */
[----:B------:R-:W-:-:S03]  /*0760*/  IABS R0, R12 ;  /* 0x0000000c00007213 */ /* 0x000fc60000000000 */
[----:B------:R-:W-:Y:S01]  /*0770*/  I2F.RP R8, R7 ;  /* 0x0000000700087306 */ /* 0x000fe20000209400 */
[----:B------:R-:W-:-:S07]  /*0780*/  IADD3 R0, RZ, -R0, RZ ;  /* 0x80000000ff007210 */ /* 0x000fce0007ffe0ff */
[----:B--2---:R-:W2:Y:S02]  /*0790*/  MUFU.RCP R2, R2 ;  /* 0x0000000200027308 */ /* 0x004ea40000001000 */
[----:B--2---:R-:W-:-:S06]  /*07a0*/  IADD3 R2, R2, 0xffffffe, RZ ;  /* 0x0ffffffe02027810 */ /* 0x004fcc0007ffe0ff */
[----:B------:R-:W2:Y:S02]  /*07b0*/  F2I.FTZ.U32.TRUNC.NTZ R3, R2 ;  /* 0x0000000200037305 */ /* 0x000ea4000021f000 */
[----:B--2---:R-:W-:-:S04]  /*07c0*/  IMAD.MOV R2, RZ, RZ, -R3 ;  /* 0x000000ffff027224 */ /* 0x004fc800078e0a03 */
[----:B-1----:R-:W-:Y:S02]  /*07d0*/  IMAD R4, R2, R5, RZ ;  /* 0x0000000502047224 */ /* 0x002fe400078e02ff */
[----:B------:R-:W-:-:S04]  /*07e0*/  IMAD.MOV.U32 R2, RZ, RZ, RZ ;  /* 0x000000ffff027224 */ /* 0x000fc800078e00ff */
[----:B------:R-:W-:-:S04]  /*07f0*/  IMAD.HI.U32 R2, R3, R4, R2 ;  /* 0x0000000403027227 */ /* 0x000fc800078e0002 */
[----:B------:R-:W-:-:S04]  /*0800*/  IMAD.MOV.U32 R3, RZ, RZ, R6 ;  /* 0x000000ffff037224 */ /* 0x000fc800078e0006 */
[----:B------:R-:W-:-:S04]  /*0810*/  IMAD.HI.U32 R2, R2, R3, RZ ;  /* 0x0000000302027227 */ /* 0x000fc800078e00ff */
[----:B------:R-:W-:Y:S02]  /*0820*/  IMAD R0, R2, R0, R3 ;  /* 0x0000000002007224 */ /* 0x000fe400078e0203 */
[----:B------:R-:W1:Y:S03]  /*0830*/  MUFU.RCP R3, R8 ;  /* 0x0000000800037308 */ /* 0x000e660000001000 */
[----:B------:R-:W-:-:S13]  /*0840*/  ISETP.GT.U32.AND P1, PT, R5, R0, PT ;  /* 0x000000000500720c */ /* 0x000fda0003f24070 */
[----:B------:R-:W-:Y:S01]  /*0850*/  @!P1 IMAD.IADD R0, R0, 0x1, -R5 ;  /* 0x0000000100009824 */ /* 0x000fe200078e0a05 */
[----:B-1----:R-:W-:Y:S02]  /*0860*/  IADD3 R3, R3, 0xffffffe, RZ ;  /* 0x0ffffffe03037810 */ /* 0x002fe40007ffe0ff */
[----:B------:R-:W-:Y:S02]  /*0870*/  @!P1 IADD3 R2, R2, 0x1, RZ ;  /* 0x0000000102029810 */ /* 0x000fe40007ffe0ff */
[----:B------:R-:W-:Y:S02]  /*0880*/  ISETP.GE.U32.AND P2, PT, R0, R5, PT ;  /* 0x000000050000720c */ /* 0x000fe40003f46070 */
[----:B------:R-:W1:Y:S01]  /*0890*/  F2I.FTZ.U32.TRUNC.NTZ R3, R3 ;  /* 0x0000000300037305 */ /* 0x000e62000021f000 */
[----:B------:R-:W-:Y:S02]  /*08a0*/  LOP3.LUT R0, R9, R12, RZ, 0x3c, !PT ;  /* 0x0000000c09007212 */ /* 0x000fe400078e3cff */
[----:B------:R-:W-:-:S02]  /*08b0*/  ISETP.NE.AND P1, PT, R12, RZ, PT ;  /* 0x000000ff0c00720c */ /* 0x000fc40003f25270 */
[----:B------:R-:W-:-:S06]  /*08c0*/  ISETP.GE.AND P0, PT, R0, RZ, PT ;  /* 0x000000ff0000720c */ /* 0x000fcc0003f06270 */
[----:B------:R-:W-:Y:S02]  /*08d0*/  @P2 IADD3 R2, R2, 0x1, RZ ;  /* 0x0000000102022810 */ /* 0x000fe40007ffe0ff */
[----:B-1----:R-:W-:-:S03]  /*08e0*/  IADD3 R0, RZ, -R3, RZ ;  /* 0x80000003ff007210 */ /* 0x002fc60007ffe0ff */
[----:B------:R-:W-:Y:S01]  /*08f0*/  IMAD.MOV.U32 R4, RZ, RZ, R2 ;  /* 0x000000ffff047224 */ /* 0x000fe200078e0002 */
[----:B------:R-:W-:-:S03]  /*0900*/  MOV R2, RZ ;  /* 0x000000ff00027202 */ /* 0x000fc60000000f00 */
[----:B------:R-:W-:Y:S01]  /*0910*/  @!P0 IMAD.MOV R4, RZ, RZ, -R4 ;  /* 0x000000ffff048224 */ /* 0x000fe200078e0a04 */
[----:B------:R-:W-:Y:S01]  /*0920*/  @!P1 LOP3.LUT R4, RZ, R12, RZ, 0x33, !PT ;  /* 0x0000000cff049212 */ /* 0x000fe200078e33ff */
[----:B------:R-:W-:Y:S01]  /*0930*/  IMAD.MOV.U32 R5, RZ, RZ, R0 ;  /* 0x000000ffff057224 */ /* 0x000fe200078e0000 */
[----:B------:R-:W-:Y:S02]  /*0940*/  IABS R0, R11 ;  /* 0x0000000b00007213 */ /* 0x000fe40000000000 */
[----:B------:R-:W-:Y:S01]  /*0950*/  IABS R8, R4 ;  /* 0x0000000400087213 */ /* 0x000fe20000000000 */
[----:B------:R-:W-:Y:S02]  /*0960*/  IMAD R5, R5, R7, RZ ;  /* 0x0000000705057224 */ /* 0x000fe400078e02ff */
[----:B------:R-:W-:Y:S02]  /*0970*/  IMAD.MOV R6, RZ, RZ, -R0 ;  /* 0x000000ffff067224 */ /* 0x000fe400078e0a00 */
[----:B------:R-:W-:-:S04]  /*0980*/  IMAD.HI.U32 R0, R3, R5, R2 ;  /* 0x0000000503007227 */ /* 0x000fc800078e0002 */
[----:B------:R-:W-:Y:S02]  /*0990*/  IMAD.MOV.U32 R2, RZ, RZ, R8 ;  /* 0x000000ffff027224 */ /* 0x000fe400078e0008 */
[----:B------:R-:W-:Y:S02]  /*09a0*/  IMAD.MOV.U32 R3, RZ, RZ, R6 ;  /* 0x000000ffff037224 */ /* 0x000fe400078e0006 */
[----:B------:R-:W-:-:S04]  /*09b0*/  IMAD.HI.U32 R0, R0, R2, RZ ;  /* 0x0000000200007227 */ /* 0x000fc800078e00ff */
[----:B------:R-:W-:Y:S02]  /*09c0*/  IMAD R2, R0, R3, R2 ;  /* 0x0000000300027224 */ /* 0x000fe400078e0202 */
[----:B------:R-:W-:-:S03]  /*09d0*/  IMAD R3, R4, R12, RZ ;  /* 0x0000000c04037224 */ /* 0x000fc600078e02ff */
[----:B------:R-:W-:Y:S02]  /*09e0*/  ISETP.GT.U32.AND P1, PT, R7, R2, PT ;  /* 0x000000020700720c */ /* 0x000fe40003f24070 */
[----:B------:R-:W-:-:S11]  /*09f0*/  IADD3 R3, R9, -R3, RZ ;  /* 0x8000000309037210 */ /* 0x000fd60007ffe0ff */
[----:B------:R-:W-:Y:S01]  /*0a00*/  @!P1 IMAD.IADD R2, R2, 0x1, -R7 ;  /* 0x0000000102029824 */ /* 0x000fe200078e0a07 */
[----:B------:R-:W-:Y:S02]  /*0a10*/  @!P1 IADD3 R0, R0, 0x1, RZ ;  /* 0x0000000100009810 */ /* 0x000fe40007ffe0ff */
[----:B------:R-:W-:Y:S02]  /*0a20*/  ISETP.NE.AND P1, PT, R11, RZ, PT ;  /* 0x000000ff0b00720c */ /* 0x000fe40003f25270 */
[----:B------:R-:W-:Y:S02]  /*0a30*/  ISETP.GE.U32.AND P2, PT, R2, R7, PT ;  /* 0x000000070200720c */ /* 0x000fe40003f46070 */
[----:B------:R-:W-:-:S04]  /*0a40*/  LOP3.LUT R2, R4, R11, RZ, 0x3c, !PT ;  /* 0x0000000b04027212 */ /* 0x000fc800078e3cff */
[----:B------:R-:W-:-:S07]  /*0a50*/  ISETP.GE.AND P0, PT, R2, RZ, PT ;  /* 0x000000ff0200720c */ /* 0x000fce0003f06270 */
[----:B------:R-:W-:-:S06]  /*0a60*/  @P2 IADD3 R0, R0, 0x1, RZ ;  /* 0x0000000100002810 */ /* 0x000fcc0007ffe0ff */
[----:B------:R-:W-:Y:S02]  /*0a70*/  @!P0 IADD3 R0, -R0, RZ, RZ ;  /* 0x000000ff00008210 */ /* 0x000fe40007ffe1ff */
[----:B------:R-:W-:-:S05]  /*0a80*/  @!P1 LOP3.LUT R0, RZ, R11, RZ, 0x33, !PT ;  /* 0x0000000bff009212 */ /* 0x000fca00078e33ff */
[--C-:B------:R-:W-:Y:S02]  /*0a90*/  IMAD.MOV R2, RZ, RZ, -R0.reuse ;  /* 0x000000ffff027224 */ /* 0x100fe400078e0a00 */
[C---:B------:R-:W-:Y:S02]  /*0aa0*/  IMAD R0, R11.reuse, 0x1000000, R0 ;  /* 0x010000000b007824 */ /* 0x040fe400078e0200 */
[----:B------:R-:W-:Y:S02]  /*0ab0*/  IMAD R2, R11, R2, R4 ;  /* 0x000000020b027224 */ /* 0x000fe400078e0204 */
[----:B------:R-:W-:Y:S02]  /*0ac0*/  IMAD.IADD R4, R14, 0x1, R10 ;  /* 0x000000010e047824 */ /* 0x000fe400078e020a */
[----:B------:R-:W-:-:S03]  /*0ad0*/  IMAD R0, R2, 0x10000, R0 ;  /* 0x0001000002007824 */ /* 0x000fc600078e0200 */
[----:B------:R1:W-:Y:S04]  /*0ae0*/  STL [R1+0x2c], R4 ;  /* 0x00002c0401007387 */ /* 0x0003e80000100800 */
[----:B------:R1:W-:Y:S04]  /*0af0*/  STL [R1+0x28], R0 ;  /* 0x0000280001007387 */ /* 0x0003e80000100800 */
[----:B------:R1:W-:Y:S01]  /*0b00*/  STL [R1+0x24], R3 ;  /* 0x0000240301007387 */ /* 0x0003e20000100800 */
[----:B------:R-:W-:Y:S05]  /*0b10*/  BRA `(.L_x_40) ;  /* 0x0000006000007947 */ /* 0x000fea0003800000 */
.L_x_31:
[----:B------:R-:W-:Y:S01]  /*0b20*/  MOV R0, UR4 ;  /* 0x0000000400007c02 */ /* 0x000fe20008000f00 */
[----:B------:R-:W-:Y:S04]  /*0b30*/  STL [R1+0x24], RZ ;  /* 0x000024ff01007387 */ /* 0x000fe80000100800 */
[----:B------:R-:W-:Y:S04]  /*0b40*/  STL [R1+0x28], RZ ;  /* 0x000028ff01007387 */ /* 0x000fe80000100800 */
[----:B------:R1:W-:Y:S02]  /*0b50*/  STL [R1+0x20], R0 ;  /* 0x0000200001007387 */ /* 0x0003e40000100800 */
[----:B-1----:R-:W-:-:S05]  /*0b60*/  MOV R0, c[0x0][0x53c] ;  /* 0x00014f0000007a02 */ /* 0x002fca0000000f00 */
[----:B------:R1:W-:Y:S02]  /*0b70*/  STL [R1+0x2c], R0 ;  /* 0x00002c0001007387 */ /* 0x0003e40000100800 */
.L_x_40:
[----:B-1----:R-:W2:Y:S04]  /*0b80*/  LDL R4, [R1+0x20] ;  /* 0x0000200001047983 */ /* 0x002ea80000100800 */
[----:B------:R-:W2:Y:S04]  /*0b90*/  LDL R5, [R1+0x24] ;  /* 0x0000240001057983 */ /* 0x000ea80000100800 */
[----:B------:R-:W2:Y:S04]  /*0ba0*/  LDL R6, [R1+0x28] ;  /* 0x0000280001067983 */ /* 0x000ea80000100800 */
[----:B------:R-:W2:Y:S01]  /*0bb0*/  LDL R7, [R1+0x2c] ;  /* 0x00002c0001077983 */ /* 0x000ea20000100800 */
[----:B------:R-:W-:Y:S01]  /*0bc0*/  ISETP.NE.AND P0, PT, R15, RZ, PT ;  /* 0x000000ff0f00720c */ /* 0x000fe20003f05270 */
[----:B------:R-:W-:-:S12]  /*0bd0*/  WARPSYNC 0xffffffff ;  /* 0xffffffff00007948 */ /* 0x000fd80003800000 */
[----:B--2---:R1:W-:Y:S04]  /*0be0*/  @!P0 STS.128 [0x9100], R4 ;  /* 0x00910004ff008388 */ /* 0x0043e80000000c00 */
[----:B------:R-:W-:Y:S06]  /*0bf0*/  BAR.ARV 0x5, 0x80 ;  /* 0x0142000000007b1d */ /* 0x000fec0000002000 */
.L_x_29:
[----:B------:R-:W2:Y:S02]  /*0c00*/  LDL R0, [R1+0x2c] ;  /* 0x00002c0001007983 */ /* 0x000ea40000100800 */
[----:B--2---:R-:W-:-:S13]  /*0c10*/  ISETP.GE.AND P0, PT, R0, c[0x0][0x53c], PT ;  /* 0x00014f0000007a0c */ /* 0x004fda0003f06270 */
[----:B------:R-:W-:Y:S05]  /*0c20*/  @P0 EXIT ;  /* 0x000000000000094d */ /* 0x000fea0003800000 */
[----:B------:R-:W2:Y:S02]  /*0c30*/  S2R R16, SR_TID.X ;  /* 0x0000000000107919 */ /* 0x000ea40000002100 */
[----:B--2---:R-:W-:-:S04]  /*0c40*/  SHF.R.S32.HI R11, RZ, 0x1f, R16 ;  /* 0x0000001fff0b7819 */ /* 0x004fc80000011410 */
[CC--:B------:R-:W-:Y:S02]  /*0c50*/  LEA.HI R2, R11.reuse, R16.reuse, RZ, 0x4 ;  /* 0x000000100b027211 */ /* 0x0c0fe400078f20ff */
[CC--:B------:R-:W-:Y:S02]  /*0c60*/  LEA.HI R10, R11.reuse, R16.reuse, RZ, 0x3 ;  /* 0x000000100b0a7211 */ /* 0x0c0fe400078f18ff */
[----:B------:R-:W-:Y:S02]  /*0c70*/  SHF.R.S32.HI R3, RZ, 0x4, R2 ;  /* 0x00000004ff037819 */ /* 0x000fe40000011402 */
[----:B------:R-:W-:Y:S02]  /*0c80*/  LEA.HI R13, R11, R16, RZ, 0x2 ;  /* 0x000000100b0d7211 */ /* 0x000fe400078f10ff */
[----:B------:R-:W-:Y:S02]  /*0c90*/  LEA.HI R0, R2, R3, RZ, 0x1 ;  /* 0x0000000302007211 */ /* 0x000fe400078f08ff */
[----:B------:R-:W-:-:S02]  /*0ca0*/  SHF.R.S32.HI R18, RZ, 0x3, R10 ;  /* 0x00000003ff127819 */ /* 0x000fc4000001140a */
[----:B------:R-:W-:Y:S02]  /*0cb0*/  LOP3.LUT R0, R0, 0xfffffffe, RZ, 0xc0, !PT ;  /* 0xfffffffe00007812 */ /* 0x000fe400078ec0ff */
[----:B------:R-:W-:Y:S01]  /*0cc0*/  LOP3.LUT R8, R10, 0xfffffff8, RZ, 0xc0, !PT ;  /* 0xfffffff80a087812 */ /* 0x000fe200078ec0ff */
[----:B-1----:R-:W-:Y:S01]  /*0cd0*/  IMAD.SHL.U32 R4, R18, 0x40, RZ ;  /* 0x0000004012047824 */ /* 0x002fe200078e00ff */
[--C-:B------:R-:W-:Y:S01]  /*0ce0*/  SHF.R.S32.HI R9, RZ, 0x2, R13.reuse ;  /* 0x00000002ff097819 */ /* 0x100fe2000001140d */
[----:B------:R-:W-:Y:S01]  /*0cf0*/  IMAD.IADD R14, R3, 0x1, -R0 ;  /* 0x00000001030e7824 */ /* 0x000fe200078e0a00 */
[----:B------:R-:W-:Y:S01]  /*0d00*/  LOP3.LUT R0, R2, 0xfffffff0, RZ, 0xc0, !PT ;  /* 0xfffffff002007812 */ /* 0x000fe200078ec0ff */
[----:B------:R-:W-:Y:S01]  /*0d10*/  IMAD.IADD R8, R16, 0x1, -R8 ;  /* 0x0000000110087824 */ /* 0x000fe200078e0a08 */
[----:B------:R-:W-:-:S03]  /*0d20*/  SHF.R.S32.HI R3, RZ, 0x1f, R13 ;  /* 0x0000001fff037819 */ /* 0x000fc6000001140d */
[----:B------:R-:W-:Y:S01]  /*0d30*/  IMAD.IADD R2, R16, 0x1, -R0 ;  /* 0x0000000110027824 */ /* 0x000fe200078e0a00 */
[----:B------:R-:W-:Y:S01]  /*0d40*/  LEA.HI R3, R3, R9, RZ, 0x3 ;  /* 0x0000000903037211 */ /* 0x000fe200078f18ff */
[----:B------:R-:W-:Y:S01]  /*0d50*/  IMAD.SHL.U32 R20, R8, 0x8, RZ ;  /* 0x0000000808147824 */ /* 0x000fe200078e00ff */
[----:B------:R-:W-:Y:S01]  /*0d60*/  LOP3.LUT R0, R4, 0x1c0, RZ, 0xc0, !PT ;  /* 0x000001c004007812 */ /* 0x000fe200078ec0ff */
[----:B------:R-:W-:Y:S01]  /*0d70*/  IMAD.SHL.U32 R7, R8, 0x40, RZ ;  /* 0x0000004008077824 */ /* 0x000fe200078e00ff */
[----:B------:R-:W-:Y:S02]  /*0d80*/  SHF.R.S32.HI R6, RZ, 0x1f, R2 ;  /* 0x0000001fff067819 */ /* 0x000fe40000011402 */
[----:B------:R-:W-:Y:S01]  /*0d90*/  LOP3.LUT R3, R3, 0xfffffff8, RZ, 0xc0, !PT ;  /* 0xfffffff803037812 */ /* 0x000fe200078ec0ff */
[----:B------:R-:W-:Y:S01]  /*0da0*/  STL [R1+0x18], R20 ;  /* 0x0000181401007387 */ /* 0x000fe20000100800 */
[----:B------:R-:W-:Y:S02]  /*0db0*/  SHF.R.U32.HI R5, RZ, 0x3, R0 ;  /* 0x00000003ff057819 */ /* 0x000fe40000011600 */
[----:B------:R-:W-:Y:S01]  /*0dc0*/  LOP3.LUT R4, R0, 0x38, R20, 0xf8, !PT ;  /* 0x0000003800047812 */ /* 0x000fe200078ef814 */
[----:B------:R-:W-:Y:S01]  /*0dd0*/  IMAD.IADD R9, R9, 0x1, -R3 ;  /* 0x0000000109097824 */ /* 0x000fe200078e0a03 */
[----:B------:R-:W-:-:S02]  /*0de0*/  LEA.HI R12, R6, R2, RZ, 0x3 ;  /* 0x00000002060c7211 */ /* 0x000fc400078f18ff */
[----:B------:R-:W-:Y:S02]  /*0df0*/  LOP3.LUT R0, R7, 0x1c0, RZ, 0xc0, !PT ;  /* 0x000001c007007812 */ /* 0x000fe400078ec0ff */
[----:B------:R-:W-:Y:S02]  /*0e00*/  LOP3.LUT R5, R4, R5, RZ, 0x3c, !PT ;  /* 0x0000000504057212 */ /* 0x000fe400078e3cff */
[----:B------:R-:W-:Y:S02]  /*0e10*/  LOP3.LUT R3, R12, 0xfffffff8, RZ, 0xc0, !PT ;  /* 0xfffffff80c037812 */ /* 0x000fe400078ec0ff */
[CC--:B------:R-:W-:Y:S02]  /*0e20*/  LEA.HI R6, R11.reuse, R16.reuse, RZ, 0x6 ;  /* 0x000000100b067211 */ /* 0x0c0fe400078f30ff */
[----:B------:R-:W-:Y:S01]  /*0e30*/  LOP3.LUT R4, R0, 0x8, R10, 0xf8, !PT ;  /* 0x0000000800047812 */ /* 0x000fe200078ef80a */
[----:B------:R-:W-:Y:S01]  /*0e40*/  IMAD.IADD R10, R2, 0x1, -R3 ;  /* 0x00000001020a7824 */ /* 0x000fe200078e0a03 */
[----:B------:R-:W-:Y:S01]  /*0e50*/  SHF.R.U32.HI R0, RZ, 0x3, R0 ;  /* 0x00000003ff007819 */ /* 0x000fe20000011600 */
[----:B------:R-:W-:Y:S01]  /*0e60*/  IMAD.SHL.U32 R3, R6, 0x8, RZ ;  /* 0x0000000806037824 */ /* 0x000fe200078e00ff */
[----:B------:R-:W-:-:S02]  /*0e70*/  LEA.HI R11, R11, R16, RZ, 0x5 ;  /* 0x000000100b0b7211 */ /* 0x000fc400078f28ff */
[----:B------:R-:W-:Y:S02]  /*0e80*/  LOP3.LUT R15, R4, R0, RZ, 0x3c, !PT ;  /* 0x00000000040f7212 */ /* 0x000fe400078e3cff */
[----:B------:R-:W-:Y:S02]  /*0e90*/  LOP3.LUT R2, R13, 0xfffffffc, RZ, 0xc0, !PT ;  /* 0xfffffffc0d027812 */ /* 0x000fe400078ec0ff */
[----:B------:R-:W-:Y:S02]  /*0ea0*/  LOP3.LUT R0, R11, 0xffffffe0, RZ, 0xc0, !PT ;  /* 0xffffffe00b007812 */ /* 0x000fe400078ec0ff */
[----:B------:R-:W-:Y:S01]  /*0eb0*/  LOP3.LUT R213, R5, 0x7ffffe00, R3, 0xf8, !PT ;  /* 0x7ffffe0005d57812 */ /* 0x000fe200078ef803 */
[C---:B------:R-:W-:Y:S01]  /*0ec0*/  IMAD.IADD R7, R16.reuse, 0x1, -R2 ;  /* 0x0000000110077824 */ /* 0x040fe200078e0a02 */
[----:B------:R-:W-:Y:S01]  /*0ed0*/  LOP3.LUT R3, R9, 0x1, RZ, 0xc0, !PT ;  /* 0x0000000109037812 */ /* 0x000fe200078ec0ff */
[----:B------:R-:W-:Y:S01]  /*0ee0*/  IMAD.IADD R17, R16, 0x1, -R0 ;  /* 0x0000000110117824 */ /* 0x000fe200078e0a00 */
[--C-:B------:R-:W-:Y:S01]  /*0ef0*/  SHF.R.S32.HI R6, RZ, 0x5, R11.reuse ;  /* 0x00000005ff067819 */ /* 0x100fe2000001140b */
[----:B------:R-:W-:Y:S01]  /*0f00*/  IMAD.SHL.U32 R213, R213, 0x2, RZ ;  /* 0x00000002d5d57824 */ /* 0x000fe200078e00ff */
[----:B------:R-:W-:-:S02]  /*0f10*/  SHF.R.S32.HI R2, RZ, 0x1f, R11 ;  /* 0x0000001fff027819 */ /* 0x000fc4000001140b */
[----:B------:R-:W-:Y:S02]  /*0f20*/  LEA.HI R0, R7, R7, RZ, 0x1 ;  /* 0x0000000707007211 */ /* 0x000fe400078f08ff */
[----:B------:R-:W-:Y:S02]  /*0f30*/  ISETP.NE.U32.AND P0, PT, R3, 0x1, PT ;  /* 0x000000010300780c */ /* 0x000fe40003f05070 */
[----:B------:R-:W-:Y:S02]  /*0f40*/  LEA.HI R3, R2, R6, RZ, 0x2 ;  /* 0x0000000602037211 */ /* 0x000fe400078f10ff */
[----:B------:R-:W-:Y:S02]  /*0f50*/  SHF.R.S32.HI R11, RZ, 0x1f, R17 ;  /* 0x0000001fff0b7819 */ /* 0x000fe40000011411 */
[C---:B------:R-:W-:Y:S01]  /*0f60*/  LOP3.LUT R2, R0.reuse, 0x1ffffffe, RZ, 0xc0, !PT ;  /* 0x1ffffffe00027812 */ /* 0x040fe200078ec0ff */
[----:B------:R-:W-:Y:S01]  /*0f70*/  IMAD.SHL.U32 R0, R0, 0x20, RZ ;  /* 0x0000002000007824 */ /* 0x000fe200078e00ff */
[----:B------:R-:W-:-:S02]  /*0f80*/  LOP3.LUT R3, R3, 0xffffffc, RZ, 0xc0, !PT ;  /* 0x0ffffffc03037812 */ /* 0x000fc400078ec0ff */
[----:B------:R-:W-:Y:S01]  /*0f90*/  LEA.HI R11, R11, R17, RZ, 0x2 ;  /* 0x000000110b0b7211 */ /* 0x000fe200078f10ff */
[----:B------:R-:W-:Y:S01]  /*0fa0*/  IMAD.IADD R2, R7, 0x1, -R2 ;  /* 0x0000000107027824 */ /* 0x000fe200078e0a02 */
[----:B------:R-:W-:Y:S01]  /*0fb0*/  LOP3.LUT R0, R0, 0xffffffc0, RZ, 0xc0, !PT ;  /* 0xffffffc000007812 */ /* 0x000fe200078ec0ff */
[----:B------:R-:W-:Y:S01]  /*0fc0*/  IMAD.IADD R5, R6, 0x1, -R3 ;  /* 0x0000000106057824 */ /* 0x000fe200078e0a03 */
[----:B------:R-:W-:Y:S01]  /*0fd0*/  SHF.R.S32.HI R4, RZ, 0x2, R11 ;  /* 0x00000002ff047819 */ /* 0x000fe2000001140b */
[----:B------:R-:W-:Y:S01]  /*0fe0*/  IMAD.SHL.U32 R3, R10, 0x40, RZ ;  /* 0x000000400a037824 */ /* 0x000fe200078e00ff */
[----:B------:R-:W-:Y:S01]  /*0ff0*/  R2P PR, R9, 0x6 ;  /* 0x0000000609007804 */ /* 0x000fe20000000000 */
[----:B------:R-:W-:Y:S01]  /*1000*/  IMAD R13, R2, 0x8, R0 ;  /* 0x00000008020d7824 */ /* 0x000fe200078e0200 */
[----:B------:R-:W-:Y:S01]  /*1010*/  LOP3.LUT P4, RZ, R8, 0x2, RZ, 0xc0, !PT ;  /* 0x0000000208ff7812 */ /* 0x000fe2000788c0ff */
[----:B------:R-:W-:Y:S01]  /*1020*/  IMAD R16, R5, 0x10, R4 ;  /* 0x0000001005107824 */ /* 0x000fe200078e0204 */
[----:B------:R-:W-:Y:S01]  /*1030*/  LOP3.LUT R0, R3, 0x1c0, RZ, 0xc0, !PT ;  /* 0x000001c003007812 */ /* 0x000fe200078ec0ff */
[----:B------:R-:W-:Y:S01]  /*1040*/  IMAD.SHL.U32 R4, R9, 0x40, RZ ;  /* 0x0000004009047824 */ /* 0x000fe200078e00ff */
[----:B------:R-:W-:Y:S01]  /*1050*/  LOP3.LUT P6, RZ, R10, 0x2, RZ, 0xc0, !PT ;  /* 0x000000020aff7812 */ /* 0x000fe200078cc0ff */
[----:B------:R-:W-:Y:S01]  /*1060*/  IMAD.SHL.U32 R2, R14, 0x8, RZ ;  /* 0x000000080e027824 */ /* 0x000fe200078e00ff */
[----:B------:R-:W-:Y:S01]  /*1070*/  LOP3.LUT P5, RZ, R10, 0x4, RZ, 0xc0, !PT ;  /* 0x000000040aff7812 */ /* 0x000fe200078ac0ff */
[----:B------:R-:W-:Y:S01]  /*1080*/  IMAD.SHL.U32 R3, R6, 0x400, RZ ;  /* 0x0000040006037824 */ /* 0x000fe200078e00ff */
[----:B------:R-:W-:Y:S01]  /*1090*/  LOP3.LUT R4, R4, 0x1c0, RZ, 0xc0, !PT ;  /* 0x000001c004047812 */ /* 0x000fe200078ec0ff */
[----:B------:R-:W-:Y:S01]  /*10a0*/  IMAD.SHL.U32 R5, R12, 0x40, RZ ;  /* 0x000000400c057824 */ /* 0x000fe200078e00ff */
[----:B------:R-:W-:Y:S01]  /*10b0*/  LOP3.LUT R2, R0, 0x8, R2, 0xf8, !PT ;  /* 0x0000000800027812 */ /* 0x000fe200078ef802 */
[----:B------:R-:W-:Y:S01]  /*10c0*/  IMAD R6, R7, 0x2, R3 ;  /* 0x0000000207067824 */ /* 0x000fe200078e0203 */
[----:B------:R-:W-:Y:S01]  /*10d0*/  SHF.R.U32.HI R0, RZ, 0x3, R0 ;  /* 0x00000003ff007819 */ /* 0x000fe20000011600 */
[----:B------:R-:W-:Y:S01]  /*10e0*/  IMAD.MOV.U32 R7, RZ, RZ, -0x10 ;  /* 0xfffffff0ff077424 */ /* 0x000fe200078e00ff */
[----:B------:R-:W-:Y:S01]  /*10f0*/  LEA.HI R4, R4, R4, RZ, 0x1d ;  /* 0x0000000404047211 */ /* 0x000fe200078fe8ff */
[----:B------:R-:W-:Y:S01]  /*1100*/  IMAD.MOV.U32 R10, RZ, RZ, 0x20 ;  /* 0x00000020ff0a7424 */ /* 0x000fe200078e00ff */
[----:B------:R-:W-:Y:S01]  /*1110*/  LOP3.LUT R2, R2, R0, RZ, 0x3c, !PT ;  /* 0x0000000002027212 */ /* 0x000fe200078e3cff */
[----:B------:R-:W-:Y:S01]  /*1120*/  IMAD R0, R14, 0x200, R15 ;  /* 0x000002000e007824 */ /* 0x000fe200078e020f */
[----:B------:R-:W-:Y:S01]  /*1130*/  LOP3.LUT R5, R5, 0xfffffe00, RZ, 0xc0, !PT ;  /* 0xfffffe0005057812 */ /* 0x000fe200078ec0ff */
[----:B------:R-:W-:Y:S01]  /*1140*/  IMAD.IADD R9, R6, 0x1, R4 ;  /* 0x0000000106097824 */ /* 0x000fe200078e0204 */
[C---:B------:R-:W-:Y:S01]  /*1150*/  LOP3.LUT P3, RZ, R8.reuse, 0x4, RZ, 0xc0, !PT ;  /* 0x0000000408ff7812 */ /* 0x040fe2000786c0ff */
[----:B------:R-:W-:Y:S01]  /*1160*/  IMAD R6, R8, 0x10, R18 ;  /* 0x0000001008067824 */ /* 0x000fe200078e0212 */
[-C--:B------:R-:W-:Y:S01]  /*1170*/  IADD3 R4, R2, R5.reuse, R3 ;  /* 0x0000000502047210 */ /* 0x080fe20007ffe003 */
[----:B------:R-:W-:Y:S01]  /*1180*/  IMAD.MOV.U32 R12, RZ, RZ, 0x40 ;  /* 0x00000040ff0c7424 */ /* 0x000fe200078e00ff */
[----:B------:R-:W-:Y:S01]  /*1190*/  LOP3.LUT R3, R11, 0x7ffffffc, RZ, 0xc0, !PT ;  /* 0x7ffffffc0b037812 */ /* 0x000fe200078ec0ff */
[----:B------:R-:W-:Y:S01]  /*11a0*/  IMAD.IADD R8, R16, 0x1, R13 ;  /* 0x0000000110087824 */ /* 0x000fe200078e020d */
[----:B------:R-:W-:Y:S01]  /*11b0*/  LEA R196, R0, 0x2900, 0x1 ;  /* 0x0000290000c47811 */ /* 0x000fe200078e08ff */
[----:B------:R-:W-:Y:S01]  /*11c0*/  STL [R1+0x84], R16 ;  /* 0x0000841001007387 */ /* 0x000fe20000100800 */
[----:B------:R-:W-:Y:S01]  /*11d0*/  SEL R7, R7, 0x10, !P0 ;  /* 0x0000001007077807 */ /* 0x000fe20004000000 */
[----:B------:R-:W-:Y:S01]  /*11e0*/  IMAD.IADD R3, R17, 0x1, -R3 ;  /* 0x0000000111037824 */ /* 0x000fe200078e0a03 */
[----:B------:R-:W-:Y:S01]  /*11f0*/  LEA R9, R9, 0x80, 0x1 ;  /* 0x0000008009097811 */ /* 0x000fe200078e08ff */
[----:B------:R1:W-:Y:S01]  /*1200*/  STL [R1+0x74], R6 ;  /* 0x0000740601007387 */ /* 0x0003e20000100800 */
[----:B------:R-:W-:Y:S01]  /*1210*/  LOP3.LUT R5, R2, R5, RZ, 0xfc, !PT ;  /* 0x0000000502057212 */ /* 0x000fe200078efcff */
[----:B------:R-:W-:Y:S01]  /*1220*/  IMAD.SHL.U32 R3, R3, 0x2, RZ ;  /* 0x0000000203037824 */ /* 0x000fe200078e00ff */
[----:B------:R-:W-:Y:S01]  /*1230*/  IADD3 R207, R196, 0x20, RZ ;  /* 0x00000020c4cf7810 */ /* 0x000fe20007ffe0ff */
[----:B------:R2:W-:Y:S01]  /*1240*/  STL [R1+0x88], R8 ;  /* 0x0000880801007387 */ /* 0x0005e20000100800 */
[----:B------:R-:W-:-:S02]  /*1250*/  SEL R2, R12, 0xffffffc0, !P3 ;  /* 0xffffffc00c027807 */ /* 0x000fc40005800000 */
[----:B------:R-:W-:Y:S01]  /*1260*/  @P4 IADD3 R207, R196, -0x20, RZ ;  /* 0xffffffe0c4cf4810 */ /* 0x000fe20007ffe0ff */
[----:B------:R3:W-:Y:S01]  /*1270*/  STL [R1+0x4c], R3 ;  /* 0x00004c0301007387 */ /* 0x0007e20000100800 */
[----:B------:R-:W-:Y:S01]  /*1280*/  SEL R0, R10, 0xffffffe0, !P6 ;  /* 0xffffffe00a007807 */ /* 0x000fe20007000000 */
[----:B------:R-:W-:Y:S01]  /*1290*/  IMAD.IADD R202, R196, 0x1, R2 ;  /* 0x00000001c4ca7824 */ /* 0x000fe200078e0202 */
[C---:B------:R-:W-:Y:S01]  /*12a0*/  IADD3 R11, R9.reuse, 0x40, RZ ;  /* 0x00000040090b7810 */ /* 0x040fe20007ffe0ff */
[----:B------:R-:W-:Y:S01]  /*12b0*/  IMAD.IADD R199, R2, 0x1, R207 ;  /* 0x0000000102c77824 */ /* 0x000fe200078e02cf */
[----:B------:R-:W-:Y:S01]  /*12c0*/  @P2 IADD3 R11, R9, -0x40, RZ ;  /* 0xffffffc0090b2810 */ /* 0x000fe20007ffe0ff */
[----:B------:R-:W-:Y:S01]  /*12d0*/  STL [R1+0x58], R9 ;  /* 0x0000580901007387 */ /* 0x000fe20000100800 */
[----:B------:R-:W-:Y:S02]  /*12e0*/  LEA R203, R4, 0x5100, 0x1 ;  /* 0x0000510004cb7811 */ /* 0x000fe400078e08ff */
[----:B------:R-:W-:-:S02]  /*12f0*/  LEA R197, R5, 0x100, 0x1 ;  /* 0x0000010005c57811 */ /* 0x000fc400078e08ff */
[----:B------:R-:W-:Y:S01]  /*1300*/  IADD3 R211, R207, 0x800, RZ ;  /* 0x00000800cfd37810 */ /* 0x000fe20007ffe0ff */
[----:B------:R-:W-:Y:S01]  /*1310*/  IMAD.IADD R206, R203, 0x1, R0 ;  /* 0x00000001cbce7824 */ /* 0x000fe200078e0200 */
[C---:B------:R-:W-:Y:S01]  /*1320*/  IADD3 R210, R207.reuse, 0x1000, RZ ;  /* 0x00001000cfd27810 */ /* 0x040fe20007ffe0ff */
[----:B------:R-:W-:Y:S01]  /*1330*/  IMAD.IADD R201, R0, 0x1, R197 ;  /* 0x0000000100c97824 */ /* 0x000fe200078e02c5 */
[C---:B------:R-:W-:Y:S02]  /*1340*/  IADD3 R209, R207.reuse, 0x1800, RZ ;  /* 0x00001800cfd17810 */ /* 0x040fe40007ffe0ff */
[----:B-1----:R-:W-:Y:S02]  /*1350*/  SEL R6, R10, 0xffffffe0, !P1 ;  /* 0xffffffe00a067807 */ /* 0x002fe40004800000 */
[----:B------:R-:W-:Y:S01]  /*1360*/  IADD3 R208, R207, 0x2000, RZ ;  /* 0x00002000cfd07810 */ /* 0x000fe20007ffe0ff */
[C---:B--2---:R-:W-:Y:S02]  /*1370*/  IMAD.IADD R8, R9.reuse, 0x1, R7 ;  /* 0x0000000109087824 */ /* 0x044fe400078e0207 */
[----:B------:R-:W-:-:S02]  /*1380*/  IMAD.IADD R10, R9, 0x1, R6 ;  /* 0x00000001090a7824 */ /* 0x000fc400078e0206 */
[----:B------:R-:W-:Y:S01]  /*1390*/  IMAD.IADD R2, R8, 0x1, R6 ;  /* 0x0000000108027824 */ /* 0x000fe200078e0206 */
[----:B---3--:R-:W-:Y:S02]  /*13a0*/  SEL R3, R12, 0xffffffc0, !P5 ;  /* 0xffffffc00c037807 */ /* 0x008fe40006800000 */
[----:B------:R-:W-:Y:S03]  /*13b0*/  STL [R1+0x70], R10 ;  /* 0x0000700a01007387 */ /* 0x000fe60000100800 */
[----:B------:R-:W-:Y:S01]  /*13c0*/  IMAD.IADD R204, R203, 0x1, R3 ;  /* 0x00000001cbcc7824 */ /* 0x000fe200078e0203 */
[----:B------:R1:W-:Y:S01]  /*13d0*/  STL [R1+0x68], R8 ;  /* 0x0000680801007387 */ /* 0x0003e20000100800 */
[----:B------:R-:W-:Y:S02]  /*13e0*/  IMAD.IADD R198, R3, 0x1, R197 ;  /* 0x0000000103c67824 */ /* 0x000fe400078e02c5 */
[C---:B------:R-:W-:Y:S01]  /*13f0*/  IMAD.IADD R205, R0.reuse, 0x1, R204 ;  /* 0x0000000100cd7824 */ /* 0x040fe200078e02cc */
[----:B------:R2:W-:Y:S01]  /*1400*/  STL [R1+0x6c], R2 ;  /* 0x00006c0201007387 */ /* 0x0005e20000100800 */
[----:B------:R-:W-:-:S03]  /*1410*/  IMAD.IADD R200, R0, 0x1, R198 ;  /* 0x0000000100c87824 */ /* 0x000fc600078e02c6 */
[----:B------:R-:W-:Y:S01]  /*1420*/  STL [R1+0x5c], R11 ;  /* 0x00005c0b01007387 */ /* 0x000fe20000100800 */
[--C-:B-1----:R-:W-:Y:S02]  /*1430*/  IMAD.IADD R8, R6, 0x1, R11.reuse ;  /* 0x0000000106087824 */ /* 0x102fe400078e020b */
[----:B--2---:R-:W-:-:S03]  /*1440*/  IMAD.IADD R2, R7, 0x1, R11 ;  /* 0x0000000107027824 */ /* 0x004fc600078e020b */
[----:B------:R-:W-:Y:S01]  /*1450*/  STL [R1+0x60], R8 ;  /* 0x0000600801007387 */ /* 0x000fe20000100800 */
[----:B------:R-:W-:-:S03]  /*1460*/  IMAD.IADD R3, R7, 0x1, R8 ;  /* 0x0000000107037824 */ /* 0x000fc600078e0208 */
[----:B------:R1:W-:Y:S04]  /*1470*/  STL [R1+0x64], R2 ;  /* 0x0000640201007387 */ /* 0x0003e80000100800 */
[----:B------:R2:W-:Y:S01]  /*1480*/  STL [R1+0x7c], R3 ;  /* 0x00007c0301007387 */ /* 0x0005e20000100800 */
[----:B-1----:R-:W-:-:S05]  /*1490*/  IMAD.IADD R2, R6, 0x1, R2 ;  /* 0x0000000106027824 */ /* 0x002fca00078e0202 */
[----:B------:R2:W-:Y:S02]  /*14a0*/  STL [R1+0x78], R2 ;  /* 0x0000780201007387 */ /* 0x0005e40000100800 */
.L_x_142:
[----:B------:R-:W3:Y:S01]  /*14b0*/  LDL R0, [R1+0x2c] ;  /* 0x00002c0001007983 */ /* 0x000ee20000100800 */
[----:B------:R-:W-:Y:S01]  /*14c0*/  IMAD.MOV.U32 R14, RZ, RZ, 0x4 ;  /* 0x00000004ff0e7424 */ /* 0x000fe200078e00ff */
[----:B------:R-:W-:Y:S02]  /*14d0*/  ISETP.NE.U32.AND P0, PT, RZ, c[0x0][0x370], PT ;  /* 0x0000dc00ff007a0c */ /* 0x000fe40003f05070 */
[----:B------:R-:W4:Y:S02]  /*14e0*/  LDL R10, [R1+0x28] ;  /* 0x00002800010a7983 */ /* 0x000f240000100800 */
[----:B------:R-:W-:Y:S01]  /*14f0*/  ISETP.NE.AND.EX P0, PT, RZ, c[0x0][0x374], PT, P0 ;  /* 0x0000dd00ff007a0c */ /* 0x000fe20003f05300 */
[----:B--23--:R-:W-:-:S05]  /*1500*/  IMAD.WIDE R2, R0, R14, c[0x0][0x588] ;  /* 0x0001620000027625 */ /* 0x00cfca00078e020e */
[----:B------:R-:W2:Y:S01]  /*1510*/  LDG.E R21, [R2.64] ;  /* 0x0000000802157981 */ /* 0x000ea2000c1e1900 */
[----:B------:R-:W-:Y:S01]  /*1520*/  ISETP.NE.U32.AND P3, PT, RZ, c[0x0][0x360], PT ;  /* 0x0000d800ff007a0c */ /* 0x000fe20003f65070 */
[----:B------:R-:W-:Y:S01]  /*1530*/  CS2R R8, SRZ ;  /* 0x0000000000087805 */ /* 0x000fe2000001ff00 */
[----:B------:R-:W-:Y:S02]  /*1540*/  ISETP.NE.U32.AND P5, PT, RZ, c[0x0][0x348], PT ;  /* 0x0000d200ff007a0c */ /* 0x000fe40003fa5070 */
[----:B------:R-:W-:Y:S02]  /*1550*/  ISETP.NE.AND.EX P3, PT, RZ, c[0x0][0x364], PT, P3 ;  /* 0x0000d900ff007a0c */ /* 0x000fe40003f65330 */
[----:B------:R-:W-:Y:S02]  /*1560*/  ISETP.NE.U32.AND P4, PT, RZ, c[0x0][0x350], PT ;  /* 0x0000d400ff007a0c */ /* 0x000fe40003f85070 */
[----:B------:R-:W-:Y:S02]  /*1570*/  ISETP.NE.AND.EX P5, PT, RZ, c[0x0][0x34c], PT, P5 ;  /* 0x0000d300ff007a0c */ /* 0x000fe40003fa5350 */
[----:B------:R-:W-:Y:S01]  /*1580*/  ISETP.NE.AND.EX P4, PT, RZ, c[0x0][0x354], PT, P4 ;  /* 0x0000d500ff007a0c */ /* 0x000fe20003f85340 */
[----:B------:R-:W-:Y:S01]  /*1590*/  IMAD.MOV.U32 R11, RZ, RZ, RZ ;  /* 0x000000ffff0b7224 */ /* 0x000fe200078e00ff */
[----:B--2---:R-:W-:Y:S01]  /*15a0*/  SHF.R.S32.HI R12, RZ, 0x1f, R21 ;  /* 0x0000001fff0c7819 */ /* 0x004fe20000011415 */
[----:B------:R1:W-:Y:S01]  /*15b0*/  STL [R1+0x10], R21 ;  /* 0x0000101501007387 */ /* 0x0003e20000100800 */
[----:B------:R-:W-:-:S04]  /*15c0*/  @P0 LEA R2, P1, R21, c[0x0][0x370], 0x2 ;  /* 0x0000dc0015020a11 */ /* 0x000fc800078210ff */
[C---:B------:R-:W-:Y:S02]  /*15d0*/  @P0 LEA.HI.X R3, R21.reuse, c[0x0][0x374], R12, 0x2, P1 ;  /* 0x0000dd0015030a11 */ /* 0x040fe400008f140c */
[----:B------:R-:W-:-:S03]  /*15e0*/  LEA R4, P2, R21, c[0x0][0x348], 0x2 ;  /* 0x0000d20015047a11 */ /* 0x000fc600078410ff */
[----:B------:R2:W5:Y:S01]  /*15f0*/  @P0 LDG.E R8, [R2.64] ;  /* 0x0000000802080981 */ /* 0x000562000c1e1900 */
[C---:B------:R-:W-:Y:S02]  /*1600*/  @P3 LEA R6, P0, R21.reuse, c[0x0][0x360], 0x2 ;  /* 0x0000d80015063a11 */ /* 0x040fe400078010ff */
[C-C-:B------:R-:W-:Y:S02]  /*1610*/  LEA.HI.X R5, R21.reuse, c[0x0][0x34c], R12.reuse, 0x2, P2 ;  /* 0x0000d30015057a11 */ /* 0x140fe400010f140c */
[----:B------:R-:W-:-:S03]  /*1620*/  @P3 LEA.HI.X R7, R21, c[0x0][0x364], R12, 0x2, P0 ;  /* 0x0000d90015073a11 */ /* 0x000fc600000f140c */
[----:B------:R1:W5:Y:S04]  /*1630*/  @P5 LDG.E R11, [R4.64] ;  /* 0x00000008040b5981 */ /* 0x000368000c1e1900 */
[----:B------:R1:W5:Y:S01]  /*1640*/  @P3 LDG.E R17, [R6.64] ;  /* 0x0000000806113981 */ /* 0x000362000c1e1900 */
[----:B--2---:R-:W-:-:S04]  /*1650*/  LEA R2, P1, R21, c[0x0][0x350], 0x2 ;  /* 0x0000d40015027a11 */ /* 0x004fc800078210ff */
[----:B------:R-:W-:-:S05]  /*1660*/  LEA.HI.X R3, R21, c[0x0][0x354], R12, 0x2, P1 ;  /* 0x0000d50015037a11 */ /* 0x000fca00008f140c */
[----:B------:R1:W5:Y:S01]  /*1670*/  @P4 LDG.E R9, [R2.64] ;  /* 0x0000000802094981 */ /* 0x000362000c1e1900 */
[----:B----4-:R-:W-:-:S05]  /*1680*/  LOP3.LUT R27, R10, 0xffff, RZ, 0xc0, !PT ;  /* 0x0000ffff0a1b7812 */ /* 0x010fca00078ec0ff */
[----:B------:R1:W-:Y:S01]  /*1690*/  STL [R1+0x48], R27 ;  /* 0x0000481b01007387 */ /* 0x0003e20000100800 */
[----:B------:R-:W-:Y:S01]  /*16a0*/  YIELD ;  /* 0x0000000000007946 */ /* 0x000fe20003800000 */
[----:B------:R-:W-:Y:S05]  /*16b0*/  @P3 BRA `(.L_x_41) ;  /* 0x0000005000003947 */ /* 0x000fea0003800000 */
[----:B-----5:R-:W-:Y:S01]  /*16c0*/  MOV R17, c[0x0][0x168] ;  /* 0x00005a0000117a02 */ /* 0x020fe20000000f00 */
[----:B------:R-:W-:Y:S05]  /*16d0*/  @!P5 BRA `(.L_x_41) ;  /* 0x000000300000d947 */ /* 0x000fea0003800000 */
[----:B-1----:R-:W2:Y:S04]  /*16e0*/  LDG.E R6, [R4.64] ;  /* 0x0000000804067981 */ /* 0x002ea8000c1e1900 */
[----:B------:R-:W2:Y:S02]  /*16f0*/  LDG.E R0, [R4.64+0x4] ;  /* 0x0000040804007981 */ /* 0x000ea4000c1e1900 */
[----:B--2---:R-:W-:Y:S02]  /*1700*/  IADD3 R17, -R6, R0, RZ ;  /* 0x0000000006117210 */ /* 0x004fe40007ffe1ff */
.L_x_41:
[----:B------:R-:W-:-:S04]  /*1710*/  ISETP.NE.U32.AND P0, PT, RZ, c[0x0][0x368], PT ;  /* 0x0000da00ff007a0c */ /* 0x000fc80003f05070 */
[----:B------:R-:W-:-:S13]  /*1720*/  ISETP.NE.AND.EX P0, PT, RZ, c[0x0][0x36c], PT, P0 ;  /* 0x0000db00ff007a0c */ /* 0x000fda0003f05300 */
[----:B------:R-:W-:Y:S05]  /*1730*/  @!P0 BRA `(.L_x_42) ;  /* 0x0000004000008947 */ /* 0x000fea0003800000 */
[----:B-1----:R-:W-:-:S04]  /*1740*/  LEA R2, P0, R21, c[0x0][0x368], 0x2 ;  /* 0x0000da0015027a11 */ /* 0x002fc800078010ff */
[----:B------:R-:W-:-:S05]  /*1750*/  LEA.HI.X R3, R21, c[0x0][0x36c], R12, 0x2, P0 ;  /* 0x0000db0015037a11 */ /* 0x000fca00000f140c */
[----:B------:R1:W5:Y:S01]  /*1760*/  LDG.E R0, [R2.64] ;  /* 0x0000000802007981 */ /* 0x000362000c1e1900 */
[----:B------:R-:W-:Y:S05]  /*1770*/  BRA `(.L_x_43) ;  /* 0x0000005000007947 */ /* 0x000fea0003800000 */
.L_x_42:
[----:B------:R-:W-:Y:S01]  /*1780*/  MOV R0, c[0x0][0x1d0] ;  /* 0x0000740000007a02 */ /* 0x000fe20000000f00 */
[----:B------:R-:W-:Y:S05]  /*1790*/  @!P4 BRA `(.L_x_43) ;  /* 0x000000300000c947 */ /* 0x000fea0003800000 */
[----:B-1----:R-:W2:Y:S04]  /*17a0*/  LDG.E R4, [R2.64] ;  /* 0x0000000802047981 */ /* 0x002ea8000c1e1900 */
[----:B------:R-:W2:Y:S02]  /*17b0*/  LDG.E R0, [R2.64+0x4] ;  /* 0x0000040802007981 */ /* 0x000ea4000c1e1900 */
[----:B--2---:R-:W-:-:S04]  /*17c0*/  IADD3 R0, -R4, R0, RZ ;  /* 0x0000000004007210 */ /* 0x004fc80007ffe1ff */
.L_x_43:
[----:B-1----:R-:W-:Y:S01]  /*17d0*/  LOP3.LUT R2, R10, 0xff000000, RZ, 0xc0, !PT ;  /* 0xff0000000a027812 */ /* 0x002fe200078ec0ff */
[----:B-----5:R-:W-:Y:S01]  /*17e0*/  IMAD.IADD R89, R0, 0x1, -R8 ;  /* 0x0000000100597824 */ /* 0x020fe200078e0a08 */
[----:B------:R-:W-:Y:S01]  /*17f0*/  LOP3.LUT R3, R10, 0xff0000, RZ, 0xc0, !PT ;  /* 0x00ff00000a037812 */ /* 0x000fe200078ec0ff */
[----:B------:R-:W-:Y:S01]  /*1800*/  BSSY B0, `(.L_x_44) ;  /* 0x000002d000007945 */ /* 0x000fe20003800000 */
[----:B------:R-:W-:Y:S01]  /*1810*/  SHF.R.U32.HI R4, RZ, 0x8, R2 ;  /* 0x00000008ff047819 */ /* 0x000fe20000011602 */
[----:B------:R-:W-:Y:S01]  /*1820*/  IMAD.IADD R13, R9, 0x1, R8 ;  /* 0x00000001090d7824 */ /* 0x000fe200078e0208 */
[----:B------:R-:W-:-:S02]  /*1830*/  IADD3 R0, R89, 0x4f, RZ ;  /* 0x0000004f59007810 */ /* 0x000fc40007ffe0ff */
[----:B------:R-:W-:Y:S02]  /*1840*/  LEA.HI R3, R3, R4, RZ, 0x10 ;  /* 0x0000000403037211 */ /* 0x000fe400078f80ff */
[----:B------:R-:W-:Y:S01]  /*1850*/  ISETP.GE.AND P0, PT, R89, 0x1, PT ;  /* 0x000000015900780c */ /* 0x000fe20003f06270 */
[----:B------:R-:W-:Y:S01]  /*1860*/  IMAD.HI R0, R0, 0x66666667, RZ ;  /* 0x6666666700007827 */ /* 0x000fe200078e02ff */
[----:B------:R-:W-:Y:S02]  /*1870*/  LOP3.LUT R15, R3, 0xff, RZ, 0xc0, !PT ;  /* 0x000000ff030f7812 */ /* 0x000fe400078ec0ff */
[----:B------:R-:W-:Y:S02]  /*1880*/  SHF.R.U32.HI R5, RZ, 0x10, R3 ;  /* 0x00000010ff057819 */ /* 0x000fe40000011603 */
[----:B------:R-:W-:Y:S01]  /*1890*/  SHF.R.U32.HI R2, RZ, 0x1f, R0 ;  /* 0x0000001fff027819 */ /* 0x000fe20000011600 */
[----:B------:R1:W-:Y:S03]  /*18a0*/  STL [R1+0x54], R15 ;  /* 0x0000540f01007387 */ /* 0x0003e60000100800 */
[----:B------:R-:W-:Y:S01]  /*18b0*/  LEA.HI.SX32 R8, R0, R2, 0x1b ;  /* 0x0000000200087211 */ /* 0x000fe200078fdaff */
[----:B------:R1:W-:Y:S01]  /*18c0*/  STL [R1+0x50], R5 ;  /* 0x0000500501007387 */ /* 0x0003e20000100800 */
[----:B------:R-:W-:Y:S01]  /*18d0*/  IMAD.MOV.U32 R2, RZ, RZ, RZ ;  /* 0x000000ffff027224 */ /* 0x000fe200078e00ff */
[----:B------:R-:W-:Y:S05]  /*18e0*/  @!P0 BRA `(.L_x_45) ;  /* 0x000001e000008947 */ /* 0x000fea0003800000 */
[----:B------:R-:W-:Y:S01]  /*18f0*/  ISETP.NE.AND P0, PT, R5, RZ, PT ;  /* 0x000000ff0500720c */ /* 0x000fe20003f05270 */
[----:B------:R-:W-:-:S03]  /*1900*/  IMAD.MOV.U32 R4, RZ, RZ, RZ ;  /* 0x000000ffff047224 */ /* 0x000fc600078e00ff */
[----:B------:R-:W-:-:S04]  /*1910*/  SEL R0, R5, c[0x0][0x338], P0 ;  /* 0x0000ce0005007a07 */ /* 0x000fc80000000000 */
[----:B------:R-:W-:Y:S02]  /*1920*/  IABS R3, R0 ;  /* 0x0000000000037213 */ /* 0x000fe40000000000 */
[----:B------:R-:W-:Y:S02]  /*1930*/  IADD3 R6, R8, -0x1, R0 ;  /* 0xffffffff08067810 */ /* 0x000fe40007ffe000 */
[----:B------:R-:W2:Y:S02]  /*1940*/  I2F.RP R2, R3 ;  /* 0x0000000300027306 */ /* 0x000ea40000209400 */
[----:B------:R-:W-:-:S06]  /*1950*/  IABS R10, R6 ;  /* 0x00000006000a7213 */ /* 0x000fcc0000000000 */
[----:B--2---:R-:W2:Y:S02]  /*1960*/  MUFU.RCP R2, R2 ;  /* 0x0000000200027308 */ /* 0x004ea40000001000 */
[----:B--2---:R-:W-:-:S06]  /*1970*/  IADD3 R2, R2, 0xffffffe, RZ ;  /* 0x0ffffffe02027810 */ /* 0x004fcc0007ffe0ff */
[----:B-1----:R-:W1:Y:S02]  /*1980*/  F2I.FTZ.U32.TRUNC.NTZ R5, R2 ;  /* 0x0000000200057305 */ /* 0x002e64000021f000 */
[----:B-1----:R-:W-:-:S04]  /*1990*/  IMAD.MOV R2, RZ, RZ, -R5 ;  /* 0x000000ffff027224 */ /* 0x002fc800078e0a05 */
        /* <DEDUP_REMOVED lines=19> */
.L_x_45:
[----:B------:R-:W-:Y:S05]  /*1ad0*/  BSYNC B0 ;  /* 0x0000000000007941 */ /* 0x000fea0003800000 */
.L_x_44:
[----:B------:R-:W-:Y:S01]  /*1ae0*/  IMAD R3, R15, R2, RZ ;  /* 0x000000020f037224 */ /* 0x000fe200078e02ff */
[----:B------:R-:W-:Y:S01]  /*1af0*/  PRMT R0, RZ, 0x7610, R0 ;  /* 0x00007610ff007816 */ /* 0x000fe20000000000 */
[----:B------:R-:W-:Y:S01]  /*1b00*/  IMAD.MOV.U32 R26, RZ, RZ, RZ ;  /* 0x000000ffff1a7224 */ /* 0x000fe200078e00ff */
[----:B------:R-:W-:Y:S01]  /*1b10*/  MOV R19, RZ ;  /* 0x000000ff00137202 */ /* 0x000fe20000000f00 */
        /* <DEDUP_REMOVED lines=38> */
[----:B--2---:R-:W2:Y:S04]  /*1d80*/  LDL R4, [R1+0x74] ;  /* 0x0000740001047983 */ /* 0x004ea80000100800 */
[----:B------:R-:W2:Y:S01]  /*1d90*/  LDL R18, [R1+0x24] ;  /* 0x0000240001127983 */ /* 0x000ea20000100800 */
[----:B------:R-:W-:-:S03]  /*1da0*/  ISETP.NE.U32.AND P1, PT, RZ, c[0x0][0x340], PT ;  /* 0x0000d000ff007a0c */ /* 0x000fc60003f25070 */
[----:B------:R-:W3:Y:S04]  /*1db0*/  LDL.64 R8, [R1+0x18] ;  /* 0x0000180001087983 */ /* 0x000ee80000100a00 */
[----:B------:R4:W3:Y:S01]  /*1dc0*/  LDL.64 R22, [R1+0x18] ;  /* 0x0000180001167983 */ /* 0x0008e20000100a00 */
[----:B------:R-:W-:-:S13]  /*1dd0*/  ISETP.NE.AND.EX P1, PT, RZ, c[0x0][0x344], PT, P1 ;  /* 0x0000d100ff007a0c */ /* 0x000fda0003f25310 */
[----:B------:R-:W-:-:S05]  /*1de0*/  @P1 IMAD.WIDE R2, R21, R14, c[0x0][0x340] ;  /* 0x0000d00015021625 */ /* 0x000fca00078e020e */
[----:B------:R5:W4:Y:S04]  /*1df0*/  @P1 LDG.E R14, [R2.64] ;  /* 0x00000008020e1981 */ /* 0x000b28000c1e1900 */
[----:B------:R-:W1:Y:S01]  /*1e00*/  S2R R6, SR_TID.X ;  /* 0x0000000000067919 */ /* 0x000e620000002100 */
[----:B------:R-:W-:-:S04]  /*1e10*/  MOV R0, c[0x0][0x2c4] ;  /* 0x0000b10000007a02 */ /* 0x000fc80000000f00 */
[----:B------:R-:W-:Y:S02]  /*1e20*/  ISETP.NE.AND P0, PT, R0, 0x1, PT ;  /* 0x000000010000780c */ /* 0x000fe40003f05270 */
[----:B------:R-:W-:-:S05]  /*1e30*/  SHF.R.S32.HI R0, RZ, 0x1f, R11 ;  /* 0x0000001fff007819 */ /* 0x000fca000001140b */
[----:B------:R-:W-:Y:S01]  /*1e40*/  IMAD R0, R0, c[0x0][0x178], RZ ;  /* 0x00005e0000007a24 */ /* 0x000fe200078e02ff */
[----:B-1----:R-:W-:-:S03]  /*1e50*/  SHF.R.S32.HI R20, RZ, 0x1f, R6 ;  /* 0x0000001fff147819 */ /* 0x002fc60000011406 */
[----:B-----5:R-:W-:Y:S01]  /*1e60*/  IMAD R2, R11, c[0x0][0x17c], R0 ;  /* 0x00005f000b027a24 */ /* 0x020fe200078e0200 */
[----:B------:R-:W-:-:S04]  /*1e70*/  LEA.HI R20, R20, R6, RZ, 0x3 ;  /* 0x0000000614147211 */ /* 0x000fc800078f18ff */
[----:B------:R-:W-:Y:S02]  /*1e80*/  SHF.R.S32.HI R20, RZ, 0x3, R20 ;  /* 0x00000003ff147819 */ /* 0x000fe40000011414 */
[----:B------:R-:W-:-:S05]  /*1e90*/  SEL R6, R12, RZ, !P5 ;  /* 0x000000ff0c067207 */ /* 0x000fca0006800000 */
[----:B------:R-:W-:Y:S01]  /*1ea0*/  IMAD R16, R6, c[0x0][0x1c0], RZ ;  /* 0x0000700006107a24 */ /* 0x000fe200078e02ff */
[----:B------:R-:W-:Y:S02]  /*1eb0*/  IADD3 R88, R246, -0x1, RZ ;  /* 0xfffffffff6587810 */ /* 0x000fe40007ffe0ff */
[----:B--2---:R-:W-:Y:S01]  /*1ec0*/  LEA R10, R18, R4, 0x7 ;  /* 0x00000004120a7211 */ /* 0x004fe200078e38ff */
[----:B------:R-:W-:-:S04]  /*1ed0*/  IMAD.WIDE.U32 R4, R11, c[0x0][0x178], RZ ;  /* 0x00005e000b047a25 */ /* 0x000fc800078e00ff */
[----:B------:R-:W-:Y:S01]  /*1ee0*/  @P0 IMAD.HI.U32 R3, R10, c[0x0][0x2c8], RZ ;  /* 0x0000b2000a030a27 */ /* 0x000fe200078e00ff */
[----:B------:R-:W-:-:S03]  /*1ef0*/  IADD3 R5, R5, R2, RZ ;  /* 0x0000000205057210 */ /* 0x000fc60007ffe0ff */
[----:B------:R-:W-:Y:S01]  /*1f00*/  IMAD.MOV.U32 R0, RZ, RZ, R10 ;  /* 0x000000ffff007224 */ /* 0x000fe200078e000a */
[----:B------:R-:W-:Y:S02]  /*1f10*/  @P0 SHF.R.U32.HI R0, RZ, c[0x0][0x2cc], R3 ;  /* 0x0000b300ff000a19 */ /* 0x000fe40000011603 */
[----:B------:R-:W-:Y:S02]  /*1f20*/  SHF.R.S32.HI R3, RZ, 0x1f, R13 ;  /* 0x0000001fff037819 */ /* 0x000fe4000001140d */
[C---:B------:R-:W-:Y:S02]  /*1f30*/  IADD3 R2, P0, R20.reuse, R13, RZ ;  /* 0x0000000d14027210 */ /* 0x040fe40007f1e0ff */
[----:B---3--:R-:W-:Y:S02]  /*1f40*/  MOV R22, R8 ;  /* 0x0000000800167202 */ /* 0x008fe40000000f00 */
[----:B------:R-:W-:Y:S01]  /*1f50*/  LEA.HI.X.SX32 R3, R20, R3, 0x1, P0 ;  /* 0x0000000314037211 */ /* 0x000fe200000f0eff */
[----:B------:R-:W-:Y:S01]  /*1f60*/  IMAD.WIDE.U32 R4, R27, c[0x0][0x1b8], R4 ;  /* 0x00006e001b047a25 */ /* 0x000fe200078e0004 */
[----:B------:R-:W-:-:S03]  /*1f70*/  SHF.R.S32.HI R23, RZ, 0x1f, R22 ;  /* 0x0000001fff177819 */ /* 0x000fc60000011416 */
[C---:B------:R-:W-:Y:S02]  /*1f80*/  IMAD R15, R3.reuse, c[0x0][0x1e0], RZ ;  /* 0x00007800030f7a24 */ /* 0x040fe400078e02ff */
[----:B------:R-:W-:Y:S02]  /*1f90*/  IMAD R13, R3, c[0x0][0x208], RZ ;  /* 0x00008200030d7a24 */ /* 0x000fe400078e02ff */
[----:B------:R-:W-:Y:S01]  /*1fa0*/  IMAD R3, R27, c[0x0][0x1bc], R5 ;  /* 0x00006f001b037a24 */ /* 0x000fe200078e0205 */
[----:B------:R-:W-:Y:S01]  /*1fb0*/  SEL R11, R21, RZ, !P5 ;  /* 0x000000ff150b7207 */ /* 0x000fe20006800000 */
[C---:B------:R-:W-:Y:S02]  /*1fc0*/  IMAD R5, R2.reuse, c[0x0][0x1e4], R15 ;  /* 0x0000790002057a24 */ /* 0x040fe400078e020f */
[----:B------:R-:W-:-:S04]  /*1fd0*/  IMAD.WIDE.U32 R6, R2, c[0x0][0x1e0], R22 ;  /* 0x0000780002067a25 */ /* 0x000fc800078e0016 */
[----:B------:R-:W-:-:S04]  /*1fe0*/  IMAD.WIDE.U32 R8, R2, c[0x0][0x208], R22 ;  /* 0x0000820002087a25 */ /* 0x000fc800078e0016 */
[----:B------:R-:W-:Y:S02]  /*1ff0*/  IMAD R15, R2, c[0x0][0x20c], R13 ;  /* 0x00008300020f7a24 */ /* 0x000fe400078e020d */
[----:B------:R-:W-:Y:S02]  /*2000*/  IMAD.MOV.U32 R2, RZ, RZ, R4 ;  /* 0x000000ffff027224 */ /* 0x000fe400078e0004 */
[C---:B------:R-:W-:Y:S02]  /*2010*/  IMAD R13, R11.reuse, c[0x0][0x1c4], R16 ;  /* 0x000071000b0d7a24 */ /* 0x040fe400078e0210 */
[----:B------:R-:W-:Y:S01]  /*2020*/  IMAD.WIDE.U32 R2, R11, c[0x0][0x1c0], R2 ;  /* 0x000070000b027a25 */ /* 0x000fe200078e0002 */
[----:B------:R-:W-:Y:S02]  /*2030*/  SHF.R.S32.HI R11, RZ, 0x1f, R0 ;  /* 0x0000001fff0b7819 */ /* 0x000fe40000011400 */
[----:B------:R-:W-:Y:S02]  /*2040*/  IADD3 R4, -R0, RZ, RZ ;  /* 0x000000ff00047210 */ /* 0x000fe40007ffe1ff */
[----:B------:R-:W-:Y:S01]  /*2050*/  IADD3 R7, R7, R5, RZ ;  /* 0x0000000507077210 */ /* 0x000fe20007ffe0ff */
[----:B------:R-:W-:Y:S01]  /*2060*/  IMAD.IADD R5, R9, 0x1, R15 ;  /* 0x0000000109057824 */ /* 0x000fe200078e020f */
[----:B------:R-:W-:Y:S01]  /*2070*/  IADD3 R3, R3, R13, RZ ;  /* 0x0000000d03037210 */ /* 0x000fe20007ffe0ff */
[----:B------:R-:W-:-:S02]  /*2080*/  IMAD R9, R11, c[0x0][0x1b0], RZ ;  /* 0x00006c000b097a24 */ /* 0x000fc400078e02ff */
[----:B------:R-:W-:Y:S02]  /*2090*/  IMAD R10, R4, c[0x0][0x2c4], R10 ;  /* 0x0000b100040a7a24 */ /* 0x000fe400078e020a */
[----:B------:R-:W-:Y:S01]  /*20a0*/  IMAD.WIDE.U32 R6, R27, c[0x0][0x1e8], R6 ;  /* 0x00007a001b067a25 */ /* 0x000fe200078e0006 */
[----:B------:R-:W-:-:S03]  /*20b0*/  MOV R4, R8 ;  /* 0x0000000800047202 */ /* 0x000fc60000000f00 */
[C---:B------:R-:W-:Y:S02]  /*20c0*/  IMAD R11, R0.reuse, c[0x0][0x1b4], R9 ;  /* 0x00006d00000b7a24 */ /* 0x040fe400078e0209 */
[----:B------:R-:W-:Y:S01]  /*20d0*/  IMAD.WIDE.U32 R2, R0, c[0x0][0x1b0], R2 ;  /* 0x00006c0000027a25 */ /* 0x000fe200078e0002 */
[----:B----4-:R-:W-:Y:S02]  /*20e0*/  @P1 SHF.R.S32.HI R0, RZ, 0x1f, R14 ;  /* 0x0000001fff001819 */ /* 0x010fe4000001140e */
[----:B------:R-:W-:Y:S01]  /*20f0*/  @!P1 MOV R0, R12 ;  /* 0x0000000c00009202 */ /* 0x000fe20000000f00 */
[----:B------:R-:W-:Y:S01]  /*2100*/  IMAD R9, R27, c[0x0][0x1ec], R7 ;  /* 0x00007b001b097a24 */ /* 0x000fe200078e0207 */
[----:B------:R-:W-:Y:S01]  /*2110*/  SHF.R.S32.HI R7, RZ, 0x1f, R10 ;  /* 0x0000001fff077819 */ /* 0x000fe2000001140a */
[----:B------:R-:W-:Y:S01]  /*2120*/  IMAD.MOV.U32 R8, RZ, RZ, R6 ;  /* 0x000000ffff087224 */ /* 0x000fe200078e0006 */
[----:B------:R-:W-:Y:S02]  /*2130*/  IADD3 R3, R3, R11, RZ ;  /* 0x0000000b03037210 */ /* 0x000fe40007ffe0ff */
[----:B------:R-:W-:Y:S01]  /*2140*/  SEL R6, R0, RZ, !P4 ;  /* 0x000000ff00067207 */ /* 0x000fe20006000000 */
[----:B------:R-:W-:Y:S01]  /*2150*/  IMAD R7, R7, c[0x0][0x1a8], RZ ;  /* 0x00006a0007077a24 */ /* 0x000fe200078e02ff */
[----:B------:R-:W-:Y:S01]  /*2160*/  @!P1 MOV R14, R21 ;  /* 0x00000015000e9202 */ /* 0x000fe20000000f00 */
[----:B------:R-:W-:-:S03]  /*2170*/  IMAD.WIDE.U32 R4, R27, c[0x0][0x210], R4 ;  /* 0x000084001b047a25 */ /* 0x000fc600078e0004 */
[----:B------:R-:W-:Y:S01]  /*2180*/  SEL R0, R14, RZ, !P4 ;  /* 0x000000ff0e007207 */ /* 0x000fe20006000000 */
[C---:B------:R-:W-:Y:S02]  /*2190*/  IMAD R7, R10.reuse, c[0x0][0x1ac], R7 ;  /* 0x00006b000a077a24 */ /* 0x040fe400078e0207 */
[----:B------:R-:W-:-:S04]  /*21a0*/  IMAD.WIDE.U32 R2, R10, c[0x0][0x1a8], R2 ;  /* 0x00006a000a027a25 */ /* 0x000fc800078e0002 */
[C---:B------:R-:W-:Y:S02]  /*21b0*/  IMAD R11, R6.reuse, c[0x0][0x1f0], RZ ;  /* 0x00007c00060b7a24 */ /* 0x040fe400078e02ff */
[----:B------:R-:W-:Y:S02]  /*21c0*/  IMAD R5, R27, c[0x0][0x214], R5 ;  /* 0x000085001b057a24 */ /* 0x000fe400078e0205 */
[----:B------:R-:W-:Y:S02]  /*21d0*/  IMAD R6, R6, c[0x0][0x218], RZ ;  /* 0x0000860006067a24 */ /* 0x000fe400078e02ff */
[----:B------:R-:W-:Y:S01]  /*21e0*/  IMAD.IADD R3, R3, 0x1, R7 ;  /* 0x0000000103037824 */ /* 0x000fe200078e0207 */
[----:B------:R-:W-:Y:S01]  /*21f0*/  LEA R7, P0, R2, c[0x0][0x160], 0x1 ;  /* 0x0000580002077a11 */ /* 0x000fe200078008ff */
[C---:B------:R-:W-:Y:S02]  /*2200*/  IMAD R10, R0.reuse, c[0x0][0x21c], R6 ;  /* 0x00008700000a7a24 */ /* 0x040fe400078e0206 */
[----:B------:R-:W-:Y:S01]  /*2210*/  IMAD.WIDE.U32 R4, R0, c[0x0][0x218], R4 ;  /* 0x0000860000047a25 */ /* 0x000fe200078e0004 */
[----:B------:R-:W-:-:S03]  /*2220*/  LEA.HI.X R6, R2, c[0x0][0x164], R3, 0x1, P0 ;  /* 0x0000590002067a11 */ /* 0x000fc600000f0c03 */
[C---:B------:R-:W-:Y:S02]  /*2230*/  IMAD R11, R0.reuse, c[0x0][0x1f4], R11 ;  /* 0x00007d00000b7a24 */ /* 0x040fe400078e020b */
[----:B------:R-:W-:Y:S01]  /*2240*/  IMAD.WIDE.U32 R8, R0, c[0x0][0x1f0], R8 ;  /* 0x00007c0000087a25 */ /* 0x000fe200078e0008 */
[----:B------:R-:W-:Y:S01]  /*2250*/  IADD3 R2, R5, R10, RZ ;  /* 0x0000000a05027210 */ /* 0x000fe20007ffe0ff */
[----:B------:R1:W-:Y:S03]  /*2260*/  STL [R1+0x1c], R23 ;  /* 0x00001c1701007387 */ /* 0x0003e60000100800 */
[----:B------:R-:W-:Y:S01]  /*2270*/  IADD3 R3, R9, R11, RZ ;  /* 0x0000000b09037210 */ /* 0x000fe20007ffe0ff */
[----:B------:R1:W-:Y:S04]  /*2280*/  STL.64 [R1+0x30], R8 ;  /* 0x0000300801007387 */ /* 0x0003e80000100a00 */
[----:B------:R1:W-:Y:S04]  /*2290*/  STL.64 [R1+0x38], R4 ;  /* 0x0000380401007387 */ /* 0x0003e80000100a00 */
[----:B------:R1:W-:Y:S04]  /*22a0*/  STL [R1+0x44], R2 ;  /* 0x0000440201007387 */ /* 0x0003e80000100800 */
[----:B------:R1:W-:Y:S01]  /*22b0*/  STL [R1+0x40], R3 ;  /* 0x0000400301007387 */ /* 0x0003e20000100800 */
[----:B------:R-:W-:-:S02]  /*22c0*/  ISETP.GE.AND P1, PT, R22, c[0x0][0x1d4], PT ;  /* 0x0000750016007a0c */ /* 0x000fc40003f26270 */
[----:B------:R-:W-:Y:S02]  /*22d0*/  ISETP.GE.AND P3, PT, R22, c[0x0][0x198], PT ;  /* 0x0000660016007a0c */ /* 0x000fe40003f66270 */
[----:B------:R-:W-:Y:S01]  /*22e0*/  LEA R0, R18, R20, 0x7 ;  /* 0x0000001412007211 */ /* 0x000fe200078e38ff */
[----:B------:R-:W-:Y:S08]  /*22f0*/  BRA.DIV ~URZ, `(.L_x_47) ;  /* 0x0000c6427f007947 */ /* 0x000ff0000b800000 */
[----:B-1----:R1:W2:Y:S02]  /*2300*/  SHFL.IDX PT, R8, R6, RZ, 0x181f ;  /* 0x00181fff06087589 */ /* 0x0022a400000e0000 */
.L_x_147:
[----:B------:R-:W-:Y:S05]  /*2310*/  BRA.DIV ~URZ, `(.L_x_48) ;  /* 0x0000c6927f007947 */ /* 0x000fea000b800000 */
[----:B------:R3:W4:Y:S02]  /*2320*/  SHFL.IDX PT, R2, R7, RZ, 0x181f ;  /* 0x00181fff07027589 */ /* 0x00072400000e0000 */
.L_x_148:
[----:B------:R-:W-:Y:S01]  /*2330*/  IMAD R4, R17, c[0x0][0x2c4], RZ ;  /* 0x0000b10011047a24 */ /* 0x000fe200078e02ff */
[----:B------:R-:W-:Y:S04]  /*2340*/  BSSY B0, `(.L_x_49) ;  /* 0x000000a000007945 */ /* 0x000fe80003800000 */
[----:B------:R-:W-:-:S13]  /*2350*/  ISETP.GE.AND P0, PT, R0, R4, PT ;  /* 0x000000040000720c */ /* 0x000fda0003f06270 */
[----:B------:R-:W-:Y:S05]  /*2360*/  @P0 BRA `(.L_x_50) ;  /* 0x0000007000000947 */ /* 0x000fea0003800000 */
[----:B------:R-:W5:Y:S02]  /*2370*/  LDL.64 R10, [R1+0x18] ;  /* 0x00001800010a7983 */ /* 0x000f640000100a00 */
[----:B----45:R-:W-:-:S04]  /*2380*/  LEA R2, P0, R10, R2, 0x1 ;  /* 0x000000020a027211 */ /* 0x030fc800078008ff */
[----:B--2---:R-:W-:-:S05]  /*2390*/  LEA.HI.X R3, R10, R8, R11, 0x1, P0 ;  /* 0x000000080a037211 */ /* 0x004fca00000f0c0b */
[----:B------:R-:W-:Y:S01]  /*23a0*/  @!PT LDS RZ, [RZ] ;  /* 0x00000000fffff984 */ /* 0x000fe20000000800 */
[----:B------:R-:W-:Y:S01]  /*23b0*/  @!PT LDS RZ, [RZ] ;  /* 0x00000000fffff984 */ /* 0x000fe20000000800 */
[----:B------:R-:W-:Y:S01]  /*23c0*/  @!PT LDS RZ, [RZ] ;  /* 0x00000000fffff984 */ /* 0x000fe20000000800 */
[----:B------:R2:W-:Y:S04]  /*23d0*/  LDGSTS.E.BYPASS.LTC128B.128 [R213+0x5100], [R2.64], !P3 ;  /* 0x0510000002d57fae */ /* 0x0005e8000d901d48 */
.L_x_50:
[----:B------:R-:W-:Y:S05]  /*23e0*/  BSYNC B0 ;  /* 0x0000000000007941 */ /* 0x000fea0003800000 */
.L_x_49:
[----:B------:R-:W-:Y:S05]  /*23f0*/  BRA.DIV ~URZ, `(.L_x_51) ;  /* 0x0000c6227f007947 */ /* 0x000fea000b800000 */
[----:B--2---:R2:W1:Y:S04]  /*2400*/  SHFL.IDX PT, R8, R6, 0x1, 0x181f ;  /* 0x00381f0006087f89 */ /* 0x00446800000e0000 */
[----:B----4-:R2:W4:Y:S02]  /*2410*/  SHFL.IDX PT, R2, R7, 0x1, 0x181f ;  /* 0x00381f0007027f89 */ /* 0x01052400000e0000 */
.L_x_149:
[----:B------:R-:W-:Y:S01]  /*2420*/  IADD3 R3, R0, 0x10, RZ ;  /* 0x0000001000037810 */ /* 0x000fe20007ffe0ff */
[----:B------:R-:W-:Y:S03]  /*2430*/  BSSY B0, `(.L_x_52) ;  /* 0x000000a000007945 */ /* 0x000fe60003800000 */
[----:B------:R-:W-:-:S13]  /*2440*/  ISETP.GE.AND P0, PT, R3, R4, PT ;  /* 0x000000040300720c */ /* 0x000fda0003f06270 */
[----:B------:R-:W-:Y:S05]  /*2450*/  @P0 BRA `(.L_x_53) ;  /* 0x0000007000000947 */ /* 0x000fea0003800000 */
[----:B------:R-:W5:Y:S02]  /*2460*/  LDL.64 R10, [R1+0x18] ;  /* 0x00001800010a7983 */ /* 0x000f640000100a00 */
[----:B----45:R-:W-:-:S04]  /*2470*/  LEA R2, P0, R10, R2, 0x1 ;  /* 0x000000020a027211 */ /* 0x030fc800078008ff */
[----:B-1----:R-:W-:-:S05]  /*2480*/  LEA.HI.X R3, R10, R8, R11, 0x1, P0 ;  /* 0x000000080a037211 */ /* 0x002fca00000f0c0b */
[----:B------:R-:W-:Y:S01]  /*2490*/  @!PT LDS RZ, [RZ] ;  /* 0x00000000fffff984 */ /* 0x000fe20000000800 */
[----:B------:R-:W-:Y:S01]  /*24a0*/  @!PT LDS RZ, [RZ] ;  /* 0x00000000fffff984 */ /* 0x000fe20000000800 */
[----:B------:R-:W-:Y:S01]  /*24b0*/  @!PT LDS RZ, [RZ] ;  /* 0x00000000fffff984 */ /* 0x000fe20000000800 */
[----:B------:R1:W-:Y:S04]  /*24c0*/  LDGSTS.E.BYPASS.LTC128B.128 [R213+0x5900], [R2.64], !P3 ;  /* 0x0590000002d57fae */ /* 0x0003e8000d901d48 */
.L_x_53:
[----:B------:R-:W-:Y:S05]  /*24d0*/  BSYNC B0 ;  /* 0x0000000000007941 */ /* 0x000fea0003800000 */
.L_x_52:
[----:B------:R-:W-:Y:S05]  /*24e0*/  BRA.DIV ~URZ, `(.L_x_54) ;  /* 0x0000c6027f007947 */ /* 0x000fea000b800000 */
[----:B-1----:R1:W2:Y:S02]  /*24f0*/  SHFL.IDX PT, R8, R6, 0x2, 0x181f ;  /* 0x00581f0006087f89 */ /* 0x0022a400000e0000 */
.L_x_150:
[----:B------:R-:W-:Y:S05]  /*2500*/  BRA.DIV ~URZ, `(.L_x_55) ;  /* 0x0000c6527f007947 */ /* 0x000fea000b800000 */
[----:B----4-:R4:W1:Y:S02]  /*2510*/  SHFL.IDX PT, R2, R7, 0x2, 0x181f ;  /* 0x00581f0007027f89 */ /* 0x01086400000e0000 */
.L_x_151:
[----:B------:R-:W-:Y:S01]  /*2520*/  IADD3 R3, R0, 0x20, RZ ;  /* 0x0000002000037810 */ /* 0x000fe20007ffe0ff */
[----:B------:R-:W-:Y:S03]  /*2530*/  BSSY B0, `(.L_x_56) ;  /* 0x000000a000007945 */ /* 0x000fe60003800000 */
[----:B------:R-:W-:-:S13]  /*2540*/  ISETP.GE.AND P0, PT, R3, R4, PT ;  /* 0x000000040300720c */ /* 0x000fda0003f06270 */
[----:B------:R-:W-:Y:S05]  /*2550*/  @P0 BRA `(.L_x_57) ;  /* 0x0000007000000947 */ /* 0x000fea0003800000 */
[----:B------:R-:W5:Y:S02]  /*2560*/  LDL.64 R10, [R1+0x18] ;  /* 0x00001800010a7983 */ /* 0x000f640000100a00 */
[----:B-1---5:R-:W-:-:S04]  /*2570*/  LEA R2, P0, R10, R2, 0x1 ;  /* 0x000000020a027211 */ /* 0x022fc800078008ff */
[----:B--2---:R-:W-:-:S05]  /*2580*/  LEA.HI.X R3, R10, R8, R11, 0x1, P0 ;  /* 0x000000080a037211 */ /* 0x004fca00000f0c0b */
[----:B------:R-:W-:Y:S01]  /*2590*/  @!PT LDS RZ, [RZ] ;  /* 0x00000000fffff984 */ /* 0x000fe20000000800 */
[----:B------:R-:W-:Y:S01]  /*25a0*/  @!PT LDS RZ, [RZ] ;  /* 0x00000000fffff984 */ /* 0x000fe20000000800 */
[----:B------:R-:W-:Y:S01]  /*25b0*/  @!PT LDS RZ, [RZ] ;  /* 0x00000000fffff984 */ /* 0x000fe20000000800 */
[----:B------:R1:W-:Y:S04]  /*25c0*/  LDGSTS.E.BYPASS.LTC128B.128 [R213+0x6100], [R2.64], !P3 ;  /* 0x0610000002d57fae */ /* 0x0003e8000d901d48 */
.L_x_57:
[----:B------:R-:W-:Y:S05]  /*25d0*/  BSYNC B0 ;  /* 0x0000000000007941 */ /* 0x000fea0003800000 */
.L_x_56:
[----:B------:R-:W-:Y:S05]  /*25e0*/  BRA.DIV ~URZ, `(.L_x_58) ;  /* 0x0000c5e27f007947 */ /* 0x000fea000b800000 */
[----:B--2---:R2:W3:Y:S04]  /*25f0*/  SHFL.IDX PT, R8, R6, 0x3, 0x181f ;  /* 0x00781f0006087f89 */ /* 0x0044e800000e0000 */
[----:B-1----:R2:W1:Y:S02]  /*2600*/  SHFL.IDX PT, R2, R7, 0x3, 0x181f ;  /* 0x00781f0007027f89 */ /* 0x00246400000e0000 */
.L_x_152:
[----:B------:R-:W-:Y:S01]  /*2610*/  IADD3 R3, R0, 0x30, RZ ;  /* 0x0000003000037810 */ /* 0x000fe20007ffe0ff */
[----:B------:R-:W-:Y:S03]  /*2620*/  BSSY B0, `(.L_x_59) ;  /* 0x000000a000007945 */ /* 0x000fe60003800000 */
[----:B------:R-:W-:-:S13]  /*2630*/  ISETP.GE.AND P0, PT, R3, R4, PT ;  /* 0x000000040300720c */ /* 0x000fda0003f06270 */
[----:B------:R-:W-:Y:S05]  /*2640*/  @P0 BRA `(.L_x_60) ;  /* 0x0000007000000947 */ /* 0x000fea0003800000 */
[----:B------:R-:W5:Y:S02]  /*2650*/  LDL.64 R10, [R1+0x18] ;  /* 0x00001800010a7983 */ /* 0x000f640000100a00 */
[----:B-1---5:R-:W-:-:S04]  /*2660*/  LEA R2, P0, R10, R2, 0x1 ;  /* 0x000000020a027211 */ /* 0x022fc800078008ff */
[----:B---3--:R-:W-:-:S05]  /*2670*/  LEA.HI.X R3, R10, R8, R11, 0x1, P0 ;  /* 0x000000080a037211 */ /* 0x008fca00000f0c0b */
[----:B------:R-:W-:Y:S01]  /*2680*/  @!PT LDS RZ, [RZ] ;  /* 0x00000000fffff984 */ /* 0x000fe20000000800 */
[----:B------:R-:W-:Y:S01]  /*2690*/  @!PT LDS RZ, [RZ] ;  /* 0x00000000fffff984 */ /* 0x000fe20000000800 */
[----:B------:R-:W-:Y:S01]  /*26a0*/  @!PT LDS RZ, [RZ] ;  /* 0x00000000fffff984 */ /* 0x000fe20000000800 */
[----:B------:R1:W-:Y:S04]  /*26b0*/  LDGSTS.E.BYPASS.LTC128B.128 [R213+0x6900], [R2.64], !P3 ;  /* 0x0690000002d57fae */ /* 0x0003e8000d901d48 */
.L_x_60:
[----:B------:R-:W-:Y:S05]  /*26c0*/  BSYNC B0 ;  /* 0x0000000000007941 */ /* 0x000fea0003800000 */
.L_x_59:
[----:B------:R-:W-:Y:S05]  /*26d0*/  BRA.DIV ~URZ, `(.L_x_61) ;  /* 0x0000c5c27f007947 */ /* 0x000fea000b800000 */
[----:B---3--:R3:W2:Y:S02]  /*26e0*/  SHFL.IDX PT, R8, R6, 0x4, 0x181f ;  /* 0x00981f0006087f89 */ /* 0x0086a400000e0000 */
.L_x_153:
[----:B------:R-:W-:Y:S05]  /*26f0*/  BRA.DIV ~URZ, `(.L_x_62) ;  /* 0x0000c6127f007947 */ /* 0x000fea000b800000 */
[----:B-1----:R1:W3:Y:S02]  /*2700*/  SHFL.IDX PT, R2, R7, 0x4, 0x181f ;  /* 0x00981f0007027f89 */ /* 0x0022e400000e0000 */
.L_x_154:
[----:B------:R-:W-:Y:S01]  /*2710*/  IADD3 R3, R0, 0x40, RZ ;  /* 0x0000004000037810 */ /* 0x000fe20007ffe0ff */
[----:B------:R-:W-:Y:S03]  /*2720*/  BSSY B0, `(.L_x_63) ;  /* 0x000000a000007945 */ /* 0x000fe60003800000 */
[----:B------:R-:W-:-:S13]  /*2730*/  ISETP.GE.AND P0, PT, R3, R4, PT ;  /* 0x000000040300720c */ /* 0x000fda0003f06270 */
[----:B------:R-:W-:Y:S05]  /*2740*/  @P0 BRA `(.L_x_64) ;  /* 0x0000007000000947 */ /* 0x000fea0003800000 */
[----:B------:R-:W5:Y:S02]  /*2750*/  LDL.64 R10, [R1+0x18] ;  /* 0x00001800010a7983 */ /* 0x000f640000100a00 */
[----:B---3-5:R-:W-:-:S04]  /*2760*/  LEA R2, P0, R10, R2, 0x1 ;  /* 0x000000020a027211 */ /* 0x028fc800078008ff */
[----:B--2---:R-:W-:-:S05]  /*2770*/  LEA.HI.X R3, R10, R8, R11, 0x1, P0 ;  /* 0x000000080a037211 */ /* 0x004fca00000f0c0b */
[----:B------:R-:W-:Y:S01]  /*2780*/  @!PT LDS RZ, [RZ] ;  /* 0x00000000fffff984 */ /* 0x000fe20000000800 */
[----:B------:R-:W-:Y:S01]  /*2790*/  @!PT LDS RZ, [RZ] ;  /* 0x00000000fffff984 */ /* 0x000fe20000000800 */
[----:B------:R-:W-:Y:S01]  /*27a0*/  @!PT LDS RZ, [RZ] ;  /* 0x00000000fffff984 */ /* 0x000fe20000000800 */
[----:B------:R2:W-:Y:S04]  /*27b0*/  LDGSTS.E.BYPASS.LTC128B.128 [R213+0x7100], [R2.64], !P3 ;  /* 0x0710000002d57fae */ /* 0x0005e8000d901d48 */
.L_x_64:
[----:B------:R-:W-:Y:S05]  /*27c0*/  BSYNC B0 ;  /* 0x0000000000007941 */ /* 0x000fea0003800000 */
.L_x_63:
[----:B------:R-:W-:Y:S05]  /*27d0*/  BRA.DIV ~URZ, `(.L_x_65) ;  /* 0x0000c5a27f007947 */ /* 0x000fea000b800000 */
[----:B--2---:R2:W1:Y:S04]  /*27e0*/  SHFL.IDX PT, R8, R6, 0x5, 0x181f ;  /* 0x00b81f0006087f89 */ /* 0x00446800000e0000 */
[----:B---3--:R2:W3:Y:S02]  /*27f0*/  SHFL.IDX PT, R2, R7, 0x5, 0x181f ;  /* 0x00b81f0007027f89 */ /* 0x0084e400000e0000 */
.L_x_155:
[----:B------:R-:W-:Y:S01]  /*2800*/  IADD3 R3, R0, 0x50, RZ ;  /* 0x0000005000037810 */ /* 0x000fe20007ffe0ff */
[----:B------:R-:W-:Y:S03]  /*2810*/  BSSY B0, `(.L_x_66) ;  /* 0x000000a000007945 */ /* 0x000fe60003800000 */
[----:B------:R-:W-:-:S13]  /*2820*/  ISETP.GE.AND P0, PT, R3, R4, PT ;  /* 0x000000040300720c */ /* 0x000fda0003f06270 */
[----:B------:R-:W-:Y:S05]  /*2830*/  @P0 BRA `(.L_x_67) ;  /* 0x0000007000000947 */ /* 0x000fea0003800000 */
[----:B------:R-:W5:Y:S02]  /*2840*/  LDL.64 R10, [R1+0x18] ;  /* 0x00001800010a7983 */ /* 0x000f640000100a00 */
[----:B---3-5:R-:W-:-:S04]  /*2850*/  LEA R2, P0, R10, R2, 0x1 ;  /* 0x000000020a027211 */ /* 0x028fc800078008ff */
[----:B-1----:R-:W-:-:S05]  /*2860*/  LEA.HI.X R3, R10, R8, R11, 0x1, P0 ;  /* 0x000000080a037211 */ /* 0x002fca00000f0c0b */
[----:B------:R-:W-:Y:S01]  /*2870*/  @!PT LDS RZ, [RZ] ;  /* 0x00000000fffff984 */ /* 0x000fe20000000800 */
[----:B------:R-:W-:Y:S01]  /*2880*/  @!PT LDS RZ, [RZ] ;  /* 0x00000000fffff984 */ /* 0x000fe20000000800 */
[----:B------:R-:W-:Y:S01]  /*2890*/  @!PT LDS RZ, [RZ] ;  /* 0x00000000fffff984 */ /* 0x000fe20000000800 */
[----:B------:R1:W-:Y:S04]  /*28a0*/  LDGSTS.E.BYPASS.LTC128B.128 [R213+0x7900], [R2.64], !P3 ;  /* 0x0790000002d57fae */ /* 0x0003e8000d901d48 */
.L_x_67:
[----:B------:R-:W-:Y:S05]  /*28b0*/  BSYNC B0 ;  /* 0x0000000000007941 */ /* 0x000fea0003800000 */
.L_x_66:
[----:B------:R-:W-:Y:S05]  /*28c0*/  BRA.DIV ~URZ, `(.L_x_68) ;  /* 0x0000c5827f007947 */ /* 0x000fea000b800000 */
[----:B-1----:R1:W2:Y:S02]  /*28d0*/  SHFL.IDX PT, R8, R6, 0x6, 0x181f ;  /* 0x00d81f0006087f89 */ /* 0x0022a400000e0000 */
.L_x_156:
[----:B------:R-:W-:Y:S05]  /*28e0*/  BRA.DIV ~URZ, `(.L_x_69) ;  /* 0x0000c5d27f007947 */ /* 0x000fea000b800000 */
[----:B---3--:R3:W1:Y:S02]  /*28f0*/  SHFL.IDX PT, R2, R7, 0x6, 0x181f ;  /* 0x00d81f0007027f89 */ /* 0x00866400000e0000 */
.L_x_157:
        /* <DEDUP_REMOVED lines=11> */
.L_x_71:
[----:B------:R-:W-:Y:S05]  /*29b0*/  BSYNC B0 ;  /* 0x0000000000007941 */ /* 0x000fea0003800000 */
.L_x_70:
[----:B------:R-:W-:Y:S05]  /*29c0*/  BRA.DIV ~URZ, `(.L_x_72) ;  /* 0x0000c5627f007947 */ /* 0x000fea000b800000 */
[----:B-12---:R-:W1:Y:S04]  /*29d0*/  SHFL.IDX PT, R6, R6, 0x7, 0x181f ;  /* 0x00f81f0006067f89 */ /* 0x006e6800000e0000 */
[----:B------:R2:W3:Y:S02]  /*29e0*/  SHFL.IDX PT, R2, R7, 0x7, 0x181f ;  /* 0x00f81f0007027f89 */ /* 0x0004e400000e0000 */
.L_x_158:
[----:B------:R-:W5:Y:S01]  /*29f0*/  LDL.64 R14, [R1+0x18] ;  /* 0x00001800010e7983 */ /* 0x000f620000100a00 */
[----:B------:R-:W-:-:S04]  /*2a00*/  IADD3 R0, R0, 0x70, RZ ;  /* 0x0000007000007810 */ /* 0x000fc80007ffe0ff */
[----:B------:R-:W-:-:S13]  /*2a10*/  ISETP.GE.AND P2, PT, R0, R4, PT ;  /* 0x000000040000720c */ /* 0x000fda0003f46270 */
[----:B---3-5:R-:W-:-:S04]  /*2a20*/  @!P2 LEA R2, P0, R14, R2, 0x1 ;  /* 0x000000020e02a211 */ /* 0x028fc800078008ff */
[----:B-1----:R-:W-:-:S05]  /*2a30*/  @!P2 LEA.HI.X R3, R14, R6, R15, 0x1, P0 ;  /* 0x000000060e03a211 */ /* 0x002fca00000f0c0f */
[----:B------:R-:W-:Y:S01]  /*2a40*/  @!PT LDS RZ, [RZ] ;  /* 0x00000000fffff984 */ /* 0x000fe20000000800 */
[----:B------:R-:W-:Y:S01]  /*2a50*/  @!PT LDS RZ, [RZ] ;  /* 0x00000000fffff984 */ /* 0x000fe20000000800 */
[----:B------:R-:W-:Y:S01]  /*2a60*/  @!PT LDS RZ, [RZ] ;  /* 0x00000000fffff984 */ /* 0x000fe20000000800 */
[----:B------:R1:W-:Y:S04]  /*2a70*/  @!P2 LDGSTS.E.BYPASS.LTC128B.128 [R213+0x8900], [R2.64], !P3 ;  /* 0x0890000002d5afae */ /* 0x0003e8000d901d48 */
[----:B------:R-:W0:Y:S01]  /*2a80*/  LDGDEPBAR ;  /* 0x00000000000079af */ /* 0x000e220000000000 */
[----:B------:R-:W-:Y:S02]  /*2a90*/  WARPSYNC 0xffffffff ;  /* 0xffffffff00007948 */ /* 0x000fe40003800000 */
[----:B------:R-:W3:Y:S04]  /*2aa0*/  LDL R5, [R1+0x40] ;  /* 0x0000400001057983 */ /* 0x000ee80000100800 */
[----:B------:R-:W5:Y:S04]  /*2ab0*/  LDL.64 R8, [R1+0x30] ;  /* 0x0000300001087983 */ /* 0x000f680000100a00 */
[----:B--2---:R-:W2:Y:S04]  /*2ac0*/  LDL R18, [R1+0x44] ;  /* 0x0000440001127983 */ /* 0x004ea80000100800 */
[----:B----4-:R-:W4:Y:S04]  /*2ad0*/  LDL.64 R16, [R1+0x38] ;  /* 0x0000380001107983 */ /* 0x010f280000100a00 */
[----:B------:R-:W1:Y:S01]  /*2ae0*/  S2R R10, SR_TID.X ;  /* 0x00000000000a7919 */ /* 0x000e620000002100 */
[----:B------:R-:W-:-:S02]  /*2af0*/  MOV R90, 0xffffffb0 ;  /* 0xffffffb0005a7802 */ /* 0x000fc40000000f00 */
[----:B------:R-:W-:Y:S01]  /*2b00*/  SHF.R.S32.HI R12, RZ, 0x1f, R88 ;  /* 0x0000001fff0c7819 */ /* 0x000fe20000011458 */
[----:B-1----:R-:W-:Y:S01]  /*2b10*/  IMAD.WIDE.U32 R2, R88, c[0x0][0x1e0], RZ ;  /* 0x0000780058027a25 */ /* 0x002fe200078e00ff */
[----:B------:R-:W-:Y:S01]  /*2b20*/  MOV R152, c[0x0][0x1e0] ;  /* 0x0000780000987a02 */ /* 0x000fe20000000f00 */
[----:B------:R-:W-:Y:S01]  /*2b30*/  ULDC.64 UR4, c[0x0][0x208] ;  /* 0x0000820000047ab9 */ /* 0x000fe20000000a00 */
[----:B------:R-:W-:Y:S01]  /*2b40*/  MOV R153, c[0x0][0x1e4] ;  /* 0x0000790000997a02 */ /* 0x000fe20000000f00 */
[----:B------:R-:W-:Y:S01]  /*2b50*/  IMAD R90, R246, R90, 0x50 ;  /* 0x00000050f65a7424 */ /* 0x000fe200078e025a */
[----:B------:R-:W-:Y:S01]  /*2b60*/  UMOV UR6, 0x5 ;  /* 0x0000000500067882 */ /* 0x000fe20000000000 */
[----:B------:R-:W-:Y:S01]  /*2b70*/  IMAD R4, R12, c[0x0][0x1e0], RZ ;  /* 0x000078000c047a24 */ /* 0x000fe200078e02ff */
[----:B------:R-:W2:Y:S01]  /*2b80*/  LDL R247, [R1+0x28] ;  /* 0x0000280001f77983 */ /* 0x000ea20000100800 */
[----:B------:R-:W-:-:S04]  /*2b90*/  SHF.R.S32.HI R7, RZ, 0x1f, R10 ;  /* 0x0000001fff077819 */ /* 0x000fc8000001140a */
[----:B------:R-:W-:-:S04]  /*2ba0*/  LEA.HI R7, R7, R10, RZ, 0x3 ;  /* 0x0000000a07077211 */ /* 0x000fc800078f18ff */
[----:B------:R-:W-:Y:S01]  /*2bb0*/  SHF.R.S32.HI R7, RZ, 0x3, R7 ;  /* 0x00000003ff077819 */ /* 0x000fe20000011407 */
[----:B------:R-:W-:-:S03]  /*2bc0*/  IMAD R4, R88, c[0x0][0x1e4], R4 ;  /* 0x0000790058047a24 */ /* 0x000fc600078e0204 */
[----:B------:R-:W-:-:S04]  /*2bd0*/  IADD3 R0, R90, R89, -R7 ;  /* 0x000000595a007210 */ /* 0x000fc80007ffe807 */
[C---:B------:R-:W-:Y:S02]  /*2be0*/  ISETP.GE.AND P2, PT, R0.reuse, 0x1, PT ;  /* 0x000000010000780c */ /* 0x040fe40003f46270 */
[C---:B------:R-:W-:Y:S02]  /*2bf0*/  ISETP.GE.AND P6, PT, R0.reuse, 0x11, PT ;  /* 0x000000110000780c */ /* 0x040fe40003fc6270 */
[----:B------:R-:W-:Y:S01]  /*2c00*/  IADD3 R4, R3, R4, RZ ;  /* 0x0000000403047210 */ /* 0x000fe20007ffe0ff */
[----:B------:R-:W-:Y:S01]  /*2c10*/  BAR.SYNC.DEFER_BLOCKING 0x0 ;  /* 0x0000000000007b1d */ /* 0x000fe20000010000 */
[----:B------:R-:W-:Y:S01]  /*2c20*/  ISETP.GE.AND P5, PT, R0, 0x21, PT ;  /* 0x000000210000780c */ /* 0x000fe20003fa6270 */
[----:B------:R-:W-:Y:S02]  /*2c30*/  USHF.L.U32 UR7, UR4, 0x5, URZ ;  /* 0x0000000504077899 */ /* 0x000fe4000800063f */
[----:B------:R-:W-:Y:S01]  /*2c40*/  USHF.L.U64.HI UR5, UR4, UR6, UR5 ;  /* 0x0000000604057299 */ /* 0x000fe20008010205 */
[----:B---3--:R-:W-:-:S02]  /*2c50*/  MOV R113, R5 ;  /* 0x0000000500717202 */ /* 0x008fc40000000f00 */
[----:B-----5:R-:W-:Y:S01]  /*2c60*/  MOV R112, R8 ;  /* 0x0000000800707202 */ /* 0x020fe20000000f00 */
[----:B------:R-:W-:-:S04]  /*2c70*/  IMAD R5, R4, 0x50, RZ ;  /* 0x0000005004057824 */ /* 0x000fc800078e02ff */
[----:B------:R-:W-:-:S05]  /*2c80*/  IMAD.WIDE.U32 R2, R2, 0x50, R112 ;  /* 0x0000005002027825 */ /* 0x000fca00078e0070 */
[----:B------:R-:W-:Y:S02]  /*2c90*/  @P2 LEA R4, P4, R2, c[0x0][0x1c8], 0x1 ;  /* 0x0000720002042a11 */ /* 0x000fe400078808ff */
[C---:B------:R-:W-:Y:S02]  /*2ca0*/  @P6 LEA R6, P3, R152.reuse, R2, 0x4 ;  /* 0x0000000298066211 */ /* 0x040fe400078620ff */
[----:B------:R-:W-:Y:S01]  /*2cb0*/  IADD3 R3, R3, R5, RZ ;  /* 0x0000000503037210 */ /* 0x000fe20007ffe0ff */
[----:B------:R-:W-:-:S03]  /*2cc0*/  IMAD.WIDE.U32 R8, R152, 0x20, RZ ;  /* 0x0000002098087825 */ /* 0x000fc600078e00ff */
[----:B------:R-:W-:Y:S02]  /*2cd0*/  @P2 LEA.HI.X R5, R2, c[0x0][0x1cc], R3, 0x1, P4 ;  /* 0x0000730002052a11 */ /* 0x000fe400020f0c03 */
[----:B------:R-:W-:Y:S02]  /*2ce0*/  @P6 LEA.HI.X R7, R152, R3, R153, 0x4, P3 ;  /* 0x0000000398076211 */ /* 0x000fe400018f2499 */
[C---:B------:R-:W-:Y:S01]  /*2cf0*/  ISETP.GE.AND P4, PT, R0.reuse, 0x31, PT ;  /* 0x000000310000780c */ /* 0x040fe20003f86270 */
[----:B------:R-:W-:Y:S01]  /*2d00*/  @!PT LDS RZ, [RZ] ;  /* 0x00000000fffff984 */ /* 0x000fe20000000800 */
[----:B------:R-:W-:Y:S01]  /*2d10*/  @!PT LDS RZ, [RZ] ;  /* 0x00000000fffff984 */ /* 0x000fe20000000800 */
[----:B------:R-:W-:Y:S01]  /*2d20*/  @!PT LDS RZ, [RZ] ;  /* 0x00000000fffff984 */ /* 0x000fe20000000800 */
[----:B------:R1:W-:Y:S01]  /*2d30*/  @P2 LDGSTS.E.BYPASS.LTC128B.128 [R213+0x2900], [R4.64], !P1 ;  /* 0x0290000004d52fae */ /* 0x0003e2000c901d48 */
[----:B------:R-:W-:Y:S02]  /*2d40*/  ISETP.GE.AND P3, PT, R0, 0x41, PT ;  /* 0x000000410000780c */ /* 0x000fe40003f66270 */
[----:B------:R-:W-:-:S04]  /*2d50*/  @P6 LEA R10, P0, R6, c[0x0][0x1c8], 0x1 ;  /* 0x00007200060a6a11 */ /* 0x000fc800078008ff */
[----:B------:R-:W-:Y:S02]  /*2d60*/  @P6 LEA.HI.X R11, R6, c[0x0][0x1cc], R7, 0x1, P0 ;  /* 0x00007300060b6a11 */ /* 0x000fe400000f0c07 */
[C---:B------:R-:W-:Y:S02]  /*2d70*/  SHF.L.U32 R7, R153.reuse, 0x5, RZ ;  /* 0x0000000599077819 */ /* 0x040fe400000006ff */
[----:B------:R-:W-:Y:S01]  /*2d80*/  @P5 IADD3 R6, P0, R2, R8, RZ ;  /* 0x0000000802065210 */ /* 0x000fe20007f1e0ff */
[----:B------:R-:W-:Y:S01]  /*2d90*/  @P4 IMAD R13, R153, 0x30, RZ ;  /* 0x00000030990d4824 */ /* 0x000fe200078e02ff */
[----:B------:R3:W-:Y:S02]  /*2da0*/  @P6 LDGSTS.E.BYPASS.LTC128B.128 [R213+0x3100], [R10.64], !P1 ;  /* 0x031000000ad56fae */ /* 0x0007e4000c901d48 */
[----:B------:R-:W-:Y:S02]  /*2db0*/  @P5 IADD3.X R9, R3, R9, R7, P0, !PT ;  /* 0x0000000903095210 */ /* 0x000fe400007fe407 */
[----:B------:R-:W-:-:S02]  /*2dc0*/  @P5 LEA R8, P0, R6, c[0x0][0x1c8], 0x1 ;  /* 0x0000720006085a11 */ /* 0x000fc400078008ff */
[----:B------:R-:W-:Y:S02]  /*2dd0*/  @P3 LEA R7, P2, R152, R2, 0x6 ;  /* 0x0000000298073211 */ /* 0x000fe400078430ff */
[----:B------:R-:W-:-:S05]  /*2de0*/  @P5 LEA.HI.X R9, R6, c[0x0][0x1cc], R9, 0x1, P0 ;  /* 0x0000730006095a11 */ /* 0x000fca00000f0c09 */
[----:B------:R5:W-:Y:S01]  /*2df0*/  @P5 LDGSTS.E.BYPASS.LTC128B.128 [R213+0x3900], [R8.64], !P1 ;  /* 0x0390000008d55fae */ /* 0x000be2000c901d48 */
[C---:B-1----:R-:W-:Y:S01]  /*2e00*/  @P4 IMAD.WIDE.U32 R4, R152.reuse, 0x30, R2 ;  /* 0x0000003098044825 */ /* 0x042fe200078e0002 */
[----:B------:R-:W-:Y:S02]  /*2e10*/  @P3 LEA R2, P0, R7, c[0x0][0x1c8], 0x1 ;  /* 0x0000720007023a11 */ /* 0x000fe400078008ff */
[----:B------:R-:W-:Y:S02]  /*2e20*/  @P3 LEA.HI.X R3, R152, R3, R153, 0x6, P2 ;  /* 0x0000000398033211 */ /* 0x000fe400010f3499 */
[----:B------:R-:W-:Y:S02]  /*2e30*/  @P4 IADD3 R5, R5, R13, RZ ;  /* 0x0000000d05054210 */ /* 0x000fe40007ffe0ff */
[----:B------:R-:W-:Y:S02]  /*2e40*/  @P4 LEA R6, P2, R4, c[0x0][0x1c8], 0x1 ;  /* 0x0000720004064a11 */ /* 0x000fe400078408ff */
[----:B------:R-:W-:-:S02]  /*2e50*/  @P3 LEA.HI.X R3, R7, c[0x0][0x1cc], R3, 0x1, P0 ;  /* 0x0000730007033a11 */ /* 0x000fc400000f0c03 */
[----:B------:R-:W-:-:S05]  /*2e60*/  @P4 LEA.HI.X R7, R4, c[0x0][0x1cc], R5, 0x1, P2 ;  /* 0x0000730004074a11 */ /* 0x000fca00010f0c05 */
[----:B------:R4:W-:Y:S04]  /*2e70*/  @P4 LDGSTS.E.BYPASS.LTC128B.128 [R213+0x4100], [R6.64], !P1 ;  /* 0x0410000006d54fae */ /* 0x0009e8000c901d48 */
[----:B------:R1:W-:Y:S04]  /*2e80*/  @P3 LDGSTS.E.BYPASS.LTC128B.128 [R213+0x4900], [R2.64], !P1 ;  /* 0x0490000002d53fae */ /* 0x0003e8000c901d48 */
[----:B------:R-:W0:Y:S01]  /*2e90*/  LDGDEPBAR ;  /* 0x00000000000079af */ /* 0x000e220000000000 */
[----:B------:R-:W-:-:S04]  /*2ea0*/  DEPBAR.LE SB0, 0x1 ;  /* 0x000080400000791a */ /* 0x000fc80000000000 */
[----:B------:R-:W-:-:S04]  /*2eb0*/  DEPBAR.LE SB0, 0x0 ;  /* 0x000080000000791a */ /* 0x000fc80000000000 */
[----:B------:R-:W-:Y:S01]  /*2ec0*/  BAR.SYNC.DEFER_BLOCKING 0x0 ;  /* 0x0000000000007b1d */ /* 0x000fe20000010000 */
[----:B------:R-:W-:Y:S02]  /*2ed0*/  IMAD R4, R12, c[0x0][0x208], RZ ;  /* 0x000082000c047a24 */ /* 0x000fe400078e02ff */
[----:B-1----:R-:W-:-:S04]  /*2ee0*/  IMAD.WIDE.U32 R2, R88, c[0x0][0x208], RZ ;  /* 0x0000820058027a25 */ /* 0x002fc800078e00ff */
[----:B------:R-:W-:Y:S01]  /*2ef0*/  IMAD R4, R88, c[0x0][0x20c], R4 ;  /* 0x0000830058047a24 */ /* 0x000fe200078e0204 */
[----:B----4-:R-:W-:Y:S02]  /*2f00*/  MOV R6, R16 ;  /* 0x0000001000067202 */ /* 0x010fe40000000f00 */
[----:B--2---:R-:W-:Y:S02]  /*2f10*/  MOV R7, R18 ;  /* 0x0000001200077202 */ /* 0x004fe40000000f00 */
[----:B------:R-:W-:Y:S01]  /*2f20*/  IADD3 R4, R3, R4, RZ ;  /* 0x0000000403047210 */ /* 0x000fe20007ffe0ff */
[----:B------:R-:W-:Y:S04]  /*2f30*/  LDSM.16.M88.4 R32, [R203] ;  /* 0x00000000cb20783b */ /* 0x000fe80000000200 */
[----:B------:R-:W1:Y:S01]  /*2f40*/  LDSM.16.M88.4 R48, [R196] ;  /* 0x00000000c430783b */ /* 0x000e620000000200 */
[----:B------:R-:W-:-:S03]  /*2f50*/  IMAD.WIDE.U32 R2, R2, 0x50, R6 ;  /* 0x0000005002027825 */ /* 0x000fc600078e0006 */
[----:B------:R-:W2:Y:S01]  /*2f60*/  LDSM.16.M88.4 R28, [R203+0x2000] ;  /* 0x00200000cb1c783b */ /* 0x000ea20000000200 */
[----:B------:R-:W-:Y:S01]  /*2f70*/  IMAD R4, R4, 0x50, RZ ;  /* 0x0000005004047824 */ /* 0x000fe200078e02ff */
[----:B-----5:R-:W-:Y:S02]  /*2f80*/  LEA R8, P0, R2, c[0x0][0x1f8], 0x1 ;  /* 0x00007e0002087a11 */ /* 0x020fe400078008ff */
[----:B------:R-:W-:Y:S01]  /*2f90*/  ISETP.GE.AND P2, PT, R14, c[0x0][0x1d4], PT ;  /* 0x000075000e007a0c */ /* 0x000fe20003f46270 */
[----:B------:R-:W-:Y:S01]  /*2fa0*/  LDSM.16.M88.4 R24, [R206] ;  /* 0x00000000ce18783b */ /* 0x000fe20000000200 */
[----:B------:R-:W-:-:S03]  /*2fb0*/  IADD3 R3, R3, R4, RZ ;  /* 0x0000000403037210 */ /* 0x000fc60007ffe0ff */
[----:B------:R-:W4:Y:S01]  /*2fc0*/  LDSM.16.M88.4 R44, [R207] ;  /* 0x00000000cf2c783b */ /* 0x000f220000000200 */
[----:B------:R-:W-:Y:S02]  /*2fd0*/  IADD3 R6, P3, R8, UR7, RZ ;  /* 0x0000000708067c10 */ /* 0x000fe4000ff7e0ff */
[----:B------:R-:W-:Y:S01]  /*2fe0*/  LEA.HI.X R9, R2, c[0x0][0x1fc], R3, 0x1, P0 ;  /* 0x00007f0002097a11 */ /* 0x000fe200000f0c03 */
[----:B------:R-:W-:Y:S01]  /*2ff0*/  LDSM.16.M88.4 R68, [R196+0x800] ;  /* 0x00080000c444783b */ /* 0x000fe20000000200 */
[----:B------:R-:W-:Y:S02]  /*3000*/  ISETP.LT.OR P6, PT, R0, 0x1, P2 ;  /* 0x000000010000780c */ /* 0x000fe400017c1670 */
[----:B------:R-:W-:Y:S01]  /*3010*/  IADD3 R4, P0, R6, UR7, RZ ;  /* 0x0000000706047c10 */ /* 0x000fe2000ff1e0ff */
[----:B------:R-:W-:Y:S01]  /*3020*/  LDSM.16.M88.4 R84, [R196+0x1000] ;  /* 0x00100000c454783b */ /* 0x000fe20000000200 */
[----:B------:R-:W-:Y:S02]  /*3030*/  IADD3.X R7, R9, UR5, RZ, P3, !PT ;  /* 0x0000000509077c10 */ /* 0x000fe40009ffe4ff */
[C---:B------:R-:W-:Y:S01]  /*3040*/  ISETP.LT.OR P5, PT, R0.reuse, 0x11, P2 ;  /* 0x000000110000780c */ /* 0x040fe200017a1670 */
[----:B------:R-:W-:Y:S01]  /*3050*/  LDSM.16.M88.4 R96, [R196+0x1800] ;  /* 0x00180000c460783b */ /* 0x000fe20000000200 */
[----:B------:R-:W-:-:S02]  /*3060*/  ISETP.LT.OR P4, PT, R0, 0x21, P2 ;  /* 0x000000210000780c */ /* 0x000fc40001781670 */
[----:B------:R-:W-:Y:S01]  /*3070*/  IADD3.X R5, R7, UR5, RZ, P0, !PT ;  /* 0x0000000507057c10 */ /* 0x000fe200087fe4ff */
[----:B------:R-:W-:Y:S01]  /*3080*/  LDSM.16.M88.4 R104, [R196+0x2000] ;  /* 0x00200000c468783b */ /* 0x000fe20000000200 */
[----:B------:R-:W-:Y:S02]  /*3090*/  ISETP.LT.OR P3, PT, R0, 0x31, P2 ;  /* 0x000000310000780c */ /* 0x000fe40001761670 */
[----:B------:R-:W-:Y:S01]  /*30a0*/  IADD3 R2, P0, R4, UR7, RZ ;  /* 0x0000000704027c10 */ /* 0x000fe2000ff1e0ff */
[----:B------:R-:W5:Y:S01]  /*30b0*/  LDSM.16.M88.4 R20, [R206+0x2000] ;  /* 0x00200000ce14783b */ /* 0x000f620000000200 */
[----:B------:R-:W-:Y:S02]  /*30c0*/  ISETP.LT.OR P2, PT, R0, 0x41, P2 ;  /* 0x000000410000780c */ /* 0x000fe40001741670 */
[----:B------:R-:W-:Y:S01]  /*30d0*/  IADD3.X R3, R5, UR5, RZ, P0, !PT ;  /* 0x0000000505037c10 */ /* 0x000fe200087fe4ff */
[----:B------:R-:W-:Y:S04]  /*30e0*/  LDSM.16.M88.4 R80, [R211] ;  /* 0x00000000d350783b */ /* 0x000fe80000000200 */
[----:B------:R-:W-:Y:S01]  /*30f0*/  LDSM.16.M88.4 R92, [R210] ;  /* 0x00000000d25c783b */ /* 0x000fe20000000200 */
[----:B-1----:R-:W-:Y:S03]  /*3100*/  HMMA.16816.F32.BF16 R12, R32, R48, RZ ;  /* 0x00000030200c723c */ /* 0x002fe600000418ff */
[----:B------:R-:W-:Y:S04]  /*3110*/  LDSM.16.M88.4 R100, [R209] ;  /* 0x00000000d164783b */ /* 0x000fe80000000200 */
[----:B------:R-:W-:Y:S04]  /*3120*/  LDSM.16.M88.4 R108, [R208] ;  /* 0x00000000d06c783b */ /* 0x000fe80000000200 */
[----:B------:R-:W-:Y:S01]  /*3130*/  @!PT LDS RZ, [RZ] ;  /* 0x00000000fffff984 */ /* 0x000fe20000000800 */
[----:B------:R-:W-:Y:S01]  /*3140*/  @!PT LDS RZ, [RZ] ;  /* 0x00000000fffff984 */ /* 0x000fe20000000800 */
[----:B------:R-:W-:Y:S01]  /*3150*/  @!PT LDS RZ, [RZ] ;  /* 0x00000000fffff984 */ /* 0x000fe20000000800 */
[----:B------:R1:W-:Y:S04]  /*3160*/  LDGSTS.E.BYPASS.LTC128B.128 [R213+0x100], [R8.64], !P6 ;  /* 0x0010000008d57fae */ /* 0x0003e8000f101d48 */
[----:B------:R2:W-:Y:S04]  /*3170*/  LDGSTS.E.BYPASS.LTC128B.128 [R213+0x900], [R6.64], !P5 ;  /* 0x0090000006d57fae */ /* 0x0005e8000e901d48 */
[----:B------:R2:W-:Y:S04]  /*3180*/  LDGSTS.E.BYPASS.LTC128B.128 [R213+0x1100], [R4.64], !P4 ;  /* 0x0110000004d57fae */ /* 0x0005e8000e101d48 */
[----:B------:R2:W-:Y:S01]  /*3190*/  LDGSTS.E.BYPASS.LTC128B.128 [R213+0x1900], [R2.64], !P3 ;  /* 0x0190000002d57fae */ /* 0x0005e2000d901d48 */
[----:B-1----:R-:W-:-:S04]  /*31a0*/  IADD3 R8, P0, R2, UR7, RZ ;  /* 0x0000000702087c10 */ /* 0x002fc8000ff1e0ff */
[----:B------:R-:W-:-:S05]  /*31b0*/  IADD3.X R9, R3, UR5, RZ, P0, !PT ;  /* 0x0000000503097c10 */ /* 0x000fca00087fe4ff */
[----:B------:R3:W-:Y:S04]  /*31c0*/  LDGSTS.E.BYPASS.LTC128B.128 [R213+0x2100], [R8.64], !P2 ;  /* 0x0210000008d57fae */ /* 0x0007e8000d101d48 */
[----:B------:R-:W-:Y:S04]  /*31d0*/  LDSM.16.M88.4 R36, [R202] ;  /* 0x00000000ca24783b */ /* 0x000fe80000000200 */
[----:B------:R-:W1:Y:S01]  /*31e0*/  LDSM.16.M88.4 R16, [R204] ;  /* 0x00000000cc10783b */ /* 0x000e620000000200 */
[----:B--2---:R-:W-:Y:S03]  /*31f0*/  HMMA.16816.F32.BF16 R52, R28, R48, RZ ;  /* 0x000000301c34723c */ /* 0x004fe600000418ff */
[----:B------:R-:W-:Y:S04]  /*3200*/  LDSM.16.M88.4 R40, [R199] ;  /* 0x00000000c728783b */ /* 0x000fe80000000200 */
[----:B------:R-:W-:Y:S01]  /*3210*/  LDSM.16.M88.4 R4, [R205+0x2000] ;  /* 0x00200000cd04783b */ /* 0x000fe20000000200 */
[----:B----4-:R-:W-:Y:S03]  /*3220*/  HMMA.16816.F32.BF16 R56, R24, R44, R12 ;  /* 0x0000002c1838723c */ /* 0x010fe6000004180c */
[----:B------:R-:W2:Y:S04]  /*3230*/  LDSM.16.M88.4 R12, [R204+0x2000] ;  /* 0x00200000cc0c783b */ /* 0x000ea80000000200 */
[----:B------:R-:W0:Y:S04]  /*3240*/  LDGDEPBAR ;  /* 0x00000000000079af */ /* 0x000e280000000000 */
[----:B---3--:R-:W3:Y:S01]  /*3250*/  LDSM.16.M88.4 R8, [R205] ;  /* 0x00000000cd08783b */ /* 0x008ee20000000200 */
[----:B------:R-:W-:Y:S08]  /*3260*/  HMMA.16816.F32.BF16 R64, R32, R50, RZ ;  /* 0x000000322040723c */ /* 0x000ff000000418ff */
[----:B-----5:R-:W-:Y:S08]  /*3270*/  HMMA.16816.F32.BF16 R52, R20, R44, R52 ;  /* 0x0000002c1434723c */ /* 0x020ff00000041834 */
[----:B-1----:R-:W-:Y:S08]  /*3280*/  HMMA.16816.F32.BF16 R60, R16, R36, R56 ;  /* 0x00000024103c723c */ /* 0x002ff00000041838 */
[----:B------:R-:W-:Y:S08]  /*3290*/  HMMA.16816.F32.BF16 R56, R28, R50, RZ ;  /* 0x000000321c38723c */ /* 0x000ff000000418ff */
[----:B--2---:R-:W-:Y:S08]  /*32a0*/  HMMA.16816.F32.BF16 R48, R12, R36, R52 ;  /* 0x000000240c30723c */ /* 0x004ff00000041834 */
[----:B------:R-:W-:Y:S08]  /*32b0*/  HMMA.16816.F32.BF16 R52, R24, R46, R64 ;  /* 0x0000002e1834723c */ /* 0x000ff00000041840 */
[----:B---3--:R-:W-:Y:S08]  /*32c0*/  HMMA.16816.F32.BF16 R64, R8, R40, R60 ;  /* 0x000000280840723c */ /* 0x008ff0000004183c */
[----:B------:R-:W-:Y:S01]  /*32d0*/  HMMA.16816.F32.BF16 R60, R20, R46, R56 ;  /* 0x0000002e143c723c */ /* 0x000fe20000041838 */
[----:B------:R-:W1:Y:S07]  /*32e0*/  LDSM.16.M88.4 R44, [R202+0x800] ;  /* 0x00080000ca2c783b */ /* 0x000e6e0000000200 */
[----:B------:R-:W-:Y:S08]  /*32f0*/  HMMA.16816.F32.BF16 R56, R32, R68, RZ ;  /* 0x000000442038723c */ /* 0x000ff000000418ff */
[----:B------:R-:W-:Y:S08]  /*3300*/  HMMA.16816.F32.BF16 R76, R4, R40, R48 ;  /* 0x00000028044c723c */ /* 0x000ff00000041830 */
[----:B------:R-:W-:Y:S01]  /*3310*/  HMMA.16816.F32.BF16 R48, R16, R38, R52 ;  /* 0x000000261030723c */ /* 0x000fe20000041834 */
[----:B------:R-:W-:-:S07]  /*3320*/  FMUL.FTZ R0, R64, c[0x0][0x320] ;  /* 0x0000c80040007a20 */ /* 0x000fce0000410000 */
[----:B------:R-:W-:Y:S01]  /*3330*/  HMMA.16816.F32.BF16 R52, R28, R68, RZ ;  /* 0x000000441c34723c */ /* 0x000fe200000418ff */
[----:B------:R2:W3:Y:S07]  /*3340*/  MUFU.TANH R151, R0 ;  /* 0x0000000000977308 */ /* 0x0004ee0000002400 */
[----:B------:R-:W-:Y:S01]  /*3350*/  HMMA.16816.F32.BF16 R56, R24, R80, R56 ;  /* 0x000000501838723c */ /* 0x000fe20000041838 */
[----:B--2---:R-:W-:-:S07]  /*3360*/  FMUL.FTZ R0, R65, c[0x0][0x320] ;  /* 0x0000c80041007a20 */ /* 0x004fce0000410000 */
[----:B------:R-:W-:Y:S01]  /*3370*/  HMMA.16816.F32.BF16 R60, R12, R38, R60 ;  /* 0x000000260c3c723c */ /* 0x000fe2000004183c */
[----:B------:R-:W2:Y:S01]  /*3380*/  LDSM.16.M88.4 R36, [R199+0x800] ;  /* 0x00080000c724783b */ /* 0x000ea20000000200 */
[----:B------:R4:W1:Y:S02]  /*3390*/  MUFU.TANH R150, R0 ;  /* 0x0000000000967308 */ /* 0x0008640000002400 */
[----:B----4-:R-:W-:-:S06]  /*33a0*/  FMUL.FTZ R0, R66, c[0x0][0x320] ;  /* 0x0000c80042007a20 */ /* 0x010fcc0000410000 */
[----:B------:R4:W1:Y:S02]  /*33b0*/  MUFU.TANH R149, R0 ;  /* 0x0000000000957308 */ /* 0x0008640000002400 */
[----:B----4-:R-:W-:Y:S02]  /*33c0*/  FMUL.FTZ R0, R67, c[0x0][0x320] ;  /* 0x0000c80043007a20 */ /* 0x010fe40000410000 */
[----:B------:R-:W-:Y:S04]  /*33d0*/  HMMA.16816.F32.BF16 R64, R8, R42, R48 ;  /* 0x0000002a0840723c */ /* 0x000fe80000041830 */
[----:B------:R4:W1:Y:S04]  /*33e0*/  MUFU.TANH R148, R0 ;  /* 0x0000000000947308 */ /* 0x0008680000002400 */
[----:B------:R-:W-:Y:S01]  /*33f0*/  HMMA.16816.F32.BF16 R48, R20, R80, R52 ;  /* 0x000000501430723c */ /* 0x000fe20000041834 */
[----:B----4-:R-:W-:-:S07]  /*3400*/  FMUL.FTZ R0, R76, c[0x0][0x320] ;  /* 0x0000c8004c007a20 */ /* 0x010fce0000410000 */
[----:B------:R-:W-:Y:S01]  /*3410*/  HMMA.16816.F32.BF16 R52, R32, R70, RZ ;  /* 0x000000462034723c */ /* 0x000fe200000418ff */
[----:B------:R4:W2:Y:S07]  /*3420*/  MUFU.TANH R147, R0 ;  /* 0x0000000000937308 */ /* 0x0008ae0000002400 */
[----:B-1----:R-:W-:Y:S01]  /*3430*/  HMMA.16816.F32.BF16 R56, R16, R44, R56 ;  /* 0x0000002c1038723c */ /* 0x002fe20000041838 */
[----:B----4-:R-:W-:-:S04]  /*3440*/  FMUL.FTZ R0, R77, c[0x0][0x320] ;  /* 0x0000c8004d007a20 */ /* 0x010fc80000410000 */
[----:B------:R1:W4:Y:S03]  /*3450*/  MUFU.TANH R146, R0 ;  /* 0x0000000000927308 */ /* 0x0003260000002400 */
[----:B------:R-:W-:Y:S01]  /*3460*/  HMMA.16816.F32.BF16 R72, R4, R42, R60 ;  /* 0x0000002a0448723c */ /* 0x000fe2000004183c */
[----:B-1----:R-:W-:-:S04]  /*3470*/  FMUL.FTZ R0, R78, c[0x0][0x320] ;  /* 0x0000c8004e007a20 */ /* 0x002fc80000410000 */
[----:B------:R1:W1:Y:S03]  /*3480*/  MUFU.TANH R141, R0 ;  /* 0x00000000008d7308 */ /* 0x0002660000002400 */
[----:B------:R-:W-:Y:S01]  /*3490*/  HMMA.16816.F32.BF16 R60, R28, R70, RZ ;  /* 0x000000461c3c723c */ /* 0x000fe200000418ff */
[----:B-1----:R-:W-:-:S04]  /*34a0*/  FMUL.FTZ R0, R79, c[0x0][0x320] ;  /* 0x0000c8004f007a20 */ /* 0x002fc80000410000 */
[----:B------:R1:W1:Y:S03]  /*34b0*/  MUFU.TANH R142, R0 ;  /* 0x00000000008e7308 */ /* 0x0002660000002400 */
[----:B------:R-:W-:Y:S01]  /*34c0*/  HMMA.16816.F32.BF16 R40, R12, R44, R48 ;  /* 0x0000002c0c28723c */ /* 0x000fe20000041830 */
[----:B-1----:R-:W-:-:S04]  /*34d0*/  FMUL.FTZ R0, R64, c[0x0][0x320] ;  /* 0x0000c80040007a20 */ /* 0x002fc80000410000 */
[----:B------:R1:W1:Y:S03]  /*34e0*/  MUFU.TANH R145, R0 ;  /* 0x0000000000917308 */ /* 0x0002660000002400 */
[----:B------:R-:W-:Y:S01]  /*34f0*/  HMMA.16816.F32.BF16 R48, R24, R82, R52 ;  /* 0x000000521830723c */ /* 0x000fe20000041834 */
[----:B-1----:R-:W-:-:S04]  /*3500*/  FMUL.FTZ R0, R65, c[0x0][0x320] ;  /* 0x0000c80041007a20 */ /* 0x002fc80000410000 */
[----:B------:R1:W1:Y:S03]  /*3510*/  MUFU.TANH R143, R0 ;  /* 0x00000000008f7308 */ /* 0x0002660000002400 */
[----:B------:R-:W-:Y:S01]  /*3520*/  HMMA.16816.F32.BF16 R60, R20, R82, R60 ;  /* 0x00000052143c723c */ /* 0x000fe2000004183c */
[----:B-1----:R-:W-:-:S04]  /*3530*/  FMUL.FTZ R0, R66, c[0x0][0x320] ;  /* 0x0000c80042007a20 */ /* 0x002fc80000410000 */
[----:B------:R1:W1:Y:S02]  /*3540*/  MUFU.TANH R140, R0 ;  /* 0x00000000008c7308 */ /* 0x0002640000002400 */
[----:B-1----:R-:W-:Y:S02]  /*3550*/  FMUL.FTZ R0, R67, c[0x0][0x320] ;  /* 0x0000c80043007a20 */ /* 0x002fe40000410000 */
[----:B--2---:R-:W-:Y:S04]  /*3560*/  HMMA.16816.F32.BF16 R64, R8, R36, R56 ;  /* 0x000000240840723c */ /* 0x004fe80000041838 */
[----:B------:R1:W2:Y:S04]  /*3570*/  MUFU.TANH R139, R0 ;  /* 0x00000000008b7308 */ /* 0x0002a80000002400 */
[----:B------:R-:W-:Y:S01]  /*3580*/  HMMA.16816.F32.BF16 R56, R32, R84, RZ ;  /* 0x000000542038723c */ /* 0x000fe200000418ff */
[----:B-1----:R-:W-:-:S04]  /*3590*/  FMUL.FTZ R0, R72, c[0x0][0x320] ;  /* 0x0000c80048007a20 */ /* 0x002fc80000410000 */
[----:B------:R1:W1:Y:S03]  /*35a0*/  MUFU.TANH R136, R0 ;  /* 0x0000000000887308 */ /* 0x0002660000002400 */
[----:B------:R-:W-:Y:S01]  /*35b0*/  HMMA.16816.F32.BF16 R76, R4, R36, R40 ;  /* 0x00000024044c723c */ /* 0x000fe20000041828 */
[----:B------:R-:W5:Y:S07]  /*35c0*/  LDSM.16.M88.4 R40, [R202+0x1000] ;  /* 0x00100000ca28783b */ /* 0x000f6e0000000200 */
[----:B------:R-:W-:Y:S01]  /*35d0*/  HMMA.16816.F32.BF16 R48, R16, R46, R48 ;  /* 0x0000002e1030723c */ /* 0x000fe20000041830 */
[----:B-1----:R-:W-:-:S04]  /*35e0*/  FMUL.FTZ R0, R73, c[0x0][0x320] ;  /* 0x0000c80049007a20 */ /* 0x002fc80000410000 */
[----:B------:R1:W1:Y:S03]  /*35f0*/  MUFU.TANH R135, R0 ;  /* 0x0000000000877308 */ /* 0x0002660000002400 */
[----:B------:R-:W-:Y:S01]  /*3600*/  HMMA.16816.F32.BF16 R52, R28, R84, RZ ;  /* 0x000000541c34723c */ /* 0x000fe200000418ff */
[----:B-1----:R-:W-:-:S04]  /*3610*/  FMUL.FTZ R0, R74, c[0x0][0x320] ;  /* 0x0000c8004a007a20 */ /* 0x002fc80000410000 */
[----:B------:R1:W1:Y:S03]  /*3620*/  MUFU.TANH R125, R0 ;  /* 0x00000000007d7308 */ /* 0x0002660000002400 */
[----:B------:R-:W-:Y:S01]  /*3630*/  HMMA.16816.F32.BF16 R60, R12, R46, R60 ;  /* 0x0000002e0c3c723c */ /* 0x000fe2000004183c */
[----:B------:R-:W2:Y:S01]  /*3640*/  LDSM.16.M88.4 R44, [R199+0x1000] ;  /* 0x00100000c72c783b */ /* 0x000ea20000000200 */
[----:B-1----:R-:W-:-:S04]  /*3650*/  FMUL.FTZ R0, R75, c[0x0][0x320] ;  /* 0x0000c8004b007a20 */ /* 0x002fc80000410000 */
[----:B------:R1:W1:Y:S02]  /*3660*/  MUFU.TANH R128, R0 ;  /* 0x0000000000807308 */ /* 0x0002640000002400 */
[----:B------:R-:W-:Y:S01]  /*3670*/  HMMA.16816.F32.BF16 R56, R24, R92, R56 ;  /* 0x0000005c1838723c */ /* 0x000fe20000041838 */
[----:B-1----:R-:W-:-:S05]  /*3680*/  FMUL.FTZ R0, R64, c[0x0][0x320] ;  /* 0x0000c80040007a20 */ /* 0x002fca0000410000 */
[----:B------:R1:W1:Y:S02]  /*3690*/  MUFU.TANH R132, R0 ;  /* 0x0000000000847308 */ /* 0x0002640000002400 */
[----:B-1----:R-:W-:-:S06]  /*36a0*/  FMUL.FTZ R0, R65, c[0x0][0x320] ;  /* 0x0000c80041007a20 */ /* 0x002fcc0000410000 */
[----:B------:R1:W1:Y:S02]  /*36b0*/  MUFU.TANH R129, R0 ;  /* 0x0000000000817308 */ /* 0x0002640000002400 */
[----:B-1----:R-:W-:-:S06]  /*36c0*/  FMUL.FTZ R0, R66, c[0x0][0x320] ;  /* 0x0000c80042007a20 */ /* 0x002fcc0000410000 */
[----:B------:R1:W1:Y:S02]  /*36d0*/  MUFU.TANH R124, R0 ;  /* 0x00000000007c7308 */ /* 0x0002640000002400 */
[----:B-1----:R-:W-:Y:S02]  /*36e0*/  FMUL.FTZ R0, R67, c[0x0][0x320] ;  /* 0x0000c80043007a20 */ /* 0x002fe40000410000 */
[----:B------:R-:W-:Y:S04]  /*36f0*/  HMMA.16816.F32.BF16 R64, R8, R38, R48 ;  /* 0x000000260840723c */ /* 0x000fe80000041830 */
[----:B------:R1:W1:Y:S04]  /*3700*/  MUFU.TANH R119, R0 ;  /* 0x0000000000777308 */ /* 0x0002680000002400 */
[----:B------:R-:W-:Y:S01]  /*3710*/  HMMA.16816.F32.BF16 R48, R20, R92, R52 ;  /* 0x0000005c1430723c */ /* 0x000fe20000041834 */
[----:B-1----:R-:W-:-:S07]  /*3720*/  FMUL.FTZ R0, R76, c[0x0][0x320] ;  /* 0x0000c8004c007a20 */ /* 0x002fce0000410000 */
[----:B------:R-:W-:Y:S01]  /*3730*/  HMMA.16816.F32.BF16 R52, R32, R86, RZ ;  /* 0x000000562034723c */ /* 0x000fe200000418ff */
[----:B------:R1:W1:Y:S07]  /*3740*/  MUFU.TANH R118, R0 ;  /* 0x0000000000767308 */ /* 0x00026e0000002400 */
[----:B------:R-:W-:Y:S01]  /*3750*/  HMMA.16816.F32.BF16 R68, R4, R38, R60 ;  /* 0x000000260444723c */ /* 0x000fe2000004183c */
[----:B-1----:R-:W-:-:S07]  /*3760*/  FMUL.FTZ R0, R77, c[0x0][0x320] ;  /* 0x0000c8004d007a20 */ /* 0x002fce0000410000 */
[----:B-----5:R-:W-:Y:S01]  /*3770*/  HMMA.16816.F32.BF16 R56, R16, R40, R56 ;  /* 0x000000281038723c */ /* 0x020fe20000041838 */
[----:B------:R1:W1:Y:S07]  /*3780*/  MUFU.TANH R117, R0 ;  /* 0x0000000000757308 */ /* 0x00026e0000002400 */
        /* <DEDUP_REMOVED lines=12> */
[----:B-1----:R-:W-:-:S06]  /*3850*/  FMUL.FTZ R0, R66, c[0x0][0x320] ;  /* 0x0000c80042007a20 */ /* 0x002fcc0000410000 */
[----:B------:R1:W1:Y:S02]  /*3860*/  MUFU.TANH R91, R0 ;  /* 0x00000000005b7308 */ /* 0x0002640000002400 */
[----:B-1----:R-:W-:Y:S02]  /*3870*/  FMUL.FTZ R0, R67, c[0x0][0x320] ;  /* 0x0000c80043007a20 */ /* 0x002fe40000410000 */
[----:B--2---:R-:W-:Y:S04]  /*3880*/  HMMA.16816.F32.BF16 R64, R8, R44, R56 ;  /* 0x0000002c0840723c */ /* 0x004fe80000041838 */
[----:B------:R1:W2:Y:S04]  /*3890*/  MUFU.TANH R120, R0 ;  /* 0x0000000000787308 */ /* 0x0002a80000002400 */
[----:B------:R-:W-:Y:S01]  /*38a0*/  HMMA.16816.F32.BF16 R56, R32, R96, RZ ;  /* 0x000000602038723c */ /* 0x000fe200000418ff */
[----:B-1----:R-:W-:-:S04]  /*38b0*/  FMUL.FTZ R0, R68, c[0x0][0x320] ;  /* 0x0000c80044007a20 */ /* 0x002fc80000410000 */
[----:B------:R1:W1:Y:S03]  /*38c0*/  MUFU.TANH R87, R0 ;  /* 0x0000000000577308 */ /* 0x0002660000002400 */
[----:B------:R-:W-:Y:S08]  /*38d0*/  HMMA.16816.F32.BF16 R72, R4, R44, R36 ;  /* 0x0000002c0448723c */ /* 0x000ff00000041824 */
[----:B------:R-:W-:Y:S01]  /*38e0*/  HMMA.16816.F32.BF16 R36, R16, R42, R48 ;  /* 0x0000002a1024723c */ /* 0x000fe20000041830 */
[----:B------:R-:W5:Y:S01]  /*38f0*/  LDSM.16.M88.4 R48, [R202+0x1800] ;  /* 0x00180000ca30783b */ /* 0x000f620000000200 */
[----:B-1----:R-:W-:-:S04]  /*3900*/  FMUL.FTZ R0, R69, c[0x0][0x320] ;  /* 0x0000c80045007a20 */ /* 0x002fc80000410000 */
[----:B------:R1:W1:Y:S02]  /*3910*/  MUFU.TANH R86, R0 ;  /* 0x0000000000567308 */ /* 0x0002640000002400 */
[----:B------:R-:W-:Y:S01]  /*3920*/  HMMA.16816.F32.BF16 R60, R12, R42, R60 ;  /* 0x0000002a0c3c723c */ /* 0x000fe2000004183c */
[----:B-1----:R-:W-:-:S05]  /*3930*/  FMUL.FTZ R0, R70, c[0x0][0x320] ;  /* 0x0000c80046007a20 */ /* 0x002fca0000410000 */
[----:B------:R1:W1:Y:S02]  /*3940*/  MUFU.TANH R85, R0 ;  /* 0x0000000000557308 */ /* 0x0002640000002400 */
[----:B------:R-:W-:Y:S01]  /*3950*/  HMMA.16816.F32.BF16 R52, R28, R96, RZ ;  /* 0x000000601c34723c */ /* 0x000fe200000418ff */
[----:B-1----:R-:W-:-:S05]  /*3960*/  FMUL.FTZ R0, R71, c[0x0][0x320] ;  /* 0x0000c80047007a20 */ /* 0x002fca0000410000 */
[----:B------:R1:W1:Y:S02]  /*3970*/  MUFU.TANH R92, R0 ;  /* 0x00000000005c7308 */ /* 0x0002640000002400 */
[----:B------:R-:W-:Y:S01]  /*3980*/  HMMA.16816.F32.BF16 R56, R24, R100, R56 ;  /* 0x000000641838723c */ /* 0x000fe20000041838 */
[----:B-1----:R-:W-:-:S05]  /*3990*/  FMUL.FTZ R0, R64, c[0x0][0x320] ;  /* 0x0000c80040007a20 */ /* 0x002fca0000410000 */
[----:B------:R1:W1:Y:S02]  /*39a0*/  MUFU.TANH R121, R0 ;  /* 0x0000000000797308 */ /* 0x0002640000002400 */
[----:B-1----:R-:W-:-:S06]  /*39b0*/  FMUL.FTZ R0, R65, c[0x0][0x320] ;  /* 0x0000c80041007a20 */ /* 0x002fcc0000410000 */
[----:B------:R1:W1:Y:S01]  /*39c0*/  MUFU.TANH R130, R0 ;  /* 0x0000000000827308 */ /* 0x0002620000002400 */
[----:B------:R-:W-:Y:S01]  /*39d0*/  HMMA.16816.F32.BF16 R68, R4, R46, R60 ;  /* 0x0000002e0444723c */ /* 0x000fe2000004183c */
[----:B-1----:R-:W-:-:S06]  /*39e0*/  FMUL.FTZ R0, R66, c[0x0][0x320] ;  /* 0x0000c80042007a20 */ /* 0x002fcc0000410000 */
[----:B------:R1:W1:Y:S01]  /*39f0*/  MUFU.TANH R134, R0 ;  /* 0x0000000000867308 */ /* 0x0002620000002400 */
[----:B------:R-:W-:Y:S01]  /*3a00*/  HMMA.16816.F32.BF16 R40, R20, R100, R52 ;  /* 0x000000641428723c */ /* 0x000fe20000041834 */
[----:B-1----:R-:W-:-:S07]  /*3a10*/  FMUL.FTZ R0, R67, c[0x0][0x320] ;  /* 0x0000c80043007a20 */ /* 0x002fce0000410000 */
[----:B------:R-:W-:Y:S01]  /*3a20*/  HMMA.16816.F32.BF16 R64, R8, R46, R36 ;  /* 0x0000002e0840723c */ /* 0x000fe20000041824 */
[----:B------:R-:W1:Y:S01]  /*3a30*/  LDSM.16.M88.4 R36, [R199+0x1800] ;  /* 0x00180000c724783b */ /* 0x000e620000000200 */
[----:B------:R2:W1:Y:S06]  /*3a40*/  MUFU.TANH R137, R0 ;  /* 0x0000000000897308 */ /* 0x00046c0000002400 */
[----:B------:R-:W-:Y:S01]  /*3a50*/  HMMA.16816.F32.BF16 R44, R32, R98, RZ ;  /* 0x00000062202c723c */ /* 0x000fe200000418ff */
[----:B--2---:R-:W-:-:S04]  /*3a60*/  FMUL.FTZ R0, R72, c[0x0][0x320] ;  /* 0x0000c80048007a20 */ /* 0x004fc80000410000 */
[----:B------:R2:W1:Y:S03]  /*3a70*/  MUFU.TANH R122, R0 ;  /* 0x00000000007a7308 */ /* 0x0004660000002400 */
[----:B-----5:R-:W-:Y:S01]  /*3a80*/  HMMA.16816.F32.BF16 R52, R16, R48, R56 ;  /* 0x000000301034723c */ /* 0x020fe20000041838 */
[----:B--2---:R-:W-:-:S04]  /*3a90*/  FMUL.FTZ R0, R73, c[0x0][0x320] ;  /* 0x0000c80049007a20 */ /* 0x004fc80000410000 */
[----:B------:R2:W1:Y:S03]  /*3aa0*/  MUFU.TANH R123, R0 ;  /* 0x00000000007b7308 */ /* 0x0004660000002400 */
[----:B------:R-:W-:Y:S01]  /*3ab0*/  HMMA.16816.F32.BF16 R56, R28, R98, RZ ;  /* 0x000000621c38723c */ /* 0x000fe200000418ff */
[----:B--2---:R-:W-:-:S04]  /*3ac0*/  FMUL.FTZ R0, R74, c[0x0][0x320] ;  /* 0x0000c8004a007a20 */ /* 0x004fc80000410000 */
[----:B------:R2:W1:Y:S03]  /*3ad0*/  MUFU.TANH R126, R0 ;  /* 0x00000000007e7308 */ /* 0x0004660000002400 */
[----:B------:R-:W-:Y:S01]  /*3ae0*/  HMMA.16816.F32.BF16 R40, R12, R48, R40 ;  /* 0x000000300c28723c */ /* 0x000fe20000041828 */
[----:B--2---:R-:W-:-:S04]  /*3af0*/  FMUL.FTZ R0, R75, c[0x0][0x320] ;  /* 0x0000c8004b007a20 */ /* 0x004fc80000410000 */
[----:B------:R2:W1:Y:S03]  /*3b00*/  MUFU.TANH R127, R0 ;  /* 0x00000000007f7308 */ /* 0x0004660000002400 */
[----:B------:R-:W-:Y:S01]  /*3b10*/  HMMA.16816.F32.BF16 R44, R24, R102, R44 ;  /* 0x00000066182c723c */ /* 0x000fe2000004182c */
[----:B--2---:R-:W-:-:S04]  /*3b20*/  FMUL.FTZ R0, R64, c[0x0][0x320] ;  /* 0x0000c80040007a20 */ /* 0x004fc80000410000 */
[----:B------:R2:W1:Y:S02]  /*3b30*/  MUFU.TANH R131, R0 ;  /* 0x0000000000837308 */ /* 0x0004640000002400 */
[----:B--2---:R-:W-:-:S06]  /*3b40*/  FMUL.FTZ R0, R65, c[0x0][0x320] ;  /* 0x0000c80041007a20 */ /* 0x004fcc0000410000 */
[----:B------:R2:W1:Y:S01]  /*3b50*/  MUFU.TANH R133, R0 ;  /* 0x0000000000857308 */ /* 0x0004620000002400 */
[----:B------:R-:W-:Y:S01]  /*3b60*/  HMMA.16816.F32.BF16 R60, R20, R102, R56 ;  /* 0x00000066143c723c */ /* 0x000fe20000041838 */
[----:B--2---:R-:W-:-:S06]  /*3b70*/  FMUL.FTZ R0, R66, c[0x0][0x320] ;  /* 0x0000c80042007a20 */ /* 0x004fcc0000410000 */
[----:B------:R2:W1:Y:S01]  /*3b80*/  MUFU.TANH R138, R0 ;  /* 0x00000000008a7308 */ /* 0x0004620000002400 */
[----:B------:R-:W-:Y:S01]  /*3b90*/  HMMA.16816.F32.BF16 R56, R32, R104, RZ ;  /* 0x000000682038723c */ /* 0x000fe200000418ff */
[----:B--2---:R-:W-:-:S07]  /*3ba0*/  FMUL.FTZ R0, R67, c[0x0][0x320] ;  /* 0x0000c80043007a20 */ /* 0x004fce0000410000 */
[----:B-1----:R-:W-:Y:S01]  /*3bb0*/  HMMA.16816.F32.BF16 R64, R8, R36, R52 ;  /* 0x000000240840723c */ /* 0x002fe20000041834 */
[----:B------:R1:W2:Y:S02]  /*3bc0*/  MUFU.TANH R144, R0 ;  /* 0x0000000000907308 */ /* 0x0002a40000002400 */
[----:B-1----:R-:W-:-:S06]  /*3bd0*/  FMUL.FTZ R0, R68, c[0x0][0x320] ;  /* 0x0000c80044007a20 */ /* 0x002fcc0000410000 */
[----:B------:R1:W1:Y:S01]  /*3be0*/  MUFU.TANH R84, R0 ;  /* 0x0000000000547308 */ /* 0x0002620000002400 */
        /* <DEDUP_REMOVED lines=15> */
[----:B------:R1:W1:Y:S01]  /*3ce0*/  MUFU.TANH R82, R0 ;  /* 0x0000000000527308 */ /* 0x0002620000002400 */
[----:B------:R-:W-:Y:S01]  /*3cf0*/  HMMA.16816.F32.BF16 R32, R32, R106, RZ ;  /* 0x0000006a2020723c */ /* 0x000fe200000418ff */
[----:B-1----:R-:W-:-:S06]  /*3d00*/  FMUL.FTZ R0, R66, c[0x0][0x320] ;  /* 0x0000c80042007a20 */ /* 0x002fcc0000410000 */
[----:B------:R1:W1:Y:S01]  /*3d10*/  MUFU.TANH R78, R0 ;  /* 0x00000000004e7308 */ /* 0x0002620000002400 */
[----:B------:R-:W-:Y:S01]  /*3d20*/  HMMA.16816.F32.BF16 R52, R20, R108, R52 ;  /* 0x0000006c1434723c */ /* 0x000fe20000041834 */
[----:B-1----:R-:W-:-:S07]  /*3d30*/  FMUL.FTZ R0, R67, c[0x0][0x320] ;  /* 0x0000c80043007a20 */ /* 0x002fce0000410000 */
[----:B------:R-:W-:Y:S01]  /*3d40*/  HMMA.16816.F32.BF16 R64, R8, R38, R44 ;  /* 0x000000260840723c */ /* 0x000fe2000004182c */
[----:B------:R-:W1:Y:S01]  /*3d50*/  LDSM.16.M88.4 R44, [R199+0x2000] ;  /* 0x00200000c72c783b */ /* 0x000e620000000200 */
[----:B------:R2:W1:Y:S01]  /*3d60*/  MUFU.TANH R77, R0 ;  /* 0x00000000004d7308 */ /* 0x0004620000002400 */
[----:B------:R-:W-:Y:S01]  /*3d70*/  ISETP.GT.AND P0, PT, R88, R247, PT ;  /* 0x000000f75800720c */ /* 0x000fe20003f04270 */
[----:B------:R-:W-:-:S04]  /*3d80*/  DEPBAR.LE SB0, 0x0 ;  /* 0x000080000000791a */ /* 0x000fc80000000000 */
[----:B--2---:R-:W-:-:S04]  /*3d90*/  FMUL.FTZ R0, R72, c[0x0][0x320] ;  /* 0x0000c80048007a20 */ /* 0x004fc80000410000 */
[----:B------:R2:W1:Y:S01]  /*3da0*/  MUFU.TANH R76, R0 ;  /* 0x00000000004c7308 */ /* 0x0004620000002400 */
[----:B------:R-:W-:Y:S08]  /*3db0*/  HMMA.16816.F32.BF16 R60, R4, R38, R48 ;  /* 0x00000026043c723c */ /* 0x000ff00000041830 */
        /* <DEDUP_REMOVED lines=11> */
[----:B------:R2:W2:Y:S03]  /*3e70*/  MUFU.TANH R57, R0 ;  /* 0x0000000000397308 */ /* 0x0004a60000002400 */
[----:B-1----:R-:W-:Y:S01]  /*3e80*/  HMMA.16816.F32.BF16 R36, R8, R44, R36 ;  /* 0x0000002c0824723c */ /* 0x002fe20000041824 */
[----:B--2---:R-:W-:-:S04]  /*3e90*/  FMUL.FTZ R0, R65, c[0x0][0x320] ;  /* 0x0000c80041007a20 */ /* 0x004fc80000410000 */
[----:B------:R1:W2:Y:S02]  /*3ea0*/  MUFU.TANH R56, R0 ;  /* 0x0000000000387308 */ /* 0x0002a40000002400 */
[----:B-1----:R-:W-:-:S06]  /*3eb0*/  FMUL.FTZ R0, R66, c[0x0][0x320] ;  /* 0x0000c80042007a20 */ /* 0x002fcc0000410000 */
[----:B------:R1:W1:Y:S01]  /*3ec0*/  MUFU.TANH R58, R0 ;  /* 0x00000000003a7308 */ /* 0x0002620000002400 */
[----:B------:R-:W-:Y:S01]  /*3ed0*/  HMMA.16816.F32.BF16 R32, R20, R110, R48 ;  /* 0x0000006e1420723c */ /* 0x000fe20000041830 */
[----:B-1----:R-:W-:-:S06]  /*3ee0*/  FMUL.FTZ R0, R67, c[0x0][0x320] ;  /* 0x0000c80043007a20 */ /* 0x002fcc0000410000 */
[----:B------:R1:W1:Y:S01]  /*3ef0*/  MUFU.TANH R54, R0 ;  /* 0x0000000000367308 */ /* 0x0002620000002400 */
[----:B------:R-:W-:Y:S01]  /*3f00*/  HMMA.16816.F32.BF16 R16, R16, R42, R24 ;  /* 0x0000002a1010723c */ /* 0x000fe20000041818 */
[----:B-1----:R-:W-:-:S06]  /*3f10*/  FMUL.FTZ R0, R60, c[0x0][0x320] ;  /* 0x0000c8003c007a20 */ /* 0x002fcc0000410000 */
[----:B------:R1:W1:Y:S01]  /*3f20*/  MUFU.TANH R52, R0 ;  /* 0x0000000000347308 */ /* 0x0002620000002400 */
[----:B------:R-:W-:Y:S01]  /*3f30*/  HMMA.16816.F32.BF16 R20, R4, R44, R28 ;  /* 0x0000002c0414723c */ /* 0x000fe2000004181c */
[----:B-1----:R-:W-:-:S06]  /*3f40*/  FMUL.FTZ R0, R61, c[0x0][0x320] ;  /* 0x0000c8003d007a20 */ /* 0x002fcc0000410000 */
[----:B------:R1:W1:Y:S02]  /*3f50*/  MUFU.TANH R53, R0 ;  /* 0x0000000000357308 */ /* 0x0002640000002400 */
[----:B-1----:R-:W-:-:S06]  /*3f60*/  FMUL.FTZ R0, R62, c[0x0][0x320] ;  /* 0x0000c8003e007a20 */ /* 0x002fcc0000410000 */
[----:B------:R1:W1:Y:S02]  /*3f70*/  MUFU.TANH R40, R0 ;  /* 0x0000000000287308 */ /* 0x0002640000002400 */
        /* <DEDUP_REMOVED lines=35> */
[----:B------:R-:W-:Y:S01]  /*41b0*/  BSSY B0, `(.L_x_73) ;  /* 0x0000022000007945 */ /* 0x000fe20003800000 */
[----:B-1----:R-:W-:-:S06]  /*41c0*/  FMUL.FTZ R0, R7, c[0x0][0x320] ;  /* 0x0000c80007007a20 */ /* 0x002fcc0000410000 */
[----:B------:R1:W1:Y:S01]  /*41d0*/  MUFU.TANH R22, R0 ;  /* 0x0000000000167308 */ /* 0x0002620000002400 */
[----:B------:R-:W-:Y:S06]  /*41e0*/  BAR.SYNC.DEFER_BLOCKING 0x0 ;  /* 0x0000000000007b1d */ /* 0x000fec0000010000 */
[----:B------:R-:W-:Y:S05]  /*41f0*/  @!P0 BRA `(.L_x_74) ;  /* 0x000001d000008947 */ /* 0x000fea0003800000 */
[----:B-1234-:R-:W-:Y:S01]  /*4200*/  IADD3 R0, R246, -0x2, RZ ;  /* 0xfffffffef6007810 */ /* 0x01efe20007ffe0ff */
[C---:B------:R-:W-:Y:S01]  /*4210*/  IMAD.SHL.U32 R10, R152.reuse, 0x20, RZ ;  /* 0x00000020980a7824 */ /* 0x040fe200078e00ff */
[----:B------:R-:W-:Y:S02]  /*4220*/  SHF.L.U64.HI R11, R152, 0x5, R153 ;  /* 0x00000005980b7819 */ /* 0x000fe40000010299 */
[----:B------:R-:W-:-:S05]  /*4230*/  SHF.R.S32.HI R2, RZ, 0x1f, R0 ;  /* 0x0000001fff027819 */ /* 0x000fca0000011400 */
[----:B------:R-:W-:Y:S02]  /*4240*/  IMAD R4, R2, c[0x0][0x1e0], RZ ;  /* 0x0000780002047a24 */ /* 0x000fe400078e02ff */
[----:B------:R-:W-:-:S04]  /*4250*/  IMAD.WIDE.U32 R2, R0, c[0x0][0x1e0], RZ ;  /* 0x0000780000027a25 */ /* 0x000fc800078e00ff */
[----:B------:R-:W-:-:S04]  /*4260*/  IMAD R0, R0, c[0x0][0x1e4], R4 ;  /* 0x0000790000007a24 */ /* 0x000fc800078e0204 */
[----:B------:R-:W-:Y:S02]  /*4270*/  IMAD.IADD R0, R3, 0x1, R0 ;  /* 0x0000000103007824 */ /* 0x000fe400078e0200 */
[----:B------:R-:W-:-:S04]  /*4280*/  IMAD.WIDE.U32 R2, R2, 0x50, R112 ;  /* 0x0000005002027825 */ /* 0x000fc800078e0070 */
[----:B------:R-:W-:Y:S01]  /*4290*/  IMAD R0, R0, 0x50, RZ ;  /* 0x0000005000007824 */ /* 0x000fe200078e02ff */
[----:B------:R-:W-:-:S04]  /*42a0*/  LEA R8, P0, R2, c[0x0][0x1c8], 0x1 ;  /* 0x0000720002087a11 */ /* 0x000fc800078008ff */
[----:B------:R-:W-:Y:S02]  /*42b0*/  IADD3 R0, R3, R0, RZ ;  /* 0x0000000003007210 */ /* 0x000fe40007ffe0ff */
[----:B------:R-:W-:Y:S02]  /*42c0*/  IADD3 R6, P2, R10, R8, RZ ;  /* 0x000000080a067210 */ /* 0x000fe40007f5e0ff */
[----:B------:R-:W-:Y:S02]  /*42d0*/  LEA.HI.X R9, R2, c[0x0][0x1cc], R0, 0x1, P0 ;  /* 0x0000730002097a11 */ /* 0x000fe400000f0c00 */
[----:B------:R-:W-:-:S03]  /*42e0*/  IADD3 R4, P0, R6, R10, RZ ;  /* 0x0000000a06047210 */ /* 0x000fc60007f1e0ff */
[----:B------:R-:W-:Y:S01]  /*42f0*/  IMAD.X R7, R11, 0x1, R9, P2 ;  /* 0x000000010b077824 */ /* 0x000fe200010e0609 */
[-C--:B------:R-:W-:Y:S01]  /*4300*/  IADD3 R2, P2, R4, R10.reuse, RZ ;  /* 0x0000000a04027210 */ /* 0x080fe20007f5e0ff */
[----:B------:R-:W-:Y:S01]  /*4310*/  @!PT LDS RZ, [RZ] ;  /* 0x00000000fffff984 */ /* 0x000fe20000000800 */
[----:B------:R-:W-:Y:S01]  /*4320*/  @!PT LDS RZ, [RZ] ;  /* 0x00000000fffff984 */ /* 0x000fe20000000800 */
[----:B------:R-:W-:Y:S01]  /*4330*/  @!PT LDS RZ, [RZ] ;  /* 0x00000000fffff984 */ /* 0x000fe20000000800 */
[----:B------:R1:W-:Y:S03]  /*4340*/  LDGSTS.E.BYPASS.LTC128B.128 [R213+0x2900], [R8.64], !P1 ;  /* 0x0290000008d57fae */ /* 0x0003e6000c901d48 */
[----:B------:R-:W-:Y:S01]  /*4350*/  IADD3.X R5, R7, R11, RZ, P0, !PT ;  /* 0x0000000b07057210 */ /* 0x000fe200007fe4ff */
[----:B------:R1:W-:Y:S01]  /*4360*/  LDGSTS.E.BYPASS.LTC128B.128 [R213+0x3100], [R6.64], !P1 ;  /* 0x0310000006d57fae */ /* 0x0003e2000c901d48 */
[----:B------:R-:W-:-:S03]  /*4370*/  IADD3 R10, P0, R2, R10, RZ ;  /* 0x0000000a020a7210 */ /* 0x000fc60007f1e0ff */
[----:B------:R-:W-:Y:S01]  /*4380*/  IMAD.X R3, R5, 0x1, R11, P2 ;  /* 0x0000000105037824 */ /* 0x000fe200010e060b */
[----:B------:R1:W-:Y:S04]  /*4390*/  LDGSTS.E.BYPASS.LTC128B.128 [R213+0x3900], [R4.64], !P1 ;  /* 0x0390000004d57fae */ /* 0x0003e8000c901d48 */
[----:B------:R-:W-:Y:S01]  /*43a0*/  IADD3.X R11, R3, R11, RZ, P0, !PT ;  /* 0x0000000b030b7210 */ /* 0x000fe200007fe4ff */
[----:B------:R1:W-:Y:S04]  /*43b0*/  LDGSTS.E.BYPASS.LTC128B.128 [R213+0x4100], [R2.64], !P1 ;  /* 0x0410000002d57fae */ /* 0x0003e8000c901d48 */
[----:B------:R1:W-:Y:S02]  /*43c0*/  LDGSTS.E.BYPASS.LTC128B.128 [R213+0x4900], [R10.64], !P1 ;  /* 0x049000000ad57fae */ /* 0x0003e4000c901d48 */
.L_x_74:
[----:B--234-:R-:W-:Y:S05]  /*43d0*/  BSYNC B0 ;  /* 0x0000000000007941 */ /* 0x01cfea0003800000 */
.L_x_73:
[----:B-1----:R-:W2:Y:S04]  /*43e0*/  LDL R0, [R1+0x4c] ;  /* 0x00004c0001007983 */ /* 0x002ea80000100800 */
[----:B------:R-:W0:Y:S01]  /*43f0*/  LDGDEPBAR ;  /* 0x00000000000079af */ /* 0x000e220000000000 */
[----:B--2---:R-:W-:-:S04]  /*4400*/  IADD3 R0, -R0, R89, R90 ;  /* 0x0000005900007210 */ /* 0x004fc80007ffe15a */
[C---:B------:R-:W-:Y:S02]  /*4410*/  ISETP.GT.AND P2, PT, R0.reuse, RZ, PT ;  /* 0x000000ff0000720c */ /* 0x040fe40003f44270 */
[C---:B------:R-:W-:Y:S02]  /*4420*/  ISETP.GT.AND P0, PT, R0.reuse, 0x1, PT ;  /* 0x000000010000780c */ /* 0x040fe40003f04270 */
[----:B------:R-:W-:Y:S02]  /*4430*/  ISETP.GT.AND P6, PT, R0, 0x8, PT ;  /* 0x000000080000780c */ /* 0x000fe40003fc4270 */
[----:B------:R-:W-:Y:S02]  /*4440*/  FSEL R8, R151, -INF , P2 ;  /* 0xff80000097087808 */ /* 0x000fe40001000000 */
[----:B------:R-:W-:Y:S02]  /*4450*/  FSEL R25, R150, -INF , P0 ;  /* 0xff80000096197808 */ /* 0x000fe40000000000 */
[----:B------:R-:W-:-:S02]  /*4460*/  ISETP.GT.AND P5, PT, R0, 0x9, PT ;  /* 0x000000090000780c */ /* 0x000fc40003fa4270 */
[----:B------:R-:W-:Y:S02]  /*4470*/  FSEL R9, R147, -INF , P2 ;  /* 0xff80000093097808 */ /* 0x000fe40001000000 */
[----:B------:R-:W-:Y:S02]  /*4480*/  FSEL R10, R146, -INF , P0 ;  /* 0xff800000920a7808 */ /* 0x000fe40000000000 */
[----:B------:R-:W-:Y:S02]  /*4490*/  FSEL R26, R145, -INF , P6 ;  /* 0xff800000911a7808 */ /* 0x000fe40003000000 */
[----:B------:R-:W-:Y:S02]  /*44a0*/  FMNMX.FTZ R2, R8, R25, !PT ;  /* 0x0000001908027209 */ /* 0x000fe40007810000 */
[----:B------:R-:W-:Y:S02]  /*44b0*/  ISETP.GT.AND P4, PT, R0, 0x10, PT ;  /* 0x000000100000780c */ /* 0x000fe40003f84270 */
[----:B------:R-:W-:-:S02]  /*44c0*/  FSEL R11, R136, -INF , P6 ;  /* 0xff800000880b7808 */ /* 0x000fc40003000000 */
[----:B------:R-:W-:Y:S02]  /*44d0*/  FSEL R27, R143, -INF , P5 ;  /* 0xff8000008f1b7808 */ /* 0x000fe40002800000 */
[----:B------:R-:W-:Y:S02]  /*44e0*/  FMNMX.FTZ R3, R9, R10, !PT ;  /* 0x0000000a09037209 */ /* 0x000fe40007810000 */
[----:B------:R-:W-:Y:S02]  /*44f0*/  FMNMX.FTZ R2, R26, R2, !PT ;  /* 0x000000021a027209 */ /* 0x000fe40007810000 */
[----:B------:R-:W-:Y:S02]  /*4500*/  FSEL R71, R93, -INF , P4 ;  /* 0xff8000005d477808 */ /* 0x000fe40002000000 */
[----:B------:R-:W-:Y:S02]  /*4510*/  ISETP.GT.AND P3, PT, R0, 0x11, PT ;  /* 0x000000110000780c */ /* 0x000fe40003f64270 */
[----:B------:R-:W-:-:S02]  /*4520*/  FSEL R12, R135, -INF , P5 ;  /* 0xff800000870c7808 */ /* 0x000fc40002800000 */
[----:B------:R-:W-:Y:S02]  /*4530*/  FSEL R93, R132, -INF , P4 ;  /* 0xff800000845d7808 */ /* 0x000fe40002000000 */
[----:B------:R-:W-:Y:S02]  /*4540*/  FMNMX.FTZ R3, R11, R3, !PT ;  /* 0x000000030b037209 */ /* 0x000fe40007810000 */
[----:B------:R-:W-:Y:S02]  /*4550*/  FMNMX.FTZ R2, R27, R2, !PT ;  /* 0x000000021b027209 */ /* 0x000fe40007810000 */
[----:B------:R-:W-:Y:S02]  /*4560*/  FSEL R13, R141, -INF , P2 ;  /* 0xff8000008d0d7808 */ /* 0x000fe40001000000 */
[----:B------:R-:W-:Y:S02]  /*4570*/  FSEL R32, R149, -INF , P2 ;  /* 0xff80000095207808 */ /* 0x000fe40001000000 */
[----:B------:R-:W-:-:S02]  /*4580*/  ISETP.GT.AND P2, PT, R0, 0x18, PT ;  /* 0x000000180000780c */ /* 0x000fc40003f44270 */
[----:B------:R-:W-:Y:S02]  /*4590*/  FSEL R14, R142, -INF , P0 ;  /* 0xff8000008e0e7808 */ /* 0x000fe40000000000 */
[----:B------:R-:W-:Y:S02]  /*45a0*/  FSEL R33, R148, -INF , P0 ;  /* 0xff80000094217808 */ /* 0x000fe40000000000 */
[----:B------:R-:W-:Y:S02]  /*45b0*/  FSEL R36, R118, -INF , P4 ;  /* 0xff80000076247808 */ /* 0x000fe40002000000 */
[----:B------:R-:W-:Y:S02]  /*45c0*/  FSEL R94, R129, -INF , P3 ;  /* 0xff800000815e7808 */ /* 0x000fe40001800000 */
[----:B------:R-:W-:Y:S02]  /*45d0*/  FMNMX.FTZ R3, R12, R3, !PT ;  /* 0x000000030c037209 */ /* 0x000fe40007810000 */
[----:B------:R-:W-:-:S02]  /*45e0*/  FMNMX.FTZ R2, R93, R2, !PT ;  /* 0x000000025d027209 */ /* 0x000fc40007810000 */
[----:B------:R-:W-:Y:S02]  /*45f0*/  ISETP.GT.AND P0, PT, R0, 0x19, PT ;  /* 0x000000190000780c */ /* 0x000fe40003f04270 */
[----:B------:R-:W-:Y:S02]  /*4600*/  FSEL R37, R117, -INF , P3 ;  /* 0xff80000075257808 */ /* 0x000fe40001800000 */
[----:B------:R-:W-:Y:S02]  /*4610*/  FSEL R95, R116, -INF , P2 ;  /* 0xff800000745f7808 */ /* 0x000fe40001000000 */
[----:B------:R-:W-:Y:S02]  /*4620*/  FMNMX.FTZ R3, R36, R3, !PT ;  /* 0x0000000324037209 */ /* 0x000fe40007810000 */
[----:B------:R-:W-:Y:S02]  /*4630*/  FMNMX.FTZ R2, R94, R2, !PT ;  /* 0x000000025e027209 */ /* 0x000fe40007810000 */
[----:B------:R-:W-:-:S02]  /*4640*/  FSEL R15, R125, -INF , P6 ;  /* 0xff8000007d0f7808 */ /* 0x000fc40003000000 */
[----:B------:R-:W-:Y:S02]  /*4650*/  FSEL R34, R140, -INF , P6 ;  /* 0xff8000008c227808 */ /* 0x000fe40003000000 */
[----:B------:R-:W-:Y:S02]  /*4660*/  FSEL R24, R128, -INF , P5 ;  /* 0xff80000080187808 */ /* 0x000fe40002800000 */
[----:B------:R-:W-:Y:S02]  /*4670*/  FSEL R35, R139, -INF , P5 ;  /* 0xff8000008b237808 */ /* 0x000fe40002800000 */
[----:B------:R-:W-:Y:S02]  /*4680*/  FSEL R101, R124, -INF , P4 ;  /* 0xff8000007c657808 */ /* 0x000fe40002000000 */
[----:B------:R-:W-:Y:S02]  /*4690*/  FSEL R72, R114, -INF , P3 ;  /* 0xff80000072487808 */ /* 0x000fe40001800000 */
        /* <DEDUP_REMOVED lines=8> */
[C---:B------:R-:W-:Y:S02]  /*4720*/  ISETP.GT.AND P6, PT, R0.reuse, 0x20, PT ;  /* 0x000000200000780c */ /* 0x040fe40003fc4270 */
[C---:B------:R-:W-:Y:S02]  /*4730*/  ISETP.GT.AND P5, PT, R0.reuse, 0x21, PT ;  /* 0x000000210000780c */ /* 0x040fe40003fa4270 */
[C---:B------:R-:W-:Y:S02]  /*4740*/  ISETP.GT.AND P4, PT, R0.reuse, 0x28, PT ;  /* 0x000000280000780c */ /* 0x040fe40003f84270 */
[C---:B------:R-:W-:Y:S02]  /*4750*/  ISETP.GT.AND P3, PT, R0.reuse, 0x29, PT ;  /* 0x000000290000780c */ /* 0x040fe40003f64270 */
[----:B------:R-:W-:-:S02]  /*4760*/  ISETP.GT.AND P2, PT, R0, 0x30, PT ;  /* 0x000000300000780c */ /* 0x000fc40003f44270 */
[----:B------:R-:W-:Y:S02]  /*4770*/  ISETP.GT.AND P0, PT, R0, 0x31, PT ;  /* 0x000000310000780c */ /* 0x000fe40003f04270 */
[----:B------:R-:W-:Y:S02]  /*4780*/  FMNMX.FTZ R3, R37, R3, !PT ;  /* 0x0000000325037209 */ /* 0x000fe40007810000 */
[----:B------:R-:W-:Y:S02]  /*4790*/  FMNMX.FTZ R2, R95, R2, !PT ;  /* 0x000000025f027209 */ /* 0x000fe40007810000 */
        /* <DEDUP_REMOVED lines=24> */
[C---:B------:R-:W-:Y:S02]  /*4920*/  ISETP.GT.AND P6, PT, R0.reuse, 0x38, PT ;  /* 0x000000380000780c */ /* 0x040fe40003fc4270 */
[C---:B------:R-:W-:Y:S02]  /*4930*/  ISETP.GT.AND P5, PT, R0.reuse, 0x39, PT ;  /* 0x000000390000780c */ /* 0x040fe40003fa4270 */
[----:B------:R-:W-:-:S02]  /*4940*/  ISETP.GT.AND P4, PT, R0, 0x40, PT ;  /* 0x000000400000780c */ /* 0x000fc40003f84270 */
[C---:B------:R-:W-:Y:S02]  /*4950*/  ISETP.GT.AND P3, PT, R0.reuse, 0x41, PT ;  /* 0x000000410000780c */ /* 0x040fe40003f64270 */
[C---:B------:R-:W-:Y:S02]  /*4960*/  ISETP.GT.AND P2, PT, R0.reuse, 0x48, PT ;  /* 0x000000480000780c */ /* 0x040fe40003f44270 */
[----:B------:R-:W-:Y:S02]  /*4970*/  ISETP.GT.AND P0, PT, R0, 0x49, PT ;  /* 0x000000490000780c */ /* 0x000fe40003f04270 */
        /* <DEDUP_REMOVED lines=18> */
[----:B------:R-:W-:Y:S02]  /*4aa0*/  FSEL R135, R57, -INF , P6 ;  /* 0xff80000039877808 */ /* 0x000fe40003000000 */
[----:B------:R-:W-:Y:S02]  /*4ab0*/  FMNMX.FTZ R0, R148, R0, !PT ;  /* 0x0000000094007209 */ /* 0x000fe40007810000 */
[----:B------:R-:W-:-:S02]  /*4ac0*/  FMNMX.FTZ R2, R136, R2, !PT ;  /* 0x0000000288027209 */ /* 0x000fc40007810000 */
[----:B------:R-:W-:Y:S02]  /*4ad0*/  FMNMX.FTZ R3, R92, R3, !PT ;  /* 0x000000035c037209 */ /* 0x000fe40007810000 */
[----:B------:R-:W-:Y:S02]  /*4ae0*/  FSEL R146, R52, -INF , P6 ;  /* 0xff80000034927808 */ /* 0x000fe40003000000 */
[----:B------:R-:W-:Y:S02]  /*4af0*/  FSEL R152, R56, -INF , P5 ;  /* 0xff80000038987808 */ /* 0x000fe40002800000 */
[----:B------:R-:W-:Y:S02]  /*4b00*/  FMNMX.FTZ R0, R147, R0, !PT ;  /* 0x0000000093007209 */ /* 0x000fe40007810000 */
[----:B------:R-:W-:Y:S02]  /*4b10*/  FMNMX.FTZ R2, R135, R2, !PT ;  /* 0x0000000287027209 */ /* 0x000fe40007810000 */
[----:B------:R-:W-:-:S02]  /*4b20*/  FMNMX.FTZ R3, R126, R3, !PT ;  /* 0x000000037e037209 */ /* 0x000fc40007810000 */
[----:B------:R-:W-:Y:S02]  /*4b30*/  FSEL R145, R53, -INF , P5 ;  /* 0xff80000035917808 */ /* 0x000fe40002800000 */
[----:B------:R-:W-:Y:S02]  /*4b40*/  FSEL R174, R30, -INF , P4 ;  /* 0xff8000001eae7808 */ /* 0x000fe40002000000 */
[----:B------:R-:W-:Y:S02]  /*4b50*/  FMNMX.FTZ R0, R146, R0, !PT ;  /* 0x0000000092007209 */ /* 0x000fe40007810000 */
[----:B------:R-:W-:Y:S02]  /*4b60*/  FMNMX.FTZ R2, R152, R2, !PT ;  /* 0x0000000298027209 */ /* 0x000fe40007810000 */
[----:B------:R-:W-:Y:S02]  /*4b70*/  FMNMX.FTZ R3, R127, R3, !PT ;  /* 0x000000037f037209 */ /* 0x000fe40007810000 */
[----:B------:R-:W-:-:S02]  /*4b80*/  FSEL R215, R20, -INF , P4 ;  /* 0xff80000014d77808 */ /* 0x000fc40002000000 */
[----:B------:R-:W-:Y:S02]  /*4b90*/  FSEL R177, R31, -INF , P3 ;  /* 0xff8000001fb17808 */ /* 0x000fe40001800000 */
[----:B------:R-:W-:Y:S02]  /*4ba0*/  FMNMX.FTZ R0, R145, R0, !PT ;  /* 0x0000000091007209 */ /* 0x000fe40007810000 */
[----:B------:R-:W-:Y:S02]  /*4bb0*/  FMNMX.FTZ R2, R174, R2, !PT ;  /* 0x00000002ae027209 */ /* 0x000fe40007810000 */
[----:B------:R-:W-:Y:S02]  /*4bc0*/  FMNMX.FTZ R3, R128, R3, !PT ;  /* 0x0000000380037209 */ /* 0x000fe40007810000 */
[----:B------:R-:W-:Y:S02]  /*4bd0*/  FSEL R218, R21, -INF , P3 ;  /* 0xff80000015da7808 */ /* 0x000fe40001800000 */
[----:B------:R-:W-:-:S02]  /*4be0*/  FSEL R176, R18, -INF , P2 ;  /* 0xff80000012b07808 */ /* 0x000fc40001000000 */
[----:B------:R-:W-:Y:S02]  /*4bf0*/  FMNMX.FTZ R0, R215, R0, !PT ;  /* 0x00000000d7007209 */ /* 0x000fe40007810000 */
[----:B------:R-:W-:Y:S02]  /*4c00*/  FMNMX.FTZ R2, R177, R2, !PT ;  /* 0x00000002b1027209 */ /* 0x000fe40007810000 */
[----:B------:R-:W-:Y:S02]  /*4c10*/  FMNMX.FTZ R4, R129, R3, !PT ;  /* 0x0000000381047209 */ /* 0x000fe40007810000 */
[----:B------:R-:W-:Y:S02]  /*4c20*/  FSEL R212, R16, -INF , P2 ;  /* 0xff80000010d47808 */ /* 0x000fe40001000000 */
[----:B------:R-:W-:Y:S02]  /*4c30*/  FSEL R182, R19, -INF , P0 ;  /* 0xff80000013b67808 */ /* 0x000fe40000000000 */
[----:B------:R-:W-:-:S02]  /*4c40*/  FMNMX.FTZ R0, R218, R0, !PT ;  /* 0x00000000da007209 */ /* 0x000fc40007810000 */
[----:B------:R-:W-:Y:S02]  /*4c50*/  FMNMX.FTZ R3, R176, R2, !PT ;  /* 0x00000002b0037209 */ /* 0x000fe40007810000 */
[----:B------:R-:W-:Y:S02]  /*4c60*/  FMNMX.FTZ R2, R153, R4, !PT ;  /* 0x0000000499027209 */ /* 0x000fe40007810000 */
[----:B------:R-:W-:Y:S02]  /*4c70*/  FSEL R189, R17, -INF , P0 ;  /* 0xff80000011bd7808 */ /* 0x000fe40000000000 */
[----:B------:R-:W-:Y:S01]  /*4c80*/  FMNMX.FTZ R0, R212, R0, !PT ;  /* 0x00000000d4007209 */ /* 0x000fe20007810000 */
[----:B------:R-:W-:Y:S01]  /*4c90*/  LDSM.16.MT88.4 R16, [R197] ;  /* 0x00000000c510783b */ /* 0x000fe20000004200 */
[----:B------:R-:W-:Y:S02]  /*4ca0*/  FMNMX.FTZ R4, R182, R3, !PT ;  /* 0x00000003b6047209 */ /* 0x000fe40007810000 */
[----:B------:R-:W-:-:S02]  /*4cb0*/  FMNMX.FTZ R5, R32, R33, !PT ;  /* 0x0000002120057209 */ /* 0x000fc40007810000 */
[----:B------:R-:W-:Y:S01]  /*4cc0*/  FMNMX.FTZ R3, R189, R0, !PT ;  /* 0x00000000bd037209 */ /* 0x000fe20007810000 */
[----:B------:R-:W1:Y:S01]  /*4cd0*/  SHFL.BFLY PT, R7, R4, 0x2, 0x1f ;  /* 0x0c401f0004077f89 */ /* 0x000e6200000e0000 */
[----:B------:R-:W-:Y:S02]  /*4ce0*/  FMNMX.FTZ R0, R34, R5, !PT ;  /* 0x0000000522007209 */ /* 0x000fe40007810000 */
[----:B------:R-:W-:Y:S01]  /*4cf0*/  FSEL R151, R40, -INF , P6 ;  /* 0xff80000028977808 */ /* 0x000fe20003000000 */
[----:B------:R-:W2:Y:S01]  /*4d00*/  SHFL.BFLY PT, R6, R3, 0x2, 0x1f ;  /* 0x0c401f0003067f89 */ /* 0x000ea200000e0000 */
[----:B------:R-:W-:Y:S02]  /*4d10*/  FMNMX.FTZ R0, R35, R0, !PT ;  /* 0x0000000023007209 */ /* 0x000fe40007810000 */
[----:B------:R-:W-:Y:S02]  /*4d20*/  FMNMX.FTZ R2, R154, R2, !PT ;  /* 0x000000029a027209 */ /* 0x000fe40007810000 */
[----:B------:R-:W-:-:S02]  /*4d30*/  FMNMX.FTZ R0, R101, R0, !PT ;  /* 0x0000000065007209 */ /* 0x000fc40007810000 */
[----:B------:R-:W-:Y:S02]  /*4d40*/  FSEL R139, R48, -INF , P5 ;  /* 0xff800000308b7808 */ /* 0x000fe40002800000 */
[----:B------:R-:W-:Y:S02]  /*4d50*/  FMNMX.FTZ R0, R102, R0, !PT ;  /* 0x0000000066007209 */ /* 0x000fe40007810000 */
[----:B------:R-:W-:Y:S02]  /*4d60*/  FMNMX.FTZ R2, R151, R2, !PT ;  /* 0x0000000297027209 */ /* 0x000fe40007810000 */
[----:B------:R-:W-:Y:S02]  /*4d70*/  FMNMX.FTZ R0, R103, R0, !PT ;  /* 0x0000000067007209 */ /* 0x000fe40007810000 */
[----:B------:R-:W-:Y:S02]  /*4d80*/  FSEL R188, R29, -INF , P4 ;  /* 0xff8000001dbc7808 */ /* 0x000fe40002000000 */
[----:B------:R-:W-:-:S02]  /*4d90*/  FMNMX.FTZ R2, R139, R2, !PT ;  /* 0x000000028b027209 */ /* 0x000fc40007810000 */
[----:B------:R-:W-:Y:S02]  /*4da0*/  FMNMX.FTZ R5, R120, R0, !PT ;  /* 0x0000000078057209 */ /* 0x000fe40007810000 */
[----:B------:R-:W-:Y:S02]  /*4db0*/  FSEL R191, R28, -INF , P3 ;  /* 0xff8000001cbf7808 */ /* 0x000fe40001800000 */
[----:B------:R-:W-:Y:S01]  /*4dc0*/  FMNMX.FTZ R2, R188, R2, !PT ;  /* 0x00000002bc027209 */ /* 0x000fe20007810000 */
[----:B------:R-:W-:Y:S01]  /*4dd0*/  LDSM.16.MT88.4 R28, [R198] ;  /* 0x00000000c61c783b */ /* 0x000fe20000004200 */
[----:B-1----:R-:W-:Y:S02]  /*4de0*/  FMNMX.FTZ R0, R4, R7, !PT ;  /* 0x0000000704007209 */ /* 0x002fe40007810000 */
[----:B------:R-:W-:Y:S02]  /*4df0*/  FMNMX.FTZ R4, R134, R5, !PT ;  /* 0x0000000586047209 */ /* 0x000fe40007810000 */
[----:B------:R-:W-:-:S02]  /*4e00*/  FSEL R216, R23, -INF , P2 ;  /* 0xff80000017d87808 */ /* 0x000fc40001000000 */
[----:B------:R-:W-:Y:S02]  /*4e10*/  FMNMX.FTZ R2, R191, R2, !PT ;  /* 0x00000002bf027209 */ /* 0x000fe40007810000 */
[----:B--2---:R-:W-:Y:S02]  /*4e20*/  FMNMX.FTZ R3, R3, R6, !PT ;  /* 0x0000000603037209 */ /* 0x004fe40007810000 */
[----:B------:R-:W1:Y:S01]  /*4e30*/  SHFL.BFLY PT, R6, R0, 0x1, 0x1f ;  /* 0x0c201f0000067f89 */ /* 0x000e6200000e0000 */
[----:B------:R-:W-:Y:S02]  /*4e40*/  FMNMX.FTZ R4, R137, R4, !PT ;  /* 0x0000000489047209 */ /* 0x000fe40007810000 */
[----:B------:R-:W-:Y:S01]  /*4e50*/  FSEL R220, R22, -INF , P0 ;  /* 0xff80000016dc7808 */ /* 0x000fe20000000000 */
[----:B------:R-:W-:Y:S01]  /*4e60*/  SHFL.BFLY PT, R7, R3, 0x1, 0x1f ;  /* 0x0c201f0003077f89 */ /* 0x000fe200000e0000 */
[----:B------:R-:W-:Y:S02]  /*4e70*/  FMNMX.FTZ R2, R216, R2, !PT ;  /* 0x00000002d8027209 */ /* 0x000fe40007810000 */
[----:B------:R-:W-:Y:S01]  /*4e80*/  FMNMX.FTZ R4, R138, R4, !PT ;  /* 0x000000048a047209 */ /* 0x000fe20007810000 */
[----:B------:R-:W-:Y:S01]  /*4e90*/  LDSM.16.MT88.4 R20, [R201] ;  /* 0x00000000c914783b */ /* 0x000fe20000004200 */
[----:B------:R-:W-:-:S02]  /*4ea0*/  FMNMX.FTZ R2, R220, R2, !PT ;  /* 0x00000002dc027209 */ /* 0x000fc40007810000 */
[----:B------:R-:W-:Y:S02]  /*4eb0*/  FMNMX.FTZ R4, R144, R4, !PT ;  /* 0x0000000490047209 */ /* 0x000fe40007810000 */
[----:B------:R-:W-:Y:S01]  /*4ec0*/  FSEL R149, R58, -INF , P6 ;  /* 0xff8000003a957808 */ /* 0x000fe20003000000 */
[----:B------:R-:W2:Y:S01]  /*4ed0*/  SHFL.BFLY PT, R5, R2, 0x2, 0x1f ;  /* 0x0c401f0002057f89 */ /* 0x000ea200000e0000 */
[----:B------:R-:W-:Y:S02]  /*4ee0*/  FMNMX.FTZ R4, R219, R4, !PT ;  /* 0x00000004db047209 */ /* 0x000fe40007810000 */
[----:B------:R-:W-:Y:S02]  /*4ef0*/  FSEL R150, R54, -INF , P5 ;  /* 0xff80000036967808 */ /* 0x000fe40002800000 */
[----:B------:R-:W-:Y:S02]  /*4f00*/  FMNMX.FTZ R4, R192, R4, !PT ;  /* 0x00000004c0047209 */ /* 0x000fe40007810000 */
[----:B------:R-:W-:-:S02]  /*4f10*/  FSEL R214, R44, -INF , P4 ;  /* 0xff8000002cd67808 */ /* 0x000fc40002000000 */
[----:B------:R-:W-:Y:S02]  /*4f20*/  FMNMX.FTZ R4, R149, R4, !PT ;  /* 0x0000000495047209 */ /* 0x000fe40007810000 */
[----:B-1----:R-:W-:Y:S02]  /*4f30*/  FMNMX.FTZ R70, R0, R6, !PT ;  /* 0x0000000600467209 */ /* 0x002fe40007810000 */
[----:B------:R-:W-:Y:S02]  /*4f40*/  FMNMX.FTZ R0, R150, R4, !PT ;  /* 0x0000000496007209 */ /* 0x000fe40007810000 */
[----:B------:R-:W-:Y:S02]  /*4f50*/  FSEL R190, R43, -INF , P3 ;  /* 0xff8000002bbe7808 */ /* 0x000fe40001800000 */
[----:B------:R-:W-:Y:S02]  /*4f60*/  FMNMX.FTZ R0, R214, R0, !PT ;  /* 0x00000000d6007209 */ /* 0x000fe40007810000 */
[----:B------:R-:W-:-:S02]  /*4f70*/  FSEL R221, R41, -INF , P2 ;  /* 0xff80000029dd7808 */ /* 0x000fc40001000000 */
[----:B------:R-:W-:Y:S02]  /*4f80*/  FMNMX.FTZ R0, R190, R0, !PT ;  /* 0x00000000be007209 */ /* 0x000fe40007810000 */
[----:B------:R-:W-:Y:S02]  /*4f90*/  FSEL R222, R42, -INF , P0 ;  /* 0xff8000002ade7808 */ /* 0x000fe40000000000 */
[----:B--2---:R-:W-:Y:S01]  /*4fa0*/  FMNMX.FTZ R5, R2, R5, !PT ;  /* 0x0000000502057209 */ /* 0x004fe20007810000 */
[----:B------:R-:W-:Y:S01]  /*4fb0*/  LDSM.16.MT88.4 R40, [R200] ;  /* 0x00000000c828783b */ /* 0x000fe20000004200 */
[----:B------:R-:W-:Y:S02]  /*4fc0*/  FMNMX.FTZ R4, R221, R0, !PT ;  /* 0x00000000dd047209 */ /* 0x000fe40007810000 */
[----:B------:R-:W-:Y:S01]  /*4fd0*/  FMNMX.FTZ R68, R3, R7, !PT ;  /* 0x0000000703447209 */ /* 0x000fe20007810000 */
[----:B------:R-:W1:Y:S01]  /*4fe0*/  SHFL.BFLY PT, R6, R5, 0x1, 0x1f ;  /* 0x0c201f0005067f89 */ /* 0x000e6200000e0000 */
[----:B------:R-:W-:Y:S01]  /*4ff0*/  FMNMX.FTZ R4, R222, R4, !PT ;  /* 0x00000004de047209 */ /* 0x000fe20007810000 */
[C---:B------:R-:W-:Y:S01]  /*5000*/  FMUL.FTZ R3, R70.reuse, c[0x0][0x2d0] ;  /* 0x0000b40046037a20 */ /* 0x040fe20000410000 */
[----:B------:R-:W-:Y:S01]  /*5010*/  FSETP.NEU.FTZ.AND P3, PT, R70, -INF , PT ;  /* 0xff8000004600780b */ /* 0x000fe20003f7d000 */
[C---:B------:R-:W-:Y:S01]  /*5020*/  FMUL.FTZ R2, R68.reuse, c[0x0][0x2d0] ;  /* 0x0000b40044027a20 */ /* 0x040fe20000410000 */
[----:B------:R-:W-:Y:S01]  /*5030*/  FSETP.NEU.FTZ.AND P2, PT, R68, -INF , PT ;  /* 0xff8000004400780b */ /* 0x000fe20003f5d000 */
[----:B------:R-:W2:Y:S01]  /*5040*/  SHFL.BFLY PT, R7, R4, 0x2, 0x1f ;  /* 0x0c401f0004077f89 */ /* 0x000ea200000e0000 */
[----:B------:R-:W-:-:S02]  /*5050*/  FSEL R3, R3, RZ, P3 ;  /* 0x000000ff03037208 */ /* 0x000fc40001800000 */
[----:B------:R-:W-:-:S03]  /*5060*/  FSEL R2, R2, RZ, P2 ;  /* 0x000000ff02027208 */ /* 0x000fc60001000000 */
[----:B------:R-:W-:-:S04]  /*5070*/  FFMA.FTZ R0, R8, c[0x0][0x2d0], -R3 ;  /* 0x0000b40008007a23 */ /* 0x000fc80000010803 */
[----:B------:R3:W-:Y:S01]  /*5080*/  MUFU.EX2 R243, R0 ;  /* 0x0000000000f37308 */ /* 0x0007e20000000800 */
[----:B-1----:R-:W-:Y:S01]  /*5090*/  FMNMX.FTZ R5, R5, R6, !PT ;  /* 0x0000000605057209 */ /* 0x002fe20007810000 */
[----:B------:R-:W-:-:S03]  /*50a0*/  FFMA.FTZ R6, R11, c[0x0][0x2d0], -R2 ;  /* 0x0000b4000b067a23 */ /* 0x000fc60000010802 */
[----:B------:R-:W-:-:S03]  /*50b0*/  FSETP.NEU.FTZ.AND P0, PT, R5, -INF , PT ;  /* 0xff8000000500780b */ /* 0x000fc60003f1d000 */
[----:B------:R1:W-:Y:S01]  /*50c0*/  MUFU.EX2 R244, R6 ;  /* 0x0000000600f47308 */ /* 0x0003e20000000800 */
[----:B--2---:R-:W-:Y:S01]  /*50d0*/  FMNMX.FTZ R4, R4, R7, !PT ;  /* 0x0000000704047209 */ /* 0x004fe20007810000 */
[----:B---3--:R-:W-:-:S04]  /*50e0*/  FFMA.FTZ R0, R9, c[0x0][0x2d0], -R2 ;  /* 0x0000b40009007a23 */ /* 0x008fc80000010802 */
[----:B------:R-:W2:Y:S02]  /*50f0*/  SHFL.BFLY PT, R7, R4, 0x1, 0x1f ;  /* 0x0c201f0004077f89 */ /* 0x000ea400000e0000 */
[----:B------:R3:W-:Y:S01]  /*5100*/  MUFU.EX2 R242, R0 ;  /* 0x0000000000f27308 */ /* 0x0007e20000000800 */
[----:B-1----:R-:W-:-:S07]  /*5110*/  FFMA.FTZ R6, R12, c[0x0][0x2d0], -R2 ;  /* 0x0000b4000c067a23 */ /* 0x002fce0000010802 */
[----:B------:R-:W1:Y:S01]  /*5120*/  MUFU.EX2 R245, R6 ;  /* 0x0000000600f57308 */ /* 0x000e620000000800 */
[----:B---3--:R-:W-:-:S07]  /*5130*/  FFMA.FTZ R0, R10, c[0x0][0x2d0], -R2 ;  /* 0x0000b4000a007a23 */ /* 0x008fce0000010802 */
[----:B------:R3:W4:Y:S01]  /*5140*/  MUFU.EX2 R241, R0 ;  /* 0x0000000000f17308 */ /* 0x0007220000000800 */
[----:B--2---:R-:W-:Y:S01]  /*5150*/  FMNMX.FTZ R69, R4, R7, !PT ;  /* 0x0000000704457209 */ /* 0x004fe20007810000 */
[----:B------:R-:W-:-:S06]  /*5160*/  FFMA.FTZ R4, R26, c[0x0][0x2d0], -R3 ;  /* 0x0000b4001a047a23 */ /* 0x000fcc0000010803 */
[----:B------:R-:W-:Y:S01]  /*5170*/  MUFU.EX2 R230, R4 ;  /* 0x0000000400e67308 */ /* 0x000fe20000000800 */
[----:B-1----:R-:W-:Y:S01]  /*5180*/  F2FP.BF16.PACK_AB R10, R245, R244 ;  /* 0x000000f4f50a723e */ /* 0x002fe200000010ff */
[----:B---3--:R-:W-:Y:S01]  /*5190*/  FMUL.FTZ R0, R5, c[0x0][0x2d0] ;  /* 0x0000b40005007a20 */ /* 0x008fe20000410000 */
[----:B----4-:R-:W-:-:S04]  /*51a0*/  F2FP.BF16.PACK_AB R8, R241, R242 ;  /* 0x000000f2f108723e */ /* 0x010fc800000010ff */
[----:B------:R-:W-:Y:S02]  /*51b0*/  FSEL R0, R0, RZ, P0 ;  /* 0x000000ff00007208 */ /* 0x000fe40000000000 */
[----:B------:R-:W-:-:S03]  /*51c0*/  FSETP.NEU.FTZ.AND P0, PT, R69, -INF , PT ;  /* 0xff8000004500780b */ /* 0x000fc60003f1d000 */
[----:B------:R-:W-:-:S04]  /*51d0*/  FFMA.FTZ R6, R13, c[0x0][0x2d0], -R0 ;  /* 0x0000b4000d067a23 */ /* 0x000fc80000010800 */
[----:B------:R1:W-:Y:S02]  /*51e0*/  MUFU.EX2 R238, R6 ;  /* 0x0000000600ee7308 */ /* 0x0003e40000000800 */
[----:B-1----:R-:W-:-:S06]  /*51f0*/  FFMA.FTZ R6, R14, c[0x0][0x2d0], -R0 ;  /* 0x0000b4000e067a23 */ /* 0x002fcc0000010800 */
[----:B------:R1:W2:Y:S02]  /*5200*/  MUFU.EX2 R237, R6 ;  /* 0x0000000600ed7308 */ /* 0x0002a40000000800 */
[----:B-1----:R-:W-:Y:S01]  /*5210*/  FFMA.FTZ R6, R15, c[0x0][0x2d0], -R0 ;  /* 0x0000b4000f067a23 */ /* 0x002fe20000010800 */
[----:B--2---:R-:W-:-:S05]  /*5220*/  F2FP.BF16.PACK_AB R9, R237, R238 ;  /* 0x000000eeed09723e */ /* 0x004fca00000010ff */
[----:B------:R1:W-:Y:S02]  /*5230*/  MUFU.EX2 R239, R6 ;  /* 0x0000000600ef7308 */ /* 0x0003e40000000800 */
[----:B-1----:R-:W-:-:S06]  /*5240*/  FFMA.FTZ R6, R24, c[0x0][0x2d0], -R0 ;  /* 0x0000b40018067a23 */ /* 0x002fcc0000010800 */
[----:B------:R1:W2:Y:S02]  /*5250*/  MUFU.EX2 R240, R6 ;  /* 0x0000000600f07308 */ /* 0x0002a40000000800 */
[----:B-1----:R-:W-:Y:S01]  /*5260*/  FFMA.FTZ R6, R25, c[0x0][0x2d0], -R3 ;  /* 0x0000b40019067a23 */ /* 0x002fe20000010803 */
[----:B--2---:R-:W-:-:S05]  /*5270*/  F2FP.BF16.PACK_AB R11, R240, R239 ;  /* 0x000000eff00b723e */ /* 0x004fca00000010ff */
[----:B------:R1:W2:Y:S02]  /*5280*/  MUFU.EX2 R231, R6 ;  /* 0x0000000600e77308 */ /* 0x0002a40000000800 */
[C---:B------:R-:W-:Y:S08]  /*5290*/  HMMA.16816.F32.BF16 R80, R8.reuse, R16, RZ ;  /* 0x000000100850723c */ /* 0x040ff000000418ff */
[----:B------:R-:W-:Y:S01]  /*52a0*/  HMMA.16816.F32.BF16 R64, R8, R18, RZ ;  /* 0x000000120840723c */ /* 0x000fe200000418ff */
[----:B-1----:R-:W-:Y:S01]  /*52b0*/  FMUL.FTZ R6, R69, c[0x0][0x2d0] ;  /* 0x0000b40045067a20 */ /* 0x002fe20000410000 */
[----:B--2---:R-:W-:-:S06]  /*52c0*/  F2FP.BF16.PACK_AB R12, R231, R243 ;  /* 0x000000f3e70c723e */ /* 0x004fcc00000010ff */
[C---:B------:R-:W-:Y:S01]  /*52d0*/  HMMA.16816.F32.BF16 R76, R8.reuse, R20, RZ ;  /* 0x00000014084c723c */ /* 0x040fe200000418ff */
[----:B------:R-:W-:Y:S01]  /*52e0*/  FSEL R4, R6, RZ, P0 ;  /* 0x000000ff06047208 */ /* 0x000fe20000000000 */
[----:B------:R-:W-:Y:S02]  /*52f0*/  FFMA.FTZ R6, R27, c[0x0][0x2d0], -R3 ;  /* 0x0000b4001b067a23 */ /* 0x000fe40000010803 */
[----:B------:R-:W1:Y:S02]  /*5300*/  LDSM.16.MT88.4 R24, [R197+0x800] ;  /* 0x00080000c518783b */ /* 0x000e640000004200 */
[----:B------:R2:W3:Y:S02]  /*5310*/  MUFU.EX2 R233, R6 ;  /* 0x0000000600e97308 */ /* 0x0004e40000000800 */
[C---:B------:R-:W-:Y:S08]  /*5320*/  HMMA.16816.F32.BF16 R56, R8.reuse, R28, RZ ;  /* 0x0000001c0838723c */ /* 0x040ff000000418ff */
[----:B------:R-:W-:Y:S01]  /*5330*/  HMMA.16816.F32.BF16 R48, R8, R40, RZ ;  /* 0x000000280830723c */ /* 0x000fe200000418ff */
[----:B--2---:R-:W-:Y:S01]  /*5340*/  FFMA.FTZ R6, R32, c[0x0][0x2d0], -R4 ;  /* 0x0000b40020067a23 */ /* 0x004fe20000010804 */
[----:B---3--:R-:W-:-:S06]  /*5350*/  F2FP.BF16.PACK_AB R14, R233, R230 ;  /* 0x000000e6e90e723e */ /* 0x008fcc00000010ff */
[C---:B------:R-:W-:Y:S01]  /*5360*/  HMMA.16816.F32.BF16 R60, R8.reuse, R22, RZ ;  /* 0x00000016083c723c */ /* 0x040fe200000418ff */
[----:B------:R2:W-:Y:S07]  /*5370*/  MUFU.EX2 R228, R6 ;  /* 0x0000000600e47308 */ /* 0x0005ee0000000800 */
[C---:B------:R-:W-:Y:S08]  /*5380*/  HMMA.16816.F32.BF16 R52, R8.reuse, R30, RZ ;  /* 0x0000001e0834723c */ /* 0x040ff000000418ff */
[----:B------:R-:W-:Y:S01]  /*5390*/  HMMA.16816.F32.BF16 R44, R8, R42, RZ ;  /* 0x0000002a082c723c */ /* 0x000fe200000418ff */
[----:B--2---:R-:W-:-:S04]  /*53a0*/  FFMA.FTZ R6, R33, c[0x0][0x2d0], -R4 ;  /* 0x0000b40021067a23 */ /* 0x004fc80000010804 */
[----:B------:R2:W3:Y:S02]  /*53b0*/  MUFU.EX2 R7, R6 ;  /* 0x0000000600077308 */ /* 0x0004e40000000800 */
[----:B--2---:R-:W-:Y:S01]  /*53c0*/  FFMA.FTZ R6, R34, c[0x0][0x2d0], -R4 ;  /* 0x0000b40022067a23 */ /* 0x004fe20000010804 */
[----:B---3--:R-:W-:-:S05]  /*53d0*/  F2FP.BF16.PACK_AB R13, R7, R228 ;  /* 0x000000e4070d723e */ /* 0x008fca00000010ff */
[----:B------:R2:W-:Y:S02]  /*53e0*/  MUFU.EX2 R227, R6 ;  /* 0x0000000600e37308 */ /* 0x0005e40000000800 */
[----:B--2---:R-:W-:Y:S02]  /*53f0*/  FFMA.FTZ R6, R35, c[0x0][0x2d0], -R4 ;  /* 0x0000b40023067a23 */ /* 0x004fe40000010804 */
[----:B------:R-:W-:Y:S04]  /*5400*/  LDSM.16.MT88.4 R32, [R200+0x800] ;  /* 0x00080000c820783b */ /* 0x000fe80000004200 */
[----:B------:R2:W3:Y:S02]  /*5410*/  MUFU.EX2 R229, R6 ;  /* 0x0000000600e57308 */ /* 0x0004e40000000800 */
[----:B--2---:R-:W-:Y:S01]  /*5420*/  FFMA.FTZ R6, R36, c[0x0][0x2d0], -R2 ;  /* 0x0000b40024067a23 */ /* 0x004fe20000010802 */
[----:B---3--:R-:W-:-:S05]  /*5430*/  F2FP.BF16.PACK_AB R15, R229, R227 ;  /* 0x000000e3e50f723e */ /* 0x008fca00000010ff */
[----:B------:R2:W-:Y:S02]  /*5440*/  MUFU.EX2 R232, R6 ;  /* 0x0000000600e87308 */ /* 0x0005e40000000800 */
[C---:B------:R-:W-:Y:S08]  /*5450*/  HMMA.16816.F32.BF16 R88, R12.reuse, R16, RZ ;  /* 0x000000100c58723c */ /* 0x040ff000000418ff */
[----:B------:R-:W-:Y:S01]  /*5460*/  HMMA.16816.F32.BF16 R104, R12, R18, RZ ;  /* 0x000000120c68723c */ /* 0x000fe200000418ff */
[----:B------:R-:W3:Y:S01]  /*5470*/  LDSM.16.MT88.4 R16, [R198+0x800] ;  /* 0x00080000c610783b */ /* 0x000ee20000004200 */
[----:B--2---:R-:W-:-:S04]  /*5480*/  FFMA.FTZ R6, R37, c[0x0][0x2d0], -R2 ;  /* 0x0000b40025067a23 */ /* 0x004fc80000010802 */
[----:B------:R2:W4:Y:S02]  /*5490*/  MUFU.EX2 R236, R6 ;  /* 0x0000000600ec7308 */ /* 0x0005240000000800 */
[C---:B------:R-:W-:Y:S08]  /*54a0*/  HMMA.16816.F32.BF16 R84, R12.reuse, R20, RZ ;  /* 0x000000140c54723c */ /* 0x040ff000000418ff */
[----:B------:R-:W-:Y:S01]  /*54b0*/  HMMA.16816.F32.BF16 R112, R12, R22, RZ ;  /* 0x000000160c70723c */ /* 0x000fe200000418ff */
[----:B--2---:R-:W-:-:S07]  /*54c0*/  FFMA.FTZ R6, R38, c[0x0][0x2d0], -R2 ;  /* 0x0000b40026067a23 */ /* 0x004fce0000010802 */
[C---:B------:R-:W-:Y:S01]  /*54d0*/  HMMA.16816.F32.BF16 R20, R12.reuse, R40, RZ ;  /* 0x000000280c14723c */ /* 0x040fe200000418ff */
[----:B----4-:R-:W-:Y:S01]  /*54e0*/  F2FP.BF16.PACK_AB R8, R236, R232 ;  /* 0x000000e8ec08723e */ /* 0x010fe200000010ff */
[----:B------:R2:W-:Y:S06]  /*54f0*/  MUFU.EX2 R235, R6 ;  /* 0x0000000600eb7308 */ /* 0x0005ec0000000800 */
[C---:B------:R-:W-:Y:S08]  /*5500*/  HMMA.16816.F32.BF16 R96, R12.reuse, R42, RZ ;  /* 0x0000002a0c60723c */ /* 0x040ff000000418ff */
[----:B------:R-:W-:Y:S01]  /*5510*/  HMMA.16816.F32.BF16 R116, R12, R30, RZ ;  /* 0x0000001e0c74723c */ /* 0x000fe200000418ff */
[----:B--2---:R-:W-:-:S02]  /*5520*/  FFMA.FTZ R6, R39, c[0x0][0x2d0], -R2 ;  /* 0x0000b40027067a23 */ /* 0x004fc40000010802 */
[----:B------:R-:W2:Y:S02]  /*5530*/  LDSM.16.MT88.4 R36, [R201+0x800] ;  /* 0x00080000c924783b */ /* 0x000ea40000004200 */
[----:B------:R4:W5:Y:S02]  /*5540*/  MUFU.EX2 R234, R6 ;  /* 0x0000000600ea7308 */ /* 0x0009640000000800 */
[----:B----4-:R-:W-:Y:S01]  /*5550*/  FFMA.FTZ R6, R71, c[0x0][0x2d0], -R0 ;  /* 0x0000b40047067a23 */ /* 0x010fe20000010800 */
[----:B-----5:R-:W-:-:S05]  /*5560*/  F2FP.BF16.PACK_AB R10, R234, R235 ;  /* 0x000000ebea0a723e */ /* 0x020fca00000010ff */
[----:B------:R4:W-:Y:S02]  /*5570*/  MUFU.EX2 R224, R6 ;  /* 0x0000000600e07308 */ /* 0x0009e40000000800 */
[----:B----4-:R-:W-:-:S06]  /*5580*/  FFMA.FTZ R6, R72, c[0x0][0x2d0], -R0 ;  /* 0x0000b40048067a23 */ /* 0x010fcc0000010800 */
[----:B------:R4:W5:Y:S02]  /*5590*/  MUFU.EX2 R223, R6 ;  /* 0x0000000600df7308 */ /* 0x0009640000000800 */
[--C-:B----4-:R-:W-:Y:S01]  /*55a0*/  FFMA.FTZ R6, R73, c[0x0][0x2d0], -R0.reuse ;  /* 0x0000b40049067a23 */ /* 0x110fe20000010800 */
[----:B-----5:R-:W-:Y:S01]  /*55b0*/  F2FP.BF16.PACK_AB R9, R223, R224 ;  /* 0x000000e0df09723e */ /* 0x020fe200000010ff */
[----:B------:R-:W-:Y:S01]  /*55c0*/  HMMA.16816.F32.BF16 R72, R12, R28, RZ ;  /* 0x0000001c0c48723c */ /* 0x000fe200000418ff */
[----:B------:R-:W4:Y:S03]  /*55d0*/  LDSM.16.MT88.4 R28, [R198+0x1000] ;  /* 0x00100000c61c783b */ /* 0x000f260000004200 */
[----:B------:R5:W-:Y:S01]  /*55e0*/  MUFU.EX2 R226, R6 ;  /* 0x0000000600e27308 */ /* 0x000be20000000800 */
[----:B------:R-:W-:Y:S01]  /*55f0*/  LDSM.16.MT88.4 R12, [R197+0x1000] ;  /* 0x00100000c50c783b */ /* 0x000fe20000004200 */
[----:B-----5:R-:W-:-:S06]  /*5600*/  FFMA.FTZ R6, R92, c[0x0][0x2d0], -R0 ;  /* 0x0000b4005c067a23 */ /* 0x020fcc0000010800 */
[----:B------:R5:W1:Y:S02]  /*5610*/  MUFU.EX2 R225, R6 ;  /* 0x0000000600e17308 */ /* 0x000a640000000800 */
[----:B-----5:R-:W-:Y:S01]  /*5620*/  FFMA.FTZ R6, R93, c[0x0][0x2d0], -R3 ;  /* 0x0000b4005d067a23 */ /* 0x020fe20000010803 */
[----:B-1----:R-:W-:-:S05]  /*5630*/  F2FP.BF16.PACK_AB R11, R225, R226 ;  /* 0x000000e2e10b723e */ /* 0x002fca00000010ff */
[----:B------:R1:W-:Y:S02]  /*5640*/  MUFU.EX2 R195, R6 ;  /* 0x0000000600c37308 */ /* 0x0003e40000000800 */
[C---:B------:R-:W-:Y:S08]  /*5650*/  HMMA.16816.F32.BF16 R108, R8.reuse, R24, R80 ;  /* 0x00000018086c723c */ /* 0x040ff00000041850 */
[----:B---3--:R-:W-:Y:S01]  /*5660*/  HMMA.16816.F32.BF16 R80, R8, R16, R56 ;  /* 0x000000100850723c */ /* 0x008fe20000041838 */
[----:B-1----:R-:W-:-:S04]  /*5670*/  FFMA.FTZ R6, R94, c[0x0][0x2d0], -R3 ;  /* 0x0000b4005e067a23 */ /* 0x002fc80000010803 */
[----:B------:R1:W3:Y:S03]  /*5680*/  MUFU.EX2 R194, R6 ;  /* 0x0000000600c27308 */ /* 0x0002e60000000800 */
[C---:B------:R-:W-:Y:S08]  /*5690*/  HMMA.16816.F32.BF16 R64, R8.reuse, R26, R64 ;  /* 0x0000001a0840723c */ /* 0x040ff00000041840 */
[----:B--2---:R-:W-:Y:S01]  /*56a0*/  HMMA.16816.F32.BF16 R60, R8, R38, R60 ;  /* 0x00000026083c723c */ /* 0x004fe2000004183c */
[----:B-1----:R-:W-:-:S07]  /*56b0*/  FFMA.FTZ R6, R95, c[0x0][0x2d0], -R3 ;  /* 0x0000b4005f067a23 */ /* 0x002fce0000010803 */
[C---:B------:R-:W-:Y:S01]  /*56c0*/  HMMA.16816.F32.BF16 R56, R8.reuse, R18, R52 ;  /* 0x000000120838723c */ /* 0x040fe20000041834 */
[----:B------:R1:W-:Y:S07]  /*56d0*/  MUFU.EX2 R217, R6 ;  /* 0x0000000600d97308 */ /* 0x0003ee0000000800 */
[C---:B------:R-:W-:Y:S08]  /*56e0*/  HMMA.16816.F32.BF16 R92, R8.reuse, R36, R76 ;  /* 0x00000024085c723c */ /* 0x040ff0000004184c */
[----:B------:R-:W-:Y:S01]  /*56f0*/  HMMA.16816.F32.BF16 R76, R8, R32, R48 ;  /* 0x00000020084c723c */ /* 0x000fe20000041830 */
[----:B-1----:R-:W-:-:S04]  /*5700*/  FFMA.FTZ R6, R100, c[0x0][0x2d0], -R3 ;  /* 0x0000b40064067a23 */ /* 0x002fc80000010803 */
[----:B------:R1:W2:Y:S03]  /*5710*/  MUFU.EX2 R193, R6 ;  /* 0x0000000600c17308 */ /* 0x0002a60000000800 */
[----:B------:R-:W-:Y:S07]  /*5720*/  HMMA.16816.F32.BF16 R44, R8, R34, R44 ;  /* 0x00000022082c723c */ /* 0x000fee000004182c */
[----:B---3--:R-:W-:Y:S01]  /*5730*/  F2FP.BF16.PACK_AB R8, R194, R195 ;  /* 0x000000c3c208723e */ /* 0x008fe200000010ff */
[----:B-1----:R-:W-:Y:S01]  /*5740*/  FFMA.FTZ R6, R101, c[0x0][0x2d0], -R4 ;  /* 0x0000b40065067a23 */ /* 0x002fe20000010804 */
[----:B--2---:R-:W-:-:S03]  /*5750*/  F2FP.BF16.PACK_AB R10, R193, R217 ;  /* 0x000000d9c10a723e */ /* 0x004fc600000010ff */
        /* <DEDUP_REMOVED lines=10> */
[----:B------:R1:W-:Y:S02]  /*5800*/  MUFU.EX2 R183, R6 ;  /* 0x0000000600b77308 */ /* 0x0003e40000000800 */
[C---:B------:R-:W-:Y:S08]  /*5810*/  HMMA.16816.F32.BF16 R52, R8.reuse, R24, R88 ;  /* 0x000000180834723c */ /* 0x040ff00000041858 */
[----:B------:R-:W-:Y:S01]  /*5820*/  HMMA.16816.F32.BF16 R40, R8, R26, R104 ;  /* 0x0000001a0828723c */ /* 0x000fe20000041868 */
[----:B-1----:R-:W-:-:S04]  /*5830*/  FFMA.FTZ R6, R122, c[0x0][0x2d0], -R2 ;  /* 0x0000b4007a067a23 */ /* 0x002fc80000010802 */
[----:B------:R1:W-:Y:S03]  /*5840*/  MUFU.EX2 R180, R6 ;  /* 0x0000000600b47308 */ /* 0x0003e60000000800 */
[C---:B------:R-:W-:Y:S08]  /*5850*/  HMMA.16816.F32.BF16 R48, R8.reuse, R36, R84 ;  /* 0x000000240830723c */ /* 0x040ff00000041854 */
[----:B------:R-:W-:Y:S01]  /*5860*/  HMMA.16816.F32.BF16 R24, R8, R38, R112 ;  /* 0x000000260818723c */ /* 0x000fe20000041870 */
[----:B------:R-:W2:Y:S01]  /*5870*/  LDSM.16.MT88.4 R36, [R200+0x1000] ;  /* 0x00100000c824783b */ /* 0x000ea20000004200 */
[----:B-1----:R-:W-:-:S06]  /*5880*/  FFMA.FTZ R6, R123, c[0x0][0x2d0], -R2 ;  /* 0x0000b4007b067a23 */ /* 0x002fcc0000010802 */
[C---:B------:R-:W-:Y:S01]  /*5890*/  HMMA.16816.F32.BF16 R100, R8.reuse, R32, R20 ;  /* 0x000000200864723c */ /* 0x040fe20000041814 */
[----:B------:R-:W1:Y:S01]  /*58a0*/  LDSM.16.MT88.4 R20, [R201+0x1000] ;  /* 0x00100000c914783b */ /* 0x000e620000004200 */
[----:B------:R3:W5:Y:S06]  /*58b0*/  MUFU.EX2 R181, R6 ;  /* 0x0000000600b57308 */ /* 0x00076c0000000800 */
[C---:B------:R-:W-:Y:S08]  /*58c0*/  HMMA.16816.F32.BF16 R72, R8.reuse, R16, R72 ;  /* 0x000000100848723c */ /* 0x040ff00000041848 */
[----:B------:R-:W-:Y:S01]  /*58d0*/  HMMA.16816.F32.BF16 R16, R8, R18, R116 ;  /* 0x000000120810723c */ /* 0x000fe20000041874 */
[----:B------:R-:W-:Y:S01]  /*58e0*/  LDSM.16.MT88.4 R116, [R201+0x2000] ;  /* 0x00200000c974783b */ /* 0x000fe20000004200 */
[----:B---3--:R-:W-:-:S04]  /*58f0*/  FFMA.FTZ R6, R124, c[0x0][0x2d0], -R2 ;  /* 0x0000b4007c067a23 */ /* 0x008fc80000010802 */
[----:B------:R3:W-:Y:S02]  /*5900*/  MUFU.EX2 R179, R6 ;  /* 0x0000000600b37308 */ /* 0x0007e40000000800 */
[----:B------:R-:W-:Y:S07]  /*5910*/  HMMA.16816.F32.BF16 R84, R8, R34, R96 ;  /* 0x000000220854723c */ /* 0x000fee0000041860 */
[----:B-----5:R-:W-:Y:S01]  /*5920*/  F2FP.BF16.PACK_AB R8, R181, R180 ;  /* 0x000000b4b508723e */ /* 0x020fe200000010ff */
[----:B---3--:R-:W-:-:S04]  /*5930*/  FFMA.FTZ R6, R125, c[0x0][0x2d0], -R2 ;  /* 0x0000b4007d067a23 */ /* 0x008fc80000010802 */
[----:B------:R3:W5:Y:S02]  /*5940*/  MUFU.EX2 R178, R6 ;  /* 0x0000000600b27308 */ /* 0x0007640000000800 */
[----:B---3--:R-:W-:Y:S01]  /*5950*/  FFMA.FTZ R6, R126, c[0x0][0x2d0], -R0 ;  /* 0x0000b4007e067a23 */ /* 0x008fe20000010800 */
[----:B-----5:R-:W-:-:S05]  /*5960*/  F2FP.BF16.PACK_AB R10, R178, R179 ;  /* 0x000000b3b20a723e */ /* 0x020fca00000010ff */
[----:B------:R3:W-:Y:S02]  /*5970*/  MUFU.EX2 R175, R6 ;  /* 0x0000000600af7308 */ /* 0x0007e40000000800 */
[----:B---3--:R-:W-:-:S06]  /*5980*/  FFMA.FTZ R6, R127, c[0x0][0x2d0], -R0 ;  /* 0x0000b4007f067a23 */ /* 0x008fcc0000010800 */
        /* <DEDUP_REMOVED lines=8> */
[----:B------:R3:W5:Y:S02]  /*5a10*/  MUFU.EX2 R170, R6 ;  /* 0x0000000600aa7308 */ /* 0x0007640000000800 */
[C---:B----4-:R-:W-:Y:S08]  /*5a20*/  HMMA.16816.F32.BF16 R88, R8.reuse, R28, R80 ;  /* 0x0000001c0858723c */ /* 0x050ff00000041850 */
[----:B--2---:R-:W-:Y:S01]  /*5a30*/  HMMA.16816.F32.BF16 R140, R8, R36, R76 ;  /* 0x00000024088c723c */ /* 0x004fe2000004184c */
[----:B---3--:R-:W-:-:S04]  /*5a40*/  FFMA.FTZ R6, R131, c[0x0][0x2d0], -R3 ;  /* 0x0000b40083067a23 */ /* 0x008fc80000010803 */
[----:B------:R2:W-:Y:S03]  /*5a50*/  MUFU.EX2 R169, R6 ;  /* 0x0000000600a97308 */ /* 0x0005e60000000800 */
[C---:B------:R-:W-:Y:S08]  /*5a60*/  HMMA.16816.F32.BF16 R80, R8.reuse, R14, R64 ;  /* 0x0000000e0850723c */ /* 0x040ff00000041840 */
[----:B-1----:R-:W-:Y:S01]  /*5a70*/  HMMA.16816.F32.BF16 R76, R8, R22, R60 ;  /* 0x00000016084c723c */ /* 0x002fe2000004183c */
[----:B--2---:R-:W-:-:S07]  /*5a80*/  FFMA.FTZ R6, R133, c[0x0][0x2d0], -R3 ;  /* 0x0000b40085067a23 */ /* 0x004fce0000010803 */
[C---:B------:R-:W-:Y:S01]  /*5a90*/  HMMA.16816.F32.BF16 R108, R8.reuse, R12, R108 ;  /* 0x0000000c086c723c */ /* 0x040fe2000004186c */
[----:B------:R1:W2:Y:S07]  /*5aa0*/  MUFU.EX2 R168, R6 ;  /* 0x0000000600a87308 */ /* 0x0002ae0000000800 */
[C---:B------:R-:W-:Y:S08]  /*5ab0*/  HMMA.16816.F32.BF16 R92, R8.reuse, R20, R92 ;  /* 0x00000014085c723c */ /* 0x040ff0000004185c */
[----:B------:R-:W-:Y:S01]  /*5ac0*/  HMMA.16816.F32.BF16 R64, R8, R30, R56 ;  /* 0x0000001e0840723c */ /* 0x000fe20000041838 */
[----:B-1----:R-:W-:-:S04]  /*5ad0*/  FFMA.FTZ R6, R132, c[0x0][0x2d0], -R3 ;  /* 0x0000b40084067a23 */ /* 0x002fc80000010803 */
[----:B------:R1:W-:Y:S03]  /*5ae0*/  MUFU.EX2 R167, R6 ;  /* 0x0000000600a77308 */ /* 0x0003e60000000800 */
[----:B------:R-:W-:Y:S07]  /*5af0*/  HMMA.16816.F32.BF16 R60, R8, R38, R44 ;  /* 0x00000026083c723c */ /* 0x000fee000004182c */
[----:B-----5:R-:W-:-:S02]  /*5b00*/  F2FP.BF16.PACK_AB R8, R170, R183 ;  /* 0x000000b7aa08723e */ /* 0x020fc400000010ff */
[----:B--2---:R-:W-:Y:S01]  /*5b10*/  F2FP.BF16.PACK_AB R10, R168, R169 ;  /* 0x000000a9a80a723e */ /* 0x004fe200000010ff */
[----:B-1----:R-:W-:-:S04]  /*5b20*/  FFMA.FTZ R6, R134, c[0x0][0x2d0], -R4 ;  /* 0x0000b40086067a23 */ /* 0x002fc80000010804 */
        /* <DEDUP_REMOVED lines=11> */
[C---:B------:R-:W-:Y:S01]  /*5be0*/  HMMA.16816.F32.BF16 R32, R8.reuse, R22, R24 ;  /* 0x000000160820723c */ /* 0x040fe20000041818 */
[----:B------:R-:W2:Y:S07]  /*5bf0*/  LDSM.16.MT88.4 R24, [R197+0x1800] ;  /* 0x00180000c518783b */ /* 0x000eae0000004200 */
[----:B------:R-:W-:Y:S01]  /*5c00*/  HMMA.16816.F32.BF16 R48, R8, R20, R48 ;  /* 0x000000140830723c */ /* 0x000fe20000041830 */
[----:B------:R-:W3:Y:S01]  /*5c10*/  LDSM.16.MT88.4 R20, [R201+0x1800] ;  /* 0x00180000c914783b */ /* 0x000ee20000004200 */
[----:B-1----:R-:W-:-:S03]  /*5c20*/  FFMA.FTZ R6, R135, c[0x0][0x2d0], -R3 ;  /* 0x0000b40087067a23 */ /* 0x002fc60000010803 */
[----:B------:R-:W-:Y:S01]  /*5c30*/  LDSM.16.MT88.4 R132, [R198+0x2000] ;  /* 0x00200000c684783b */ /* 0x000fe20000004200 */
[----:B------:R1:W-:Y:S02]  /*5c40*/  MUFU.EX2 R161, R6 ;  /* 0x0000000600a17308 */ /* 0x0003e40000000800 */
[C---:B------:R-:W-:Y:S08]  /*5c50*/  HMMA.16816.F32.BF16 R56, R8.reuse, R12, R52 ;  /* 0x0000000c0838723c */ /* 0x040ff00000041834 */
[----:B------:R-:W-:Y:S01]  /*5c60*/  HMMA.16816.F32.BF16 R44, R8, R36, R100 ;  /* 0x00000024082c723c */ /* 0x000fe20000041864 */
[----:B------:R-:W-:Y:S01]  /*5c70*/  LDSM.16.MT88.4 R100, [R197+0x2000] ;  /* 0x00200000c564783b */ /* 0x000fe20000004200 */
[----:B-1----:R-:W-:-:S06]  /*5c80*/  FFMA.FTZ R6, R148, c[0x0][0x2d0], -R2 ;  /* 0x0000b40094067a23 */ /* 0x002fcc0000010802 */
[C---:B------:R-:W-:Y:S01]  /*5c90*/  HMMA.16816.F32.BF16 R52, R8.reuse, R14, R40 ;  /* 0x0000000e0834723c */ /* 0x040fe20000041828 */
[----:B------:R-:W-:Y:S01]  /*5ca0*/  LDSM.16.MT88.4 R12, [R200+0x1800] ;  /* 0x00180000c80c783b */ /* 0x000fe20000004200 */
[----:B------:R1:W-:Y:S06]  /*5cb0*/  MUFU.EX2 R160, R6 ;  /* 0x0000000600a07308 */ /* 0x0003ec0000000800 */
[C---:B------:R-:W-:Y:S08]  /*5cc0*/  HMMA.16816.F32.BF16 R36, R8.reuse, R38, R84 ;  /* 0x000000260824723c */ /* 0x040ff00000041854 */
[----:B------:R-:W-:Y:S01]  /*5cd0*/  HMMA.16816.F32.BF16 R40, R8, R28, R72 ;  /* 0x0000001c0828723c */ /* 0x000fe20000041848 */
[----:B-1----:R-:W-:-:S04]  /*5ce0*/  FFMA.FTZ R6, R147, c[0x0][0x2d0], -R2 ;  /* 0x0000b40093067a23 */ /* 0x002fc80000010802 */
[----:B------:R1:W4:Y:S03]  /*5cf0*/  MUFU.EX2 R159, R6 ;  /* 0x00000006009f7308 */ /* 0x0003260000000800 */
[----:B------:R-:W-:Y:S01]  /*5d00*/  HMMA.16816.F32.BF16 R28, R8, R30, R16 ;  /* 0x0000001e081c723c */ /* 0x000fe20000041810 */
[----:B------:R-:W5:Y:S01]  /*5d10*/  LDSM.16.MT88.4 R16, [R198+0x1800] ;  /* 0x00180000c610783b */ /* 0x000f620000004200 */
[----:B-1----:R-:W-:-:S05]  /*5d20*/  FFMA.FTZ R6, R146, c[0x0][0x2d0], -R2 ;  /* 0x0000b40092067a23 */ /* 0x002fca0000010802 */
[----:B----4-:R-:W-:Y:S01]  /*5d30*/  F2FP.BF16.PACK_AB R8, R159, R160 ;  /* 0x000000a09f08723e */ /* 0x010fe200000010ff */
[----:B------:R1:W-:Y:S02]  /*5d40*/  MUFU.EX2 R158, R6 ;  /* 0x00000006009e7308 */ /* 0x0003e40000000800 */
[----:B-1----:R-:W-:-:S06]  /*5d50*/  FFMA.FTZ R6, R145, c[0x0][0x2d0], -R2 ;  /* 0x0000b40091067a23 */ /* 0x002fcc0000010802 */
[----:B------:R1:W4:Y:S02]  /*5d60*/  MUFU.EX2 R157, R6 ;  /* 0x00000006009d7308 */ /* 0x0003240000000800 */
[----:B-1----:R-:W-:Y:S01]  /*5d70*/  FFMA.FTZ R6, R153, c[0x0][0x2d0], -R0 ;  /* 0x0000b40099067a23 */ /* 0x002fe20000010800 */
[----:B----4-:R-:W-:-:S05]  /*5d80*/  F2FP.BF16.PACK_AB R10, R157, R158 ;  /* 0x0000009e9d0a723e */ /* 0x010fca00000010ff */
        /* <DEDUP_REMOVED lines=11> */
[C---:B--2---:R-:W-:Y:S08]  /*5e40*/  HMMA.16816.F32.BF16 R96, R8.reuse, R26, R80 ;  /* 0x0000001a0860723c */ /* 0x044ff00000041850 */
[----:B---3--:R-:W-:Y:S01]  /*5e50*/  HMMA.16816.F32.BF16 R112, R8, R22, R76 ;  /* 0x000000160870723c */ /* 0x008fe2000004184c */
[----:B-1----:R-:W-:-:S04]  /*5e60*/  FFMA.FTZ R6, R174, c[0x0][0x2d0], -R3 ;  /* 0x0000b400ae067a23 */ /* 0x002fc80000010803 */
[----:B------:R1:W-:Y:S03]  /*5e70*/  MUFU.EX2 R85, R6 ;  /* 0x0000000600557308 */ /* 0x0003e60000000800 */
[C---:B------:R-:W-:Y:S08]  /*5e80*/  HMMA.16816.F32.BF16 R108, R8.reuse, R24, R108 ;  /* 0x00000018086c723c */ /* 0x040ff0000004186c */
[----:B------:R-:W-:Y:S01]  /*5e90*/  HMMA.16816.F32.BF16 R92, R8, R20, R92 ;  /* 0x00000014085c723c */ /* 0x000fe2000004185c */
[----:B-1----:R-:W-:-:S07]  /*5ea0*/  FFMA.FTZ R6, R177, c[0x0][0x2d0], -R3 ;  /* 0x0000b400b1067a23 */ /* 0x002fce0000010803 */
[C---:B-----5:R-:W-:Y:S01]  /*5eb0*/  HMMA.16816.F32.BF16 R124, R8.reuse, R16, R88 ;  /* 0x00000010087c723c */ /* 0x060fe20000041858 */
[----:B------:R1:W2:Y:S07]  /*5ec0*/  MUFU.EX2 R84, R6 ;  /* 0x0000000600547308 */ /* 0x0002ae0000000800 */
[C---:B------:R-:W-:Y:S08]  /*5ed0*/  HMMA.16816.F32.BF16 R64, R8.reuse, R18, R64 ;  /* 0x000000120840723c */ /* 0x040ff00000041840 */
[----:B------:R-:W-:Y:S01]  /*5ee0*/  HMMA.16816.F32.BF16 R140, R8, R12, R140 ;  /* 0x0000000c088c723c */ /* 0x000fe2000004188c */
[--C-:B-1----:R-:W-:Y:S01]  /*5ef0*/  FFMA.FTZ R6, R176, c[0x0][0x2d0], -R3.reuse ;  /* 0x0000b400b0067a23 */ /* 0x102fe20000010803 */
[----:B--2---:R-:W-:Y:S01]  /*5f00*/  F2FP.BF16.PACK_AB R148, R84, R85 ;  /* 0x000000555494723e */ /* 0x004fe200000010ff */
[----:B------:R-:W-:-:S02]  /*5f10*/  FFMA.FTZ R3, R182, c[0x0][0x2d0], -R3 ;  /* 0x0000b400b6037a23 */ /* 0x000fc40000010803 */
[----:B------:R1:W-:Y:S03]  /*5f20*/  MUFU.EX2 R81, R6 ;  /* 0x0000000600517308 */ /* 0x0003e60000000800 */
[----:B------:R-:W-:Y:S05]  /*5f30*/  HMMA.16816.F32.BF16 R60, R8, R14, R60 ;  /* 0x0000000e083c723c */ /* 0x000fea000004183c */
[----:B------:R2:W-:Y:S02]  /*5f40*/  MUFU.EX2 R77, R3 ;  /* 0x00000003004d7308 */ /* 0x0005e40000000800 */
[----:B------:R-:W-:-:S02]  /*5f50*/  F2FP.BF16.PACK_AB R8, R165, R167 ;  /* 0x000000a7a508723e */ /* 0x000fc400000010ff */
[----:B------:R-:W-:Y:S01]  /*5f60*/  F2FP.BF16.PACK_AB R10, R152, R161 ;  /* 0x000000a1980a723e */ /* 0x000fe200000010ff */
[----:B-1----:R-:W-:-:S04]  /*5f70*/  FFMA.FTZ R6, R219, c[0x0][0x2d0], -R4 ;  /* 0x0000b400db067a23 */ /* 0x002fc80000010804 */
[----:B------:R1:W-:Y:S01]  /*5f80*/  MUFU.EX2 R80, R6 ;  /* 0x0000000600507308 */ /* 0x0003e20000000800 */
[----:B--2---:R-:W-:-:S07]  /*5f90*/  FFMA.FTZ R3, R215, c[0x0][0x2d0], -R2 ;  /* 0x0000b400d7037a23 */ /* 0x004fce0000010802 */
[----:B------:R2:W-:Y:S01]  /*5fa0*/  MUFU.EX2 R71, R3 ;  /* 0x0000000300477308 */ /* 0x0005e20000000800 */
[----:B-1----:R-:W-:-:S07]  /*5fb0*/  FFMA.FTZ R6, R192, c[0x0][0x2d0], -R4 ;  /* 0x0000b400c0067a23 */ /* 0x002fce0000010804 */
[----:B------:R1:W3:Y:S01]  /*5fc0*/  MUFU.EX2 R76, R6 ;  /* 0x00000006004c7308 */ /* 0x0002e20000000800 */
[----:B--2---:R-:W-:-:S07]  /*5fd0*/  FFMA.FTZ R3, R218, c[0x0][0x2d0], -R2 ;  /* 0x0000b400da037a23 */ /* 0x004fce0000010802 */
[----:B------:R2:W4:Y:S01]  /*5fe0*/  MUFU.EX2 R73, R3 ;  /* 0x0000000300497308 */ /* 0x0005220000000800 */
[----:B-1----:R-:W-:Y:S01]  /*5ff0*/  FFMA.FTZ R6, R149, c[0x0][0x2d0], -R4 ;  /* 0x0000b40095067a23 */ /* 0x002fe20000010804 */
[----:B---3--:R-:W-:-:S06]  /*6000*/  F2FP.BF16.PACK_AB R9, R76, R80 ;  /* 0x000000504c09723e */ /* 0x008fcc00000010ff */
[----:B------:R1:W-:Y:S01]  /*6010*/  MUFU.EX2 R75, R6 ;  /* 0x00000006004b7308 */ /* 0x0003e20000000800 */
[--C-:B--2---:R-:W-:Y:S01]  /*6020*/  FFMA.FTZ R3, R212, c[0x0][0x2d0], -R2.reuse ;  /* 0x0000b400d4037a23 */ /* 0x104fe20000010802 */
[----:B----4-:R-:W-:Y:S01]  /*6030*/  F2FP.BF16.PACK_AB R144, R73, R71 ;  /* 0x000000474990723e */ /* 0x010fe200000010ff */
[----:B------:R-:W-:-:S05]  /*6040*/  FFMA.FTZ R2, R189, c[0x0][0x2d0], -R2 ;  /* 0x0000b400bd027a23 */ /* 0x000fca0000010802 */
[----:B------:R2:W-:Y:S01]  /*6050*/  MUFU.EX2 R72, R3 ;  /* 0x0000000300487308 */ /* 0x0005e20000000800 */
[----:B-1----:R-:W-:Y:S01]  /*6060*/  FFMA.FTZ R6, R150, c[0x0][0x2d0], -R4 ;  /* 0x0000b40096067a23 */ /* 0x002fe20000010804 */
[----:B------:R-:W-:-:S06]  /*6070*/  F2FP.BF16.PACK_AB R150, R77, R81 ;  /* 0x000000514d96723e */ /* 0x000fcc00000010ff */
[----:B------:R-:W1:Y:S01]  /*6080*/  MUFU.EX2 R74, R6 ;  /* 0x00000006004a7308 */ /* 0x000e620000000800 */
[----:B--2---:R-:W-:-:S04]  /*6090*/  FADD.FTZ R3, R242, R241 ;  /* 0x000000f1f2037221 */ /* 0x004fc80000010000 */
[----:B------:R-:W-:Y:S01]  /*60a0*/  FADD.FTZ R3, R244, R3 ;  /* 0x00000003f4037221 */ /* 0x000fe20000010000 */
[----:B-1----:R-:W-:-:S07]  /*60b0*/  F2FP.BF16.PACK_AB R11, R74, R75 ;  /* 0x0000004b4a0b723e */ /* 0x002fce00000010ff */
[C---:B------:R-:W-:Y:S01]  /*60c0*/  HMMA.16816.F32.BF16 R56, R8.reuse, R24, R56 ;  /* 0x000000180838723c */ /* 0x040fe20000041838 */
[----:B------:R1:W2:Y:S07]  /*60d0*/  MUFU.EX2 R25, R2 ;  /* 0x0000000200197308 */ /* 0x0002ae0000000800 */
[C---:B------:R-:W-:Y:S08]  /*60e0*/  HMMA.16816.F32.BF16 R32, R8.reuse, R22, R32 ;  /* 0x000000160820723c */ /* 0x040ff00000041820 */
[----:B------:R-:W-:Y:S01]  /*60f0*/  HMMA.16816.F32.BF16 R48, R8, R20, R48 ;  /* 0x000000140830723c */ /* 0x000fe20000041830 */
[----:B-1----:R-:W-:Y:S01]  /*6100*/  FFMA.FTZ R2, R188, c[0x0][0x2d0], -R0 ;  /* 0x0000b400bc027a23 */ /* 0x002fe20000010800 */
[----:B--2---:R-:W-:-:S03]  /*6110*/  F2FP.BF16.PACK_AB R146, R25, R72 ;  /* 0x000000481992723e */ /* 0x004fc600000010ff */
[----:B------:R1:W-:Y:S03]  /*6120*/  MUFU.EX2 R24, R2 ;  /* 0x0000000200187308 */ /* 0x0003e60000000800 */
[C---:B------:R-:W-:Y:S08]  /*6130*/  HMMA.16816.F32.BF16 R44, R8.reuse, R12, R44 ;  /* 0x0000000c082c723c */ /* 0x040ff0000004182c */
[----:B------:R-:W-:Y:S01]  /*6140*/  HMMA.16816.F32.BF16 R52, R8, R26, R52 ;  /* 0x0000001a0834723c */ /* 0x000fe20000041834 */
[----:B-1----:R-:W-:-:S07]  /*6150*/  FFMA.FTZ R2, R191, c[0x0][0x2d0], -R0 ;  /* 0x0000b400bf027a23 */ /* 0x002fce0000010800 */
[C---:B------:R-:W-:Y:S01]  /*6160*/  HMMA.16816.F32.BF16 R40, R8.reuse, R16, R40 ;  /* 0x000000100828723c */ /* 0x040fe20000041828 */
[----:B------:R1:W2:Y:S07]  /*6170*/  MUFU.EX2 R22, R2 ;  /* 0x0000000200167308 */ /* 0x0002ae0000000800 */
[C---:B------:R-:W-:Y:S01]  /*6180*/  HMMA.16816.F32.BF16 R28, R8.reuse, R18, R28 ;  /* 0x00000012081c723c */ /* 0x040fe2000004181c */
[----:B------:R-:W3:Y:S07]  /*6190*/  LDSM.16.MT88.4 R16, [R200+0x2000] ;  /* 0x00200000c810783b */ /* 0x000eee0000004200 */
[----:B------:R-:W-:Y:S01]  /*61a0*/  HMMA.16816.F32.BF16 R36, R8, R14, R36 ;  /* 0x0000000e0824723c */ /* 0x000fe20000041824 */
[--C-:B-1----:R-:W-:Y:S01]  /*61b0*/  FFMA.FTZ R2, R216, c[0x0][0x2d0], -R0.reuse ;  /* 0x0000b400d8027a23 */ /* 0x102fe20000010800 */
[----:B--2---:R-:W-:Y:S01]  /*61c0*/  F2FP.BF16.PACK_AB R145, R22, R24 ;  /* 0x000000181691723e */ /* 0x004fe200000010ff */
[----:B------:R-:W-:-:S02]  /*61d0*/  FFMA.FTZ R0, R220, c[0x0][0x2d0], -R0 ;  /* 0x0000b400dc007a23 */ /* 0x000fc40000010800 */
[----:B------:R1:W-:Y:S08]  /*61e0*/  MUFU.EX2 R21, R2 ;  /* 0x0000000200157308 */ /* 0x0003f00000000800 */
[----:B------:R2:W4:Y:S01]  /*61f0*/  MUFU.EX2 R20, R0 ;  /* 0x0000000000147308 */ /* 0x0005220000000800 */
[----:B-1----:R-:W-:-:S04]  /*6200*/  FADD.FTZ R2, R243, R231 ;  /* 0x000000e7f3027221 */ /* 0x002fc80000010000 */
[----:B------:R-:W-:Y:S02]  /*6210*/  FADD.FTZ R6, R230, R2 ;  /* 0x00000002e6067221 */ /* 0x000fe40000010000 */
[----:B--2---:R-:W-:Y:S01]  /*6220*/  FFMA.FTZ R0, R214, c[0x0][0x2d0], -R4 ;  /* 0x0000b400d6007a23 */ /* 0x004fe20000010804 */
[----:B----4-:R-:W-:-:S03]  /*6230*/  F2FP.BF16.PACK_AB R147, R20, R21 ;  /* 0x000000151493723e */ /* 0x010fc600000010ff */
[----:B------:R1:W-:Y:S04]  /*6240*/  MUFU.EX2 R12, R0 ;  /* 0x00000000000c7308 */ /* 0x0003e80000000800 */
[C---:B------:R-:W-:Y:S08]  /*6250*/  HMMA.16816.F32.BF16 R88, R144.reuse, R100, R108 ;  /* 0x000000649058723c */ /* 0x040ff0000004186c */
[----:B------:R-:W-:Y:S01]  /*6260*/  HMMA.16816.F32.BF16 R108, R144, R116, R92 ;  /* 0x00000074906c723c */ /* 0x000fe2000004185c */
[----:B-1----:R-:W-:-:S04]  /*6270*/  FFMA.FTZ R0, R190, c[0x0][0x2d0], -R4 ;  /* 0x0000b400be007a23 */ /* 0x002fc80000010804 */
[----:B------:R1:W2:Y:S03]  /*6280*/  MUFU.EX2 R9, R0 ;  /* 0x0000000000097308 */ /* 0x0002a60000000800 */
[C---:B------:R-:W-:Y:S08]  /*6290*/  HMMA.16816.F32.BF16 R96, R144.reuse, R102, R96 ;  /* 0x000000669060723c */ /* 0x040ff00000041860 */
[----:B------:R-:W-:Y:S01]  /*62a0*/  HMMA.16816.F32.BF16 R112, R144, R118, R112 ;  /* 0x000000769070723c */ /* 0x000fe20000041870 */
[----:B-1----:R-:W-:Y:S01]  /*62b0*/  FFMA.FTZ R0, R221, c[0x0][0x2d0], -R4 ;  /* 0x0000b400dd007a23 */ /* 0x002fe20000010804 */
[----:B--2---:R-:W-:-:S06]  /*62c0*/  F2FP.BF16.PACK_AB R149, R9, R12 ;  /* 0x0000000c0995723e */ /* 0x004fcc00000010ff */
[C---:B------:R-:W-:Y:S01]  /*62d0*/  HMMA.16816.F32.BF16 R124, R144.reuse, R132, R124 ;  /* 0x00000084907c723c */ /* 0x040fe2000004187c */
[----:B------:R1:W-:Y:S07]  /*62e0*/  MUFU.EX2 R10, R0 ;  /* 0x00000000000a7308 */ /* 0x0003ee0000000800 */
[C---:B------:R-:W-:Y:S08]  /*62f0*/  HMMA.16816.F32.BF16 R128, R144.reuse, R134, R64 ;  /* 0x000000869080723c */ /* 0x040ff00000041840 */
[----:B---3--:R-:W-:Y:S01]  /*6300*/  HMMA.16816.F32.BF16 R140, R144, R16, R140 ;  /* 0x00000010908c723c */ /* 0x008fe2000004188c */
[----:B-1----:R-:W-:-:S04]  /*6310*/  FFMA.FTZ R0, R222, c[0x0][0x2d0], -R4 ;  /* 0x0000b400de007a23 */ /* 0x002fc80000010804 */
[----:B------:R1:W2:Y:S03]  /*6320*/  MUFU.EX2 R11, R0 ;  /* 0x00000000000b7308 */ /* 0x0002a60000000800 */
[----:B------:R-:W-:Y:S01]  /*6330*/  HMMA.16816.F32.BF16 R144, R144, R18, R60 ;  /* 0x000000129090723c */ /* 0x000fe2000004183c */
[----:B-1----:R-:W-:Y:S01]  /*6340*/  FADD.FTZ R0, R228, R7 ;  /* 0x00000007e4007221 */ /* 0x002fe20000010000 */
[----:B--2---:R-:W-:Y:S01]  /*6350*/  F2FP.BF16.PACK_AB R151, R11, R10 ;  /* 0x0000000a0b97723e */ /* 0x004fe200000010ff */
        /* <DEDUP_REMOVED lines=69> */
[----:B------:R-:W-:Y:S01]  /*67b0*/  FADD.FTZ R2, R73, R0 ;  /* 0x0000000049027221 */ /* 0x000fe20000010000 */
[----:B------:R-:W-:Y:S01]  /*67c0*/  IADD3 R0, R246, -0x2, RZ ;  /* 0xfffffffef6007810 */ /* 0x000fe20007ffe0ff */
[----:B------:R-:W-:-:S02]  /*67d0*/  FADD.FTZ R6, R22, R6 ;  /* 0x0000000616067221 */ /* 0x000fc40000010000 */
[----:B------:R-:W-:Y:S01]  /*67e0*/  FADD.FTZ R4, R81, R4 ;  /* 0x0000000451047221 */ /* 0x000fe20000010000 */
[----:B------:R-:W-:Y:S01]  /*67f0*/  ISETP.GE.AND P0, PT, R0, R247, PT ;  /* 0x000000f70000720c */ /* 0x000fe20003f06270 */
[----:B------:R-:W-:Y:S02]  /*6800*/  FADD.FTZ R3, R10, R3 ;  /* 0x000000030a037221 */ /* 0x000fe40000010000 */
[----:B------:R-:W-:Y:S02]  /*6810*/  FADD.FTZ R2, R72, R2 ;  /* 0x0000000248027221 */ /* 0x000fe40000010000 */
[----:B------:R-:W-:Y:S02]  /*6820*/  FADD.FTZ R6, R21, R6 ;  /* 0x0000000615067221 */ /* 0x000fe40000010000 */
[----:B------:R-:W-:Y:S02]  /*6830*/  FADD.FTZ R7, R77, R4 ;  /* 0x000000044d077221 */ /* 0x000fe40000010000 */
[----:B------:R-:W-:-:S02]  /*6840*/  FADD.FTZ R4, R11, R3 ;  /* 0x000000030b047221 */ /* 0x000fc40000010000 */
[----:B------:R-:W-:Y:S01]  /*6850*/  FADD.FTZ R3, R25, R2 ;  /* 0x0000000219037221 */ /* 0x000fe20000010000 */
[----:B------:R1:W-:Y:S01]  /*6860*/  STL [R1], R7 ;  /* 0x0000000701007387 */ /* 0x0003e20000100800 */
[----:B------:R-:W-:-:S03]  /*6870*/  FADD.FTZ R2, R20, R6 ;  /* 0x0000000614027221 */ /* 0x000fc60000010000 */
[----:B------:R1:W-:Y:S04]  /*6880*/  STL [R1+0x4], R4 ;  /* 0x0000040401007387 */ /* 0x0003e80000100800 */
[----:B------:R1:W-:Y:S04]  /*6890*/  STL [R1+0xc], R2 ;  /* 0x00000c0201007387 */ /* 0x0003e80000100800 */
[----:B------:R1:W-:Y:S01]  /*68a0*/  STL [R1+0x8], R3 ;  /* 0x0000080301007387 */ /* 0x0003e20000100800 */
[----:B------:R-:W-:Y:S05]  /*68b0*/  @!P0 BRA `(.L_x_75) ;  /* 0x00003ae000008947 */ /* 0x000fea0003800000 */
[----:B------:R-:W-:Y:S01]  /*68c0*/  MOV R212, R0 ;  /* 0x0000000000d47202 */ /* 0x000fe20000000f00 */
[----:B-1----:R-:W-:Y:S01]  /*68d0*/  IMAD.MOV.U32 R2, RZ, RZ, R70 ;  /* 0x000000ffff027224 */ /* 0x002fe200078e0046 */
[----:B------:R-:W-:Y:S01]  /*68e0*/  MOV R3, R69 ;  /* 0x0000004500037202 */ /* 0x000fe20000000f00 */
[----:B------:R-:W-:Y:S01]  /*68f0*/  IMAD.MOV.U32 R84, RZ, RZ, R68 ;  /* 0x000000ffff547224 */ /* 0x000fe200078e0044 */
[----:B------:R-:W-:-:S02]  /*6900*/  MOV R85, R5 ;  /* 0x0000000500557202 */ /* 0x000fc40000000f00 */
.L_x_76:
[----:B------:R-:W5:Y:S01]  /*6910*/  LDL R174, [R1+0x44] ;  /* 0x0000440001ae7983 */ /* 0x000f620000100800 */
[----:B------:R-:W-:Y:S04]  /*6920*/  DEPBAR.LE SB0, 0x0 ;  /* 0x000080000000791a */ /* 0x000fe80000000000 */
[----:B------:R-:W5:Y:S01]  /*6930*/  LDL.64 R172, [R1+0x38] ;  /* 0x0000380001ac7983 */ /* 0x000f620000100a00 */
[----:B------:R-:W-:Y:S01]  /*6940*/  WARPSYNC 0xffffffff ;  /* 0xffffffff00007948 */ /* 0x000fe20003800000 */
[----:B---3--:R-:W-:Y:S01]  /*6950*/  SHF.R.S32.HI R0, RZ, 0x1f, R212 ;  /* 0x0000001fff007819 */ /* 0x008fe200000114d4 */
[----:B------:R-:W-:Y:S01]  /*6960*/  IMAD.WIDE.U32 R86, R212, c[0x0][0x208], RZ ;  /* 0x00008200d4567a25 */ /* 0x000fe200078e00ff */
[----:B------:R-:W-:Y:S02]  /*6970*/  MOV R178, c[0x0][0x208] ;  /* 0x0000820000b27a02 */ /* 0x000fe40000000f00 */
[----:B------:R-:W-:Y:S01]  /*6980*/  BAR.SYNC.DEFER_BLOCKING 0x0 ;  /* 0x0000000000007b1d */ /* 0x000fe20000010000 */
[----:B------:R-:W-:Y:S01]  /*6990*/  IMAD R0, R0, c[0x0][0x208], RZ ;  /* 0x0000820000007a24 */ /* 0x000fe200078e02ff */
[----:B------:R-:W-:Y:S03]  /*69a0*/  SHF.L.U32 R179, R178, 0x5, RZ ;  /* 0x00000005b2b37819 */ /* 0x000fe600000006ff */
[----:B------:R-:W-:Y:S05]  /*69b0*/  IMAD R0, R212, c[0x0][0x20c], R0 ;  /* 0x00008300d4007a24 */ /* 0x000fea00078e0200 */
[----:B------:R-:W-:Y:S02]  /*69c0*/  IADD3 R0, R87, R0, RZ ;  /* 0x0000000057007210 */ /* 0x000fe40007ffe0ff */
[----:B------:R-:W-:Y:S03]  /*69d0*/  MOV R87, 0x5 ;  /* 0x0000000500577802 */ /* 0x000fe60000000f00 */
[----:B------:R-:W-:Y:S01]  /*69e0*/  IMAD R0, R0, 0x50, RZ ;  /* 0x0000005000007824 */ /* 0x000fe200078e02ff */
[----:B------:R-:W-:Y:S01]  /*69f0*/  SHF.L.U64.HI R178, R178, R87, c[0x0][0x20c] ;  /* 0x00008300b2b27619 */ /* 0x000fe20000010257 */
[----:B------:R-:W-:Y:S08]  /*6a00*/  LDSM.16.M88.4 R80, [R203] ;  /* 0x00000000cb50783b */ /* 0x000ff00000000200 */
[----:B------:R-:W1:Y:S08]  /*6a10*/  LDSM.16.M88.4 R16, [R196] ;  /* 0x00000000c410783b */ /* 0x000e700000000200 */
[----:B------:R-:W3:Y:S08]  /*6a20*/  LDSM.16.M88.4 R76, [R203+0x2000] ;  /* 0x00200000cb4c783b */ /* 0x000ef00000000200 */
[----:B------:R-:W4:Y:S08]  /*6a30*/  LDSM.16.M88.4 R32, [R196+0x800] ;  /* 0x00080000c420783b */ /* 0x000f300000000200 */
[----:B------:R-:W5:Y:S08]  /*6a40*/  LDSM.16.M88.4 R48, [R196+0x1000] ;  /* 0x00100000c430783b */ /* 0x000f700000000200 */
[----:B------:R-:W1:Y:S08]  /*6a50*/  LDSM.16.M88.4 R64, [R196+0x1800] ;  /* 0x00180000c440783b */ /* 0x000e700000000200 */
[----:B------:R-:W1:Y:S08]  /*6a60*/  LDSM.16.M88.4 R152, [R196+0x2000] ;  /* 0x00200000c498783b */ /* 0x000e700000000200 */
[----:B------:R-:W-:Y:S08]  /*6a70*/  LDSM.16.M88.4 R156, [R206] ;  /* 0x00000000ce9c783b */ /* 0x000ff00000000200 */
[----:B------:R-:W3:Y:S08]  /*6a80*/  LDSM.16.M88.4 R160, [R207] ;  /* 0x00000000cfa0783b */ /* 0x000ef00000000200 */
[----:B------:R-:W4:Y:S08]  /*6a90*/  LDSM.16.M88.4 R164, [R206+0x2000] ;  /* 0x00200000cea4783b */ /* 0x000f300000000200 */
[----:B------:R-:W5:Y:S08]  /*6aa0*/  LDSM.16.M88.4 R168, [R211] ;  /* 0x00000000d3a8783b */ /* 0x000f700000000200 */
[----:B------:R-:W2:Y:S04]  /*6ab0*/  LDL R223, [R1+0x28] ;  /* 0x0000280001df7983 */ /* 0x000ea80000100800 */
[----:B------:R-:W2:Y:S04]  /*6ac0*/  LDL R222, [R1+0x40] ;  /* 0x0000400001de7983 */ /* 0x000ea80000100800 */
[----:B------:R-:W2:Y:S01]  /*6ad0*/  LDL.64 R220, [R1+0x30] ;  /* 0x0000300001dc7983 */ /* 0x000ea20000100a00 */
[-C--:B-1----:R-:W-:Y:S08]  /*6ae0*/  HMMA.16816.F32.BF16 R4, R80, R16.reuse, RZ ;  /* 0x000000105004723c */ /* 0x082ff000000418ff */
[C---:B---3--:R-:W-:Y:S08]  /*6af0*/  HMMA.16816.F32.BF16 R8, R76.reuse, R16, RZ ;  /* 0x000000104c08723c */ /* 0x048ff000000418ff */
[-C--:B------:R-:W-:Y:S08]  /*6b00*/  HMMA.16816.F32.BF16 R12, R76, R18.reuse, RZ ;  /* 0x000000124c0c723c */ /* 0x080ff000000418ff */
[C---:B------:R-:W-:Y:S08]  /*6b10*/  HMMA.16816.F32.BF16 R16, R80.reuse, R18, RZ ;  /* 0x000000125010723c */ /* 0x040ff000000418ff */
[-C--:B----4-:R-:W-:Y:S08]  /*6b20*/  HMMA.16816.F32.BF16 R20, R80, R32.reuse, RZ ;  /* 0x000000205014723c */ /* 0x090ff000000418ff */
[C---:B------:R-:W-:Y:S08]  /*6b30*/  HMMA.16816.F32.BF16 R24, R76.reuse, R32, RZ ;  /* 0x000000204c18723c */ /* 0x040ff000000418ff */
[-C--:B------:R-:W-:Y:S08]  /*6b40*/  HMMA.16816.F32.BF16 R28, R76, R34.reuse, RZ ;  /* 0x000000224c1c723c */ /* 0x080ff000000418ff */
[C---:B------:R-:W-:Y:S08]  /*6b50*/  HMMA.16816.F32.BF16 R32, R80.reuse, R34, RZ ;  /* 0x000000225020723c */ /* 0x040ff000000418ff */
[-C--:B-----5:R-:W-:Y:S08]  /*6b60*/  HMMA.16816.F32.BF16 R36, R80, R48.reuse, RZ ;  /* 0x000000305024723c */ /* 0x0a0ff000000418ff */
        /* <DEDUP_REMOVED lines=10> */
[----:B------:R-:W-:Y:S01]  /*6c10*/  HMMA.16816.F32.BF16 R80, R80, R154, RZ ;  /* 0x0000009a5050723c */ /* 0x000fe200000418ff */
[----:B------:R-:W1:Y:S07]  /*6c20*/  LDSM.16.M88.4 R152, [R210] ;  /* 0x00000000d298783b */ /* 0x000e6e0000000200 */
[-C--:B------:R-:W-:Y:S08]  /*6c30*/  HMMA.16816.F32.BF16 R4, R156, R160.reuse, R4 ;  /* 0x000000a09c04723c */ /* 0x080ff00000041804 */
[C---:B------:R-:W-:Y:S04]  /*6c40*/  HMMA.16816.F32.BF16 R8, R164.reuse, R160, R8 ;  /* 0x000000a0a408723c */ /* 0x040fe80000041808 */
[----:B------:R-:W-:Y:S04]  /*6c50*/  MOV R173, R174 ;  /* 0x000000ae00ad7202 */ /* 0x000fe80000000f00 */
[-C--:B------:R-:W-:Y:S04]  /*6c60*/  HMMA.16816.F32.BF16 R12, R164, R162.reuse, R12 ;  /* 0x000000a2a40c723c */ /* 0x080fe8000004180c */
[----:B------:R-:W-:Y:S04]  /*6c70*/  IMAD.WIDE.U32 R172, R86, 0x50, R172 ;  /* 0x0000005056ac7825 */ /* 0x000fe800078e00ac */
[C---:B------:R-:W-:Y:S01]  /*6c80*/  HMMA.16816.F32.BF16 R16, R156.reuse, R162, R16 ;  /* 0x000000a29c10723c */ /* 0x040fe20000041810 */
[----:B------:R-:W3:Y:S03]  /*6c90*/  LDSM.16.M88.4 R160, [R209] ;  /* 0x00000000d1a0783b */ /* 0x000ee60000000200 */
[C---:B------:R-:W-:Y:S02]  /*6ca0*/  LEA R86, P0, R172.reuse, c[0x0][0x1f8], 0x1 ;  /* 0x00007e00ac567a11 */ /* 0x040fe400078008ff */
[----:B------:R-:W-:Y:S02]  /*6cb0*/  IADD3 R0, R173, R0, RZ ;  /* 0x00000000ad007210 */ /* 0x000fe40007ffe0ff */
[-C--:B------:R-:W-:Y:S04]  /*6cc0*/  HMMA.16816.F32.BF16 R20, R156, R168.reuse, R20 ;  /* 0x000000a89c14723c */ /* 0x080fe80000041814 */
[----:B------:R-:W-:Y:S02]  /*6cd0*/  LEA.HI.X R87, R172, c[0x0][0x1fc], R0, 0x1, P0 ;  /* 0x00007f00ac577a11 */ /* 0x000fe400000f0c00 */
[-C--:B------:R-:W-:Y:S02]  /*6ce0*/  IADD3 R176, P2, R86, R179.reuse, RZ ;  /* 0x000000b356b07210 */ /* 0x080fe40007f5e0ff */
[C---:B------:R-:W-:Y:S04]  /*6cf0*/  HMMA.16816.F32.BF16 R24, R164.reuse, R168, R24 ;  /* 0x000000a8a418723c */ /* 0x040fe80000041818 */
[-C--:B------:R-:W-:Y:S02]  /*6d00*/  IADD3.X R177, R87, R178.reuse, RZ, P2, !PT ;  /* 0x000000b257b17210 */ /* 0x080fe400017fe4ff */
[-C--:B------:R-:W-:Y:S02]  /*6d10*/  IADD3 R174, P0, R176, R179.reuse, RZ ;  /* 0x000000b3b0ae7210 */ /* 0x080fe40007f1e0ff */
[-C--:B------:R-:W-:Y:S04]  /*6d20*/  HMMA.16816.F32.BF16 R28, R164, R170.reuse, R28 ;  /* 0x000000aaa41c723c */ /* 0x080fe8000004181c */
[-C--:B------:R-:W-:Y:S02]  /*6d30*/  IADD3.X R175, R177, R178.reuse, RZ, P0, !PT ;  /* 0x000000b2b1af7210 */ /* 0x080fe400007fe4ff */
[-C--:B------:R-:W-:Y:S02]  /*6d40*/  IADD3 R172, P2, R174, R179.reuse, RZ ;  /* 0x000000b3aeac7210 */ /* 0x080fe40007f5e0ff */
[C---:B------:R-:W-:Y:S01]  /*6d50*/  HMMA.16816.F32.BF16 R32, R156.reuse, R170, R32 ;  /* 0x000000aa9c20723c */ /* 0x040fe20000041820 */
[----:B------:R-:W4:Y:S03]  /*6d60*/  LDSM.16.M88.4 R168, [R208] ;  /* 0x00000000d0a8783b */ /* 0x000f260000000200 */
[-C--:B------:R-:W-:Y:S04]  /*6d70*/  IADD3.X R173, R175, R178.reuse, RZ, P2, !PT ;  /* 0x000000b2afad7210 */ /* 0x080fe800017fe4ff */
[-C--:B-1----:R-:W-:Y:S01]  /*6d80*/  HMMA.16816.F32.BF16 R36, R156, R152.reuse, R36 ;  /* 0x000000989c24723c */ /* 0x082fe20000041824 */
[----:B------:R-:W-:Y:S01]  /*6d90*/  @!PT LDS RZ, [RZ] ;  /* 0x00000000fffff984 */ /* 0x000fe20000000800 */
[----:B------:R-:W-:Y:S01]  /*6da0*/  @!PT LDS RZ, [RZ] ;  /* 0x00000000fffff984 */ /* 0x000fe20000000800 */
[----:B------:R-:W-:Y:S01]  /*6db0*/  @!PT LDS RZ, [RZ] ;  /* 0x00000000fffff984 */ /* 0x000fe20000000800 */
[----:B------:R1:W-:Y:S07]  /*6dc0*/  LDGSTS.E.BYPASS.LTC128B.128 [R213+0x100], [R86.64], !P1 ;  /* 0x0010000056d57fae */ /* 0x0003ee000c901d48 */
[C---:B------:R-:W-:Y:S01]  /*6dd0*/  HMMA.16816.F32.BF16 R40, R164.reuse, R152, R40 ;  /* 0x00000098a428723c */ /* 0x040fe20000041828 */
[----:B------:R5:W-:Y:S07]  /*6de0*/  LDGSTS.E.BYPASS.LTC128B.128 [R213+0x900], [R176.64], !P1 ;  /* 0x00900000b0d57fae */ /* 0x000bee000c901d48 */
[-C--:B------:R-:W-:Y:S01]  /*6df0*/  HMMA.16816.F32.BF16 R44, R164, R154.reuse, R44 ;  /* 0x0000009aa42c723c */ /* 0x080fe2000004182c */
[----:B------:R4:W-:Y:S07]  /*6e00*/  LDGSTS.E.BYPASS.LTC128B.128 [R213+0x1100], [R174.64], !P1 ;  /* 0x01100000aed57fae */ /* 0x0009ee000c901d48 */
[C---:B------:R-:W-:Y:S01]  /*6e10*/  HMMA.16816.F32.BF16 R48, R156.reuse, R154, R48 ;  /* 0x0000009a9c30723c */ /* 0x040fe20000041830 */
[----:B------:R4:W-:Y:S03]  /*6e20*/  LDGSTS.E.BYPASS.LTC128B.128 [R213+0x1900], [R172.64], !P1 ;  /* 0x01900000acd57fae */ /* 0x0009e6000c901d48 */
[----:B-1----:R-:W-:Y:S04]  /*6e30*/  IADD3 R86, P0, R172, R179, RZ ;  /* 0x000000b3ac567210 */ /* 0x002fe80007f1e0ff */
[-C--:B---3--:R-:W-:Y:S04]  /*6e40*/  HMMA.16816.F32.BF16 R52, R156, R160.reuse, R52 ;  /* 0x000000a09c34723c */ /* 0x088fe80000041834 */
[----:B------:R-:W-:Y:S04]  /*6e50*/  IADD3.X R87, R173, R178, RZ, P0, !PT ;  /* 0x000000b2ad577210 */ /* 0x000fe800007fe4ff */
[C---:B------:R-:W-:Y:S01]  /*6e60*/  HMMA.16816.F32.BF16 R56, R164.reuse, R160, R56 ;  /* 0x000000a0a438723c */ /* 0x040fe20000041838 */
[----:B------:R1:W-:Y:S07]  /*6e70*/  LDGSTS.E.BYPASS.LTC128B.128 [R213+0x2100], [R86.64], !P1 ;  /* 0x0210000056d57fae */ /* 0x0003ee000c901d48 */
[-C--:B------:R-:W-:Y:S01]  /*6e80*/  HMMA.16816.F32.BF16 R60, R164, R162.reuse, R60 ;  /* 0x000000a2a43c723c */ /* 0x080fe2000004183c */
[----:B-----5:R-:W-:Y:S07]  /*6e90*/  LDSM.16.M88.4 R176, [R202] ;  /* 0x00000000cab0783b */ /* 0x020fee0000000200 */
[C---:B------:R-:W-:Y:S01]  /*6ea0*/  HMMA.16816.F32.BF16 R64, R156.reuse, R162, R64 ;  /* 0x000000a29c40723c */ /* 0x040fe20000041840 */
[----:B----4-:R-:W3:Y:S07]  /*6eb0*/  LDSM.16.M88.4 R172, [R204] ;  /* 0x00000000ccac783b */ /* 0x010eee0000000200 */
[-C--:B------:R-:W-:Y:S01]  /*6ec0*/  HMMA.16816.F32.BF16 R68, R156, R168.reuse, R68 ;  /* 0x000000a89c44723c */ /* 0x080fe20000041844 */
[----:B------:R-:W4:Y:S02]  /*6ed0*/  LDSM.16.M88.4 R180, [R204+0x2000] ;  /* 0x00200000ccb4783b */ /* 0x000f240000000200 */
[C---:B--2---:R-:W-:Y:S02]  /*6ee0*/  ISETP.GT.AND P0, PT, R212.reuse, R223, PT ;  /* 0x000000dfd400720c */ /* 0x044fe40003f04270 */
[----:B------:R-:W-:Y:S03]  /*6ef0*/  IADD3 R212, R212, -0x1, RZ ;  /* 0xffffffffd4d47810 */ /* 0x000fe60007ffe0ff */
[C---:B------:R-:W-:Y:S01]  /*6f00*/  HMMA.16816.F32.BF16 R72, R164.reuse, R168, R72 ;  /* 0x000000a8a448723c */ /* 0x040fe20000041848 */
[----:B------:R-:W2:Y:S07]  /*6f10*/  LDSM.16.M88.4 R152, [R202+0x800] ;  /* 0x00080000ca98783b */ /* 0x000eae0000000200 */
[-C--:B------:R-:W-:Y:S01]  /*6f20*/  HMMA.16816.F32.BF16 R76, R164, R170.reuse, R76 ;  /* 0x000000aaa44c723c */ /* 0x080fe2000004184c */
[----:B------:R-:W5:Y:S07]  /*6f30*/  LDSM.16.M88.4 R160, [R202+0x1000] ;  /* 0x00100000caa0783b */ /* 0x000f6e0000000200 */
[----:B------:R-:W-:Y:S01]  /*6f40*/  HMMA.16816.F32.BF16 R80, R156, R170, R80 ;  /* 0x000000aa9c50723c */ /* 0x000fe20000041850 */
[----:B------:R-:W1:Y:S07]  /*6f50*/  LDSM.16.M88.4 R184, [R202+0x1800] ;  /* 0x00180000cab8783b */ /* 0x000e6e0000000200 */
[-C--:B---3--:R-:W-:Y:S01]  /*6f60*/  HMMA.16816.F32.BF16 R4, R172, R176.reuse, R4 ;  /* 0x000000b0ac04723c */ /* 0x088fe20000041804 */
[----:B------:R-:W3:Y:S07]  /*6f70*/  LDSM.16.M88.4 R188, [R202+0x2000] ;  /* 0x00200000cabc783b */ /* 0x000eee0000000200 */
[C---:B----4-:R-:W-:Y:S01]  /*6f80*/  HMMA.16816.F32.BF16 R8, R180.reuse, R176, R8 ;  /* 0x000000b0b408723c */ /* 0x050fe20000041808 */
[----:B------:R-:W-:Y:S07]  /*6f90*/  LDSM.16.M88.4 R164, [R205] ;  /* 0x00000000cda4783b */ /* 0x000fee0000000200 */
[-C--:B------:R-:W-:Y:S01]  /*6fa0*/  HMMA.16816.F32.BF16 R12, R180, R178.reuse, R12 ;  /* 0x000000b2b40c723c */ /* 0x080fe2000004180c */
[----:B------:R-:W4:Y:S07]  /*6fb0*/  LDSM.16.M88.4 R192, [R199] ;  /* 0x00000000c7c0783b */ /* 0x000f2e0000000200 */
[C---:B------:R-:W-:Y:S01]  /*6fc0*/  HMMA.16816.F32.BF16 R16, R172.reuse, R178, R16 ;  /* 0x000000b2ac10723c */ /* 0x040fe20000041810 */
[----:B------:R-:W0:Y:S07]  /*6fd0*/  LDGDEPBAR ;  /* 0x00000000000079af */ /* 0x000e2e0000000000 */
[-C--:B--2---:R-:W-:Y:S08]  /*6fe0*/  HMMA.16816.F32.BF16 R20, R172, R152.reuse, R20 ;  /* 0x00000098ac14723c */ /* 0x084ff00000041814 */
[C---:B------:R-:W-:Y:S08]  /*6ff0*/  HMMA.16816.F32.BF16 R24, R180.reuse, R152, R24 ;  /* 0x00000098b418723c */ /* 0x040ff00000041818 */
[-C--:B------:R-:W-:Y:S08]  /*7000*/  HMMA.16816.F32.BF16 R28, R180, R154.reuse, R28 ;  /* 0x0000009ab41c723c */ /* 0x080ff0000004181c */
[C---:B------:R-:W-:Y:S01]  /*7010*/  HMMA.16816.F32.BF16 R32, R172.reuse, R154, R32 ;  /* 0x0000009aac20723c */ /* 0x040fe20000041820 */
[----:B------:R-:W2:Y:S07]  /*7020*/  LDSM.16.M88.4 R152, [R205+0x2000] ;  /* 0x00200000cd98783b */ /* 0x000eae0000000200 */
[-C--:B-----5:R-:W-:Y:S08]  /*7030*/  HMMA.16816.F32.BF16 R36, R172, R160.reuse, R36 ;  /* 0x000000a0ac24723c */ /* 0x0a0ff00000041824 */
[C---:B------:R-:W-:Y:S08]  /*7040*/  HMMA.16816.F32.BF16 R40, R180.reuse, R160, R40 ;  /* 0x000000a0b428723c */ /* 0x040ff00000041828 */
[-C--:B------:R-:W-:Y:S08]  /*7050*/  HMMA.16816.F32.BF16 R44, R180, R162.reuse, R44 ;  /* 0x000000a2b42c723c */ /* 0x080ff0000004182c */
[C---:B------:R-:W-:Y:S08]  /*7060*/  HMMA.16816.F32.BF16 R48, R172.reuse, R162, R48 ;  /* 0x000000a2ac30723c */ /* 0x040ff00000041830 */
[-C--:B-1----:R-:W-:Y:S08]  /*7070*/  HMMA.16816.F32.BF16 R52, R172, R184.reuse, R52 ;  /* 0x000000b8ac34723c */ /* 0x082ff00000041834 */
[C---:B------:R-:W-:Y:S08]  /*7080*/  HMMA.16816.F32.BF16 R56, R180.reuse, R184, R56 ;  /* 0x000000b8b438723c */ /* 0x040ff00000041838 */
[-C--:B------:R-:W-:Y:S08]  /*7090*/  HMMA.16816.F32.BF16 R60, R180, R186.reuse, R60 ;  /* 0x000000bab43c723c */ /* 0x080ff0000004183c */
[C---:B------:R-:W-:Y:S08]  /*70a0*/  HMMA.16816.F32.BF16 R64, R172.reuse, R186, R64 ;  /* 0x000000baac40723c */ /* 0x040ff00000041840 */
[-C--:B---3--:R-:W-:Y:S08]  /*70b0*/  HMMA.16816.F32.BF16 R68, R172, R188.reuse, R68 ;  /* 0x000000bcac44723c */ /* 0x088ff00000041844 */
[C---:B------:R-:W-:Y:S08]  /*70c0*/  HMMA.16816.F32.BF16 R72, R180.reuse, R188, R72 ;  /* 0x000000bcb448723c */ /* 0x040ff00000041848 */
[-C--:B------:R-:W-:Y:S08]  /*70d0*/  HMMA.16816.F32.BF16 R76, R180, R190.reuse, R76 ;  /* 0x000000beb44c723c */ /* 0x080ff0000004184c */
[----:B------:R-:W-:Y:S08]  /*70e0*/  HMMA.16816.F32.BF16 R80, R172, R190, R80 ;  /* 0x000000beac50723c */ /* 0x000ff00000041850 */
[-C--:B----4-:R-:W-:Y:S08]  /*70f0*/  HMMA.16816.F32.BF16 R4, R164, R192.reuse, R4 ;  /* 0x000000c0a404723c */ /* 0x090ff00000041804 */
[C---:B--2---:R-:W-:Y:S08]  /*7100*/  HMMA.16816.F32.BF16 R8, R152.reuse, R192, R8 ;  /* 0x000000c09808723c */ /* 0x044ff00000041808 */
[-C--:B------:R-:W-:Y:S08]  /*7110*/  HMMA.16816.F32.BF16 R12, R152, R194.reuse, R12 ;  /* 0x000000c2980c723c */ /* 0x080ff0000004180c */
[----:B------:R-:W-:Y:S01]  /*7120*/  FMUL.FTZ R0, R4, c[0x0][0x320] ;  /* 0x0000c80004007a20 */ /* 0x000fe20000410000 */
[C---:B------:R-:W-:Y:S03]  /*7130*/  HMMA.16816.F32.BF16 R16, R164.reuse, R194, R16 ;  /* 0x000000c2a410723c */ /* 0x040fe60000041810 */
[----:B------:R1:W-:Y:S04]  /*7140*/  MUFU.TANH R160, R0 ;  /* 0x0000000000a07308 */ /* 0x0003e80000002400 */
[----:B------:R-:W-:Y:S02]  /*7150*/  FMUL.FTZ R10, R10, c[0x0][0x320] ;  /* 0x0000c8000a0a7a20 */ /* 0x000fe40000410000 */
[----:B------:R-:W-:Y:S04]  /*7160*/  FMUL.FTZ R11, R11, c[0x0][0x320] ;  /* 0x0000c8000b0b7a20 */ /* 0x000fe80000410000 */
[----:B------:R-:W-:Y:S10]  /*7170*/  MUFU.TANH R169, R10 ;  /* 0x0000000a00a97308 */ /* 0x000ff40000002400 */
[----:B------:R-:W-:Y:S01]  /*7180*/  MUFU.TANH R168, R11 ;  /* 0x0000000b00a87308 */ /* 0x000fe20000002400 */
[----:B-1----:R-:W-:Y:S09]  /*7190*/  FMUL.FTZ R0, R5, c[0x0][0x320] ;  /* 0x0000c80005007a20 */ /* 0x002ff20000410000 */
[----:B------:R1:W-:Y:S02]  /*71a0*/  MUFU.TANH R159, R0 ;  /* 0x00000000009f7308 */ /* 0x0003e40000002400 */
[----:B-1----:R-:W-:Y:S08]  /*71b0*/  FMUL.FTZ R0, R6, c[0x0][0x320] ;  /* 0x0000c80006007a20 */ /* 0x002ff00000410000 */
[----:B------:R1:W2:Y:S02]  /*71c0*/  MUFU.TANH R163, R0 ;  /* 0x0000000000a37308 */ /* 0x0002a40000002400 */
[----:B-1----:R-:W-:Y:S02]  /*71d0*/  FMUL.FTZ R0, R7, c[0x0][0x320] ;  /* 0x0000c80007007a20 */ /* 0x002fe40000410000 */
[----:B------:R-:W1:Y:S06]  /*71e0*/  LDSM.16.M88.4 R4, [R199+0x800] ;  /* 0x00080000c704783b */ /* 0x000e6c0000000200 */
[----:B------:R3:W4:Y:S02]  /*71f0*/  MUFU.TANH R161, R0 ;  /* 0x0000000000a17308 */ /* 0x0007240000002400 */
[----:B---3--:R-:W-:Y:S08]  /*7200*/  FMUL.FTZ R0, R8, c[0x0][0x320] ;  /* 0x0000c80008007a20 */ /* 0x008ff00000410000 */
[----:B------:R3:W-:Y:S01]  /*7210*/  MUFU.TANH R171, R0 ;  /* 0x0000000000ab7308 */ /* 0x0007e20000002400 */
[-C--:B-1----:R-:W-:Y:S08]  /*7220*/  HMMA.16816.F32.BF16 R20, R164, R4.reuse, R20 ;  /* 0x00000004a414723c */ /* 0x082ff00000041814 */
[C---:B------:R-:W-:Y:S04]  /*7230*/  HMMA.16816.F32.BF16 R24, R152.reuse, R4, R24 ;  /* 0x000000049818723c */ /* 0x040fe80000041818 */
[----:B---3--:R-:W-:Y:S02]  /*7240*/  FMUL.FTZ R0, R9, c[0x0][0x320] ;  /* 0x0000c80009007a20 */ /* 0x008fe40000410000 */
[----:B------:R-:W1:Y:S02]  /*7250*/  LDSM.16.M88.4 R8, [R199+0x1000] ;  /* 0x00100000c708783b */ /* 0x000e640000000200 */
[-C--:B------:R-:W-:Y:S01]  /*7260*/  HMMA.16816.F32.BF16 R28, R152, R6.reuse, R28 ;  /* 0x00000006981c723c */ /* 0x080fe2000004181c */
[----:B------:R3:W-:Y:S07]  /*7270*/  MUFU.TANH R162, R0 ;  /* 0x0000000000a27308 */ /* 0x0007ee0000002400 */
[C---:B------:R-:W-:Y:S08]  /*7280*/  HMMA.16816.F32.BF16 R32, R164.reuse, R6, R32 ;  /* 0x00000006a420723c */ /* 0x040ff00000041820 */
[----:B------:R-:W-:Y:S04]  /*7290*/  FMUL.FTZ R5, R26, c[0x0][0x320] ;  /* 0x0000c8001a057a20 */ /* 0x000fe80000410000 */
[----:B------:R-:W-:Y:S01]  /*72a0*/  FMUL.FTZ R4, R27, c[0x0][0x320] ;  /* 0x0000c8001b047a20 */ /* 0x000fe20000410000 */
[----:B------:R-:W-:Y:S01]  /*72b0*/  MUFU.TANH R173, R5 ;  /* 0x0000000500ad7308 */ /* 0x000fe20000002400 */
[----:B---3--:R-:W-:Y:S09]  /*72c0*/  FMUL.FTZ R0, R12, c[0x0][0x320] ;  /* 0x0000c8000c007a20 */ /* 0x008ff20000410000 */
[----:B------:R3:W-:Y:S10]  /*72d0*/  MUFU.TANH R156, R0 ;  /* 0x00000000009c7308 */ /* 0x0007f40000002400 */
[----:B------:R5:W-:Y:S01]  /*72e0*/  MUFU.TANH R180, R4 ;  /* 0x0000000400b47308 */ /* 0x000be20000002400 */
[-C--:B-1----:R-:W-:Y:S08]  /*72f0*/  HMMA.16816.F32.BF16 R36, R164, R8.reuse, R36 ;  /* 0x00000008a424723c */ /* 0x082ff00000041824 */
[C---:B------:R-:W-:Y:S04]  /*7300*/  HMMA.16816.F32.BF16 R40, R152.reuse, R8, R40 ;  /* 0x000000089828723c */ /* 0x040fe80000041828 */
[----:B---3--:R-:W-:Y:S04]  /*7310*/  FMUL.FTZ R0, R13, c[0x0][0x320] ;  /* 0x0000c8000d007a20 */ /* 0x008fe80000410000 */
[-C--:B------:R-:W-:Y:S01]  /*7320*/  HMMA.16816.F32.BF16 R44, R152, R10.reuse, R44 ;  /* 0x0000000a982c723c */ /* 0x080fe2000004182c */
[----:B------:R1:W-:Y:S01]  /*7330*/  MUFU.TANH R87, R0 ;  /* 0x0000000000577308 */ /* 0x0003e20000002400 */
[----:B-----5:R-:W3:Y:S06]  /*7340*/  LDSM.16.M88.4 R4, [R199+0x1800] ;  /* 0x00180000c704783b */ /* 0x020eec0000000200 */
[C---:B------:R-:W-:Y:S08]  /*7350*/  HMMA.16816.F32.BF16 R48, R164.reuse, R10, R48 ;  /* 0x0000000aa430723c */ /* 0x040ff00000041830 */
[----:B------:R-:W-:Y:S04]  /*7360*/  FMUL.FTZ R9, R41, c[0x0][0x320] ;  /* 0x0000c80029097a20 */ /* 0x000fe80000410000 */
[----:B------:R-:W-:Y:S01]  /*7370*/  MUFU.TANH R188, R9 ;  /* 0x0000000900bc7308 */ /* 0x000fe20000002400 */
[----:B------:R-:W-:Y:S02]  /*7380*/  FMUL.FTZ R8, R42, c[0x0][0x320] ;  /* 0x0000c8002a087a20 */ /* 0x000fe40000410000 */
[----:B-1----:R-:W-:Y:S07]  /*7390*/  FMUL.FTZ R0, R14, c[0x0][0x320] ;  /* 0x0000c8000e007a20 */ /* 0x002fee0000410000 */
[----:B------:R1:W-:Y:S10]  /*73a0*/  MUFU.TANH R157, R0 ;  /* 0x00000000009d7308 */ /* 0x0003f40000002400 */
[----:B------:R5:W-:Y:S01]  /*73b0*/  MUFU.TANH R189, R8 ;  /* 0x0000000800bd7308 */ /* 0x000be20000002400 */
[-C--:B---3--:R-:W-:Y:S03]  /*73c0*/  HMMA.16816.F32.BF16 R52, R164, R4.reuse, R52 ;  /* 0x00000004a434723c */ /* 0x088fe60000041834 */
[----:B-1----:R-:W-:Y:S05]  /*73d0*/  FMUL.FTZ R0, R15, c[0x0][0x320] ;  /* 0x0000c8000f007a20 */ /* 0x002fea0000410000 */
[C---:B------:R-:W-:Y:S01]  /*73e0*/  HMMA.16816.F32.BF16 R56, R152.reuse, R4, R56 ;  /* 0x000000049838723c */ /* 0x040fe20000041838 */
[----:B------:R1:W-:Y:S07]  /*73f0*/  MUFU.TANH R158, R0 ;  /* 0x00000000009e7308 */ /* 0x0003ee0000002400 */
[-C--:B------:R-:W-:Y:S01]  /*7400*/  HMMA.16816.F32.BF16 R60, R152, R6.reuse, R60 ;  /* 0x00000006983c723c */ /* 0x080fe2000004183c */
[----:B-----5:R-:W3:Y:S01]  /*7410*/  LDSM.16.M88.4 R8, [R199+0x2000] ;  /* 0x00200000c708783b */ /* 0x020ee20000000200 */
[----:B------:R-:W-:Y:S06]  /*7420*/  DEPBAR.LE SB0, 0x0 ;  /* 0x000080000000791a */ /* 0x000fec0000000000 */
[C---:B------:R-:W-:Y:S01]  /*7430*/  HMMA.16816.F32.BF16 R64, R164.reuse, R6, R64 ;  /* 0x00000006a440723c */ /* 0x040fe20000041840 */
[----:B------:R-:W-:Y:S07]  /*7440*/  BAR.SYNC.DEFER_BLOCKING 0x0 ;  /* 0x0000000000007b1d */ /* 0x000fee0000010000 */
[----:B------:R-:W-:Y:S04]  /*7450*/  FMUL.FTZ R4, R57, c[0x0][0x320] ;  /* 0x0000c80039047a20 */ /* 0x000fe80000410000 */
[----:B-1----:R-:W-:Y:S02]  /*7460*/  FMUL.FTZ R0, R16, c[0x0][0x320] ;  /* 0x0000c80010007a20 */ /* 0x002fe40000410000 */
[----:B------:R-:W-:Y:S02]  /*7470*/  FMUL.FTZ R5, R56, c[0x0][0x320] ;  /* 0x0000c80038057a20 */ /* 0x000fe40000410000 */
[----:B------:R1:W-:Y:S01]  /*7480*/  MUFU.TANH R86, R0 ;  /* 0x0000000000567308 */ /* 0x0003e20000002400 */
[-C--:B---3--:R-:W-:Y:S03]  /*7490*/  HMMA.16816.F32.BF16 R68, R164, R8.reuse, R68 ;  /* 0x00000008a444723c */ /* 0x088fe60000041844 */
[----:B-1----:R-:W-:Y:S05]  /*74a0*/  FMUL.FTZ R0, R17, c[0x0][0x320] ;  /* 0x0000c80011007a20 */ /* 0x002fea0000410000 */
[C---:B------:R-:W-:Y:S01]  /*74b0*/  HMMA.16816.F32.BF16 R72, R152.reuse, R8, R72 ;  /* 0x000000089848723c */ /* 0x040fe20000041848 */
[----:B------:R1:W-:Y:S06]  /*74c0*/  MUFU.TANH R12, R0 ;  /* 0x00000000000c7308 */ /* 0x0003ec0000002400 */
[----:B------:R-:W-:Y:S01]  /*74d0*/  FMUL.FTZ R8, R62, c[0x0][0x320] ;  /* 0x0000c8003e087a20 */ /* 0x000fe20000410000 */
[-C--:B------:R-:W-:Y:S04]  /*74e0*/  HMMA.16816.F32.BF16 R76, R152, R10.reuse, R76 ;  /* 0x0000000a984c723c */ /* 0x080fe8000004184c */
[----:B------:R-:W-:Y:S04]  /*74f0*/  FMUL.FTZ R9, R63, c[0x0][0x320] ;  /* 0x0000c8003f097a20 */ /* 0x000fe80000410000 */
[----:B------:R-:W-:Y:S01]  /*7500*/  MUFU.TANH R155, R9 ;  /* 0x00000009009b7308 */ /* 0x000fe20000002400 */
[----:B------:R-:W-:Y:S07]  /*7510*/  HMMA.16816.F32.BF16 R80, R164, R10, R80 ;  /* 0x0000000aa450723c */ /* 0x000fee0000041850 */
[----:B------:R-:W-:Y:S02]  /*7520*/  FMUL.FTZ R6, R73, c[0x0][0x320] ;  /* 0x0000c80049067a20 */ /* 0x000fe40000410000 */
[----:B------:R-:W-:Y:S03]  /*7530*/  MUFU.TANH R164, R8 ;  /* 0x0000000800a47308 */ /* 0x000fe60000002400 */
[----:B-1----:R-:W-:Y:S02]  /*7540*/  FMUL.FTZ R0, R18, c[0x0][0x320] ;  /* 0x0000c80012007a20 */ /* 0x002fe40000410000 */
[----:B------:R-:W-:Y:S02]  /*7550*/  FMUL.FTZ R11, R75, c[0x0][0x320] ;  /* 0x0000c8004b0b7a20 */ /* 0x000fe40000410000 */
[----:B------:R-:W-:Y:S03]  /*7560*/  FMUL.FTZ R7, R76, c[0x0][0x320] ;  /* 0x0000c8004c077a20 */ /* 0x000fe60000410000 */
[----:B------:R1:W3:Y:S10]  /*7570*/  MUFU.TANH R16, R0 ;  /* 0x0000000000107308 */ /* 0x0002f40000002400 */
[----:B------:R-:W-:Y:S10]  /*7580*/  MUFU.TANH R195, R11 ;  /* 0x0000000b00c37308 */ /* 0x000ff40000002400 */
[----:B------:R5:W-:Y:S01]  /*7590*/  MUFU.TANH R193, R7 ;  /* 0x0000000700c17308 */ /* 0x000be20000002400 */
[----:B-1----:R-:W-:Y:S09]  /*75a0*/  FMUL.FTZ R0, R19, c[0x0][0x320] ;  /* 0x0000c80013007a20 */ /* 0x002ff20000410000 */
[----:B------:R1:W1:Y:S01]  /*75b0*/  MUFU.TANH R15, R0 ;  /* 0x00000000000f7308 */ /* 0x0002620000002400 */
[----:B-----5:R-:W-:Y:S09]  /*75c0*/  FMUL.FTZ R7, R77, c[0x0][0x320] ;  /* 0x0000c8004d077a20 */ /* 0x020ff20000410000 */
[----:B------:R-:W-:Y:S01]  /*75d0*/  MUFU.TANH R190, R7 ;  /* 0x0000000700be7308 */ /* 0x000fe20000002400 */
[----:B-1----:R-:W-:Y:S09]  /*75e0*/  FMUL.FTZ R0, R20, c[0x0][0x320] ;  /* 0x0000c80014007a20 */ /* 0x002ff20000410000 */
[----:B------:R1:W-:Y:S02]  /*75f0*/  MUFU.TANH R19, R0 ;  /* 0x0000000000137308 */ /* 0x0003e40000002400 */
[----:B-1----:R-:W-:Y:S08]  /*7600*/  FMUL.FTZ R0, R21, c[0x0][0x320] ;  /* 0x0000c80015007a20 */ /* 0x002ff00000410000 */
[----:B------:R1:W-:Y:S02]  /*7610*/  MUFU.TANH R20, R0 ;  /* 0x0000000000147308 */ /* 0x0003e40000002400 */
[----:B-1----:R-:W-:Y:S08]  /*7620*/  FMUL.FTZ R0, R22, c[0x0][0x320] ;  /* 0x0000c80016007a20 */ /* 0x002ff00000410000 */
[----:B------:R1:W5:Y:S02]  /*7630*/  MUFU.TANH R21, R0 ;  /* 0x0000000000157308 */ /* 0x0003640000002400 */
[----:B-1----:R-:W-:Y:S08]  /*7640*/  FMUL.FTZ R0, R23, c[0x0][0x320] ;  /* 0x0000c80017007a20 */ /* 0x002ff00000410000 */
[----:B------:R1:W1:Y:S02]  /*7650*/  MUFU.TANH R170, R0 ;  /* 0x0000000000aa7308 */ /* 0x0002640000002400 */
[----:B-1----:R-:W-:Y:S08]  /*7660*/  FMUL.FTZ R0, R24, c[0x0][0x320] ;  /* 0x0000c80018007a20 */ /* 0x002ff00000410000 */
[----:B------:R1:W-:Y:S02]  /*7670*/  MUFU.TANH R24, R0 ;  /* 0x0000000000187308 */ /* 0x0003e40000002400 */
[----:B-1----:R-:W-:Y:S08]  /*7680*/  FMUL.FTZ R0, R25, c[0x0][0x320] ;  /* 0x0000c80019007a20 */ /* 0x002ff00000410000 */
[----:B------:R1:W-:Y:S02]  /*7690*/  MUFU.TANH R172, R0 ;  /* 0x0000000000ac7308 */ /* 0x0003e40000002400 */
[----:B-1----:R-:W-:Y:S08]  /*76a0*/  FMUL.FTZ R0, R28, c[0x0][0x320] ;  /* 0x0000c8001c007a20 */ /* 0x002ff00000410000 */
[----:B------:R1:W-:Y:S02]  /*76b0*/  MUFU.TANH R25, R0 ;  /* 0x0000000000197308 */ /* 0x0003e40000002400 */
[----:B-1----:R-:W-:Y:S08]  /*76c0*/  FMUL.FTZ R0, R29, c[0x0][0x320] ;  /* 0x0000c8001d007a20 */ /* 0x002ff00000410000 */
[----:B------:R1:W-:Y:S02]  /*76d0*/  MUFU.TANH R26, R0 ;  /* 0x00000000001a7308 */ /* 0x0003e40000002400 */
[----:B-1----:R-:W-:Y:S08]  /*76e0*/  FMUL.FTZ R0, R30, c[0x0][0x320] ;  /* 0x0000c8001e007a20 */ /* 0x002ff00000410000 */
[----:B------:R1:W-:Y:S10]  /*76f0*/  MUFU.TANH R30, R6 ;  /* 0x00000006001e7308 */ /* 0x0003f40000002400 */
[----:B------:R2:W-:Y:S01]  /*7700*/  MUFU.TANH R28, R0 ;  /* 0x00000000001c7308 */ /* 0x0005e20000002400 */
[----:B-1----:R-:W-:Y:S09]  /*7710*/  FMUL.FTZ R6, R80, c[0x0][0x320] ;  /* 0x0000c80050067a20 */ /* 0x002ff20000410000 */
[----:B------:R1:W-:Y:S01]  /*7720*/  MUFU.TANH R194, R6 ;  /* 0x0000000600c27308 */ /* 0x0003e20000002400 */
[----:B--2---:R-:W-:Y:S09]  /*7730*/  FMUL.FTZ R0, R31, c[0x0][0x320] ;  /* 0x0000c8001f007a20 */ /* 0x004ff20000410000 */
        /* <DEDUP_REMOVED lines=8> */
[----:B------:R2:W-:Y:S10]  /*77c0*/  MUFU.TANH R13, R0 ;  /* 0x00000000000d7308 */ /* 0x0005f40000002400 */
[----:B------:R3:W-:Y:S01]  /*77d0*/  MUFU.TANH R33, R5 ;  /* 0x0000000500217308 */ /* 0x0007e20000002400 */
[----:B-1----:R-:W-:Y:S09]  /*77e0*/  FMUL.FTZ R6, R83, c[0x0][0x320] ;  /* 0x0000c80053067a20 */ /* 0x002ff20000410000 */
[----:B------:R1:W-:Y:S01]  /*77f0*/  MUFU.TANH R219, R6 ;  /* 0x0000000600db7308 */ /* 0x0003e20000002400 */
[----:B--2---:R-:W-:Y:S09]  /*7800*/  FMUL.FTZ R0, R34, c[0x0][0x320] ;  /* 0x0000c80022007a20 */ /* 0x004ff20000410000 */
[----:B------:R2:W2:Y:S01]  /*7810*/  MUFU.TANH R18, R0 ;  /* 0x0000000000127308 */ /* 0x0004a20000002400 */
[----:B---3--:R-:W-:Y:S04]  /*7820*/  FMNMX.FTZ R5, R163, R3, !PT ;  /* 0x00000003a3057209 */ /* 0x008fe80007810000 */
[----:B----4-:R-:W-:Y:S04]  /*7830*/  FMNMX.FTZ R5, R161, R5, !PT ;  /* 0x00000005a1057209 */ /* 0x010fe80007810000 */
[----:B------:R-:W-:Y:S02]  /*7840*/  FMNMX.FTZ R5, R16, R5, !PT ;  /* 0x0000000510057209 */ /* 0x000fe40007810000 */
[----:B-1----:R-:W-:Y:S02]  /*7850*/  FMNMX.FTZ R6, R169, R85, !PT ;  /* 0x00000055a9067209 */ /* 0x002fe40007810000 */
[----:B------:R-:W-:Y:S02]  /*7860*/  FMNMX.FTZ R5, R15, R5, !PT ;  /* 0x000000050f057209 */ /* 0x000fe40007810000 */
[----:B------:R-:W-:Y:S02]  /*7870*/  FMNMX.FTZ R6, R168, R6, !PT ;  /* 0x00000006a8067209 */ /* 0x000fe40007810000 */
[----:B-----5:R-:W-:Y:S02]  /*7880*/  FMNMX.FTZ R5, R21, R5, !PT ;  /* 0x0000000515057209 */ /* 0x020fe40007810000 */
[----:B------:R-:W-:Y:S01]  /*7890*/  FMNMX.FTZ R7, R157, R6, !PT ;  /* 0x000000069d077209 */ /* 0x000fe20007810000 */
[----:B--2---:R-:W-:Y:S01]  /*78a0*/  FMUL.FTZ R0, R35, c[0x0][0x320] ;  /* 0x0000c80023007a20 */ /* 0x004fe20000410000 */
[----:B------:R-:W-:Y:S01]  /*78b0*/  FMNMX.FTZ R5, R170, R5, !PT ;  /* 0x00000005aa057209 */ /* 0x000fe20007810000 */
[----:B------:R1:W-:Y:S03]  /*78c0*/  MUFU.TANH R35, R4 ;  /* 0x0000000400237308 */ /* 0x0003e60000002400 */
[----:B------:R-:W-:Y:S07]  /*78d0*/  FMNMX.FTZ R5, R18, R5, !PT ;  /* 0x0000000512057209 */ /* 0x000fee0007810000 */
[----:B------:R2:W3:Y:S01]  /*78e0*/  MUFU.TANH R17, R0 ;  /* 0x0000000000117308 */ /* 0x0004e20000002400 */
[----:B-1----:R-:W-:Y:S09]  /*78f0*/  FMUL.FTZ R4, R72, c[0x0][0x320] ;  /* 0x0000c80048047a20 */ /* 0x002ff20000410000 */
[----:B------:R1:W-:Y:S01]  /*7900*/  MUFU.TANH R31, R4 ;  /* 0x00000004001f7308 */ /* 0x0003e20000002400 */
[----:B--2---:R-:W-:Y:S01]  /*7910*/  FMUL.FTZ R0, R36, c[0x0][0x320] ;  /* 0x0000c80024007a20 */ /* 0x004fe20000410000 */
[----:B---3--:R-:W-:Y:S08]  /*7920*/  FMNMX.FTZ R5, R17, R5, !PT ;  /* 0x0000000511057209 */ /* 0x008ff00007810000 */
[----:B------:R2:W-:Y:S01]  /*7930*/  MUFU.TANH R179, R0 ;  /* 0x0000000000b37308 */ /* 0x0005e20000002400 */
[----:B-1----:R-:W-:Y:S04]  /*7940*/  FMNMX.FTZ R4, R171, R84, !PT ;  /* 0x00000054ab047209 */ /* 0x002fe80007810000 */
[----:B------:R-:W-:Y:S04]  /*7950*/  FMNMX.FTZ R4, R162, R4, !PT ;  /* 0x00000004a2047209 */ /* 0x000fe80007810000 */
[----:B------:R-:W-:Y:S01]  /*7960*/  FMNMX.FTZ R4, R156, R4, !PT ;  /* 0x000000049c047209 */ /* 0x000fe20007810000 */
[----:B--2---:R-:W-:Y:S03]  /*7970*/  FMUL.FTZ R0, R37, c[0x0][0x320] ;  /* 0x0000c80025007a20 */ /* 0x004fe60000410000 */
[----:B------:R-:W-:Y:S01]  /*7980*/  FMNMX.FTZ R4, R87, R4, !PT ;  /* 0x0000000457047209 */ /* 0x000fe20007810000 */
[----:B------:R1:W-:Y:S03]  /*7990*/  MUFU.TANH R182, R0 ;  /* 0x0000000000b67308 */ /* 0x0003e60000002400 */
[----:B------:R-:W-:Y:S04]  /*79a0*/  FMNMX.FTZ R4, R24, R4, !PT ;  /* 0x0000000418047209 */ /* 0x000fe80007810000 */
[----:B------:R-:W-:Y:S04]  /*79b0*/  FMNMX.FTZ R4, R172, R4, !PT ;  /* 0x00000004ac047209 */ /* 0x000fe80007810000 */
[----:B------:R-:W-:Y:S04]  /*79c0*/  FMNMX.FTZ R4, R25, R4, !PT ;  /* 0x0000000419047209 */ /* 0x000fe80007810000 */
[----:B------:R-:W-:Y:S01]  /*79d0*/  FMNMX.FTZ R4, R26, R4, !PT ;  /* 0x000000041a047209 */ /* 0x000fe20007810000 */
[----:B-1----:R-:W-:Y:S04]  /*79e0*/  FMUL.FTZ R0, R38, c[0x0][0x320] ;  /* 0x0000c80026007a20 */ /* 0x002fe80000410000 */
[----:B------:R1:W2:Y:S02]  /*79f0*/  MUFU.TANH R185, R0 ;  /* 0x0000000000b97308 */ /* 0x0002a40000002400 */
[----:B-1----:R-:W-:Y:S01]  /*7a00*/  FMUL.FTZ R0, R39, c[0x0][0x320] ;  /* 0x0000c80027007a20 */ /* 0x002fe20000410000 */
[----:B--2---:R-:W-:Y:S07]  /*7a10*/  FMNMX.FTZ R5, R185, R5, !PT ;  /* 0x00000005b9057209 */ /* 0x004fee0007810000 */
[----:B------:R1:W2:Y:S02]  /*7a20*/  MUFU.TANH R186, R0 ;  /* 0x0000000000ba7308 */ /* 0x0002a40000002400 */
[----:B-1----:R-:W-:Y:S01]  /*7a30*/  FMUL.FTZ R0, R40, c[0x0][0x320] ;  /* 0x0000c80028007a20 */ /* 0x002fe20000410000 */
[----:B--2---:R-:W-:Y:S07]  /*7a40*/  FMNMX.FTZ R5, R186, R5, !PT ;  /* 0x00000005ba057209 */ /* 0x004fee0007810000 */
[----:B------:R1:W2:Y:S02]  /*7a50*/  MUFU.TANH R187, R0 ;  /* 0x0000000000bb7308 */ /* 0x0002a40000002400 */
[----:B-1----:R-:W-:Y:S01]  /*7a60*/  FMUL.FTZ R0, R43, c[0x0][0x320] ;  /* 0x0000c8002b007a20 */ /* 0x002fe20000410000 */
[----:B--2---:R-:W-:Y:S07]  /*7a70*/  FMNMX.FTZ R4, R187, R4, !PT ;  /* 0x00000004bb047209 */ /* 0x004fee0007810000 */
[----:B------:R1:W-:Y:S01]  /*7a80*/  MUFU.TANH R245, R0 ;  /* 0x0000000000f57308 */ /* 0x0003e20000002400 */
[----:B------:R-:W-:Y:S01]  /*7a90*/  FMNMX.FTZ R4, R188, R4, !PT ;  /* 0x00000004bc047209 */ /* 0x000fe20007810000 */
[----:B-1----:R-:W-:Y:S08]  /*7aa0*/  FMUL.FTZ R0, R44, c[0x0][0x320] ;  /* 0x0000c8002c007a20 */ /* 0x002ff00000410000 */
[----:B------:R1:W2:Y:S02]  /*7ab0*/  MUFU.TANH R243, R0 ;  /* 0x0000000000f37308 */ /* 0x0002a40000002400 */
[----:B-1----:R-:W-:Y:S01]  /*7ac0*/  FMUL.FTZ R0, R45, c[0x0][0x320] ;  /* 0x0000c8002d007a20 */ /* 0x002fe20000410000 */
[----:B--2---:R-:W-:Y:S07]  /*7ad0*/  FMNMX.FTZ R4, R243, R4, !PT ;  /* 0x00000004f3047209 */ /* 0x004fee0007810000 */
[----:B------:R1:W2:Y:S02]  /*7ae0*/  MUFU.TANH R247, R0 ;  /* 0x0000000000f77308 */ /* 0x0002a40000002400 */
[----:B-1----:R-:W-:Y:S01]  /*7af0*/  FMUL.FTZ R0, R46, c[0x0][0x320] ;  /* 0x0000c8002e007a20 */ /* 0x002fe20000410000 */
[----:B--2---:R-:W-:Y:S07]  /*7b00*/  FMNMX.FTZ R4, R247, R4, !PT ;  /* 0x00000004f7047209 */ /* 0x004fee0007810000 */
[----:B------:R1:W-:Y:S01]  /*7b10*/  MUFU.TANH R251, R0 ;  /* 0x0000000000fb7308 */ /* 0x0003e20000002400 */
[----:B------:R-:W-:Y:S04]  /*7b20*/  FMNMX.FTZ R4, R33, R4, !PT ;  /* 0x0000000421047209 */ /* 0x000fe80007810000 */
[----:B------:R-:W-:Y:S01]  /*7b30*/  FMNMX.FTZ R4, R35, R4, !PT ;  /* 0x0000000423047209 */ /* 0x000fe20007810000 */
[----:B-1----:R-:W-:Y:S04]  /*7b40*/  FMUL.FTZ R0, R47, c[0x0][0x320] ;  /* 0x0000c8002f007a20 */ /* 0x002fe80000410000 */
[----:B------:R1:W-:Y:S02]  /*7b50*/  MUFU.TANH R214, R0 ;  /* 0x0000000000d67308 */ /* 0x0003e40000002400 */
[----:B-1----:R-:W-:Y:S08]  /*7b60*/  FMUL.FTZ R0, R48, c[0x0][0x320] ;  /* 0x0000c80030007a20 */ /* 0x002ff00000410000 */
[----:B------:R1:W-:Y:S02]  /*7b70*/  MUFU.TANH R44, R0 ;  /* 0x00000000002c7308 */ /* 0x0003e40000002400 */
[----:B-1----:R-:W-:Y:S08]  /*7b80*/  FMUL.FTZ R0, R49, c[0x0][0x320] ;  /* 0x0000c80031007a20 */ /* 0x002ff00000410000 */
[----:B------:R1:W-:Y:S02]  /*7b90*/  MUFU.TANH R174, R0 ;  /* 0x0000000000ae7308 */ /* 0x0003e40000002400 */
[----:B-1----:R-:W-:Y:S08]  /*7ba0*/  FMUL.FTZ R0, R50, c[0x0][0x320] ;  /* 0x0000c80032007a20 */ /* 0x002ff00000410000 */
[----:B------:R1:W2:Y:S02]  /*7bb0*/  MUFU.TANH R183, R0 ;  /* 0x0000000000b77308 */ /* 0x0002a40000002400 */
[----:B-1----:R-:W-:Y:S01]  /*7bc0*/  FMUL.FTZ R0, R51, c[0x0][0x320] ;  /* 0x0000c80033007a20 */ /* 0x002fe20000410000 */
[----:B--2---:R-:W-:Y:S07]  /*7bd0*/  FMNMX.FTZ R5, R183, R5, !PT ;  /* 0x00000005b7057209 */ /* 0x004fee0007810000 */
[----:B------:R1:W2:Y:S02]  /*7be0*/  MUFU.TANH R184, R0 ;  /* 0x0000000000b87308 */ /* 0x0002a40000002400 */
[----:B-1----:R-:W-:Y:S01]  /*7bf0*/  FMUL.FTZ R0, R52, c[0x0][0x320] ;  /* 0x0000c80034007a20 */ /* 0x002fe20000410000 */
[----:B--2---:R-:W-:Y:S07]  /*7c00*/  FMNMX.FTZ R5, R184, R5, !PT ;  /* 0x00000005b8057209 */ /* 0x004fee0007810000 */
        /* <DEDUP_REMOVED lines=21> */
[----:B------:R-:W-:Y:S02]  /*7d60*/  FMNMX.FTZ R6, R31, R4, !PT ;  /* 0x000000041f067209 */ /* 0x000fe40007810000 */
[----:B------:R-:W-:Y:S01]  /*7d70*/  FMNMX.FTZ R4, R158, R7, !PT ;  /* 0x000000079e047209 */ /* 0x000fe20007810000 */
[----:B------:R-:W-:Y:S01]  /*7d80*/  FMUL.FTZ R7, R74, c[0x0][0x320] ;  /* 0x0000c8004a077a20 */ /* 0x000fe20000410000 */
[----:B------:R-:W-:Y:S02]  /*7d90*/  FMNMX.FTZ R6, R30, R6, !PT ;  /* 0x000000061e067209 */ /* 0x000fe40007810000 */
[----:B------:R-:W-:Y:S02]  /*7da0*/  FMNMX.FTZ R4, R173, R4, !PT ;  /* 0x00000004ad047209 */ /* 0x000fe40007810000 */
[----:B------:R-:W-:Y:S01]  /*7db0*/  FMNMX.FTZ R6, R193, R6, !PT ;  /* 0x00000006c1067209 */ /* 0x000fe20007810000 */
[----:B------:R2:W-:Y:S01]  /*7dc0*/  MUFU.TANH R192, R7 ;  /* 0x0000000700c07308 */ /* 0x0005e20000002400 */
[----:B------:R-:W-:Y:S02]  /*7dd0*/  FMNMX.FTZ R4, R180, R4, !PT ;  /* 0x00000004b4047209 */ /* 0x000fe40007810000 */
[----:B------:R-:W-:Y:S02]  /*7de0*/  FMNMX.FTZ R6, R190, R6, !PT ;  /* 0x00000006be067209 */ /* 0x000fe40007810000 */
[----:B------:R-:W-:Y:S03]  /*7df0*/  FMNMX.FTZ R4, R28, R4, !PT ;  /* 0x000000041c047209 */ /* 0x000fe60007810000 */
[----:B------:R-:W3:Y:S01]  /*7e00*/  SHFL.BFLY PT, R9, R6, 0x2, 0x1f ;  /* 0x0c401f0006097f89 */ /* 0x000ee200000e0000 */
[----:B-1----:R-:W-:Y:S04]  /*7e10*/  FMUL.FTZ R0, R65, c[0x0][0x320] ;  /* 0x0000c80041007a20 */ /* 0x002fe80000410000 */
[----:B------:R1:W-:Y:S01]  /*7e20*/  MUFU.TANH R246, R0 ;  /* 0x0000000000f67308 */ /* 0x0003e20000002400 */
[----:B--2---:R-:W-:Y:S02]  /*7e30*/  FMNMX.FTZ R7, R181, R4, !PT ;  /* 0x00000004b5077209 */ /* 0x004fe40007810000 */
[----:B---3--:R-:W-:Y:S05]  /*7e40*/  FMNMX.FTZ R6, R6, R9, !PT ;  /* 0x0000000906067209 */ /* 0x008fea0007810000 */
[----:B------:R-:W2:Y:S01]  /*7e50*/  SHFL.BFLY PT, R9, R6, 0x1, 0x1f ;  /* 0x0c201f0006097f89 */ /* 0x000ea200000e0000 */
[----:B-1----:R-:W-:Y:S04]  /*7e60*/  FMUL.FTZ R0, R66, c[0x0][0x320] ;  /* 0x0000c80042007a20 */ /* 0x002fe80000410000 */
[----:B------:R1:W3:Y:S02]  /*7e70*/  MUFU.TANH R249, R0 ;  /* 0x0000000000f97308 */ /* 0x0002e40000002400 */
[----:B-1----:R-:W-:Y:S01]  /*7e80*/  FMUL.FTZ R0, R67, c[0x0][0x320] ;  /* 0x0000c80043007a20 */ /* 0x002fe20000410000 */
[----:B---3--:R-:W-:Y:S07]  /*7e90*/  FMNMX.FTZ R5, R249, R5, !PT ;  /* 0x00000005f9057209 */ /* 0x008fee0007810000 */
[----:B------:R1:W3:Y:S02]  /*7ea0*/  MUFU.TANH R252, R0 ;  /* 0x0000000000fc7308 */ /* 0x0002e40000002400 */
[----:B-1----:R-:W-:Y:S01]  /*7eb0*/  FMUL.FTZ R0, R68, c[0x0][0x320] ;  /* 0x0000c80044007a20 */ /* 0x002fe20000410000 */
[----:B--2---:R-:W-:Y:S02]  /*7ec0*/  FMNMX.FTZ R68, R6, R9, !PT ;  /* 0x0000000906447209 */ /* 0x004fe40007810000 */
[----:B---3--:R-:W-:Y:S05]  /*7ed0*/  FMNMX.FTZ R5, R252, R5, !PT ;  /* 0x00000005fc057209 */ /* 0x008fea0007810000 */
        /* <DEDUP_REMOVED lines=8> */
[----:B-1----:R-:W-:Y:S02]  /*7f60*/  FMNMX.FTZ R0, R160, R2, !PT ;  /* 0x00000002a0007209 */ /* 0x002fe40007810000 */
[----:B--2---:R-:W-:Y:S02]  /*7f70*/  FMNMX.FTZ R5, R29, R5, !PT ;  /* 0x000000051d057209 */ /* 0x004fe40007810000 */
[----:B------:R-:W-:Y:S02]  /*7f80*/  FMNMX.FTZ R0, R159, R0, !PT ;  /* 0x000000009f007209 */ /* 0x000fe40007810000 */
[----:B------:R-:W-:Y:S02]  /*7f90*/  FMNMX.FTZ R5, R191, R5, !PT ;  /* 0x00000005bf057209 */ /* 0x000fe40007810000 */
[----:B------:R-:W-:Y:S02]  /*7fa0*/  FMNMX.FTZ R0, R86, R0, !PT ;  /* 0x0000000056007209 */ /* 0x000fe40007810000 */
[----:B------:R-:W-:Y:S02]  /*7fb0*/  FMNMX.FTZ R5, R219, R5, !PT ;  /* 0x00000005db057209 */ /* 0x000fe40007810000 */
[----:B------:R-:W-:Y:S03]  /*7fc0*/  FMNMX.FTZ R0, R12, R0, !PT ;  /* 0x000000000c007209 */ /* 0x000fe60007810000 */
[----:B------:R-:W1:Y:S01]  /*7fd0*/  SHFL.BFLY PT, R8, R5, 0x2, 0x1f ;  /* 0x0c401f0005087f89 */ /* 0x000e6200000e0000 */
[----:B------:R-:W-:Y:S04]  /*7fe0*/  FMNMX.FTZ R0, R19, R0, !PT ;  /* 0x0000000013007209 */ /* 0x000fe80007810000 */
[----:B------:R-:W-:Y:S04]  /*7ff0*/  FMNMX.FTZ R0, R20, R0, !PT ;  /* 0x0000000014007209 */ /* 0x000fe80007810000 */
[----:B------:R-:W-:Y:S04]  /*8000*/  FMNMX.FTZ R0, R14, R0, !PT ;  /* 0x000000000e007209 */ /* 0x000fe80007810000 */
[----:B------:R-:W-:Y:S04]  /*8010*/  FMNMX.FTZ R0, R13, R0, !PT ;  /* 0x000000000d007209 */ /* 0x000fe80007810000 */
[----:B------:R-:W-:Y:S04]  /*8020*/  FMNMX.FTZ R0, R179, R0, !PT ;  /* 0x00000000b3007209 */ /* 0x000fe80007810000 */
[----:B------:R-:W-:Y:S02]  /*8030*/  FMNMX.FTZ R0, R182, R0, !PT ;  /* 0x00000000b6007209 */ /* 0x000fe40007810000 */
[----:B-1----:R-:W-:Y:S02]  /*8040*/  FMNMX.FTZ R5, R5, R8, !PT ;  /* 0x0000000805057209 */ /* 0x002fe40007810000 */
        /* <DEDUP_REMOVED lines=9> */
[----:B------:R-:W-:Y:S02]  /*80e0*/  FMNMX.FTZ R0, R40, R0, !PT ;  /* 0x0000000028007209 */ /* 0x000fe40007810000 */
[----:B------:R-:W-:Y:S01]  /*80f0*/  @P0 MOV R5, R222 ;  /* 0x000000de00050202 */ /* 0x000fe20000000f00 */
[----:B------:R-:W-:Y:S01]  /*8100*/  FMUL.FTZ R154, R69, c[0x0][0x2d0] ;  /* 0x0000b400459a7a20 */ /* 0x000fe20000410000 */
[----:B------:R-:W-:Y:S04]  /*8110*/  FMNMX.FTZ R0, R194, R0, !PT ;  /* 0x00000000c2007209 */ /* 0x000fe80007810000 */
[----:B------:R-:W-:Y:S05]  /*8120*/  FMNMX.FTZ R0, R165, R0, !PT ;  /* 0x00000000a5007209 */ /* 0x000fea0007810000 */
[----:B------:R-:W1:Y:S02]  /*8130*/  SHFL.BFLY PT, R10, R0, 0x2, 0x1f ;  /* 0x0c401f00000a7f89 */ /* 0x000e6400000e0000 */
[----:B-1----:R-:W-:Y:S02]  /*8140*/  FMNMX.FTZ R4, R0, R10, !PT ;  /* 0x0000000a00047209 */ /* 0x002fe40007810000 */
[----:B------:R-:W-:Y:S01]  /*8150*/  FMNMX.FTZ R0, R189, R7, !PT ;  /* 0x00000007bd007209 */ /* 0x000fe20007810000 */
[----:B------:R-:W-:Y:S03]  /*8160*/  FMUL.FTZ R7, R78, c[0x0][0x320] ;  /* 0x0000c8004e077a20 */ /* 0x000fe60000410000 */
[----:B------:R-:W1:Y:S01]  /*8170*/  SHFL.BFLY PT, R10, R4, 0x1, 0x1f ;  /* 0x0c201f00040a7f89 */ /* 0x000e6200000e0000 */
[----:B------:R-:W-:Y:S01]  /*8180*/  FMNMX.FTZ R0, R245, R0, !PT ;  /* 0x00000000f5007209 */ /* 0x000fe20007810000 */
[----:B------:R2:W3:Y:S03]  /*8190*/  MUFU.TANH R74, R7 ;  /* 0x00000007004a7308 */ /* 0x0004e60000002400 */
[----:B------:R-:W-:Y:S04]  /*81a0*/  FMNMX.FTZ R0, R251, R0, !PT ;  /* 0x00000000fb007209 */ /* 0x000fe80007810000 */
[----:B------:R-:W-:Y:S02]  /*81b0*/  FMNMX.FTZ R0, R214, R0, !PT ;  /* 0x00000000d6007209 */ /* 0x000fe40007810000 */
[----:B-1----:R-:W-:Y:S02]  /*81c0*/  FMNMX.FTZ R70, R4, R10, !PT ;  /* 0x0000000a04467209 */ /* 0x002fe40007810000 */
[----:B--2---:R-:W-:Y:S01]  /*81d0*/  FMNMX.FTZ R7, R215, R0, !PT ;  /* 0x00000000d7077209 */ /* 0x004fe20007810000 */
[----:B------:R-:W-:Y:S02]  /*81e0*/  FMUL.FTZ R0, R79, c[0x0][0x320] ;  /* 0x0000c8004f007a20 */ /* 0x000fe40000410000 */
[----:B------:R-:W-:Y:S01]  /*81f0*/  FMUL.FTZ R153, R70, c[0x0][0x2d0] ;  /* 0x0000b40046997a20 */ /* 0x000fe20000410000 */
[----:B------:R-:W-:Y:S01]  /*8200*/  FMNMX.FTZ R7, R34, R7, !PT ;  /* 0x0000000722077209 */ /* 0x000fe20007810000 */
[----:B------:R1:W2:Y:S02]  /*8210*/  MUFU.TANH R75, R0 ;  /* 0x00000000004b7308 */ /* 0x0002a40000002400 */
[--C-:B------:R-:W-:Y:S08]  /*8220*/  FFMA.FTZ R9, R20, c[0x0][0x2d0], -R153.reuse ;  /* 0x0000b40014097a23 */ /* 0x100ff00000010899 */
[----:B------:R-:W-:Y:S01]  /*8230*/  MUFU.EX2 R228, R9 ;  /* 0x0000000900e47308 */ /* 0x000fe20000000800 */
[----:B-1----:R-:W-:Y:S01]  /*8240*/  FMNMX.FTZ R0, R164, R7, !PT ;  /* 0x00000007a4007209 */ /* 0x002fe20007810000 */
[----:B------:R-:W-:Y:S03]  /*8250*/  @P0 IMAD.WIDE.U32 R6, R212, c[0x0][0x1e0], RZ ;  /* 0x00007800d4060a25 */ /* 0x000fe600078e00ff */
[----:B------:R-:W-:Y:S01]  /*8260*/  FMNMX.FTZ R4, R155, R0, !PT ;  /* 0x000000009b047209 */ /* 0x000fe20007810000 */
[----:B------:R-:W-:Y:S03]  /*8270*/  FADD.FTZ R0, -R70, R2 ;  /* 0x0000000246007221 */ /* 0x000fe60000010100 */
[----:B------:R-:W-:Y:S01]  /*8280*/  FMNMX.FTZ R4, R192, R4, !PT ;  /* 0x00000004c0047209 */ /* 0x000fe20007810000 */
[----:B------:R-:W-:Y:S03]  /*8290*/  FMUL.FTZ R2, R0, c[0x0][0x2d0] ;  /* 0x0000b40000027a20 */ /* 0x000fe60000410000 */
[----:B------:R-:W-:Y:S01]  /*82a0*/  FMNMX.FTZ R0, R195, R4, !PT ;  /* 0x00000004c3007209 */ /* 0x000fe20007810000 */
[----:B------:R1:W4:Y:S01]  /*82b0*/  MUFU.EX2 R73, R2 ;  /* 0x0000000200497308 */ /* 0x0003220000000800 */
[----:B------:R-:W-:Y:S01]  /*82c0*/  FFMA.FTZ R4, R160, c[0x0][0x2d0], -R153 ;  /* 0x0000b400a0047a23 */ /* 0x000fe20000010899 */
[----:B------:R-:W-:Y:S02]  /*82d0*/  MOV R160, R193 ;  /* 0x000000c100a07202 */ /* 0x000fe40000000f00 */
[----:B---3--:R-:W-:Y:S04]  /*82e0*/  FMNMX.FTZ R0, R74, R0, !PT ;  /* 0x000000004a007209 */ /* 0x008fe80007810000 */
[----:B--2---:R-:W-:Y:S02]  /*82f0*/  FMNMX.FTZ R0, R75, R0, !PT ;  /* 0x000000004b007209 */ /* 0x004fe40007810000 */
[----:B------:R-:W-:Y:S01]  /*8300*/  MUFU.EX2 R233, R4 ;  /* 0x0000000400e97308 */ /* 0x000fe20000000800 */
[----:B-1----:R-:W-:Y:S02]  /*8310*/  FADD.FTZ R2, -R69, R3 ;  /* 0x0000000345027221 */ /* 0x002fe40000010100 */
[----:B------:R-:W1:Y:S01]  /*8320*/  SHFL.BFLY PT, R3, R0, 0x2, 0x1f ;  /* 0x0c401f0000037f89 */ /* 0x000e6200000e0000 */
[C---:B----4-:R-:W-:Y:S02]  /*8330*/  FMUL.FTZ R48, R73.reuse, R132 ;  /* 0x0000008449307220 */ /* 0x050fe40000410000 */
[----:B------:R-:W-:Y:S02]  /*8340*/  FMUL.FTZ R2, R2, c[0x0][0x2d0] ;  /* 0x0000b40002027a20 */ /* 0x000fe40000410000 */
[----:B------:R-:W-:Y:S02]  /*8350*/  FMUL.FTZ R49, R73, R133 ;  /* 0x0000008549317220 */ /* 0x000fe40000410000 */
[----:B------:R2:W3:Y:S01]  /*8360*/  MUFU.EX2 R72, R2 ;  /* 0x0000000200487308 */ /* 0x0004e20000000800 */
[----:B-1----:R-:W-:Y:S01]  /*8370*/  FMNMX.FTZ R0, R0, R3, !PT ;  /* 0x0000000300007209 */ /* 0x002fe20007810000 */
[--C-:B------:R-:W-:Y:S08]  /*8380*/  FFMA.FTZ R3, R12, c[0x0][0x2d0], -R153.reuse ;  /* 0x0000b4000c037a23 */ /* 0x100ff00000010899 */
[----:B------:R1:W-:Y:S01]  /*8390*/  MUFU.EX2 R241, R3 ;  /* 0x0000000300f17308 */ /* 0x0003e20000000800 */
[----:B--2---:R-:W-:Y:S02]  /*83a0*/  FADD.FTZ R2, -R68, R84 ;  /* 0x0000005444027221 */ /* 0x004fe40000010100 */
[----:B---3--:R-:W-:Y:S02]  /*83b0*/  FMUL.FTZ R50, R72, R134 ;  /* 0x0000008648327220 */ /* 0x008fe40000410000 */
[----:B------:R-:W-:Y:S02]  /*83c0*/  FMUL.FTZ R2, R2, c[0x0][0x2d0] ;  /* 0x0000b40002027a20 */ /* 0x000fe40000410000 */
[----:B------:R-:W-:Y:S03]  /*83d0*/  FMUL.FTZ R51, R72, R135 ;  /* 0x0000008748337220 */ /* 0x000fe60000410000 */
[----:B------:R2:W3:Y:S01]  /*83e0*/  MUFU.EX2 R71, R2 ;  /* 0x0000000200477308 */ /* 0x0004e20000000800 */
[--C-:B-1----:R-:W-:Y:S01]  /*83f0*/  FFMA.FTZ R3, R163, c[0x0][0x2d0], -R154.reuse ;  /* 0x0000b400a3037a23 */ /* 0x102fe2000001089a */
[----:B------:R-:W-:Y:S08]  /*8400*/  MOV R163, R219 ;  /* 0x000000db00a37202 */ /* 0x000ff00000000f00 */
[----:B------:R1:W-:Y:S01]  /*8410*/  MUFU.EX2 R234, R3 ;  /* 0x0000000300ea7308 */ /* 0x0003e20000000800 */
[--C-:B--2---:R-:W-:Y:S02]  /*8420*/  FFMA.FTZ R2, R159, c[0x0][0x2d0], -R153.reuse ;  /* 0x0000b4009f027a23 */ /* 0x104fe40000010899 */
[----:B------:R-:W-:Y:S07]  /*8430*/  FMUL.FTZ R159, R68, c[0x0][0x2d0] ;  /* 0x0000b400449f7a20 */ /* 0x000fee0000410000 */
[----:B------:R2:W4:Y:S01]  /*8440*/  MUFU.EX2 R240, R2 ;  /* 0x0000000200f07308 */ /* 0x0005220000000800 */
[C---:B---3--:R-:W-:Y:S02]  /*8450*/  FMUL.FTZ R41, R71.reuse, R125 ;  /* 0x0000007d47297220 */ /* 0x048fe40000410000 */
[C---:B------:R-:W-:Y:S02]  /*8460*/  FMUL.FTZ R45, R71.reuse, R129 ;  /* 0x00000081472d7220 */ /* 0x040fe40000410000 */
[C---:B------:R-:W-:Y:S02]  /*8470*/  FMUL.FTZ R57, R71.reuse, R141 ;  /* 0x0000008d47397220 */ /* 0x040fe40000410000 */
[C---:B------:R-:W-:Y:S02]  /*8480*/  FMUL.FTZ R56, R71.reuse, R140 ;  /* 0x0000008c47387220 */ /* 0x040fe40000410000 */
[C---:B------:R-:W-:Y:S02]  /*8490*/  FMUL.FTZ R60, R71.reuse, R144 ;  /* 0x00000090473c7220 */ /* 0x040fe40000410000 */
[----:B------:R-:W-:Y:S02]  /*84a0*/  FMUL.FTZ R61, R71, R145 ;  /* 0x00000091473d7220 */ /* 0x000fe40000410000 */
[--C-:B-1----:R-:W-:Y:S01]  /*84b0*/  FFMA.FTZ R3, R161, c[0x0][0x2d0], -R154.reuse ;  /* 0x0000b400a1037a23 */ /* 0x102fe2000001089a */
[----:B------:R-:W-:Y:S03]  /*84c0*/  MOV R161, R31 ;  /* 0x0000001f00a17202 */ /* 0x000fe60000000f00 */
[----:B------:R1:W3:Y:S01]  /*84d0*/  MUFU.EX2 R236, R3 ;  /* 0x0000000300ec7308 */ /* 0x0002e20000000800 */
[----:B--2---:R-:W-:Y:S01]  /*84e0*/  FFMA.FTZ R2, R86, c[0x0][0x2d0], -R153 ;  /* 0x0000b40056027a23 */ /* 0x004fe20000010899 */
[----:B----4-:R-:W-:Y:S08]  /*84f0*/  F2FP.BF16.PACK_AB R76, R240, R233 ;  /* 0x000000e9f04c723e */ /* 0x010ff000000010ff */
[----:B------:R2:W4:Y:S01]  /*8500*/  MUFU.EX2 R239, R2 ;  /* 0x0000000200ef7308 */ /* 0x0005220000000800 */
[--C-:B-1----:R-:W-:Y:S01]  /*8510*/  FFMA.FTZ R3, R16, c[0x0][0x2d0], -R154.reuse ;  /* 0x0000b40010037a23 */ /* 0x102fe2000001089a */
[----:B---3--:R-:W-:Y:S01]  /*8520*/  F2FP.BF16.PACK_AB R77, R236, R234 ;  /* 0x000000eaec4d723e */ /* 0x008fe200000010ff */
[----:B------:R-:W-:Y:S01]  /*8530*/  FMUL.FTZ R16, R73, R100 ;  /* 0x0000006449107220 */ /* 0x000fe20000410000 */
[----:B------:R-:W-:Y:S06]  /*8540*/  MOV R100, R40 ;  /* 0x0000002800647202 */ /* 0x000fec0000000f00 */
[----:B------:R1:W-:Y:S01]  /*8550*/  MUFU.EX2 R237, R3 ;  /* 0x0000000300ed7308 */ /* 0x0003e20000000800 */
[----:B------:R-:W-:Y:S01]  /*8560*/  FMUL.FTZ R40, R71, R124 ;  /* 0x0000007c47287220 */ /* 0x000fe20000410000 */
[----:B--2---:R-:W2:Y:S01]  /*8570*/  SHFL.BFLY PT, R2, R0, 0x1, 0x1f ;  /* 0x0c201f0000027f89 */ /* 0x004ea200000e0000 */
[----:B----4-:R-:W-:Y:S01]  /*8580*/  F2FP.BF16.PACK_AB R78, R241, R239 ;  /* 0x000000eff14e723e */ /* 0x010fe200000010ff */
[--C-:B-1----:R-:W-:Y:S01]  /*8590*/  FFMA.FTZ R3, R171, c[0x0][0x2d0], -R159.reuse ;  /* 0x0000b400ab037a23 */ /* 0x102fe2000001089f */
[----:B------:R-:W-:Y:S01]  /*85a0*/  MOV R171, R32 ;  /* 0x0000002000ab7202 */ /* 0x000fe20000000f00 */
[----:B------:R-:W-:Y:S04]  /*85b0*/  FMUL.FTZ R32, R73, R116 ;  /* 0x0000007449207220 */ /* 0x000fe80000410000 */
[----:B------:R1:W-:Y:S01]  /*85c0*/  MUFU.EX2 R230, R3 ;  /* 0x0000000300e67308 */ /* 0x0003e20000000800 */
[----:B--2---:R-:W-:Y:S01]  /*85d0*/  FMNMX.FTZ R2, R0, R2, !PT ;  /* 0x0000000200027209 */ /* 0x004fe20007810000 */
[----:B------:R-:W-:Y:S04]  /*85e0*/  FFMA.FTZ R0, R15, c[0x0][0x2d0], -R154 ;  /* 0x0000b4000f007a23 */ /* 0x000fe8000001089a */
[----:B------:R-:W-:Y:S04]  /*85f0*/  FMUL.FTZ R152, R2, c[0x0][0x2d0] ;  /* 0x0000b40002987a20 */ /* 0x000fe80000410000 */
[----:B------:R2:W3:Y:S01]  /*8600*/  MUFU.EX2 R238, R0 ;  /* 0x0000000000ee7308 */ /* 0x0004e20000000800 */
[--C-:B------:R-:W-:Y:S01]  /*8610*/  FFMA.FTZ R4, R157, c[0x0][0x2d0], -R152.reuse ;  /* 0x0000b4009d047a23 */ /* 0x100fe20000010898 */
[----:B------:R-:W-:Y:S08]  /*8620*/  MOV R157, R190 ;  /* 0x000000be009d7202 */ /* 0x000ff00000000f00 */
[----:B------:R4:W-:Y:S01]  /*8630*/  MUFU.EX2 R177, R4 ;  /* 0x0000000400b17308 */ /* 0x0009e20000000800 */
[----:B-1----:R-:W-:Y:S01]  /*8640*/  FFMA.FTZ R3, R162, c[0x0][0x2d0], -R159 ;  /* 0x0000b400a2037a23 */ /* 0x002fe2000001089f */
[----:B------:R-:W-:Y:S08]  /*8650*/  MOV R162, R30 ;  /* 0x0000001e00a27202 */ /* 0x000ff00000000f00 */
[----:B------:R1:W5:Y:S01]  /*8660*/  MUFU.EX2 R231, R3 ;  /* 0x0000000300e77308 */ /* 0x0003620000000800 */
[----:B--2---:R-:W-:Y:S01]  /*8670*/  FADD.FTZ R0, -R2, R85 ;  /* 0x0000005502007221 */ /* 0x004fe20000010100 */
[----:B---3--:R-:W-:Y:S03]  /*8680*/  F2FP.BF16.PACK_AB R79, R238, R237 ;  /* 0x000000edee4f723e */ /* 0x008fe600000010ff */
[----:B------:R-:W-:Y:S06]  /*8690*/  FMUL.FTZ R0, R0, c[0x0][0x2d0] ;  /* 0x0000b40000007a20 */ /* 0x000fec0000410000 */
[----:B------:R-:W2:Y:S01]  /*86a0*/  MUFU.EX2 R0, R0 ;  /* 0x0000000000007308 */ /* 0x000ea20000000800 */
[----:B----4-:R-:W-:Y:S01]  /*86b0*/  FFMA.FTZ R4, R158, c[0x0][0x2d0], -R152 ;  /* 0x0000b4009e047a23 */ /* 0x010fe20000010898 */
[----:B------:R-:W-:Y:S01]  /*86c0*/  MOV R158, R34 ;  /* 0x00000022009e7202 */ /* 0x000fe20000000f00 */
[----:B------:R-:W-:Y:S07]  /*86d0*/  FMUL.FTZ R34, R72, R118 ;  /* 0x0000007648227220 */ /* 0x000fee0000410000 */
[----:B------:R3:W4:Y:S01]  /*86e0*/  MUFU.EX2 R178, R4 ;  /* 0x0000000400b27308 */ /* 0x0007220000000800 */
[----:B-1----:R-:W-:Y:S01]  /*86f0*/  FFMA.FTZ R3, R156, c[0x0][0x2d0], -R159 ;  /* 0x0000b4009c037a23 */ /* 0x002fe2000001089f */
[----:B------:R-:W-:Y:S02]  /*8700*/  MOV R156, R191 ;  /* 0x000000bf009c7202 */ /* 0x000fe40000000f00 */
[----:B-----5:R-:W-:Y:S06]  /*8710*/  F2FP.BF16.PACK_AB R64, R231, R230 ;  /* 0x000000e6e740723e */ /* 0x020fec00000010ff */
[----:B------:R1:W-:Y:S01]  /*8720*/  MUFU.EX2 R232, R3 ;  /* 0x0000000300e87308 */ /* 0x0003e20000000800 */
[C---:B--2---:R-:W-:Y:S01]  /*8730*/  FMUL.FTZ R15, R0.reuse, R99 ;  /* 0x00000063000f7220 */ /* 0x044fe20000410000 */
[----:B------:R-:W-:Y:S01]  /*8740*/  MOV R99, R218 ;  /* 0x000000da00637202 */ /* 0x000fe20000000f00 */
[C---:B------:R-:W-:Y:S02]  /*8750*/  FMUL.FTZ R30, R0.reuse, R114 ;  /* 0x00000072001e7220 */ /* 0x040fe40000410000 */
[C---:B------:R-:W-:Y:S02]  /*8760*/  FMUL.FTZ R31, R0.reuse, R115 ;  /* 0x00000073001f7220 */ /* 0x040fe40000410000 */
[C---:B------:R-:W-:Y:S02]  /*8770*/  FMUL.FTZ R42, R0.reuse, R126 ;  /* 0x0000007e002a7220 */ /* 0x040fe40000410000 */
[C---:B------:R-:W-:Y:S01]  /*8780*/  FMUL.FTZ R43, R0.reuse, R127 ;  /* 0x0000007f002b7220 */ /* 0x040fe20000410000 */
[----:B---3--:R-:W-:Y:S01]  /*8790*/  @P0 MOV R4, R220 ;  /* 0x000000dc00040202 */ /* 0x008fe20000000f00 */
[----:B------:R-:W-:Y:S01]  /*87a0*/  FMUL.FTZ R46, R0, R130 ;  /* 0x00000082002e7220 */ /* 0x000fe20000410000 */
[----:B----4-:R-:W-:Y:S01]  /*87b0*/  F2FP.BF16.PACK_AB R67, R178, R177 ;  /* 0x000000b1b243723e */ /* 0x010fe200000010ff */
[----:B------:R-:W-:Y:S02]  /*87c0*/  FMUL.FTZ R47, R0, R131 ;  /* 0x00000083002f7220 */ /* 0x000fe40000410000 */
[----:B------:R-:W-:Y:S04]  /*87d0*/  @P0 IMAD.WIDE.U32 R4, R6, 0x50, R4 ;  /* 0x0000005006040825 */ /* 0x000fe800078e0004 */
[----:B------:R-:W-:Y:S01]  /*87e0*/  FFMA.FTZ R6, R19, c[0x0][0x2d0], -R153 ;  /* 0x0000b40013067a23 */ /* 0x000fe20000010899 */
[----:B------:R-:W-:Y:S01]  /*87f0*/  @P0 LEA R10, P2, R4, c[0x0][0x1c8], 0x1 ;  /* 0x00007200040a0a11 */ /* 0x000fe200078408ff */
[----:B-1----:R-:W-:Y:S02]  /*8800*/  FFMA.FTZ R3, R87, c[0x0][0x2d0], -R159 ;  /* 0x0000b40057037a23 */ /* 0x002fe4000001089f */
[----:B------:R-:W-:Y:S01]  /*8810*/  MUFU.EX2 R229, R6 ;  /* 0x0000000600e57308 */ /* 0x000fe20000000800 */
[C---:B------:R-:W-:Y:S01]  /*8820*/  FMUL.FTZ R19, R72.reuse, R103 ;  /* 0x0000006748137220 */ /* 0x040fe20000410000 */
[----:B------:R-:W-:Y:S01]  /*8830*/  MOV R103, R35 ;  /* 0x0000002300677202 */ /* 0x000fe20000000f00 */
[----:B------:R-:W-:Y:S02]  /*8840*/  FMUL.FTZ R35, R72, R119 ;  /* 0x0000007748237220 */ /* 0x000fe40000410000 */
[C---:B------:R-:W-:Y:S02]  /*8850*/  FMUL.FTZ R59, R0.reuse, R143 ;  /* 0x0000008f003b7220 */ /* 0x040fe40000410000 */
[C---:B------:R-:W-:Y:S02]  /*8860*/  FMUL.FTZ R58, R0.reuse, R142 ;  /* 0x0000008e003a7220 */ /* 0x040fe40000410000 */
[C---:B------:R-:W-:Y:S01]  /*8870*/  FMUL.FTZ R62, R0.reuse, R146 ;  /* 0x00000092003e7220 */ /* 0x040fe20000410000 */
[----:B------:R1:W2:Y:S01]  /*8880*/  MUFU.EX2 R235, R3 ;  /* 0x0000000300eb7308 */ /* 0x0002a20000000800 */
[----:B------:R-:W-:Y:S02]  /*8890*/  FMUL.FTZ R63, R0, R147 ;  /* 0x00000093003f7220 */ /* 0x000fe40000410000 */
[--C-:B-1----:R-:W-:Y:S01]  /*88a0*/  FFMA.FTZ R3, R169, c[0x0][0x2d0], -R152.reuse ;  /* 0x0000b400a9037a23 */ /* 0x102fe20000010898 */
[----:B--2---:R-:W-:Y:S06]  /*88b0*/  F2FP.BF16.PACK_AB R66, R235, R232 ;  /* 0x000000e8eb42723e */ /* 0x004fec00000010ff */
[----:B------:R1:W-:Y:S02]  /*88c0*/  MUFU.EX2 R175, R3 ;  /* 0x0000000300af7308 */ /* 0x0003e40000000800 */
[----:B-1----:R-:W-:Y:S08]  /*88d0*/  FFMA.FTZ R3, R168, c[0x0][0x2d0], -R152 ;  /* 0x0000b400a8037a23 */ /* 0x002ff00000010898 */
[----:B------:R1:W2:Y:S02]  /*88e0*/  MUFU.EX2 R176, R3 ;  /* 0x0000000300b07308 */ /* 0x0002a40000000800 */
[----:B-1----:R-:W-:Y:S02]  /*88f0*/  @P0 SHF.R.S32.HI R3, RZ, 0x1f, R212 ;  /* 0x0000001fff030819 */ /* 0x002fe400000114d4 */
[----:B--2---:R-:W-:Y:S03]  /*8900*/  F2FP.BF16.PACK_AB R65, R176, R175 ;  /* 0x000000afb041723e */ /* 0x004fe600000010ff */
[----:B------:R-:W-:Y:S04]  /*8910*/  @P0 IMAD R3, R3, c[0x0][0x1e0], RZ ;  /* 0x0000780003030a24 */ /* 0x000fe800078e02ff */
[----:B------:R-:W-:Y:S05]  /*8920*/  @P0 IMAD R3, R212, c[0x0][0x1e4], R3 ;  /* 0x00007900d4030a24 */ /* 0x000fea00078e0203 */
[----:B------:R-:W-:Y:S02]  /*8930*/  @P0 IADD3 R3, R7, R3, RZ ;  /* 0x0000000307030210 */ /* 0x000fe40007ffe0ff */
[----:B------:R-:W-:Y:S03]  /*8940*/  @P0 MOV R7, c[0x0][0x1e0] ;  /* 0x0000780000070a02 */ /* 0x000fe60000000f00 */
[----:B------:R-:W-:Y:S01]  /*8950*/  @P0 IMAD R6, R3, 0x50, RZ ;  /* 0x0000005003060824 */ /* 0x000fe200078e02ff */
[----:B------:R-:W-:Y:S04]  /*8960*/  @P0 SHF.L.U32 R3, R7, 0x5, RZ ;  /* 0x0000000507030819 */ /* 0x000fe800000006ff */
[----:B------:R-:W-:Y:S02]  /*8970*/  @P0 IADD3 R6, R5, R6, RZ ;  /* 0x0000000605060210 */ /* 0x000fe40007ffe0ff */
[-C--:B------:R-:W-:Y:S02]  /*8980*/  @P0 IADD3 R8, P4, R10, R3.reuse, RZ ;  /* 0x000000030a080210 */ /* 0x080fe40007f9e0ff */
[----:B------:R-:W-:Y:S02]  /*8990*/  @P0 LEA.HI.X R11, R4, c[0x0][0x1cc], R6, 0x1, P2 ;  /* 0x00007300040b0a11 */ /* 0x000fe400010f0c06 */
[----:B------:R-:W-:Y:S02]  /*89a0*/  @P0 MOV R5, c[0x0][0x1e4] ;  /* 0x0000790000050a02 */ /* 0x000fe40000000f00 */
[-C--:B------:R-:W-:Y:S01]  /*89b0*/  @P0 IADD3 R6, P3, R8, R3.reuse, RZ ;  /* 0x0000000308060210 */ /* 0x080fe20007f7e0ff */
[----:B------:R1:W-:Y:S01]  /*89c0*/  @P0 LDGSTS.E.BYPASS.LTC128B.128 [R213+0x2900], [R10.64], !P1 ;  /* 0x029000000ad50fae */ /* 0x0003e2000c901d48 */
[----:B------:R-:W-:Y:S01]  /*89d0*/  @P0 SHF.L.U64.HI R12, R7, 0x5, R5 ;  /* 0x00000005070c0819 */ /* 0x000fe20000010205 */
[--C-:B------:R-:W-:Y:S01]  /*89e0*/  FFMA.FTZ R5, R14, c[0x0][0x2d0], -R153.reuse ;  /* 0x0000b4000e057a23 */ /* 0x100fe20000010899 */
[----:B------:R-:W-:Y:S01]  /*89f0*/  @P0 IADD3 R4, P2, R6, R3, RZ ;  /* 0x0000000306040210 */ /* 0x000fe20007f5e0ff */
[C---:B------:R-:W-:Y:S01]  /*8a00*/  FMUL.FTZ R14, R0.reuse, R98 ;  /* 0x00000062000e7220 */ /* 0x040fe20000410000 */
[-C--:B------:R-:W-:Y:S01]  /*8a10*/  @P0 IADD3.X R9, R11, R12.reuse, RZ, P4, !PT ;  /* 0x0000000c0b090210 */ /* 0x080fe200027fe4ff */
[----:B------:R2:W-:Y:S01]  /*8a20*/  MUFU.EX2 R227, R5 ;  /* 0x0000000500e37308 */ /* 0x0005e20000000800 */
[----:B------:R-:W-:Y:S01]  /*8a30*/  MOV R98, R27 ;  /* 0x0000001b00627202 */ /* 0x000fe20000000f00 */
[----:B------:R-:W-:Y:S01]  /*8a40*/  FMUL.FTZ R27, R0, R111 ;  /* 0x0000006f001b7220 */ /* 0x000fe20000410000 */
[-C--:B------:R-:W-:Y:S01]  /*8a50*/  @P0 IADD3.X R7, R9, R12.reuse, RZ, P3, !PT ;  /* 0x0000000c09070210 */ /* 0x080fe20001ffe4ff */
[----:B------:R3:W-:Y:S08]  /*8a60*/  @P0 LDGSTS.E.BYPASS.LTC128B.128 [R213+0x3100], [R8.64], !P1 ;  /* 0x0310000008d50fae */ /* 0x0007f0000c901d48 */
[----:B------:R4:W-:Y:S01]  /*8a70*/  @P0 LDGSTS.E.BYPASS.LTC128B.128 [R213+0x3900], [R6.64], !P1 ;  /* 0x0390000006d50fae */ /* 0x0009e2000c901d48 */
[----:B-1----:R-:W-:Y:S01]  /*8a80*/  @P0 IADD3 R10, P3, R4, R3, RZ ;  /* 0x00000003040a0210 */ /* 0x002fe20007f7e0ff */
[--C-:B------:R-:W-:Y:S02]  /*8a90*/  FFMA.FTZ R3, R21, c[0x0][0x2d0], -R154.reuse ;  /* 0x0000b40015037a23 */ /* 0x100fe4000001089a */
[----:B------:R-:W-:Y:S01]  /*8aa0*/  FFMA.FTZ R11, R13, c[0x0][0x2d0], -R153 ;  /* 0x0000b4000d0b7a23 */ /* 0x000fe20000010899 */
[----:B--2---:R-:W-:Y:S01]  /*8ab0*/  @P0 IADD3.X R5, R7, R12, RZ, P2, !PT ;  /* 0x0000000c07050210 */ /* 0x004fe200017fe4ff */
[----:B------:R1:W-:Y:S01]  /*8ac0*/  MUFU.EX2 R222, R3 ;  /* 0x0000000300de7308 */ /* 0x0003e20000000800 */
[C---:B------:R-:W-:Y:S01]  /*8ad0*/  FMUL.FTZ R13, R71.reuse, R97 ;  /* 0x00000061470d7220 */ /* 0x040fe20000410000 */
[----:B------:R-:W-:Y:S02]  /*8ae0*/  MOV R97, R194 ;  /* 0x000000c200617202 */ /* 0x000fe40000000f00 */
[----:B------:R2:W-:Y:S01]  /*8af0*/  @P0 LDGSTS.E.BYPASS.LTC128B.128 [R213+0x4100], [R4.64], !P1 ;  /* 0x0410000004d50fae */ /* 0x0005e2000c901d48 */
[C---:B---3--:R-:W-:Y:S02]  /*8b00*/  FMUL.FTZ R8, R71.reuse, R88 ;  /* 0x0000005847087220 */ /* 0x048fe40000410000 */
[----:B------:R-:W-:Y:S03]  /*8b10*/  FMUL.FTZ R9, R71, R89 ;  /* 0x0000005947097220 */ /* 0x000fe60000410000 */
[----:B------:R3:W-:Y:S01]  /*8b20*/  MUFU.EX2 R226, R11 ;  /* 0x0000000b00e27308 */ /* 0x0007e20000000800 */
[C---:B----4-:R-:W-:Y:S02]  /*8b30*/  FMUL.FTZ R6, R72.reuse, R94 ;  /* 0x0000005e48067220 */ /* 0x050fe40000410000 */
[----:B------:R-:W-:Y:S02]  /*8b40*/  FMUL.FTZ R7, R72, R95 ;  /* 0x0000005f48077220 */ /* 0x000fe40000410000 */
[--C-:B-1----:R-:W-:Y:S01]  /*8b50*/  FFMA.FTZ R3, R170, c[0x0][0x2d0], -R154.reuse ;  /* 0x0000b400aa037a23 */ /* 0x102fe2000001089a */
[----:B------:R-:W-:Y:S04]  /*8b60*/  MOV R170, R192 ;  /* 0x000000c000aa7202 */ /* 0x000fe80000000f00 */
[----:B------:R1:W-:Y:S01]  /*8b70*/  MUFU.EX2 R223, R3 ;  /* 0x0000000300df7308 */ /* 0x0003e20000000800 */
[----:B--2---:R-:W-:Y:S01]  /*8b80*/  FMUL.FTZ R4, R73, R92 ;  /* 0x0000005c49047220 */ /* 0x004fe20000410000 */
[----:B---3--:R-:W-:Y:S01]  /*8b90*/  @P0 IADD3.X R11, R5, R12, RZ, P3, !PT ;  /* 0x0000000c050b0210 */ /* 0x008fe20001ffe4ff */
[----:B------:R-:W-:Y:S02]  /*8ba0*/  FMUL.FTZ R5, R73, R93 ;  /* 0x0000005d49057220 */ /* 0x000fe40000410000 */
[----:B------:R-:W-:Y:S01]  /*8bb0*/  FMUL.FTZ R12, R71, R96 ;  /* 0x00000060470c7220 */ /* 0x000fe20000410000 */
[----:B------:R-:W-:Y:S01]  /*8bc0*/  MOV R96, R195 ;  /* 0x000000c300607202 */ /* 0x000fe20000000f00 */
[----:B------:R2:W-:Y:S08]  /*8bd0*/  @P0 LDGSTS.E.BYPASS.LTC128B.128 [R213+0x4900], [R10.64], !P1 ;  /* 0x049000000ad50fae */ /* 0x0005f0000c901d48 */
[----:B------:R-:W3:Y:S01]  /*8be0*/  LDSM.16.MT88.4 R20, [R197] ;  /* 0x00000000c514783b */ /* 0x000ee20000004200 */
[--C-:B-1----:R-:W-:Y:S02]  /*8bf0*/  FFMA.FTZ R3, R18, c[0x0][0x2d0], -R154.reuse ;  /* 0x0000b40012037a23 */ /* 0x102fe4000001089a */
[----:B------:R-:W-:Y:S05]  /*8c00*/  FMUL.FTZ R18, R72, R102 ;  /* 0x0000006648127220 */ /* 0x000fea0000410000 */
[----:B------:R-:W1:Y:S01]  /*8c10*/  LDSM.16.MT88.4 R36, [R201] ;  /* 0x00000000c924783b */ /* 0x000e620000004200 */
[----:B------:R4:W-:Y:S01]  /*8c20*/  MUFU.EX2 R224, R3 ;  /* 0x0000000300e07308 */ /* 0x0009e20000000800 */
[----:B------:R-:W-:Y:S06]  /*8c30*/  MOV R102, R215 ;  /* 0x000000d700667202 */ /* 0x000fec0000000f00 */
[----:B------:R-:W5:Y:S01]  /*8c40*/  LDSM.16.MT88.4 R52, [R198] ;  /* 0x00000000c634783b */ /* 0x000f620000004200 */
[C---:B--2---:R-:W-:Y:S02]  /*8c50*/  FMUL.FTZ R10, R0.reuse, R90 ;  /* 0x0000005a000a7220 */ /* 0x044fe40000410000 */
[----:B------:R-:W-:Y:S05]  /*8c60*/  FMUL.FTZ R11, R0, R91 ;  /* 0x0000005b000b7220 */ /* 0x000fea0000410000 */
[----:B------:R-:W2:Y:S08]  /*8c70*/  LDSM.16.MT88.4 R80, [R200] ;  /* 0x00000000c850783b */ /* 0x000eb00000004200 */
[----:B------:R-:W1:Y:S01]  /*8c80*/  LDSM.16.MT88.4 R84, [R197+0x800] ;  /* 0x00080000c554783b */ /* 0x000e620000004200 */
[----:B----4-:R-:W-:Y:S02]  /*8c90*/  FFMA.FTZ R3, R17, c[0x0][0x2d0], -R154 ;  /* 0x0000b40011037a23 */ /* 0x010fe4000001089a */
[C---:B------:R-:W-:Y:S01]  /*8ca0*/  FMUL.FTZ R17, R73.reuse, R101 ;  /* 0x0000006549117220 */ /* 0x040fe20000410000 */
[----:B------:R-:W-:Y:S01]  /*8cb0*/  MOV R101, R216 ;  /* 0x000000d800657202 */ /* 0x000fe20000000f00 */
[----:B------:R4:W-:Y:S01]  /*8cc0*/  MUFU.EX2 R225, R3 ;  /* 0x0000000300e17308 */ /* 0x0009e20000000800 */
[-C--:B---3--:R-:W-:Y:S02]  /*8cd0*/  HMMA.16816.F32.BF16 R4, R76, R20.reuse, R4 ;  /* 0x000000144c04723c */ /* 0x088fe40000041804 */
[----:B------:R-:W3:Y:S06]  /*8ce0*/  LDSM.16.MT88.4 R88, [R201+0x800] ;  /* 0x00080000c958783b */ /* 0x000eec0000004200 */
[C---:B------:R-:W-:Y:S02]  /*8cf0*/  HMMA.16816.F32.BF16 R8, R64.reuse, R20, R8 ;  /* 0x000000144008723c */ /* 0x040fe40000041808 */
[----:B------:R-:W2:Y:S05]  /*8d00*/  LDSM.16.MT88.4 R92, [R198+0x800] ;  /* 0x00080000c65c783b */ /* 0x000eaa0000004200 */
[C---:B------:R-:W-:Y:S01]  /*8d10*/  FMUL.FTZ R20, R73.reuse, R104 ;  /* 0x0000006849147220 */ /* 0x040fe20000410000 */
[-C--:B------:R-:W-:Y:S02]  /*8d20*/  HMMA.16816.F32.BF16 R12, R64, R22.reuse, R12 ;  /* 0x00000016400c723c */ /* 0x080fe4000004180c */
[----:B------:R-:W-:Y:S02]  /*8d30*/  LDSM.16.MT88.4 R132, [R198+0x2000] ;  /* 0x00200000c684783b */ /* 0x000fe40000004200 */
[----:B------:R-:W-:Y:S01]  /*8d40*/  MOV R104, R217 ;  /* 0x000000d900687202 */ /* 0x000fe20000000f00 */
[--C-:B----4-:R-:W-:Y:S02]  /*8d50*/  FFMA.FTZ R3, R24, c[0x0][0x2d0], -R159.reuse ;  /* 0x0000b40018037a23 */ /* 0x110fe4000001089f */
[----:B------:R-:W-:Y:S01]  /*8d60*/  FMUL.FTZ R21, R73, R105 ;  /* 0x0000006949157220 */ /* 0x000fe20000410000 */
[C---:B------:R-:W-:Y:S01]  /*8d70*/  HMMA.16816.F32.BF16 R16, R76.reuse, R22, R16 ;  /* 0x000000164c10723c */ /* 0x040fe20000041810 */
[----:B------:R4:W-:Y:S01]  /*8d80*/  MUFU.EX2 R221, R3 ;  /* 0x0000000300dd7308 */ /* 0x0009e20000000800 */
[----:B------:R-:W0:Y:S02]  /*8d90*/  LDGDEPBAR ;  /* 0x00000000000079af */ /* 0x000e240000000000 */
[----:B------:R-:W-:Y:S01]  /*8da0*/  MOV R105, R214 ;  /* 0x000000d600697202 */ /* 0x000fe20000000f00 */
[C---:B------:R-:W-:Y:S02]  /*8db0*/  FMUL.FTZ R24, R71.reuse, R108 ;  /* 0x0000006c47187220 */ /* 0x040fe40000410000 */
[C---:B------:R-:W-:Y:S02]  /*8dc0*/  FMUL.FTZ R22, R72.reuse, R106 ;  /* 0x0000006a48167220 */ /* 0x040fe40000410000 */
[----:B------:R-:W-:Y:S07]  /*8dd0*/  FMUL.FTZ R23, R72, R107 ;  /* 0x0000006b48177220 */ /* 0x000fee0000410000 */
[-C--:B-1----:R-:W-:Y:S03]  /*8de0*/  HMMA.16816.F32.BF16 R20, R76, R36.reuse, R20 ;  /* 0x000000244c14723c */ /* 0x082fe60000041814 */
[--C-:B----4-:R-:W-:Y:S01]  /*8df0*/  FFMA.FTZ R3, R172, c[0x0][0x2d0], -R159.reuse ;  /* 0x0000b400ac037a23 */ /* 0x110fe2000001089f */
[----:B------:R-:W-:Y:S03]  /*8e00*/  MOV R172, R29 ;  /* 0x0000001d00ac7202 */ /* 0x000fe60000000f00 */
[----:B------:R1:W4:Y:S01]  /*8e10*/  MUFU.EX2 R220, R3 ;  /* 0x0000000300dc7308 */ /* 0x0003220000000800 */
[----:B------:R-:W-:Y:S04]  /*8e20*/  FMUL.FTZ R29, R71, R113 ;  /* 0x00000071471d7220 */ /* 0x000fe80000410000 */
[--C-:B-1----:R-:W-:Y:S02]  /*8e30*/  FFMA.FTZ R3, R25, c[0x0][0x2d0], -R159.reuse ;  /* 0x0000b40019037a23 */ /* 0x102fe4000001089f */
[----:B------:R-:W-:Y:S03]  /*8e40*/  FMUL.FTZ R25, R71, R109 ;  /* 0x0000006d47197220 */ /* 0x000fe60000410000 */
[----:B------:R1:W-:Y:S02]  /*8e50*/  MUFU.EX2 R219, R3 ;  /* 0x0000000300db7308 */ /* 0x0003e40000000800 */
[----:B-1----:R-:W-:Y:S02]  /*8e60*/  FFMA.FTZ R3, R26, c[0x0][0x2d0], -R159 ;  /* 0x0000b4001a037a23 */ /* 0x002fe4000001089f */
[----:B------:R-:W-:Y:S06]  /*8e70*/  FMUL.FTZ R26, R0, R110 ;  /* 0x0000006e001a7220 */ /* 0x000fec0000410000 */
[----:B------:R1:W-:Y:S01]  /*8e80*/  MUFU.EX2 R218, R3 ;  /* 0x0000000300da7308 */ /* 0x0003e20000000800 */
[C---:B------:R-:W-:Y:S07]  /*8e90*/  HMMA.16816.F32.BF16 R24, R64.reuse, R36, R24 ;  /* 0x000000244018723c */ /* 0x040fee0000041818 */
[C---:B------:R-:W-:Y:S02]  /*8ea0*/  FMUL.FTZ R36, R73.reuse, R120 ;  /* 0x0000007849247220 */ /* 0x040fe40000410000 */
[----:B------:R-:W-:Y:S03]  /*8eb0*/  FMUL.FTZ R37, R73, R121 ;  /* 0x0000007949257220 */ /* 0x000fe60000410000 */
[--C-:B-1----:R-:W-:Y:S01]  /*8ec0*/  FFMA.FTZ R3, R173, c[0x0][0x2d0], -R152.reuse ;  /* 0x0000b400ad037a23 */ /* 0x102fe20000010898 */
[----:B------:R-:W-:Y:S01]  /*8ed0*/  MOV R173, R33 ;  /* 0x0000002100ad7202 */ /* 0x000fe20000000f00 */
[----:B------:R-:W-:Y:S02]  /*8ee0*/  FMUL.FTZ R33, R73, R117 ;  /* 0x0000007549217220 */ /* 0x000fe40000410000 */
[----:B------:R1:W-:Y:S01]  /*8ef0*/  MUFU.EX2 R169, R3 ;  /* 0x0000000300a97308 */ /* 0x0003e20000000800 */
[----:B------:R-:W-:Y:S01]  /*8f00*/  LDSM.16.MT88.4 R116, [R201+0x2000] ;  /* 0x00200000c974783b */ /* 0x000fe20000004200 */
[--C-:B-1----:R-:W-:Y:S08]  /*8f10*/  FFMA.FTZ R3, R180, c[0x0][0x2d0], -R152.reuse ;  /* 0x0000b400b4037a23 */ /* 0x102ff00000010898 */
[----:B------:R1:W1:Y:S02]  /*8f20*/  MUFU.EX2 R168, R3 ;  /* 0x0000000300a87308 */ /* 0x0002640000000800 */
[--C-:B-1----:R-:W-:Y:S02]  /*8f30*/  FFMA.FTZ R3, R28, c[0x0][0x2d0], -R152.reuse ;  /* 0x0000b4001c037a23 */ /* 0x102fe40000010898 */
[----:B------:R-:W-:Y:S06]  /*8f40*/  FMUL.FTZ R28, R71, R112 ;  /* 0x00000070471c7220 */ /* 0x000fec0000410000 */
[----:B------:R1:W-:Y:S01]  /*8f50*/  MUFU.EX2 R167, R3 ;  /* 0x0000000300a77308 */ /* 0x0003e20000000800 */
[-C--:B------:R-:W-:Y:S08]  /*8f60*/  HMMA.16816.F32.BF16 R28, R64, R38.reuse, R28 ;  /* 0x00000026401c723c */ /* 0x080ff0000004181c */
[C---:B------:R-:W-:Y:S07]  /*8f70*/  HMMA.16816.F32.BF16 R32, R76.reuse, R38, R32 ;  /* 0x000000264c20723c */ /* 0x040fee0000041820 */
[C---:B------:R-:W-:Y:S02]  /*8f80*/  FMUL.FTZ R38, R72.reuse, R122 ;  /* 0x0000007a48267220 */ /* 0x040fe40000410000 */
[----:B------:R-:W-:Y:S03]  /*8f90*/  FMUL.FTZ R39, R72, R123 ;  /* 0x0000007b48277220 */ /* 0x000fe60000410000 */
[----:B-1----:R-:W-:Y:S04]  /*8fa0*/  FFMA.FTZ R3, R181, c[0x0][0x2d0], -R152 ;  /* 0x0000b400b5037a23 */ /* 0x002fe80000010898 */
[-C--:B-----5:R-:W-:Y:S01]  /*8fb0*/  HMMA.16816.F32.BF16 R36, R76, R52.reuse, R36 ;  /* 0x000000344c24723c */ /* 0x0a0fe20000041824 */
[----:B------:R1:W5:Y:S07]  /*8fc0*/  MUFU.EX2 R166, R3 ;  /* 0x0000000300a67308 */ /* 0x00036e0000000800 */
[C---:B------:R-:W-:Y:S07]  /*8fd0*/  HMMA.16816.F32.BF16 R40, R64.reuse, R52, R40 ;  /* 0x000000344028723c */ /* 0x040fee0000041828 */
[C---:B------:R-:W-:Y:S02]  /*8fe0*/  FMUL.FTZ R53, R73.reuse, R137 ;  /* 0x0000008949357220 */ /* 0x040fe40000410000 */
[----:B------:R-:W-:Y:S03]  /*8ff0*/  FMUL.FTZ R52, R73, R136 ;  /* 0x0000008849347220 */ /* 0x000fe60000410000 */
[--C-:B-1----:R-:W-:Y:S04]  /*9000*/  FFMA.FTZ R3, R179, c[0x0][0x2d0], -R153.reuse ;  /* 0x0000b400b3037a23 */ /* 0x102fe80000010899 */
[----:B------:R1:W-:Y:S02]  /*9010*/  MUFU.EX2 R217, R3 ;  /* 0x0000000300d97308 */ /* 0x0003e40000000800 */
        /* <DEDUP_REMOVED lines=10> */
[-C--:B--2---:R-:W-:Y:S01]  /*90c0*/  HMMA.16816.F32.BF16 R52, R76, R80.reuse, R52 ;  /* 0x000000504c34723c */ /* 0x084fe20000041834 */
[----:B------:R1:W2:Y:S07]  /*90d0*/  MUFU.EX2 R214, R3 ;  /* 0x0000000300d67308 */ /* 0x0002ae0000000800 */
[C---:B------:R-:W-:Y:S07]  /*90e0*/  HMMA.16816.F32.BF16 R56, R64.reuse, R80, R56 ;  /* 0x000000504038723c */ /* 0x040fee0000041838 */
[----:B----4-:R-:W-:Y:S01]  /*90f0*/  F2FP.BF16.PACK_AB R80, R220, R221 ;  /* 0x000000dddc50723e */ /* 0x010fe200000010ff */
[-C--:B------:R-:W-:Y:S04]  /*9100*/  HMMA.16816.F32.BF16 R60, R64, R82.reuse, R60 ;  /* 0x00000052403c723c */ /* 0x080fe8000004183c */
[----:B------:R-:W-:Y:S03]  /*9110*/  F2FP.BF16.PACK_AB R81, R168, R169 ;  /* 0x000000a9a851723e */ /* 0x000fe600000010ff */
[----:B------:R-:W-:Y:S02]  /*9120*/  FMUL.FTZ R64, R73, R148 ;  /* 0x0000009449407220 */ /* 0x000fe40000410000 */
[--C-:B-1----:R-:W-:Y:S03]  /*9130*/  FFMA.FTZ R3, R185, c[0x0][0x2d0], -R154.reuse ;  /* 0x0000b400b9037a23 */ /* 0x102fe6000001089a */
[----:B------:R-:W-:Y:S01]  /*9140*/  FMUL.FTZ R65, R73, R149 ;  /* 0x0000009549417220 */ /* 0x000fe20000410000 */
[----:B------:R1:W-:Y:S01]  /*9150*/  MUFU.EX2 R195, R3 ;  /* 0x0000000300c37308 */ /* 0x0003e20000000800 */
[C---:B------:R-:W-:Y:S02]  /*9160*/  FMUL.FTZ R66, R72.reuse, R150 ;  /* 0x0000009648427220 */ /* 0x040fe40000410000 */
[----:B------:R-:W-:Y:S07]  /*9170*/  FMUL.FTZ R67, R72, R151 ;  /* 0x0000009748437220 */ /* 0x000fee0000410000 */
[----:B------:R-:W-:Y:S07]  /*9180*/  HMMA.16816.F32.BF16 R64, R76, R82, R64 ;  /* 0x000000524c40723c */ /* 0x000fee0000041840 */
[----:B------:R-:W-:Y:S02]  /*9190*/  F2FP.BF16.PACK_AB R76, R228, R229 ;  /* 0x000000e5e44c723e */ /* 0x000fe400000010ff */
[----:B------:R-:W-:Y:S03]  /*91a0*/  F2FP.BF16.PACK_AB R78, R226, R227 ;  /* 0x000000e3e24e723e */ /* 0x000fe600000010ff */
[----:B------:R-:W-:Y:S01]  /*91b0*/  F2FP.BF16.PACK_AB R77, R223, R222 ;  /* 0x000000dedf4d723e */ /* 0x000fe200000010ff */
[--C-:B-1----:R-:W-:Y:S01]  /*91c0*/  FFMA.FTZ R3, R186, c[0x0][0x2d0], -R154.reuse ;  /* 0x0000b400ba037a23 */ /* 0x102fe2000001089a */
[----:B------:R-:W-:Y:S02]  /*91d0*/  F2FP.BF16.PACK_AB R79, R225, R224 ;  /* 0x000000e0e14f723e */ /* 0x000fe400000010ff */
[----:B------:R-:W-:Y:S01]  /*91e0*/  F2FP.BF16.PACK_AB R82, R218, R219 ;  /* 0x000000dbda52723e */ /* 0x000fe200000010ff */
[----:B------:R1:W4:Y:S01]  /*91f0*/  MUFU.EX2 R194, R3 ;  /* 0x0000000300c27308 */ /* 0x0003220000000800 */
[----:B-----5:R-:W-:Y:S03]  /*9200*/  F2FP.BF16.PACK_AB R83, R166, R167 ;  /* 0x000000a7a653723e */ /* 0x020fe600000010ff */
[-C--:B------:R-:W-:Y:S08]  /*9210*/  HMMA.16816.F32.BF16 R4, R76, R84.reuse, R4 ;  /* 0x000000544c04723c */ /* 0x080ff00000041804 */
[C---:B------:R-:W-:Y:S08]  /*9220*/  HMMA.16816.F32.BF16 R8, R80.reuse, R84, R8 ;  /* 0x000000545008723c */ /* 0x040ff00000041808 */
[-C--:B------:R-:W-:Y:S04]  /*9230*/  HMMA.16816.F32.BF16 R12, R80, R86.reuse, R12 ;  /* 0x00000056500c723c */ /* 0x080fe8000004180c */
[--C-:B-1----:R-:W-:Y:S04]  /*9240*/  FFMA.FTZ R3, R183, c[0x0][0x2d0], -R154.reuse ;  /* 0x0000b400b7037a23 */ /* 0x102fe8000001089a */
[C---:B------:R-:W-:Y:S01]  /*9250*/  HMMA.16816.F32.BF16 R16, R76.reuse, R86, R16 ;  /* 0x000000564c10723c */ /* 0x040fe20000041810 */
[----:B------:R1:W-:Y:S01]  /*9260*/  MUFU.EX2 R193, R3 ;  /* 0x0000000300c17308 */ /* 0x0003e20000000800 */
[----:B------:R-:W5:Y:S06]  /*9270*/  LDSM.16.MT88.4 R84, [R200+0x800] ;  /* 0x00080000c854783b */ /* 0x000f6c0000004200 */
[-C--:B---3--:R-:W-:Y:S08]  /*9280*/  HMMA.16816.F32.BF16 R20, R76, R88.reuse, R20 ;  /* 0x000000584c14723c */ /* 0x088ff00000041814 */
[C---:B------:R-:W-:Y:S08]  /*9290*/  HMMA.16816.F32.BF16 R24, R80.reuse, R88, R24 ;  /* 0x000000585018723c */ /* 0x040ff00000041818 */
[-C--:B------:R-:W-:Y:S04]  /*92a0*/  HMMA.16816.F32.BF16 R28, R80, R90.reuse, R28 ;  /* 0x0000005a501c723c */ /* 0x080fe8000004181c */
[--C-:B-1----:R-:W-:Y:S04]  /*92b0*/  FFMA.FTZ R3, R184, c[0x0][0x2d0], -R154.reuse ;  /* 0x0000b400b8037a23 */ /* 0x102fe8000001089a */
[C---:B------:R-:W-:Y:S01]  /*92c0*/  HMMA.16816.F32.BF16 R32, R76.reuse, R90, R32 ;  /* 0x0000005a4c20723c */ /* 0x040fe20000041820 */
[----:B------:R1:W3:Y:S01]  /*92d0*/  MUFU.EX2 R192, R3 ;  /* 0x0000000300c07308 */ /* 0x0002e20000000800 */
[----:B------:R-:W2:Y:S06]  /*92e0*/  LDSM.16.MT88.4 R88, [R197+0x1000] ;  /* 0x00100000c558783b */ /* 0x000eac0000004200 */
[-C--:B------:R-:W-:Y:S08]  /*92f0*/  HMMA.16816.F32.BF16 R36, R76, R92.reuse, R36 ;  /* 0x0000005c4c24723c */ /* 0x080ff00000041824 */
[C---:B------:R-:W-:Y:S07]  /*9300*/  HMMA.16816.F32.BF16 R40, R80.reuse, R92, R40 ;  /* 0x0000005c5028723c */ /* 0x040fee0000041828 */
[----:B------:R-:W-:Y:S01]  /*9310*/  FFMA.FTZ R92, R250, c[0x0][0x2d0], -R154 ;  /* 0x0000b400fa5c7a23 */ /* 0x000fe2000001089a */
[-C--:B------:R-:W-:Y:S03]  /*9320*/  HMMA.16816.F32.BF16 R44, R80, R94.reuse, R44 ;  /* 0x0000005e502c723c */ /* 0x080fe6000004182c */
[----:B------:R2:W-:Y:S01]  /*9330*/  MUFU.EX2 R186, R92 ;  /* 0x0000005c00ba7308 */ /* 0x0005e20000000800 */
[--C-:B-1----:R-:W-:Y:S04]  /*9340*/  FFMA.FTZ R3, R187, c[0x0][0x2d0], -R159.reuse ;  /* 0x0000b400bb037a23 */ /* 0x102fe8000001089f */
[C---:B------:R-:W-:Y:S05]  /*9350*/  HMMA.16816.F32.BF16 R48, R76.reuse, R94, R48 ;  /* 0x0000005e4c30723c */ /* 0x040fea0000041830 */
[----:B------:R1:W-:Y:S03]  /*9360*/  MUFU.EX2 R191, R3 ;  /* 0x0000000300bf7308 */ /* 0x0003e60000000800 */
[-C--:B-----5:R-:W-:Y:S08]  /*9370*/  HMMA.16816.F32.BF16 R52, R76, R84.reuse, R52 ;  /* 0x000000544c34723c */ /* 0x0a0ff00000041834 */
[C---:B------:R-:W-:Y:S01]  /*9380*/  HMMA.16816.F32.BF16 R56, R80.reuse, R84, R56 ;  /* 0x000000545038723c */ /* 0x040fe20000041838 */
[----:B--2---:R-:W-:Y:S07]  /*9390*/  LDSM.16.MT88.4 R92, [R198+0x1000] ;  /* 0x00100000c65c783b */ /* 0x004fee0000004200 */
[-C--:B------:R-:W-:Y:S04]  /*93a0*/  HMMA.16816.F32.BF16 R60, R80, R86.reuse, R60 ;  /* 0x00000056503c723c */ /* 0x080fe8000004183c */
[--C-:B-1----:R-:W-:Y:S04]  /*93b0*/  FFMA.FTZ R3, R188, c[0x0][0x2d0], -R159.reuse ;  /* 0x0000b400bc037a23 */ /* 0x102fe8000001089f */
[----:B------:R-:W-:Y:S01]  /*93c0*/  HMMA.16816.F32.BF16 R64, R76, R86, R64 ;  /* 0x000000564c40723c */ /* 0x000fe20000041840 */
[----:B------:R1:W2:Y:S01]  /*93d0*/  MUFU.EX2 R190, R3 ;  /* 0x0000000300be7308 */ /* 0x0002a20000000800 */
[----:B------:R-:W5:Y:S05]  /*93e0*/  LDSM.16.MT88.4 R84, [R201+0x1000] ;  /* 0x00100000c954783b */ /* 0x000f6a0000004200 */
[----:B------:R-:W-:Y:S02]  /*93f0*/  F2FP.BF16.PACK_AB R76, R216, R217 ;  /* 0x000000d9d84c723e */ /* 0x000fe400000010ff */
[----:B------:R-:W-:Y:S03]  /*9400*/  F2FP.BF16.PACK_AB R78, R214, R215 ;  /* 0x000000d7d64e723e */ /* 0x000fe600000010ff */
[----:B----4-:R-:W-:Y:S02]  /*9410*/  F2FP.BF16.PACK_AB R77, R194, R195 ;  /* 0x000000c3c24d723e */ /* 0x010fe400000010ff */
[----:B---3--:R-:W-:Y:S07]  /*9420*/  F2FP.BF16.PACK_AB R79, R192, R193 ;  /* 0x000000c1c04f723e */ /* 0x008fee00000010ff */
[-C--:B------:R-:W-:Y:S03]  /*9430*/  HMMA.16816.F32.BF16 R4, R76, R88.reuse, R4 ;  /* 0x000000584c04723c */ /* 0x080fe60000041804 */
[--C-:B-1----:R-:W-:Y:S01]  /*9440*/  FFMA.FTZ R3, R189, c[0x0][0x2d0], -R152.reuse ;  /* 0x0000b400bd037a23 */ /* 0x102fe20000010898 */
[----:B--2---:R-:W-:Y:S03]  /*9450*/  F2FP.BF16.PACK_AB R80, R190, R191 ;  /* 0x000000bfbe50723e */ /* 0x004fe600000010ff */
[----:B------:R1:W-:Y:S02]  /*9460*/  MUFU.EX2 R138, R3 ;  /* 0x00000003008a7308 */ /* 0x0003e40000000800 */
[--C-:B-1----:R-:W-:Y:S08]  /*9470*/  FFMA.FTZ R3, R245, c[0x0][0x2d0], -R152.reuse ;  /* 0x0000b400f5037a23 */ /* 0x102ff00000010898 */
        /* <DEDUP_REMOVED lines=13> */
[----:B------:R1:W-:Y:S01]  /*9550*/  MUFU.EX2 R188, R3 ;  /* 0x0000000300bc7308 */ /* 0x0003e20000000800 */
[C---:B------:R-:W-:Y:S08]  /*9560*/  HMMA.16816.F32.BF16 R8, R80.reuse, R88, R8 ;  /* 0x000000585008723c */ /* 0x040ff00000041808 */
[-C--:B------:R-:W-:Y:S08]  /*9570*/  HMMA.16816.F32.BF16 R12, R80, R90.reuse, R12 ;  /* 0x0000005a500c723c */ /* 0x080ff0000004180c */
[C---:B------:R-:W-:Y:S01]  /*9580*/  HMMA.16816.F32.BF16 R16, R76.reuse, R90, R16 ;  /* 0x0000005a4c10723c */ /* 0x040fe20000041810 */
[----:B------:R-:W2:Y:S03]  /*9590*/  LDSM.16.MT88.4 R88, [R200+0x1000] ;  /* 0x00100000c858783b */ /* 0x000ea60000004200 */
[----:B-1----:R-:W-:Y:S04]  /*95a0*/  FFMA.FTZ R3, R248, c[0x0][0x2d0], -R153 ;  /* 0x0000b400f8037a23 */ /* 0x002fe80000010899 */
[-C--:B-----5:R-:W-:Y:S01]  /*95b0*/  HMMA.16816.F32.BF16 R20, R76, R84.reuse, R20 ;  /* 0x000000544c14723c */ /* 0x0a0fe20000041814 */
[----:B------:R1:W3:Y:S07]  /*95c0*/  MUFU.EX2 R187, R3 ;  /* 0x0000000300bb7308 */ /* 0x0002ee0000000800 */
[C---:B------:R-:W-:Y:S07]  /*95d0*/  HMMA.16816.F32.BF16 R24, R80.reuse, R84, R24 ;  /* 0x000000545018723c */ /* 0x040fee0000041818 */
[----:B------:R-:W-:Y:S01]  /*95e0*/  FFMA.FTZ R84, R98, c[0x0][0x2d0], -R159 ;  /* 0x0000b40062547a23 */ /* 0x000fe2000001089f */
[-C--:B------:R-:W-:Y:S03]  /*95f0*/  HMMA.16816.F32.BF16 R28, R80, R86.reuse, R28 ;  /* 0x00000056501c723c */ /* 0x080fe6000004181c */
[----:B------:R4:W-:Y:S01]  /*9600*/  MUFU.EX2 R180, R84 ;  /* 0x0000005400b47308 */ /* 0x0009e20000000800 */
[----:B------:R-:W-:Y:S04]  /*9610*/  MOV R98, R157 ;  /* 0x0000009d00627202 */ /* 0x000fe80000000f00 */
[C---:B------:R-:W-:Y:S04]  /*9620*/  HMMA.16816.F32.BF16 R32, R76.reuse, R86, R32 ;  /* 0x000000564c20723c */ /* 0x040fe80000041820 */
[--C-:B-1----:R-:W-:Y:S04]  /*9630*/  FFMA.FTZ R3, R104, c[0x0][0x2d0], -R154.reuse ;  /* 0x0000b40068037a23 */ /* 0x102fe8000001089a */
[-C--:B------:R-:W-:Y:S01]  /*9640*/  HMMA.16816.F32.BF16 R36, R76, R92.reuse, R36 ;  /* 0x0000005c4c24723c */ /* 0x080fe20000041824 */
[----:B------:R1:W5:Y:S07]  /*9650*/  MUFU.EX2 R143, R3 ;  /* 0x00000003008f7308 */ /* 0x00036e0000000800 */
[C---:B------:R-:W-:Y:S01]  /*9660*/  HMMA.16816.F32.BF16 R40, R80.reuse, R92, R40 ;  /* 0x0000005c5028723c */ /* 0x040fe20000041828 */
[----:B----4-:R-:W4:Y:S06]  /*9670*/  LDSM.16.MT88.4 R84, [R197+0x1800] ;  /* 0x00180000c554783b */ /* 0x010f2c0000004200 */
[--C-:B------:R-:W-:Y:S01]  /*9680*/  FFMA.FTZ R92, R100, c[0x0][0x2d0], -R153.reuse ;  /* 0x0000b400645c7a23 */ /* 0x100fe20000010899 */
[-C--:B------:R-:W-:Y:S04]  /*9690*/  HMMA.16816.F32.BF16 R44, R80, R94.reuse, R44 ;  /* 0x0000005e502c723c */ /* 0x080fe8000004182c */
[----:B------:R-:W-:Y:S04]  /*96a0*/  MOV R100, R98 ;  /* 0x0000006200647202 */ /* 0x000fe80000000f00 */
[C---:B------:R-:W-:Y:S04]  /*96b0*/  HMMA.16816.F32.BF16 R48, R76.reuse, R94, R48 ;  /* 0x0000005e4c30723c */ /* 0x040fe80000041830 */
[--C-:B-1----:R-:W-:Y:S04]  /*96c0*/  FFMA.FTZ R3, R242, c[0x0][0x2d0], -R153.reuse ;  /* 0x0000b400f2037a23 */ /* 0x102fe80000010899 */
[-C--:B--2---:R-:W-:Y:S01]  /*96d0*/  HMMA.16816.F32.BF16 R52, R76, R88.reuse, R52 ;  /* 0x000000584c34723c */ /* 0x084fe20000041834 */
[----:B------:R1:W-:Y:S07]  /*96e0*/  MUFU.EX2 R185, R3 ;  /* 0x0000000300b97308 */ /* 0x0003ee0000000800 */
[C---:B------:R-:W-:Y:S08]  /*96f0*/  HMMA.16816.F32.BF16 R56, R80.reuse, R88, R56 ;  /* 0x000000585038723c */ /* 0x040ff00000041838 */
[-C--:B------:R-:W-:Y:S08]  /*9700*/  HMMA.16816.F32.BF16 R60, R80, R90.reuse, R60 ;  /* 0x0000005a503c723c */ /* 0x080ff0000004183c */
[----:B------:R-:W-:Y:S01]  /*9710*/  HMMA.16816.F32.BF16 R64, R76, R90, R64 ;  /* 0x0000005a4c40723c */ /* 0x000fe20000041840 */
[----:B------:R-:W2:Y:S03]  /*9720*/  LDSM.16.MT88.4 R88, [R201+0x1800] ;  /* 0x00180000c958783b */ /* 0x000ea60000004200 */
[----:B-1----:R-:W-:Y:S03]  /*9730*/  FFMA.FTZ R3, R246, c[0x0][0x2d0], -R153 ;  /* 0x0000b400f6037a23 */ /* 0x002fe60000010899 */
[----:B---3--:R-:W-:Y:S01]  /*9740*/  F2FP.BF16.PACK_AB R76, R187, R188 ;  /* 0x000000bcbb4c723e */ /* 0x008fe200000010ff */
[----:B------:R1:W3:Y:S01]  /*9750*/  MUFU.EX2 R184, R3 ;  /* 0x0000000300b87308 */ /* 0x0002e20000000800 */
[----:B-----5:R-:W-:Y:S03]  /*9760*/  F2FP.BF16.PACK_AB R77, R143, R186 ;  /* 0x000000ba8f4d723e */ /* 0x020fe600000010ff */
[--C-:B-1----:R-:W-:Y:S01]  /*9770*/  FFMA.FTZ R3, R249, c[0x0][0x2d0], -R154.reuse ;  /* 0x0000b400f9037a23 */ /* 0x102fe2000001089a */
[----:B---3--:R-:W-:Y:S05]  /*9780*/  F2FP.BF16.PACK_AB R78, R184, R185 ;  /* 0x000000b9b84e723e */ /* 0x008fea00000010ff */
[----:B------:R1:W-:Y:S02]  /*9790*/  MUFU.EX2 R183, R3 ;  /* 0x0000000300b77308 */ /* 0x0003e40000000800 */
[----:B-1----:R-:W-:Y:S08]  /*97a0*/  FFMA.FTZ R3, R252, c[0x0][0x2d0], -R154 ;  /* 0x0000b400fc037a23 */ /* 0x002ff0000001089a */
[----:B------:R1:W3:Y:S02]  /*97b0*/  MUFU.EX2 R182, R3 ;  /* 0x0000000300b67308 */ /* 0x0002e40000000800 */
[--C-:B-1----:R-:W-:Y:S01]  /*97c0*/  FFMA.FTZ R3, R173, c[0x0][0x2d0], -R159.reuse ;  /* 0x0000b400ad037a23 */ /* 0x102fe2000001089f */
[----:B---3--:R-:W-:Y:S07]  /*97d0*/  F2FP.BF16.PACK_AB R79, R182, R183 ;  /* 0x000000b7b64f723e */ /* 0x008fee00000010ff */
[----:B------:R1:W-:Y:S01]  /*97e0*/  MUFU.EX2 R173, R92 ;  /* 0x0000005c00ad7308 */ /* 0x0003e20000000800 */
[-C--:B----4-:R-:W-:Y:S09]  /*97f0*/  HMMA.16816.F32.BF16 R4, R76, R84.reuse, R4 ;  /* 0x000000544c04723c */ /* 0x090ff20000041804 */
[----:B------:R3:W-:Y:S01]  /*9800*/  MUFU.EX2 R142, R3 ;  /* 0x00000003008e7308 */ /* 0x0007e20000000800 */
[----:B-1----:R-:W1:Y:S02]  /*9810*/  LDSM.16.MT88.4 R92, [R198+0x1800] ;  /* 0x00180000c65c783b */ /* 0x002e640000004200 */
[--C-:B---3--:R-:W-:Y:S07]  /*9820*/  FFMA.FTZ R3, R103, c[0x0][0x2d0], -R159.reuse ;  /* 0x0000b40067037a23 */ /* 0x108fee000001089f */
[----:B------:R3:W4:Y:S02]  /*9830*/  MUFU.EX2 R181, R3 ;  /* 0x0000000300b57308 */ /* 0x0007240000000800 */
[--C-:B---3--:R-:W-:Y:S01]  /*9840*/  FFMA.FTZ R3, R102, c[0x0][0x2d0], -R152.reuse ;  /* 0x0000b40066037a23 */ /* 0x108fe20000010898 */
[----:B----4-:R-:W-:Y:S07]  /*9850*/  F2FP.BF16.PACK_AB R80, R181, R142 ;  /* 0x0000008eb550723e */ /* 0x010fee00000010ff */
[----:B------:R3:W-:Y:S02]  /*9860*/  MUFU.EX2 R140, R3 ;  /* 0x00000003008c7308 */ /* 0x0007e40000000800 */
[--C-:B---3--:R-:W-:Y:S08]  /*9870*/  FFMA.FTZ R3, R158, c[0x0][0x2d0], -R152.reuse ;  /* 0x0000b4009e037a23 */ /* 0x108ff00000010898 */
[----:B------:R3:W4:Y:S02]  /*9880*/  MUFU.EX2 R158, R3 ;  /* 0x00000003009e7308 */ /* 0x0007240000000800 */
[----:B---3--:R-:W-:Y:S01]  /*9890*/  FFMA.FTZ R3, R99, c[0x0][0x2d0], -R159 ;  /* 0x0000b40063037a23 */ /* 0x008fe2000001089f */
[----:B------:R-:W-:Y:S02]  /*98a0*/  MOV R99, R156 ;  /* 0x0000009c00637202 */ /* 0x000fe40000000f00 */
[----:B----4-:R-:W-:Y:S05]  /*98b0*/  F2FP.BF16.PACK_AB R81, R158, R140 ;  /* 0x0000008c9e51723e */ /* 0x010fea00000010ff */
[----:B------:R3:W4:Y:S02]  /*98c0*/  MUFU.EX2 R179, R3 ;  /* 0x0000000300b37308 */ /* 0x0007240000000800 */
[--C-:B---3--:R-:W-:Y:S01]  /*98d0*/  FFMA.FTZ R3, R164, c[0x0][0x2d0], -R152.reuse ;  /* 0x0000b400a4037a23 */ /* 0x108fe20000010898 */
[----:B----4-:R-:W-:Y:S07]  /*98e0*/  F2FP.BF16.PACK_AB R82, R180, R179 ;  /* 0x000000b3b452723e */ /* 0x010fee00000010ff */
[----:B------:R3:W-:Y:S02]  /*98f0*/  MUFU.EX2 R156, R3 ;  /* 0x00000003009c7308 */ /* 0x0007e40000000800 */
[----:B---3--:R-:W-:Y:S08]  /*9900*/  FFMA.FTZ R3, R155, c[0x0][0x2d0], -R152 ;  /* 0x0000b4009b037a23 */ /* 0x008ff00000010898 */
[----:B------:R3:W4:Y:S02]  /*9910*/  MUFU.EX2 R157, R3 ;  /* 0x00000003009d7308 */ /* 0x0007240000000800 */
[--C-:B---3--:R-:W-:Y:S01]  /*9920*/  FFMA.FTZ R3, R101, c[0x0][0x2d0], -R153.reuse ;  /* 0x0000b40065037a23 */ /* 0x108fe20000010899 */
[----:B----4-:R-:W-:Y:S07]  /*9930*/  F2FP.BF16.PACK_AB R83, R157, R156 ;  /* 0x0000009c9d53723e */ /* 0x010fee00000010ff */
[----:B------:R3:W4:Y:S01]  /*9940*/  MUFU.EX2 R174, R3 ;  /* 0x0000000300ae7308 */ /* 0x0007220000000800 */
[C---:B------:R-:W-:Y:S08]  /*9950*/  HMMA.16816.F32.BF16 R8, R80.reuse, R84, R8 ;  /* 0x000000545008723c */ /* 0x040ff00000041808 */
[-C--:B------:R-:W-:Y:S08]  /*9960*/  HMMA.16816.F32.BF16 R12, R80, R86.reuse, R12 ;  /* 0x00000056500c723c */ /* 0x080ff0000004180c */
[C---:B------:R-:W-:Y:S01]  /*9970*/  HMMA.16816.F32.BF16 R16, R76.reuse, R86, R16 ;  /* 0x000000564c10723c */ /* 0x040fe20000041810 */
[----:B------:R-:W5:Y:S03]  /*9980*/  LDSM.16.MT88.4 R84, [R200+0x1800] ;  /* 0x00180000c854783b */ /* 0x000f660000004200 */
[--C-:B---3--:R-:W-:Y:S01]  /*9990*/  FFMA.FTZ R3, R171, c[0x0][0x2d0], -R154.reuse ;  /* 0x0000b400ab037a23 */ /* 0x108fe2000001089a */
[----:B----4-:R-:W-:Y:S03]  /*99a0*/  F2FP.BF16.PACK_AB R148, R173, R174 ;  /* 0x000000aead94723e */ /* 0x010fe600000010ff */
[-C--:B--2---:R-:W-:Y:S01]  /*99b0*/  HMMA.16816.F32.BF16 R20, R76, R88.reuse, R20 ;  /* 0x000000584c14723c */ /* 0x084fe20000041814 */
[----:B------:R2:W-:Y:S07]  /*99c0*/  MUFU.EX2 R171, R3 ;  /* 0x0000000300ab7308 */ /* 0x0005ee0000000800 */
[C---:B------:R-:W-:Y:S08]  /*99d0*/  HMMA.16816.F32.BF16 R24, R80.reuse, R88, R24 ;  /* 0x000000585018723c */ /* 0x040ff00000041818 */
[-C--:B------:R-:W-:Y:S08]  /*99e0*/  HMMA.16816.F32.BF16 R28, R80, R90.reuse, R28 ;  /* 0x0000005a501c723c */ /* 0x080ff0000004181c */
[C---:B------:R-:W-:Y:S04]  /*99f0*/  HMMA.16816.F32.BF16 R32, R76.reuse, R90, R32 ;  /* 0x0000005a4c20723c */ /* 0x040fe80000041820 */
[--C-:B--2---:R-:W-:Y:S04]  /*9a00*/  FFMA.FTZ R3, R172, c[0x0][0x2d0], -R154.reuse ;  /* 0x0000b400ac037a23 */ /* 0x104fe8000001089a */
[-C--:B-1----:R-:W-:Y:S01]  /*9a10*/  HMMA.16816.F32.BF16 R36, R76, R92.reuse, R36 ;  /* 0x0000005c4c24723c */ /* 0x082fe20000041824 */
[----:B------:R1:W2:Y:S07]  /*9a20*/  MUFU.EX2 R172, R3 ;  /* 0x0000000300ac7308 */ /* 0x0002ae0000000800 */
[C---:B------:R-:W-:Y:S08]  /*9a30*/  HMMA.16816.F32.BF16 R40, R80.reuse, R92, R40 ;  /* 0x0000005c5028723c */ /* 0x040ff00000041828 */
[-C--:B------:R-:W-:Y:S08]  /*9a40*/  HMMA.16816.F32.BF16 R44, R80, R94.reuse, R44 ;  /* 0x0000005e502c723c */ /* 0x080ff0000004182c */
[C---:B------:R-:W-:Y:S04]  /*9a50*/  HMMA.16816.F32.BF16 R48, R76.reuse, R94, R48 ;  /* 0x0000005e4c30723c */ /* 0x040fe80000041830 */
[--C-:B-1----:R-:W-:Y:S01]  /*9a60*/  FFMA.FTZ R3, R97, c[0x0][0x2d0], -R153.reuse ;  /* 0x0000b40061037a23 */ /* 0x102fe20000010899 */
[----:B------:R-:W-:Y:S02]  /*9a70*/  MOV R97, R170 ;  /* 0x000000aa00617202 */ /* 0x000fe40000000f00 */
[----:B--2---:R-:W-:Y:S01]  /*9a80*/  F2FP.BF16.PACK_AB R149, R172, R171 ;  /* 0x000000abac95723e */ /* 0x004fe200000010ff */
[----:B------:R1:W-:Y:S01]  /*9a90*/  MUFU.EX2 R170, R3 ;  /* 0x0000000300aa7308 */ /* 0x0003e20000000800 */
[-C--:B-----5:R-:W-:Y:S08]  /*9aa0*/  HMMA.16816.F32.BF16 R52, R76, R84.reuse, R52 ;  /* 0x000000544c34723c */ /* 0x0a0ff00000041834 */
[C---:B------:R-:W-:Y:S07]  /*9ab0*/  HMMA.16816.F32.BF16 R56, R80.reuse, R84, R56 ;  /* 0x000000545038723c */ /* 0x040fee0000041838 */
[----:B------:R-:W-:Y:S01]  /*9ac0*/  MOV R85, R2 ;  /* 0x0000000200557202 */ /* 0x000fe20000000f00 */
[-C--:B------:R-:W-:Y:S04]  /*9ad0*/  HMMA.16816.F32.BF16 R60, R80, R86.reuse, R60 ;  /* 0x00000056503c723c */ /* 0x080fe8000004183c */
[----:B------:R-:W-:Y:S01]  /*9ae0*/  MOV R84, R68 ;  /* 0x0000004400547202 */ /* 0x000fe20000000f00 */
[----:B-1----:R-:W-:Y:S03]  /*9af0*/  FFMA.FTZ R3, R165, c[0x0][0x2d0], -R153 ;  /* 0x0000b400a5037a23 */ /* 0x002fe60000010899 */
[----:B------:R-:W-:Y:S01]  /*9b00*/  HMMA.16816.F32.BF16 R64, R76, R86, R64 ;  /* 0x000000564c40723c */ /* 0x000fe20000041840 */
[----:B------:R1:W2:Y:S03]  /*9b10*/  MUFU.EX2 R165, R3 ;  /* 0x0000000300a57308 */ /* 0x0002a60000000800 */
[--C-:B-1----:R-:W-:Y:S01]  /*9b20*/  FFMA.FTZ R3, R99, c[0x0][0x2d0], -R154.reuse ;  /* 0x0000b40063037a23 */ /* 0x102fe2000001089a */
[----:B--2---:R-:W-:Y:S01]  /*9b30*/  F2FP.BF16.PACK_AB R150, R165, R170 ;  /* 0x000000aaa596723e */ /* 0x004fe200000010ff */
[----:B------:R-:W2:Y:S05]  /*9b40*/  LDL.LU R99, [R1] ;  /* 0x0000000001637983 */ /* 0x000eaa0000300800 */
[----:B------:R1:W-:Y:S01]  /*9b50*/  MUFU.EX2 R164, R3 ;  /* 0x0000000300a47308 */ /* 0x0003e20000000800 */
[----:B------:R-:W3:Y:S01]  /*9b60*/  LDL.LU R98, [R1+0x4] ;  /* 0x0000040001627983 */ /* 0x000ee20000300800 */
[----:B-1----:R-:W-:Y:S08]  /*9b70*/  FFMA.FTZ R3, R163, c[0x0][0x2d0], -R154 ;  /* 0x0000b400a3037a23 */ /* 0x002ff0000001089a */
[----:B------:R1:W4:Y:S02]  /*9b80*/  MUFU.EX2 R163, R3 ;  /* 0x0000000300a37308 */ /* 0x0003240000000800 */
[--C-:B-1----:R-:W-:Y:S01]  /*9b90*/  FFMA.FTZ R3, R161, c[0x0][0x2d0], -R159.reuse ;  /* 0x0000b400a1037a23 */ /* 0x102fe2000001089f */
[----:B----4-:R-:W-:Y:S07]  /*9ba0*/  F2FP.BF16.PACK_AB R151, R163, R164 ;  /* 0x000000a4a397723e */ /* 0x010fee00000010ff */
[----:B------:R1:W-:Y:S02]  /*9bb0*/  MUFU.EX2 R161, R3 ;  /* 0x0000000300a17308 */ /* 0x0003e40000000800 */
[--C-:B-1----:R-:W-:Y:S08]  /*9bc0*/  FFMA.FTZ R3, R162, c[0x0][0x2d0], -R159.reuse ;  /* 0x0000b400a2037a23 */ /* 0x102ff0000001089f */
[----:B------:R1:W4:Y:S02]  /*9bd0*/  MUFU.EX2 R162, R3 ;  /* 0x0000000300a27308 */ /* 0x0003240000000800 */
[--C-:B-1----:R-:W-:Y:S01]  /*9be0*/  FFMA.FTZ R3, R97, c[0x0][0x2d0], -R152.reuse ;  /* 0x0000b40061037a23 */ /* 0x102fe20000010898 */
[----:B----4-:R-:W-:Y:S01]  /*9bf0*/  F2FP.BF16.PACK_AB R144, R162, R161 ;  /* 0x000000a1a290723e */ /* 0x010fe200000010ff */
[----:B------:R-:W4:Y:S06]  /*9c00*/  LDL.LU R97, [R1+0x8] ;  /* 0x0000080001617983 */ /* 0x000f2c0000300800 */
[----:B------:R1:W-:Y:S02]  /*9c10*/  MUFU.EX2 R155, R3 ;  /* 0x00000003009b7308 */ /* 0x0003e40000000800 */
[--C-:B-1----:R-:W-:Y:S02]  /*9c20*/  FFMA.FTZ R3, R96, c[0x0][0x2d0], -R152.reuse ;  /* 0x0000b40060037a23 */ /* 0x102fe40000010898 */
[----:B------:R-:W5:Y:S06]  /*9c30*/  LDL.LU R96, [R1+0xc] ;  /* 0x00000c0001607983 */ /* 0x000f6c0000300800 */
[----:B------:R1:W1:Y:S02]  /*9c40*/  MUFU.EX2 R154, R3 ;  /* 0x00000003009a7308 */ /* 0x0002640000000800 */
[--C-:B-1----:R-:W-:Y:S01]  /*9c50*/  FFMA.FTZ R3, R160, c[0x0][0x2d0], -R159.reuse ;  /* 0x0000b400a0037a23 */ /* 0x102fe2000001089f */
[----:B------:R-:W-:Y:S07]  /*9c60*/  F2FP.BF16.PACK_AB R145, R154, R155 ;  /* 0x0000009b9a91723e */ /* 0x000fee00000010ff */
[----:B------:R1:W-:Y:S02]  /*9c70*/  MUFU.EX2 R160, R3 ;  /* 0x0000000300a07308 */ /* 0x0003e40000000800 */
[----:B-1----:R-:W-:Y:S02]  /*9c80*/  FFMA.FTZ R3, R100, c[0x0][0x2d0], -R159 ;  /* 0x0000b40064037a23 */ /* 0x002fe4000001089f */
[----:B------:R-:W1:Y:S06]  /*9c90*/  LDSM.16.MT88.4 R100, [R197+0x2000] ;  /* 0x00200000c564783b */ /* 0x000e6c0000004200 */
[----:B------:R1:W1:Y:S02]  /*9ca0*/  MUFU.EX2 R159, R3 ;  /* 0x00000003009f7308 */ /* 0x0002640000000800 */
[--C-:B-1----:R-:W-:Y:S01]  /*9cb0*/  FFMA.FTZ R3, R74, c[0x0][0x2d0], -R152.reuse ;  /* 0x0000b4004a037a23 */ /* 0x102fe20000010898 */
[----:B------:R-:W-:Y:S01]  /*9cc0*/  F2FP.BF16.PACK_AB R146, R159, R160 ;  /* 0x000000a09f92723e */ /* 0x000fe200000010ff */
[----:B------:R-:W-:Y:S06]  /*9cd0*/  FFMA.FTZ R152, R75, c[0x0][0x2d0], -R152 ;  /* 0x0000b4004b987a23 */ /* 0x000fec0000010898 */
[----:B------:R-:W-:Y:S10]  /*9ce0*/  MUFU.EX2 R153, R3 ;  /* 0x0000000300997308 */ /* 0x000ff40000000800 */
[----:B------:R-:W1:Y:S01]  /*9cf0*/  MUFU.EX2 R74, R152 ;  /* 0x00000098004a7308 */ /* 0x000e620000000800 */
[-C--:B------:R-:W-:Y:S05]  /*9d00*/  HMMA.16816.F32.BF16 R92, R148, R100.reuse, R4 ;  /* 0x00000064945c723c */ /* 0x080fea0000041804 */
[----:B-1----:R-:W-:Y:S07]  /*9d10*/  F2FP.BF16.PACK_AB R147, R74, R153 ;  /* 0x000000994a93723e */ /* 0x002fee00000010ff */
[C---:B------:R-:W-:Y:S04]  /*9d20*/  HMMA.16816.F32.BF16 R88, R144.reuse, R100, R8 ;  /* 0x000000649058723c */ /* 0x040fe80000041808 */
[----:B--2---:R-:W-:Y:S02]  /*9d30*/  FFMA.FTZ R3, R73, R99, R233 ;  /* 0x0000006349037223 */ /* 0x004fe400000100e9 */
[----:B---3--:R-:W-:Y:S02]  /*9d40*/  FFMA.FTZ R72, R72, R98, R234 ;  /* 0x0000006248487223 */ /* 0x008fe400000100ea */
[----:B------:R-:W-:Y:S04]  /*9d50*/  FADD.FTZ R3, R240, R3 ;  /* 0x00000003f0037221 */ /* 0x000fe80000010000 */
[----:B------:R-:W-:Y:S02]  /*9d60*/  FADD.FTZ R4, R236, R72 ;  /* 0x00000048ec047221 */ /* 0x000fe40000010000 */
[----:B------:R-:W-:Y:S02]  /*9d70*/  FADD.FTZ R3, R239, R3 ;  /* 0x00000003ef037221 */ /* 0x000fe40000010000 */
[----:B------:R-:W-:Y:S02]  /*9d80*/  FADD.FTZ R9, R237, R4 ;  /* 0x00000004ed097221 */ /* 0x000fe40000010000 */
[----:B------:R-:W-:Y:S02]  /*9d90*/  FADD.FTZ R8, R241, R3 ;  /* 0x00000003f1087221 */ /* 0x000fe40000010000 */
[----:B------:R-:W-:Y:S02]  /*9da0*/  FADD.FTZ R3, R238, R9 ;  /* 0x00000009ee037221 */ /* 0x000fe40000010000 */
[----:B----4-:R-:W-:Y:S04]  /*9db0*/  FFMA.FTZ R71, R71, R97, R230 ;  /* 0x0000006147477223 */ /* 0x010fe800000100e6 */
[----:B------:R-:W-:Y:S04]  /*9dc0*/  FADD.FTZ R5, R231, R71 ;  /* 0x00000047e7057221 */ /* 0x000fe80000010000 */
[----:B------:R-:W-:Y:S02]  /*9dd0*/  FADD.FTZ R11, R232, R5 ;  /* 0x00000005e80b7221 */ /* 0x000fe40000010000 */
[----:B------:R-:W1:Y:S01]  /*9de0*/  LDSM.16.MT88.4 R4, [R200+0x2000] ;  /* 0x00200000c804783b */ /* 0x000e620000004200 */
[----:B-----5:R-:W-:Y:S02]  /*9df0*/  FFMA.FTZ R0, R0, R96, R175 ;  /* 0x0000006000007223 */ /* 0x020fe400000100af */
[-C--:B------:R-:W-:Y:S03]  /*9e00*/  HMMA.16816.F32.BF16 R96, R144, R102.reuse, R12 ;  /* 0x000000669060723c */ /* 0x080fe6000004180c */
[----:B------:R-:W-:Y:S04]  /*9e10*/  FADD.FTZ R0, R176, R0 ;  /* 0x00000000b0007221 */ /* 0x000fe80000010000 */
        /* <DEDUP_REMOVED lines=42> */
[----:B------:R-:W-:Y:S01]  /*a0c0*/  FADD.FTZ R11, R214, R8 ;  /* 0x00000008d60b7221 */ /* 0x000fe20000010000 */
[-C--:B-1----:R-:W-:Y:S03]  /*a0d0*/  HMMA.16816.F32.BF16 R136, R148, R4.reuse, R52 ;  /* 0x000000049488723c */ /* 0x082fe60000041834 */
        /* <DEDUP_REMOVED lines=32> */
[----:B------:R1:W-:Y:S01]  /*a2e0*/  STL [R1], R5 ;  /* 0x0000000501007387 */ /* 0x0003e20000100800 */
[----:B------:R-:W-:Y:S02]  /*a2f0*/  FADD.FTZ R3, R159, R3 ;  /* 0x000000039f037221 */ /* 0x000fe40000010000 */
[----:B------:R-:W-:Y:S02]  /*a300*/  FADD.FTZ R4, R163, R4 ;  /* 0x00000004a3047221 */ /* 0x000fe40000010000 */
[----:B------:R-:W-:Y:S03]  /*a310*/  FADD.FTZ R0, R153, R7 ;  /* 0x0000000799007221 */ /* 0x000fe60000010000 */
[----:B------:R-:W-:Y:S01]  /*a320*/  STL [R1+0x4], R4 ;  /* 0x0000040401007387 */ /* 0x000fe20000100800 */
[----:B------:R-:W-:Y:S03]  /*a330*/  FADD.FTZ R0, R74, R0 ;  /* 0x000000004a007221 */ /* 0x000fe60000010000 */
[----:B------:R2:W-:Y:S04]  /*a340*/  STL [R1+0x8], R3 ;  /* 0x0000080301007387 */ /* 0x0005e80000100800 */
[----:B------:R3:W-:Y:S01]  /*a350*/  STL [R1+0xc], R0 ;  /* 0x00000c0001007387 */ /* 0x0007e20000100800 */
[----:B-1----:R-:W-:Y:S02]  /*a360*/  MOV R5, R2 ;  /* 0x0000000200057202 */ /* 0x002fe40000000f00 */
[----:B------:R-:W-:Y:S02]  /*a370*/  MOV R2, R70 ;  /* 0x0000004600027202 */ /* 0x000fe40000000f00 */
[----:B--2---:R-:W-:Y:S01]  /*a380*/  MOV R3, R69 ;  /* 0x0000004500037202 */ /* 0x004fe20000000f00 */
[----:B------:R-:W-:-:S05]  /*a390*/  @P0 BRA `(.L_x_76) ;  /* 0xffffc57000000947 */ /* 0x000fca000383ffff */
.L_x_75:
[----:B------:R-:W-:Y:S05]  /*a3a0*/  BRA.DIV ~URZ, `(.L_x_77) ;  /* 0x00004c527f007947 */ /* 0x000fea000b800000 */
[----:B------:R-:W2:Y:S04]  /*a3b0*/  LDL.LU R13, [R1] ;  /* 0x00000000010d7983 */ /* 0x000ea80000300800 */
[----:B------:R-:W4:Y:S04]  /*a3c0*/  LDL.LU R12, [R1+0x4] ;  /* 0x00000400010c7983 */ /* 0x000f280000300800 */
[----:B------:R-:W5:Y:S04]  /*a3d0*/  LDL.LU R11, [R1+0x8] ;  /* 0x00000800010b7983 */ /* 0x000f680000300800 */
[----:B---3--:R-:W3:Y:S04]  /*a3e0*/  LDL.LU R10, [R1+0xc] ;  /* 0x00000c00010a7983 */ /* 0x008ee80000300800 */
[----:B--2---:R-:W2:Y:S04]  /*a3f0*/  SHFL.BFLY PT, R0, R13, 0x2, 0x1f ;  /* 0x0c401f000d007f89 */ /* 0x004ea800000e0000 */
[----:B-1--4-:R-:W1:Y:S04]  /*a400*/  SHFL.BFLY PT, R2, R12, 0x2, 0x1f ;  /* 0x0c401f000c027f89 */ /* 0x012e6800000e0000 */
[----:B-----5:R-:W4:Y:S04]  /*a410*/  SHFL.BFLY PT, R3, R11, 0x2, 0x1f ;  /* 0x0c401f000b037f89 */ /* 0x020f2800000e0000 */
[----:B---3--:R-:W3:Y:S01]  /*a420*/  SHFL.BFLY PT, R8, R10, 0x2, 0x1f ;  /* 0x0c401f000a087f89 */ /* 0x008ee200000e0000 */
[----:B--2---:R-:W-:-:S02]  /*a430*/  FADD.FTZ R0, R0, R13 ;  /* 0x0000000d00007221 */ /* 0x004fc40000010000 */
[----:B-1----:R-:W-:-:S03]  /*a440*/  FADD.FTZ R2, R2, R12 ;  /* 0x0000000c02027221 */ /* 0x002fc60000010000 */
[----:B------:R-:W1:Y:S01]  /*a450*/  SHFL.BFLY PT, R4, R0, 0x1, 0x1f ;  /* 0x0c201f0000047f89 */ /* 0x000e6200000e0000 */
[----:B----4-:R-:W-:-:S03]  /*a460*/  FADD.FTZ R3, R3, R11 ;  /* 0x0000000b03037221 */ /* 0x010fc60000010000 */
[----:B------:R-:W2:Y:S01]  /*a470*/  SHFL.BFLY PT, R6, R2, 0x1, 0x1f ;  /* 0x0c201f0002067f89 */ /* 0x000ea200000e0000 */
[----:B---3--:R-:W-:-:S03]  /*a480*/  FADD.FTZ R8, R8, R10 ;  /* 0x0000000a08087221 */ /* 0x008fc60000010000 */
[----:B------:R-:W3:Y:S04]  /*a490*/  SHFL.BFLY PT, R7, R3, 0x1, 0x1f ;  /* 0x0c201f0003077f89 */ /* 0x000ee800000e0000 */
[----:B------:R4:W4:Y:S01]  /*a4a0*/  SHFL.BFLY PT, R9, R8, 0x1, 0x1f ;  /* 0x0c201f0008097f89 */ /* 0x00092200000e0000 */
[----:B-1----:R-:W-:Y:S02]  /*a4b0*/  FADD.FTZ R4, R0, R4 ;  /* 0x0000000400047221 */ /* 0x002fe40000010000 */
[----:B--2---:R-:W-:Y:S02]  /*a4c0*/  FADD.FTZ R6, R2, R6 ;  /* 0x0000000602067221 */ /* 0x004fe40000010000 */
[----:B---3--:R-:W-:Y:S02]  /*a4d0*/  FADD.FTZ R7, R3, R7 ;  /* 0x0000000703077221 */ /* 0x008fe40000010000 */
.L_x_159:
[----:B------:R-:W-:Y:S01]  /*a4e0*/  FSETP.NE.FTZ.AND P3, PT, R4, RZ, PT ;  /* 0x000000ff0400720b */ /* 0x000fe20003f75000 */
[----:B------:R-:W-:Y:S01]  /*a4f0*/  CS2R R2, SRZ ;  /* 0x0000000000027805 */ /* 0x000fe2000001ff00 */
[----:B------:R-:W-:-:S02]  /*a500*/  MOV R0, RZ ;  /* 0x000000ff00007202 */ /* 0x000fc40000000f00 */
[----:B------:R-:W-:Y:S02]  /*a510*/  FSETP.NE.FTZ.AND P1, PT, R7, RZ, PT ;  /* 0x000000ff0700720b */ /* 0x000fe40003f35000 */
[----:B------:R-:W-:Y:S02]  /*a520*/  FSETP.NE.FTZ.AND P2, PT, R6, RZ, PT ;  /* 0x000000ff0600720b */ /* 0x000fe40003f55000 */
[----:B------:R-:W-:Y:S02]  /*a530*/  MOV R26, 0xff800000 ;  /* 0xff800000001a7802 */ /* 0x000fe40000000f00 */
[----:B------:R-:W-:Y:S02]  /*a540*/  MOV R25, 0xff800000 ;  /* 0xff80000000197802 */ /* 0x000fe40000000f00 */
[----:B------:R-:W-:Y:S01]  /*a550*/  MOV R24, 0xff800000 ;  /* 0xff80000000187802 */ /* 0x000fe20000000f00 */
[----:B------:R-:W1:Y:S01]  /*a560*/  @P3 MUFU.RCP R0, R4 ;  /* 0x0000000400003308 */ /* 0x000e620000001000 */
[----:B------:R-:W-:-:S03]  /*a570*/  MOV R19, 0xff800000 ;  /* 0xff80000000137802 */ /* 0x000fc60000000f00 */
[----:B------:R-:W-:-:S04]  /*a580*/  @P1 MOV R11, 0x3f317218 ;  /* 0x3f317218000b1802 */ /* 0x000fc80000000f00 */
[----:B------:R2:W-:Y:S01]  /*a590*/  @P3 MUFU.LG2 R10, R4 ;  /* 0x00000004000a3308 */ /* 0x0005e20000000c00 */
[----:B-1----:R-:W-:-:S07]  /*a5a0*/  FMUL.FTZ R64, R0, R92 ;  /* 0x0000005c00407220 */ /* 0x002fce0000410000 */
[----:B------:R-:W1:Y:S01]  /*a5b0*/  @P2 MUFU.RCP R3, R6 ;  /* 0x0000000600032308 */ /* 0x000e620000001000 */
[C---:B------:R-:W-:Y:S02]  /*a5c0*/  FMUL.FTZ R65, R0.reuse, R93 ;  /* 0x0000005d00417220 */ /* 0x040fe40000410000 */
[C---:B------:R-:W-:Y:S02]  /*a5d0*/  FMUL.FTZ R66, R0.reuse, R100 ;  /* 0x0000006400427220 */ /* 0x040fe40000410000 */
[C---:B------:R-:W-:Y:S02]  /*a5e0*/  FMUL.FTZ R67, R0.reuse, R101 ;  /* 0x0000006500437220 */ /* 0x040fe40000410000 */
[C---:B------:R-:W-:Y:S01]  /*a5f0*/  FMUL.FTZ R72, R0.reuse, R104 ;  /* 0x0000006800487220 */ /* 0x040fe20000410000 */
[----:B------:R-:W-:Y:S01]  /*a600*/  @P1 MUFU.RCP R2, R7 ;  /* 0x0000000700021308 */ /* 0x000fe20000001000 */
        /* <DEDUP_REMOVED lines=10> */
[----:B------:R-:W-:Y:S02]  /*a6b0*/  FMUL.FTZ R57, R0, R149 ;  /* 0x0000009500397220 */ /* 0x000fe40000410000 */
[----:B------:R-:W3:Y:S01]  /*a6c0*/  @P1 MUFU.LG2 R0, R7 ;  /* 0x0000000700001308 */ /* 0x000ee20000000c00 */
[----:B--2-4-:R-:W-:Y:S02]  /*a6d0*/  FADD.FTZ R4, R9, R8 ;  /* 0x0000000809047221 */ /* 0x014fe40000010000 */
[C---:B-1----:R-:W-:Y:S02]  /*a6e0*/  FMUL.FTZ R82, R3.reuse, R94 ;  /* 0x0000005e03527220 */ /* 0x042fe40000410000 */
[C---:B------:R-:W-:Y:S01]  /*a6f0*/  FMUL.FTZ R83, R3.reuse, R95 ;  /* 0x0000005f03537220 */ /* 0x040fe20000410000 */
[----:B------:R-:W-:Y:S01]  /*a700*/  FSETP.NE.FTZ.AND P0, PT, R4, RZ, PT ;  /* 0x000000ff0400720b */ /* 0x000fe20003f15000 */
[C---:B------:R-:W-:Y:S01]  /*a710*/  FMUL.FTZ R84, R3.reuse, R102 ;  /* 0x0000006603547220 */ /* 0x040fe20000410000 */
[----:B------:R1:W2:Y:S01]  /*a720*/  @P2 MUFU.LG2 R9, R6 ;  /* 0x0000000600092308 */ /* 0x0002a20000000c00 */
[----:B------:R-:W-:-:S02]  /*a730*/  FMUL.FTZ R85, R3, R103 ;  /* 0x0000006703557220 */ /* 0x000fc40000410000 */
[C---:B------:R-:W-:Y:S02]  /*a740*/  FMUL.FTZ R86, R3.reuse, R106 ;  /* 0x0000006a03567220 */ /* 0x040fe40000410000 */
[C---:B------:R-:W-:Y:S02]  /*a750*/  FMUL.FTZ R87, R3.reuse, R107 ;  /* 0x0000006b03577220 */ /* 0x040fe40000410000 */
[C---:B------:R-:W-:Y:S02]  /*a760*/  FMUL.FTZ R92, R3.reuse, R118 ;  /* 0x00000076035c7220 */ /* 0x040fe40000410000 */
[----:B---3--:R-:W-:Y:S01]  /*a770*/  @P1 FMUL.FTZ R8, R0, 0.69314718246459960938 ;  /* 0x3f31721800081820 */ /* 0x008fe20000410000 */
[----:B------:R-:W-:Y:S01]  /*a780*/  MOV R0, RZ ;  /* 0x000000ff00007202 */ /* 0x000fe20000000f00 */
[C---:B------:R-:W-:Y:S02]  /*a790*/  FMUL.FTZ R93, R3.reuse, R119 ;  /* 0x00000077035d7220 */ /* 0x040fe40000410000 */
[----:B------:R-:W-:-:S02]  /*a7a0*/  FMUL.FTZ R100, R3, R122 ;  /* 0x0000007a03647220 */ /* 0x000fc40000410000 */
[C---:B------:R-:W-:Y:S01]  /*a7b0*/  FMUL.FTZ R101, R3.reuse, R123 ;  /* 0x0000007b03657220 */ /* 0x040fe20000410000 */
[----:B------:R-:W-:Y:S01]  /*a7c0*/  @P0 MUFU.RCP R0, R4 ;  /* 0x0000000400000308 */ /* 0x000fe20000001000 */
[C---:B------:R-:W-:Y:S01]  /*a7d0*/  FMUL.FTZ R94, R3.reuse, R134 ;  /* 0x00000086035e7220 */ /* 0x040fe20000410000 */
[----:B-1----:R-:W-:Y:S01]  /*a7e0*/  @P2 MOV R6, 0x3f317218 ;  /* 0x3f31721800062802 */ /* 0x002fe20000000f00 */
[C---:B------:R-:W-:Y:S02]  /*a7f0*/  FMUL.FTZ R95, R3.reuse, R135 ;  /* 0x00000087035f7220 */ /* 0x040fe40000410000 */
[C---:B------:R-:W-:Y:S02]  /*a800*/  FMUL.FTZ R80, R3.reuse, R138 ;  /* 0x0000008a03507220 */ /* 0x040fe40000410000 */
[C---:B------:R-:W-:Y:S02]  /*a810*/  FMUL.FTZ R81, R3.reuse, R139 ;  /* 0x0000008b03517220 */ /* 0x040fe40000410000 */
[----:B------:R-:W-:-:S02]  /*a820*/  FMUL.FTZ R62, R3, R150 ;  /* 0x00000096033e7220 */ /* 0x000fc40000410000 */
[----:B------:R-:W-:Y:S01]  /*a830*/  FMUL.FTZ R63, R3, R151 ;  /* 0x00000097033f7220 */ /* 0x000fe20000410000 */
[----:B------:R-:W-:Y:S01]  /*a840*/  @P3 MOV R3, 0x3f317218 ;  /* 0x3f31721800033802 */ /* 0x000fe20000000f00 */
        /* <DEDUP_REMOVED lines=15> */
[----:B------:R-:W-:Y:S02]  /*a940*/  FMUL.FTZ R29, R2, R145 ;  /* 0x00000091021d7220 */ /* 0x000fe40000410000 */
[----:B------:R1:W3:Y:S01]  /*a950*/  @P0 MUFU.LG2 R2, R4 ;  /* 0x0000000400020308 */ /* 0x0002e20000000c00 */
[----:B------:R-:W-:-:S02]  /*a960*/  @P3 FMUL.FTZ R7, R3, c[0x0][0x2d0] ;  /* 0x0000b40003073a20 */ /* 0x000fc40000410000 */
[----:B------:R-:W-:Y:S02]  /*a970*/  @P1 FMUL.FTZ R3, R11, c[0x0][0x2d0] ;  /* 0x0000b4000b031a20 */ /* 0x000fe40000410000 */
[----:B--2---:R-:W-:Y:S02]  /*a980*/  @P2 FMUL.FTZ R9, R9, 0.69314718246459960938 ;  /* 0x3f31721809092820 */ /* 0x004fe40000410000 */
[----:B------:R-:W-:Y:S01]  /*a990*/  @P1 FFMA.FTZ R26, R3, R68, R8 ;  /* 0x00000044031a1223 */ /* 0x000fe20000010008 */
[----:B------:R-:W-:Y:S01]  /*a9a0*/  @P0 MOV R3, 0x3f317218 ;  /* 0x3f31721800030802 */ /* 0x000fe20000000f00 */
[----:B------:R-:W-:Y:S02]  /*a9b0*/  @P2 FMUL.FTZ R6, R6, c[0x0][0x2d0] ;  /* 0x0000b40006062a20 */ /* 0x000fe40000410000 */
[----:B------:R-:W-:Y:S02]  /*a9c0*/  @P3 FMUL.FTZ R10, R10, 0.69314718246459960938 ;  /* 0x3f3172180a0a3820 */ /* 0x000fe40000410000 */
[----:B------:R-:W-:-:S02]  /*a9d0*/  @P0 FMUL.FTZ R3, R3, c[0x0][0x2d0] ;  /* 0x0000b40003030a20 */ /* 0x000fc40000410000 */
[----:B------:R-:W-:Y:S01]  /*a9e0*/  @P2 FFMA.FTZ R25, R6, R69, R9 ;  /* 0x0000004506192223 */ /* 0x000fe20000010009 */
[----:B-1----:R-:W-:Y:S01]  /*a9f0*/  MOV R4, 0x1 ;  /* 0x0000000100047802 */ /* 0x002fe20000000f00 */
[----:B---3--:R-:W-:Y:S02]  /*aa00*/  @P0 FMUL.FTZ R2, R2, 0.69314718246459960938 ;  /* 0x3f31721802020820 */ /* 0x008fe40000410000 */
        /* <DEDUP_REMOVED lines=16> */
[----:B------:R-:W-:Y:S01]  /*ab10*/  PRMT R0, R4, 0x7610, R0 ;  /* 0x0000761004007816 */ /* 0x000fe20000000000 */
[----:B------:R-:W-:-:S02]  /*ab20*/  @P3 FFMA.FTZ R24, R7, R70, R10 ;  /* 0x0000004607183223 */ /* 0x000fc4000001000a */
[----:B------:R-:W-:Y:S02]  /*ab30*/  @P0 FFMA.FTZ R19, R3, R5, R2 ;  /* 0x0000000503130223 */ /* 0x000fe40000010002 */
.L_x_46:
[----:B--2---:R2:W5:Y:S04]  /*ab40*/  LDL R6, [R1+0x20] ;  /* 0x0000200001067983 */ /* 0x0045680000100800 */
[----:B------:R-:W3:Y:S01]  /*ab50*/  S2R R2, SR_TID.X ;  /* 0x0000000000027919 */ /* 0x000ee20000002100 */
[----:B------:R-:W-:Y:S01]  /*ab60*/  BSSY B0, `(.L_x_78) ;  /* 0x0000011000007945 */ /* 0x000fe20003800000 */
[----:B---3--:R-:W-:-:S13]  /*ab70*/  LOP3.LUT P0, RZ, R2, 0x7f, RZ, 0xc0, !PT ;  /* 0x0000007f02ff7812 */ /* 0x008fda000780c0ff */
[----:B------:R-:W-:Y:S05]  /*ab80*/  @P0 BRA `(.L_x_79) ;  /* 0x000000e000000947 */ /* 0x000fea0003800000 */
[----:B--2---:R-:W2:Y:S01]  /*ab90*/  S2R R4, SR_LANEID ;  /* 0x0000000000047919 */ /* 0x004ea20000000000 */
[----:B------:R-:W-:Y:S01]  /*aba0*/  VOTEU.ANY UR4, UPT, PT ;  /* 0x0000000000047886 */ /* 0x000fe200038e0100 */
[----:B-1----:R-:W-:Y:S01]  /*abb0*/  IMAD.MOV.U32 R5, RZ, RZ, c[0x0][0x564] ;  /* 0x00015900ff057624 */ /* 0x002fe200078e00ff */
[----:B------:R-:W2:Y:S08]  /*abc0*/  FLO.U32 R3, UR4 ;  /* 0x0000000400037d00 */ /* 0x000eb000080e0000 */
[----:B------:R-:W1:Y:S01]  /*abd0*/  POPC R2, UR4 ;  /* 0x0000000400027d09 */ /* 0x000e620008000000 */
[----:B--2---:R-:W-:Y:S01]  /*abe0*/  ISETP.EQ.U32.AND P0, PT, R3, R4, PT ;  /* 0x000000040300720c */ /* 0x004fe20003f02070 */
[----:B------:R-:W-:-:S12]  /*abf0*/  IMAD.MOV.U32 R4, RZ, RZ, c[0x0][0x560] ;  /* 0x00015800ff047624 */ /* 0x000fd800078e00ff */
[----:B-1----:R1:W2:Y:S04]  /*ac00*/  @P0 ATOMG.E.ADD.STRONG.GPU PT, R2, [R4.64], R2 ;  /* 0x00000002040209a8 */ /* 0x0022a800081ee1c8 */
[----:B-1----:R-:W1:Y:S04]  /*ac10*/  S2R R4, SR_LTMASK ;  /* 0x0000000000047919 */ /* 0x002e680000003900 */
[----:B--2---:R1:W2:Y:S02]  /*ac20*/  SHFL.IDX PT, R3, R2, R3, 0x1f ;  /* 0x00001f0302037589 */ /* 0x0042a400000e0000 */
[----:B-1----:R-:W-:-:S06]  /*ac30*/  LOP3.LUT R2, R4, UR4, RZ, 0xc0, !PT ;  /* 0x0000000404027c12 */ /* 0x002fcc000f8ec0ff */
[----:B------:R-:W2:Y:S02]  /*ac40*/  POPC R2, R2 ;  /* 0x0000000200027309 */ /* 0x000ea40000000000 */
[----:B--2--5:R-:W-:-:S05]  /*ac50*/  IADD3 R6, R3, c[0x0][0xc], R2 ;  /* 0x0000030003067a10 */ /* 0x024fca0007ffe002 */
[----:B------:R1:W-:Y:S02]  /*ac60*/  STL [R1+0x20], R6 ;  /* 0x0000200601007387 */ /* 0x0003e40000100800 */
.L_x_79:
[----:B--2---:R-:W-:Y:S05]  /*ac70*/  BSYNC B0 ;  /* 0x0000000000007941 */ /* 0x004fea0003800000 */
.L_x_78:
[----:B------:R-:W2:Y:S04]  /*ac80*/  LDL.64 R2, [R1+0x18] ;  /* 0x0000180001027983 */ /* 0x000ea80000100a00 */
[----:B------:R-:W3:Y:S01]  /*ac90*/  LDL R9, [R1+0x10] ;  /* 0x0000100001097983 */ /* 0x000ee20000100800 */
[----:B------:R-:W-:Y:S01]  /*aca0*/  PRMT R0, R0, 0x9910, RZ ;  /* 0x0000991000007816 */ /* 0x000fe200000000ff */
[----:B------:R-:W-:Y:S01]  /*acb0*/  BSSY B1, `(.L_x_80) ;  /* 0x00002c6000017945 */ /* 0x000fe20003800000 */
[----:B-----5:R-:W-:Y:S02]  /*acc0*/  IMAD.MOV.U32 R70, RZ, RZ, R6 ;  /* 0x000000ffff467224 */ /* 0x020fe400078e0006 */
[----:B------:R-:W-:Y:S02]  /*acd0*/  ISETP.NE.AND P0, PT, R0, RZ, PT ;  /* 0x000000ff0000720c */ /* 0x000fe40003f05270 */
[----:B--2---:R-:W-:-:S02]  /*ace0*/  SHF.R.S32.HI R18, RZ, 0x1f, R2 ;  /* 0x0000001fff127819 */ /* 0x004fc40000011402 */
[----:B---3--:R-:W-:-:S09]  /*acf0*/  SHF.R.S32.HI R8, RZ, 0x1f, R9 ;  /* 0x0000001fff087819 */ /* 0x008fd20000011409 */
[----:B------:R-:W-:Y:S05]  /*ad00*/  @!P0 BRA `(.L_x_81) ;  /* 0x00001f9000008947 */ /* 0x000fea0003800000 */
[----:B-1----:R-:W2:Y:S04]  /*ad10*/  LDL R6, [R1+0x58] ;  /* 0x0000580001067983 */ /* 0x002ea80000100800 */
[----:B------:R-:W3:Y:S04]  /*ad20*/  LDL R5, [R1+0x68] ;  /* 0x0000680001057983 */ /* 0x000ee80000100800 */
[----:B------:R-:W4:Y:S04]  /*ad30*/  LDL R12, [R1+0x70] ;  /* 0x00007000010c7983 */ /* 0x000f280000100800 */
[----:B------:R-:W4:Y:S01]  /*ad40*/  LDL R13, [R1+0x6c] ;  /* 0x00006c00010d7983 */ /* 0x000f220000100800 */
[----:B------:R-:W-:Y:S01]  /*ad50*/  WARPSYNC 0xffffffff ;  /* 0xffffffff00007948 */ /* 0x000fe20003800000 */
[----:B------:R-:W-:-:S02]  /*ad60*/  F2FP.BF16.PACK_AB R0, R65, R64 ;  /* 0x000000404100723e */ /* 0x000fc400000010ff */
[----:B------:R-:W-:Y:S01]  /*ad70*/  BAR.SYNC.DEFER_BLOCKING 0x1, 0x80 ;  /* 0x0042000000007b1d */ /* 0x000fe20000010000 */
[----:B------:R-:W-:Y:S02]  /*ad80*/  F2FP.BF16.PACK_AB R3, R83, R82 ;  /* 0x000000525303723e */ /* 0x000fe400000010ff */
[----:B------:R-:W-:-:S03]  /*ad90*/  F2FP.BF16.PACK_AB R2, R67, R66 ;  /* 0x000000424302723e */ /* 0x000fc600000010ff */
[----:B------:R-:W4:Y:S01]  /*ada0*/  LDL R11, [R1+0x5c] ;  /* 0x00005c00010b7983 */ /* 0x000f220000100800 */
[----:B------:R-:W-:-:S03]  /*adb0*/  F2FP.BF16.PACK_AB R4, R69, R68 ;  /* 0x000000444504723e */ /* 0x000fc600000010ff */
[----:B------:R-:W4:Y:S04]  /*adc0*/  LDL R10, [R1+0x64] ;  /* 0x00006400010a7983 */ /* 0x000f280000100800 */
[----:B------:R-:W4:Y:S04]  /*add0*/  LDL R7, [R1+0x60] ;  /* 0x0000600001077983 */ /* 0x000f280000100800 */
[----:B--2---:R1:W-:Y:S04]  /*ade0*/  STS [R6], R0 ;  /* 0x0000000006007388 */ /* 0x0043e80000000800 */
[----:B------:R2:W-:Y:S04]  /*adf0*/  STS [R6+0x400], R3 ;  /* 0x0004000306007388 */ /* 0x0005e80000000800 */
[----:B---3--:R3:W-:Y:S01]  /*ae00*/  STS [R5], R2 ;  /* 0x0000000205007388 */ /* 0x0087e20000000800 */
[----:B-1----:R-:W-:-:S02]  /*ae10*/  F2FP.BF16.PACK_AB R0, R85, R84 ;  /* 0x000000545500723e */ /* 0x002fc400000010ff */
[----:B--2---:R-:W-:-:S03]  /*ae20*/  F2FP.BF16.PACK_AB R3, R45, R44 ;  /* 0x0000002c2d03723e */ /* 0x004fc600000010ff */
[----:B------:R1:W-:Y:S01]  /*ae30*/  STS [R5+0x400], R0 ;  /* 0x0004000005007388 */ /* 0x0003e20000000800 */
[----:B---3--:R-:W-:-:S03]  /*ae40*/  F2FP.BF16.PACK_AB R2, R33, R32 ;  /* 0x000000202102723e */ /* 0x008fc600000010ff */
[----:B------:R2:W-:Y:S04]  /*ae50*/  STS [R6+0x2000], R3 ;  /* 0x0020000306007388 */ /* 0x0005e80000000800 */
[----:B------:R3:W-:Y:S01]  /*ae60*/  STS [R6+0x2400], R2 ;  /* 0x0024000206007388 */ /* 0x0007e20000000800 */
[----:B-1----:R-:W-:Y:S02]  /*ae70*/  F2FP.BF16.PACK_AB R0, R35, R34 ;  /* 0x000000222300723e */ /* 0x002fe400000010ff */
[----:B--2---:R-:W-:-:S03]  /*ae80*/  F2FP.BF16.PACK_AB R3, R73, R72 ;  /* 0x000000484903723e */ /* 0x004fc600000010ff */
[----:B------:R1:W-:Y:S01]  /*ae90*/  STS [R5+0x2000], R0 ;  /* 0x0020000005007388 */ /* 0x0003e20000000800 */
[----:B---3--:R-:W-:-:S03]  /*aea0*/  F2FP.BF16.PACK_AB R2, R87, R86 ;  /* 0x000000565702723e */ /* 0x008fc600000010ff */
[----:B------:R2:W-:Y:S04]  /*aeb0*/  STS [R5+0x2400], R4 ;  /* 0x0024000405007388 */ /* 0x0005e80000000800 */
[----:B----4-:R3:W-:Y:S04]  /*aec0*/  STS [R12], R3 ;  /* 0x000000030c007388 */ /* 0x0107e80000000800 */
[----:B------:R3:W-:Y:S04]  /*aed0*/  STS [R12+0x400], R2 ;  /* 0x000400020c007388 */ /* 0x0007e80000000800 */
[----:B------:R-:W4:Y:S01]  /*aee0*/  LDL R6, [R1+0x78] ;  /* 0x0000780001067983 */ /* 0x000f220000100800 */
[----:B-1----:R-:W-:-:S02]  /*aef0*/  F2FP.BF16.PACK_AB R0, R75, R74 ;  /* 0x0000004a4b00723e */ /* 0x002fc400000010ff */
[----:B--2---:R-:W-:Y:S02]  /*af00*/  F2FP.BF16.PACK_AB R4, R37, R36 ;  /* 0x000000242504723e */ /* 0x004fe400000010ff */
[----:B---3--:R-:W-:Y:S01]  /*af10*/  F2FP.BF16.PACK_AB R3, R93, R92 ;  /* 0x0000005c5d03723e */ /* 0x008fe200000010ff */
[----:B------:R-:W-:Y:S01]  /*af20*/  STS [R13], R0 ;  /* 0x000000000d007388 */ /* 0x000fe20000000800 */
[----:B------:R-:W-:-:S03]  /*af30*/  F2FP.BF16.PACK_AB R2, R59, R58 ;  /* 0x0000003a3b02723e */ /* 0x000fc600000010ff */
[----:B------:R-:W-:Y:S04]  /*af40*/  STS [R13+0x400], R3 ;  /* 0x000400030d007388 */ /* 0x000fe80000000800 */
[----:B------:R-:W-:Y:S04]  /*af50*/  STS [R12+0x2000], R4 ;  /* 0x002000040c007388 */ /* 0x000fe80000000800 */
[----:B------:R1:W-:Y:S04]  /*af60*/  STS [R12+0x2400], R2 ;  /* 0x002400020c007388 */ /* 0x0003e80000000800 */
[----:B-1----:R-:W2:Y:S01]  /*af70*/  LDL R12, [R1+0x7c] ;  /* 0x00007c00010c7983 */ /* 0x002ea20000100800 */
[----:B------:R-:W-:-:S02]  /*af80*/  F2FP.BF16.PACK_AB R0, R39, R38 ;  /* 0x000000262700723e */ /* 0x000fc400000010ff */
[----:B------:R-:W-:Y:S02]  /*af90*/  F2FP.BF16.PACK_AB R5, R55, R54 ;  /* 0x000000363705723e */ /* 0x000fe400000010ff */
[----:B------:R-:W-:Y:S01]  /*afa0*/  F2FP.BF16.PACK_AB R4, R61, R60 ;  /* 0x0000003c3d04723e */ /* 0x000fe200000010ff */
[----:B------:R1:W-:Y:S01]  /*afb0*/  STS [R13+0x2000], R0 ;  /* 0x002000000d007388 */ /* 0x0003e20000000800 */
[----:B------:R-:W-:Y:S02]  /*afc0*/  F2FP.BF16.PACK_AB R3, R101, R100 ;  /* 0x000000646503723e */ /* 0x000fe400000010ff */
[----:B------:R-:W-:Y:S01]  /*afd0*/  F2FP.BF16.PACK_AB R2, R79, R78 ;  /* 0x0000004e4f02723e */ /* 0x000fe200000010ff */
[----:B------:R-:W-:Y:S04]  /*afe0*/  STS [R13+0x2400], R5 ;  /* 0x002400050d007388 */ /* 0x000fe80000000800 */
[----:B------:R3:W-:Y:S04]  /*aff0*/  STS [R11], R4 ;  /* 0x000000040b007388 */ /* 0x0007e80000000800 */
[----:B------:R3:W-:Y:S04]  /*b000*/  STS [R11+0x400], R3 ;  /* 0x000400030b007388 */ /* 0x0007e80000000800 */
[----:B------:R3:W-:Y:S01]  /*b010*/  STS [R10], R2 ;  /* 0x000000020a007388 */ /* 0x0007e20000000800 */
[----:B-1----:R-:W-:-:S05]  /*b020*/  F2FP.BF16.PACK_AB R0, R95, R94 ;  /* 0x0000005e5f00723e */ /* 0x002fca00000010ff */
[----:B------:R1:W-:Y:S01]  /*b030*/  STS [R10+0x400], R0 ;  /* 0x000400000a007388 */ /* 0x0003e20000000800 */
[----:B---3--:R-:W-:Y:S02]  /*b040*/  F2FP.BF16.PACK_AB R4, R51, R50 ;  /* 0x000000323304723e */ /* 0x008fe400000010ff */
[----:B------:R-:W-:-:S03]  /*b050*/  F2FP.BF16.PACK_AB R3, R53, R52 ;  /* 0x000000343503723e */ /* 0x000fc600000010ff */
[----:B------:R-:W-:Y:S01]  /*b060*/  STS [R11+0x2000], R4 ;  /* 0x002000040b007388 */ /* 0x000fe20000000800 */
[----:B------:R-:W-:-:S03]  /*b070*/  F2FP.BF16.PACK_AB R2, R47, R46 ;  /* 0x0000002e2f02723e */ /* 0x000fc600000010ff */
[----:B------:R3:W-:Y:S04]  /*b080*/  STS [R11+0x2400], R3 ;  /* 0x002400030b007388 */ /* 0x0007e80000000800 */
[----:B------:R3:W-:Y:S01]  /*b090*/  STS [R10+0x2000], R2 ;  /* 0x002000020a007388 */ /* 0x0007e20000000800 */
[----:B-1----:R-:W-:-:S05]  /*b0a0*/  F2FP.BF16.PACK_AB R0, R49, R48 ;  /* 0x000000303100723e */ /* 0x002fca00000010ff */
[----:B------:R1:W-:Y:S01]  /*b0b0*/  STS [R10+0x2400], R0 ;  /* 0x002400000a007388 */ /* 0x0003e20000000800 */
[----:B---3--:R-:W-:-:S03]  /*b0c0*/  F2FP.BF16.PACK_AB R3, R77, R76 ;  /* 0x0000004c4d03723e */ /* 0x008fc600000010ff */
[----:B------:R-:W3:Y:S01]  /*b0d0*/  LDL.LU R11, [R1+0x50] ;  /* 0x00005000010b7983 */ /* 0x000ee20000300800 */
[----:B------:R-:W-:-:S03]  /*b0e0*/  F2FP.BF16.PACK_AB R2, R81, R80 ;  /* 0x000000505102723e */ /* 0x000fc600000010ff */
[----:B------:R1:W-:Y:S04]  /*b0f0*/  STS [R7], R3 ;  /* 0x0000000307007388 */ /* 0x0003e80000000800 */
[----:B------:R1:W-:Y:S02]  /*b100*/  STS [R7+0x400], R2 ;  /* 0x0004000207007388 */ /* 0x0003e40000000800 */
[----:B-1----:R-:W-:Y:S02]  /*b110*/  F2FP.BF16.PACK_AB R0, R57, R56 ;  /* 0x000000383900723e */ /* 0x002fe400000010ff */
[----:B------:R-:W-:Y:S02]  /*b120*/  F2FP.BF16.PACK_AB R3, R63, R62 ;  /* 0x0000003e3f03723e */ /* 0x000fe400000010ff */
[----:B------:R-:W-:-:S02]  /*b130*/  F2FP.BF16.PACK_AB R2, R41, R40 ;  /* 0x000000282902723e */ /* 0x000fc400000010ff */
[----:B------:R-:W-:-:S04]  /*b140*/  ISETP.NE.U32.AND P2, PT, RZ, c[0x0][0x508], PT ;  /* 0x00014200ff007a0c */ /* 0x000fc80003f45070 */
[----:B------:R-:W-:Y:S02]  /*b150*/  ISETP.NE.AND.EX P2, PT, RZ, c[0x0][0x50c], PT, P2 ;  /* 0x00014300ff007a0c */ /* 0x000fe40003f45320 */
[----:B------:R-:W-:-:S04]  /*b160*/  ISETP.NE.U32.AND P1, PT, RZ, c[0x0][0x500], PT ;  /* 0x00014000ff007a0c */ /* 0x000fc80003f25070 */
[----:B------:R-:W-:Y:S01]  /*b170*/  ISETP.NE.AND.EX P1, PT, RZ, c[0x0][0x504], PT, P1 ;  /* 0x00014100ff007a0c */ /* 0x000fe20003f25310 */
[----:B------:R-:W-:-:S06]  /*b180*/  IMAD.MOV.U32 R10, RZ, RZ, c[0x0][0x388] ;  /* 0x0000e200ff0a7624 */ /* 0x000fcc00078e00ff */
[----:B------:R-:W-:-:S04]  /*b190*/  @P2 LEA R4, P0, R9, c[0x0][0x508], 0x2 ;  /* 0x0001420009042a11 */ /* 0x000fc800078010ff */
[----:B------:R-:W-:Y:S01]  /*b1a0*/  @P2 LEA.HI.X R5, R9, c[0x0][0x50c], R8, 0x2, P0 ;  /* 0x0001430009052a11 */ /* 0x000fe200000f1408 */
[----:B----4-:R1:W-:Y:S02]  /*b1b0*/  STS [R6], R0 ;  /* 0x0000000006007388 */ /* 0x0103e40000000800 */
[----:B-1----:R-:W-:Y:S02]  /*b1c0*/  F2FP.BF16.PACK_AB R0, R43, R42 ;  /* 0x0000002a2b00723e */ /* 0x002fe400000010ff */
[----:B--2---:R1:W-:Y:S04]  /*b1d0*/  STS [R12+0x400], R3 ;  /* 0x000400030c007388 */ /* 0x0043e80000000800 */
[----:B------:R-:W-:Y:S04]  /*b1e0*/  STS [R7+0x2000], R2 ;  /* 0x0020000207007388 */ /* 0x000fe80000000800 */
[----:B------:R2:W-:Y:S01]  /*b1f0*/  STS [R7+0x2400], R0 ;  /* 0x0024000007007388 */ /* 0x0005e20000000800 */
[----:B-1----:R-:W-:-:S02]  /*b200*/  F2FP.BF16.PACK_AB R3, R29, R28 ;  /* 0x0000001c1d03723e */ /* 0x002fc400000010ff */
[----:B--2---:R-:W-:-:S03]  /*b210*/  F2FP.BF16.PACK_AB R0, R31, R30 ;  /* 0x0000001e1f00723e */ /* 0x004fc600000010ff */
[----:B------:R1:W-:Y:S04]  /*b220*/  STS [R6+0x2000], R3 ;  /* 0x0020000306007388 */ /* 0x0003e80000000800 */
[----:B------:R2:W-:Y:S04]  /*b230*/  STS [R12+0x2400], R0 ;  /* 0x002400000c007388 */ /* 0x0005e80000000800 */
[----:B------:R-:W-:Y:S01]  /*b240*/  BAR.SYNC.DEFER_BLOCKING 0x1, 0x80 ;  /* 0x0042000000007b1d */ /* 0x000fe20000010000 */
[----:B-1----:R-:W-:Y:S02]  /*b250*/  IMAD.MOV.U32 R6, RZ, RZ, 0x4 ;  /* 0x00000004ff067424 */ /* 0x002fe400078e00ff */
[----:B------:R-:W-:-:S02]  /*b260*/  IMAD.MOV.U32 R3, RZ, RZ, RZ ;  /* 0x000000ffff037224 */ /* 0x000fc400078e00ff */
[----:B------:R-:W-:Y:S01]  /*b270*/  IMAD.WIDE R6, R9, R6, c[0x0][0x500] ;  /* 0x0001400009067625 */ /* 0x000fe200078e0206 */
[----:B------:R1:W5:Y:S04]  /*b280*/  @P2 LDG.E R10, [R4.64] ;  /* 0x00000008040a2981 */ /* 0x000368000c1e1900 */
[----:B------:R1:W5:Y:S01]  /*b290*/  @P1 LDG.E R3, [R6.64] ;  /* 0x0000000806031981 */ /* 0x000362000c1e1900 */
[----:B---3--:R-:W-:-:S04]  /*b2a0*/  ISETP.NE.AND P0, PT, R11, RZ, PT ;  /* 0x000000ff0b00720c */ /* 0x008fc80003f05270 */
[----:B--2---:R-:W-:Y:S01]  /*b2b0*/  SEL R0, R11, c[0x0][0x3d4], P0 ;  /* 0x0000f5000b007a07 */ /* 0x004fe20000000000 */
[----:B------:R-:W-:Y:S05]  /*b2c0*/  @P2 BRA `(.L_x_82) ;  /* 0x0000004000002947 */ /* 0x000fea0003800000 */
[----:B------:R-:W-:Y:S05]  /*b2d0*/  @!P1 BRA `(.L_x_82) ;  /* 0x0000003000009947 */ /* 0x000fea0003800000 */
[----:B-----5:R2:W3:Y:S04]  /*b2e0*/  LDG.E R10, [R6.64] ;  /* 0x00000008060a7981 */ /* 0x0204e8000c1e1900 */
[----:B-12---:R-:W3:Y:S02]  /*b2f0*/  LDG.E R6, [R6.64+0x4] ;  /* 0x0000040806067981 */ /* 0x006ee4000c1e1900 */
[----:B---3--:R-:W-:Y:S02]  /*b300*/  IADD3 R10, -R10, R6, RZ ;  /* 0x000000060a0a7210 */ /* 0x008fe40007ffe1ff */
.L_x_82:
[----:B-1----:R-:W2:Y:S04]  /*b310*/  LDL R4, [R1+0x88] ;  /* 0x0000880001047983 */ /* 0x002ea80000100800 */
[----:B------:R-:W2:Y:S04]  /*b320*/  LDL R71, [R1+0x24] ;  /* 0x0000240001477983 */ /* 0x000ea80000100800 */
[----:B------:R-:W3:Y:S04]  /*b330*/  LDL R27, [R1+0x48] ;  /* 0x00004800011b7983 */ /* 0x000ee80000100800 */
[----:B------:R-:W4:Y:S04]  /*b340*/  LDL R14, [R1+0x54] ;  /* 0x00005400010e7983 */ /* 0x000f280000100800 */
[----:B------:R-:W4:Y:S01]  /*b350*/  LDL R16, [R1+0x84] ;  /* 0x0000840001107983 */ /* 0x000f220000100800 */
[----:B------:R-:W-:Y:S01]  /*b360*/  IMAD.MOV.U32 R11, RZ, RZ, 0x368 ;  /* 0x00000368ff0b7424 */ /* 0x000fe200078e00ff */
[----:B------:R-:W-:-:S04]  /*b370*/  ISETP.GT.AND P3, PT, R0, 0x1, PT ;  /* 0x000000010000780c */ /* 0x000fc80003f64270 */
[----:B------:R-:W-:-:S04]  /*b380*/  SEL R11, R11, 0x328, P3 ;  /* 0x000003280b0b7807 */ /* 0x000fc80001800000 */
[----:B------:R-:W1:Y:S08]  /*b390*/  LDC.64 R6, c[0x0][R11+0x170] ;  /* 0x00005c000b067b82 */ /* 0x000e700000000a00 */
[----:B------:R1:W3:Y:S08]  /*b3a0*/  LDC.64 R12, c[0x0][R11+0x168] ;  /* 0x00005a000b0c7b82 */ /* 0x0002f00000000a00 */
[----:B------:R1:W2:Y:S08]  /*b3b0*/  LDC.64 R20, c[0x0][R11+0x178] ;  /* 0x00005e000b147b82 */ /* 0x0002b00000000a00 */
[----:B------:R1:W2:Y:S01]  /*b3c0*/  LDC.64 R22, c[0x0][R11+0x160] ;  /* 0x000058000b167b82 */ /* 0x0002a20000000a00 */
[----:B------:R-:W-:Y:S01]  /*b3d0*/  ISETP.NE.U32.AND P0, PT, RZ, c[0x0][0x500], PT ;  /* 0x00014000ff007a0c */ /* 0x000fe20003f05070 */
[----:B------:R-:W-:-:S03]  /*b3e0*/  IMAD.MOV.U32 R0, RZ, RZ, c[0x0][0x4e8] ;  /* 0x00013a00ff007624 */ /* 0x000fc600078e00ff */
[----:B------:R-:W-:Y:S02]  /*b3f0*/  ISETP.NE.AND.EX P0, PT, RZ, c[0x0][0x504], PT, P0 ;  /* 0x00014100ff007a0c */ /* 0x000fe40003f05300 */
[----:B------:R-:W-:Y:S02]  /*b400*/  ISETP.NE.AND P2, PT, R0, 0x1, PT ;  /* 0x000000010000780c */ /* 0x000fe40003f45270 */
[----:B------:R-:W-:Y:S02]  /*b410*/  SEL R2, R9, RZ, !P0 ;  /* 0x000000ff09027207 */ /* 0x000fe40004000000 */
[----:B------:R-:W-:Y:S01]  /*b420*/  SEL R5, R8, RZ, !P0 ;  /* 0x000000ff08057207 */ /* 0x000fe20004000000 */
[----:B------:R-:W1:Y:S02]  /*b430*/  S2R R88, SR_TID.X ;  /* 0x0000000000587919 */ /* 0x000e640000002100 */
[----:B-1----:R-:W-:-:S04]  /*b440*/  IMAD R0, R7, R2, RZ ;  /* 0x0000000207007224 */ /* 0x002fc800078e02ff */
[C---:B------:R-:W-:Y:S02]  /*b450*/  IMAD R11, R6.reuse, R5, R0 ;  /* 0x00000005060b7224 */ /* 0x040fe400078e0200 */
[----:B------:R-:W-:Y:S01]  /*b460*/  IMAD.WIDE.U32 R6, R6, R2, RZ ;  /* 0x0000000206067225 */ /* 0x000fe200078e00ff */
[----:B-----5:R-:W-:Y:S02]  /*b470*/  SHF.R.S32.HI R17, RZ, 0x1f, R3 ;  /* 0x0000001fff117819 */ /* 0x020fe40000011403 */
[----:B------:R-:W-:-:S04]  /*b480*/  SHF.R.S32.HI R15, RZ, 0x1f, R88 ;  /* 0x0000001fff0f7819 */ /* 0x000fc80000011458 */
[----:B------:R-:W-:-:S04]  /*b490*/  LEA.HI R15, R15, R88, RZ, 0x5 ;  /* 0x000000580f0f7211 */ /* 0x000fc800078f28ff */
[----:B------:R-:W-:-:S05]  /*b4a0*/  LOP3.LUT R15, R15, 0xffffffe0, RZ, 0xc0, !PT ;  /* 0xffffffe00f0f7812 */ /* 0x000fca00078ec0ff */
[----:B------:R-:W-:Y:S02]  /*b4b0*/  IMAD.IADD R15, R88, 0x1, -R15 ;  /* 0x00000001580f7824 */ /* 0x000fe400078e0a0f */
[----:B--2---:R-:W-:-:S04]  /*b4c0*/  IMAD R4, R71, 0x80, R4 ;  /* 0x0000008047047824 */ /* 0x004fc800078e0204 */
[----:B------:R-:W-:-:S04]  /*b4d0*/  @P2 IMAD.HI.U32 R5, R4, c[0x0][0x4ec], RZ ;  /* 0x00013b0004052a27 */ /* 0x000fc800078e00ff */
[----:B---3--:R-:W-:-:S04]  /*b4e0*/  IMAD.WIDE.U32 R8, R12, R27, RZ ;  /* 0x0000001b0c087225 */ /* 0x008fc800078e00ff */
[----:B------:R-:W-:Y:S01]  /*b4f0*/  IMAD.MOV.U32 R0, RZ, RZ, R4 ;  /* 0x000000ffff007224 */ /* 0x000fe200078e0004 */
[----:B------:R-:W-:Y:S01]  /*b500*/  @P2 SHF.R.U32.HI R0, RZ, c[0x0][0x4f0], R5 ;  /* 0x00013c00ff002a19 */ /* 0x000fe20000011605 */
[----:B------:R-:W-:Y:S01]  /*b510*/  IMAD R12, R13, R27, RZ ;  /* 0x0000001b0d0c7224 */ /* 0x000fe200078e02ff */
[----:B----4-:R-:W-:Y:S01]  /*b520*/  SEL R5, R14, RZ, P3 ;  /* 0x000000ff0e057207 */ /* 0x010fe20001800000 */
[----:B------:R-:W-:Y:S01]  /*b530*/  IMAD.IADD R13, R7, 0x1, R11 ;  /* 0x00000001070d7824 */ /* 0x000fe200078e020b */
[----:B------:R-:W-:Y:S01]  /*b540*/  IADD3 R14, P1, P0, R6, R8, R3 ;  /* 0x00000008060e7210 */ /* 0x000fe2000783e003 */
[----:B------:R-:W-:Y:S02]  /*b550*/  IMAD.IADD R8, R9, 0x1, R12 ;  /* 0x0000000109087824 */ /* 0x000fe400078e020c */
[----:B------:R-:W-:Y:S02]  /*b560*/  IMAD.MOV R9, RZ, RZ, -R0 ;  /* 0x000000ffff097224 */ /* 0x000fe400078e0a00 */
[----:B------:R-:W-:-:S02]  /*b570*/  IMAD R11, R21, R5, RZ ;  /* 0x00000005150b7224 */ /* 0x000fc400078e02ff */
[----:B------:R-:W-:Y:S01]  /*b580*/  IMAD.WIDE.U32 R6, R20, R5, RZ ;  /* 0x0000000514067225 */ /* 0x000fe200078e00ff */
[----:B------:R-:W-:-:S03]  /*b590*/  IADD3.X R13, R13, R8, R17, P1, P0 ;  /* 0x000000080d0d7210 */ /* 0x000fc60000fe0411 */
[----:B------:R-:W-:Y:S01]  /*b5a0*/  IMAD R8, R9, c[0x0][0x4e8], R4 ;  /* 0x00013a0009087a24 */ /* 0x000fe200078e0204 */
[----:B------:R-:W-:Y:S01]  /*b5b0*/  IADD3 R6, P1, P0, R0, R14, R6 ;  /* 0x0000000e00067210 */ /* 0x000fe2000783e006 */
[----:B------:R-:W-:Y:S01]  /*b5c0*/  IMAD.IADD R11, R7, 0x1, R11 ;  /* 0x00000001070b7824 */ /* 0x000fe200078e020b */
[----:B------:R-:W-:Y:S01]  /*b5d0*/  SHF.R.S32.HI R5, RZ, 0x1f, R0 ;  /* 0x0000001fff057819 */ /* 0x000fe20000011400 */
[----:B------:R-:W-:Y:S01]  /*b5e0*/  IMAD R0, R23, R8, RZ ;  /* 0x0000000817007224 */ /* 0x000fe200078e02ff */
[----:B------:R-:W-:Y:S02]  /*b5f0*/  SHF.R.S32.HI R9, RZ, 0x1f, R8 ;  /* 0x0000001fff097819 */ /* 0x000fe40000011408 */
[----:B------:R-:W-:Y:S01]  /*b600*/  IADD3.X R7, R5, R13, R11, P1, P0 ;  /* 0x0000000d05077210 */ /* 0x000fe20000fe040b */
[----:B------:R-:W-:Y:S02]  /*b610*/  IMAD.MOV.U32 R5, RZ, RZ, c[0x0][0x4a8] ;  /* 0x00012a00ff057624 */ /* 0x000fe400078e00ff */
[----:B------:R-:W-:-:S02]  /*b620*/  IMAD R0, R22, R9, R0 ;  /* 0x0000000916007224 */ /* 0x000fc400078e0200 */
[----:B------:R-:W-:Y:S01]  /*b630*/  IMAD.WIDE.U32 R8, R22, R8, R6 ;  /* 0x0000000816087225 */ /* 0x000fe200078e0006 */
[----:B------:R-:W-:-:S03]  /*b640*/  SEL R6, R5, c[0x0][0x450], P3 ;  /* 0x0001140005067a07 */ /* 0x000fc60001800000 */
[----:B------:R-:W-:Y:S01]  /*b650*/  IMAD.MOV.U32 R7, RZ, RZ, c[0x0][0x4ac] ;  /* 0x00012b00ff077624 */ /* 0x000fe200078e00ff */
[----:B------:R-:W-:Y:S01]  /*b660*/  LEA R6, P0, R8, R6, 0x2 ;  /* 0x0000000608067211 */ /* 0x000fe200078010ff */
[----:B------:R-:W-:-:S03]  /*b670*/  IMAD.IADD R5, R9, 0x1, R0 ;  /* 0x0000000109057824 */ /* 0x000fc600078e0200 */
[----:B------:R-:W-:-:S04]  /*b680*/  SEL R7, R7, c[0x0][0x454], P3 ;  /* 0x0001150007077a07 */ /* 0x000fc80001800000 */
[----:B------:R-:W-:Y:S01]  /*b690*/  LEA.HI.X R5, R8, R7, R5, 0x2, P0 ;  /* 0x0000000708057211 */ /* 0x000fe200000f1405 */
[----:B------:R-:W-:Y:S01]  /*b6a0*/  IMAD R0, R10, c[0x0][0x4e8], RZ ;  /* 0x00013a000a007a24 */ /* 0x000fe200078e02ff */
[----:B------:R-:W-:Y:S04]  /*b6b0*/  SHFL.IDX PT, R12, R6, RZ, 0x1c1f ;  /* 0x001c1fff060c7589 */ /* 0x000fe800000e0000 */
[----:B------:R-:W1:Y:S04]  /*b6c0*/  SHFL.IDX PT, R13, R5, RZ, 0x1c1f ;  /* 0x001c1fff050d7589 */ /* 0x000e6800000e0000 */
[----:B------:R-:W-:Y:S04]  /*b6d0*/  SHFL.IDX PT, R10, R6, 0x1, 0x1c1f ;  /* 0x003c1f00060a7f89 */ /* 0x000fe800000e0000 */
[----:B------:R-:W2:Y:S04]  /*b6e0*/  SHFL.IDX PT, R11, R5, 0x1, 0x1c1f ;  /* 0x003c1f00050b7f89 */ /* 0x000ea800000e0000 */
[----:B------:R-:W-:Y:S04]  /*b6f0*/  SHFL.IDX PT, R8, R6, 0x2, 0x1c1f ;  /* 0x005c1f0006087f89 */ /* 0x000fe800000e0000 */
[----:B------:R-:W3:Y:S04]  /*b700*/  SHFL.IDX PT, R9, R5, 0x2, 0x1c1f ;  /* 0x005c1f0005097f89 */ /* 0x000ee800000e0000 */
[----:B------:R4:W-:Y:S04]  /*b710*/  SHFL.IDX PT, R7, R5, 0x3, 0x1c1f ;  /* 0x007c1f0005077f89 */ /* 0x0009e800000e0000 */
[----:B------:R-:W1:Y:S01]  /*b720*/  SHFL.IDX PT, R6, R6, 0x3, 0x1c1f ;  /* 0x007c1f0006067f89 */ /* 0x000e6200000e0000 */
[----:B------:R-:W-:Y:S01]  /*b730*/  LOP3.LUT P0, RZ, R15, 0x3, RZ, 0xc0, !PT ;  /* 0x000000030fff7812 */ /* 0x000fe2000780c0ff */
[----:B----4-:R-:W-:-:S05]  /*b740*/  IMAD R5, R71, 0x80, R16 ;  /* 0x0000008047057824 */ /* 0x010fca00078e0210 */
[C---:B------:R-:W-:Y:S02]  /*b750*/  IADD3 R16, R5.reuse, 0x8, RZ ;  /* 0x0000000805107810 */ /* 0x040fe40007ffe0ff */
[C---:B------:R-:W-:Y:S02]  /*b760*/  IADD3 R15, R5.reuse, 0x40, RZ ;  /* 0x00000040050f7810 */ /* 0x040fe40007ffe0ff */
[C---:B------:R-:W-:Y:S02]  /*b770*/  IADD3 R14, R5.reuse, 0x48, RZ ;  /* 0x00000048050e7810 */ /* 0x040fe40007ffe0ff */
[-C--:B------:R-:W-:Y:S02]  /*b780*/  ISETP.GE.OR P5, PT, R5, R0.reuse, P0 ;  /* 0x000000000500720c */ /* 0x080fe400007a6670 */
[-C--:B------:R-:W-:Y:S02]  /*b790*/  ISETP.GE.OR P4, PT, R16, R0.reuse, P0 ;  /* 0x000000001000720c */ /* 0x080fe40000786670 */
[----:B------:R-:W-:-:S02]  /*b7a0*/  ISETP.GE.OR P1, PT, R15, R0, P0 ;  /* 0x000000000f00720c */ /* 0x000fc40000726670 */
[----:B------:R-:W-:-:S07]  /*b7b0*/  ISETP.GE.OR P0, PT, R14, R0, P0 ;  /* 0x000000000e00720c */ /* 0x000fce0000706670 */
[----:B-1----:R1:W-:Y:S01]  /*b7c0*/  @!P5 ST.E [R12.64], R24 ;  /* 0x000000180c00d985 */ /* 0x0023e2000c101908 */
[----:B------:R-:W-:-:S03]  /*b7d0*/  ISETP.GE.AND P5, PT, R14, R0, PT ;  /* 0x000000000e00720c */ /* 0x000fc60003fa6270 */
[----:B--2---:R1:W-:Y:S01]  /*b7e0*/  @!P4 ST.E [R10.64], R25 ;  /* 0x000000190a00c985 */ /* 0x0043e2000c101908 */
[----:B------:R-:W-:-:S03]  /*b7f0*/  ISETP.GE.AND P4, PT, R15, R0, PT ;  /* 0x000000000f00720c */ /* 0x000fc60003f86270 */
[----:B---3--:R1:W-:Y:S01]  /*b800*/  @!P1 ST.E [R8.64], R26 ;  /* 0x0000001a08009985 */ /* 0x0083e2000c101908 */
[----:B------:R-:W-:-:S03]  /*b810*/  ISETP.GE.AND P1, PT, R5, R0, PT ;  /* 0x000000000500720c */ /* 0x000fc60003f26270 */
[----:B------:R1:W-:Y:S01]  /*b820*/  @!P0 ST.E [R6.64], R19 ;  /* 0x0000001306008985 */ /* 0x0003e2000c101908 */
[----:B------:R-:W-:Y:S01]  /*b830*/  ISETP.GE.AND P0, PT, R16, R0, PT ;  /* 0x000000001000720c */ /* 0x000fe20003f06270 */
[----:B------:R-:W-:Y:S05]  /*b840*/  @P3 BRA `(.L_x_83) ;  /* 0x0000079000003947 */ /* 0x000fea0003800000 */
[----:B------:R-:W2:Y:S01]  /*b850*/  LDL R88, [R1+0x74] ;  /* 0x0000740001587983 */ /* 0x000ea20000100800 */
[----:B------:R-:W-:Y:S01]  /*b860*/  IMAD R17, R17, c[0x0][0x3a0], RZ ;  /* 0x0000e80011117a24 */ /* 0x000fe200078e02ff */
[----:B-1----:R-:W-:Y:S01]  /*b870*/  SHF.R.S32.HI R7, RZ, 0x1f, R2 ;  /* 0x0000001fff077819 */ /* 0x002fe20000011402 */
[C---:B------:R-:W-:Y:S01]  /*b880*/  IMAD.WIDE.U32 R4, R3.reuse, c[0x0][0x3a0], RZ ;  /* 0x0000e80003047a25 */ /* 0x040fe200078e00ff */
[----:B------:R1:W3:Y:S03]  /*b890*/  LDS.128 R12, [R213+0x80] ;  /* 0x00008000d50c7984 */ /* 0x0002e60000000c00 */
[----:B------:R-:W-:Y:S01]  /*b8a0*/  IMAD R3, R3, c[0x0][0x3a4], R17 ;  /* 0x0000e90003037a24 */ /* 0x000fe200078e0211 */
[----:B------:R1:W4:Y:S01]  /*b8b0*/  LDS.128 R20, [R213+0x880] ;  /* 0x00088000d5147984 */ /* 0x0003220000000c00 */
[----:B------:R-:W-:-:S03]  /*b8c0*/  IMAD R7, R7, c[0x0][0x3f0], RZ ;  /* 0x0000fc0007077a24 */ /* 0x000fc600078e02ff */
[----:B------:R-:W-:Y:S01]  /*b8d0*/  IADD3 R5, R5, R3, RZ ;  /* 0x0000000305057210 */ /* 0x000fe20007ffe0ff */
[----:B------:R1:W1:Y:S04]  /*b8e0*/  LDS.128 R28, [R213+0x1880] ;  /* 0x00188000d51c7984 */ /* 0x0002680000000c00 */
[C---:B------:R-:W-:Y:S01]  /*b8f0*/  IMAD.WIDE.U32 R4, R27.reuse, c[0x0][0x3e8], R4 ;  /* 0x0000fa001b047a25 */ /* 0x040fe200078e0004 */
[----:B------:R1:W1:Y:S03]  /*b900*/  LDS.128 R32, [R213+0x2080] ;  /* 0x00208000d5207984 */ /* 0x0002660000000c00 */
[----:B------:R-:W-:Y:S01]  /*b910*/  IMAD R5, R27, c[0x0][0x3ec], R5 ;  /* 0x0000fb001b057a24 */ /* 0x000fe200078e0205 */
[----:B------:R1:W1:Y:S03]  /*b920*/  LDS.128 R36, [R213+0x2880] ;  /* 0x00288000d5247984 */ /* 0x0002660000000c00 */
[----:B------:R-:W-:Y:S01]  /*b930*/  IMAD.WIDE.U32 R4, R2, c[0x0][0x3f0], R4 ;  /* 0x0000fc0002047a25 */ /* 0x000fe200078e0004 */
[----:B------:R1:W1:Y:S04]  /*b940*/  LDS.128 R24, [R213+0x1080] ;  /* 0x00108000d5187984 */ /* 0x0002680000000c00 */
[----:B------:R1:W1:Y:S04]  /*b950*/  LDS.128 R40, [R213+0x3080] ;  /* 0x00308000d5287984 */ /* 0x0002680000000c00 */
[----:B------:R1:W1:Y:S04]  /*b960*/  LDS.128 R44, [R213+0x3880] ;  /* 0x00388000d52c7984 */ /* 0x0002680000000c00 */
[----:B------:R-:W5:Y:S02]  /*b970*/  S2R R10, SR_TID.X ;  /* 0x00000000000a7919 */ /* 0x000f640000002100 */
[----:B-----5:R-:W-:-:S04]  /*b980*/  SHF.R.S32.HI R9, RZ, 0x1f, R10 ;  /* 0x0000001fff097819 */ /* 0x020fc8000001140a */
[----:B------:R-:W-:-:S04]  /*b990*/  LEA.HI R9, R9, R10, RZ, 0x3 ;  /* 0x0000000a09097211 */ /* 0x000fc800078f18ff */
[----:B------:R-:W-:Y:S02]  /*b9a0*/  SHF.R.S32.HI R9, RZ, 0x3, R9 ;  /* 0x00000003ff097819 */ /* 0x000fe40000011409 */
[----:B--2---:R-:W-:-:S04]  /*b9b0*/  LEA R6, R71, R88, 0x7 ;  /* 0x0000005847067211 */ /* 0x004fc800078e38ff */
[----:B------:R-:W-:Y:S01]  /*b9c0*/  MOV R3, R6 ;  /* 0x0000000600037202 */ /* 0x000fe20000000f00 */
[----:B------:R-:W-:-:S05]  /*b9d0*/  @P2 IMAD.HI.U32 R8, R6, c[0x0][0x4ec], RZ ;  /* 0x00013b0006082a27 */ /* 0x000fca00078e00ff */
[----:B------:R-:W-:Y:S01]  /*b9e0*/  @P2 SHF.R.U32.HI R3, RZ, c[0x0][0x4f0], R8 ;  /* 0x00013c00ff032a19 */ /* 0x000fe20000011608 */
[----:B------:R-:W-:-:S03]  /*b9f0*/  IMAD R8, R2, c[0x0][0x3f4], R7 ;  /* 0x0000fd0002087a24 */ /* 0x000fc600078e0207 */
[----:B------:R-:W-:Y:S02]  /*ba00*/  SHF.R.S32.HI R7, RZ, 0x1f, R3 ;  /* 0x0000001fff077819 */ /* 0x000fe40000011403 */
[----:B------:R-:W-:Y:S02]  /*ba10*/  IADD3 R2, -R3, RZ, RZ ;  /* 0x000000ff03027210 */ /* 0x000fe40007ffe1ff */
[----:B------:R-:W-:Y:S01]  /*ba20*/  IADD3 R5, R5, R8, RZ ;  /* 0x0000000805057210 */ /* 0x000fe20007ffe0ff */
[----:B------:R-:W-:Y:S02]  /*ba30*/  IMAD R7, R7, c[0x0][0x3e0], RZ ;  /* 0x0000f80007077a24 */ /* 0x000fe400078e02ff */
[----:B------:R-:W-:Y:S02]  /*ba40*/  IMAD R6, R2, c[0x0][0x4e8], R6 ;  /* 0x00013a0002067a24 */ /* 0x000fe400078e0206 */
[C---:B------:R-:W-:Y:S02]  /*ba50*/  IMAD R7, R3.reuse, c[0x0][0x3e4], R7 ;  /* 0x0000f90003077a24 */ /* 0x040fe400078e0207 */
[----:B------:R-:W-:Y:S01]  /*ba60*/  IMAD.WIDE.U32 R2, R3, c[0x0][0x3e0], R4 ;  /* 0x0000f80003027a25 */ /* 0x000fe200078e0004 */
[----:B------:R-:W-:-:S04]  /*ba70*/  SHF.R.S32.HI R4, RZ, 0x1f, R6 ;  /* 0x0000001fff047819 */ /* 0x000fc80000011406 */
[----:B------:R-:W-:Y:S01]  /*ba80*/  IADD3 R3, R3, R7, RZ ;  /* 0x0000000703037210 */ /* 0x000fe20007ffe0ff */
[----:B------:R-:W-:-:S04]  /*ba90*/  IMAD R4, R4, c[0x0][0x3d8], RZ ;  /* 0x0000f60004047a24 */ /* 0x000fc800078e02ff */
[----:B------:R-:W-:-:S04]  /*baa0*/  IMAD.WIDE.U32 R2, R6, c[0x0][0x3d8], R2 ;  /* 0x0000f60006027a25 */ /* 0x000fc800078e0002 */
[----:B------:R-:W-:Y:S01]  /*bab0*/  IMAD R6, R6, c[0x0][0x3dc], R4 ;  /* 0x0000f70006067a24 */ /* 0x000fe200078e0204 */
[----:B------:R-:W-:Y:S02]  /*bac0*/  LEA R7, P0, R2, c[0x0][0x380], 0x1 ;  /* 0x0000e00002077a11 */ /* 0x000fe400078008ff */
[----:B------:R-:W-:Y:S02]  /*bad0*/  LEA R4, R71, R9, 0x7 ;  /* 0x0000000947047211 */ /* 0x000fe400078e38ff */
[----:B------:R-:W-:-:S04]  /*bae0*/  IADD3 R3, R3, R6, RZ ;  /* 0x0000000603037210 */ /* 0x000fc80007ffe0ff */
[----:B------:R-:W-:Y:S01]  /*baf0*/  LEA.HI.X R6, R2, c[0x0][0x384], R3, 0x1, P0 ;  /* 0x0000e10002067a11 */ /* 0x000fe200000f0c03 */
[----:B------:R-:W-:Y:S05]  /*bb00*/  BRA.DIV ~URZ, `(.L_x_84) ;  /* 0x000037e27f007947 */ /* 0x000fea000b800000 */
[----:B-1-34-:R1:W2:Y:S02]  /*bb10*/  SHFL.IDX PT, R8, R6, RZ, 0x181f ;  /* 0x00181fff06087589 */ /* 0x01a2a400000e0000 */
.L_x_160:
[----:B------:R-:W-:Y:S05]  /*bb20*/  BRA.DIV ~URZ, `(.L_x_85) ;  /* 0x000038327f007947 */ /* 0x000fea000b800000 */
[----:B------:R3:W4:Y:S02]  /*bb30*/  SHFL.IDX PT, R2, R7, RZ, 0x181f ;  /* 0x00181fff07027589 */ /* 0x00072400000e0000 */
.L_x_161:
[----:B------:R-:W5:Y:S02]  /*bb40*/  LDL.64 R10, [R1+0x18] ;  /* 0x00001800010a7983 */ /* 0x000f640000100a00 */
[----:B-----5:R-:W-:-:S04]  /*bb50*/  ISETP.GE.AND P2, PT, R10, c[0x0][0x3c8], PT ;  /* 0x0000f2000a007a0c */ /* 0x020fc80003f46270 */
[----:B------:R-:W-:-:S13]  /*bb60*/  ISETP.GE.OR P1, PT, R4, R0, P2 ;  /* 0x000000000400720c */ /* 0x000fda0001726670 */
[----:B----4-:R-:W-:-:S04]  /*bb70*/  @!P1 LEA R2, P0, R10, R2, 0x1 ;  /* 0x000000020a029211 */ /* 0x010fc800078008ff */
[----:B--2---:R-:W-:-:S05]  /*bb80*/  @!P1 LEA.HI.X R3, R10, R8, R18, 0x1, P0 ;  /* 0x000000080a039211 */ /* 0x004fca00000f0c12 */
[----:B------:R2:W-:Y:S01]  /*bb90*/  @!P1 ST.E.128 [R2.64], R12 ;  /* 0x0000000c02009985 */ /* 0x0005e2000c101d08 */
[----:B------:R-:W-:Y:S05]  /*bba0*/  BRA.DIV ~URZ, `(.L_x_86) ;  /* 0x000038227f007947 */ /* 0x000fea000b800000 */
[----:B------:R4:W1:Y:S04]  /*bbb0*/  SHFL.IDX PT, R8, R6, 0x1, 0x181f ;  /* 0x00381f0006087f89 */ /* 0x00086800000e0000 */
[----:B--2---:R4:W2:Y:S02]  /*bbc0*/  SHFL.IDX PT, R2, R7, 0x1, 0x181f ;  /* 0x00381f0007027f89 */ /* 0x0048a400000e0000 */
.L_x_162:
[----:B------:R-:W5:Y:S01]  /*bbd0*/  LDL.64 R10, [R1+0x18] ;  /* 0x00001800010a7983 */ /* 0x000f620000100a00 */
[----:B------:R-:W-:-:S04]  /*bbe0*/  IADD3 R3, R4, 0x10, RZ ;  /* 0x0000001004037810 */ /* 0x000fc80007ffe0ff */
[----:B------:R-:W-:-:S13]  /*bbf0*/  ISETP.GE.OR P1, PT, R3, R0, P2 ;  /* 0x000000000300720c */ /* 0x000fda0001726670 */
[----:B--2--5:R-:W-:-:S04]  /*bc00*/  @!P1 LEA R2, P0, R10, R2, 0x1 ;  /* 0x000000020a029211 */ /* 0x024fc800078008ff */
[----:B-1----:R-:W-:-:S05]  /*bc10*/  @!P1 LEA.HI.X R3, R10, R8, R18, 0x1, P0 ;  /* 0x000000080a039211 */ /* 0x002fca00000f0c12 */
[----:B------:R1:W-:Y:S01]  /*bc20*/  @!P1 ST.E.128 [R2.64], R20 ;  /* 0x0000001402009985 */ /* 0x0003e2000c101d08 */
[----:B------:R-:W-:Y:S05]  /*bc30*/  BRA.DIV ~URZ, `(.L_x_87) ;  /* 0x000038627f007947 */ /* 0x000fea000b800000 */
[----:B------:R2:W1:Y:S02]  /*bc40*/  SHFL.IDX PT, R8, R6, 0x2, 0x181f ;  /* 0x00581f0006087f89 */ /* 0x00046400000e0000 */
.L_x_163:
[----:B------:R-:W-:Y:S05]  /*bc50*/  BRA.DIV ~URZ, `(.L_x_88) ;  /* 0x000038b27f007947 */ /* 0x000fea000b800000 */
[----:B-1----:R1:W2:Y:S02]  /*bc60*/  SHFL.IDX PT, R2, R7, 0x2, 0x181f ;  /* 0x00581f0007027f89 */ /* 0x0022a400000e0000 */
.L_x_164:
[----:B------:R-:W5:Y:S01]  /*bc70*/  LDL.64 R10, [R1+0x18] ;  /* 0x00001800010a7983 */ /* 0x000f620000100a00 */
[----:B------:R-:W-:-:S04]  /*bc80*/  IADD3 R3, R4, 0x20, RZ ;  /* 0x0000002004037810 */ /* 0x000fc80007ffe0ff */
[----:B------:R-:W-:-:S13]  /*bc90*/  ISETP.GE.OR P1, PT, R3, R0, P2 ;  /* 0x000000000300720c */ /* 0x000fda0001726670 */
[----:B--2--5:R-:W-:-:S04]  /*bca0*/  @!P1 LEA R2, P0, R10, R2, 0x1 ;  /* 0x000000020a029211 */ /* 0x024fc800078008ff */
[----:B------:R-:W-:-:S05]  /*bcb0*/  @!P1 LEA.HI.X R3, R10, R8, R18, 0x1, P0 ;  /* 0x000000080a039211 */ /* 0x000fca00000f0c12 */
[----:B------:R2:W-:Y:S01]  /*bcc0*/  @!P1 ST.E.128 [R2.64], R24 ;  /* 0x0000001802009985 */ /* 0x0005e2000c101d08 */
[----:B------:R-:W-:Y:S05]  /*bcd0*/  BRA.DIV ~URZ, `(.L_x_89) ;  /* 0x000038a27f007947 */ /* 0x000fea000b800000 */
[----:B------:R1:W2:Y:S04]  /*bce0*/  SHFL.IDX PT, R8, R6, 0x3, 0x181f ;  /* 0x00781f0006087f89 */ /* 0x0002a800000e0000 */
[----:B--2---:R1:W2:Y:S02]  /*bcf0*/  SHFL.IDX PT, R2, R7, 0x3, 0x181f ;  /* 0x00781f0007027f89 */ /* 0x0042a400000e0000 */
.L_x_165:
[----:B------:R-:W5:Y:S01]  /*bd00*/  LDL.64 R10, [R1+0x18] ;  /* 0x00001800010a7983 */ /* 0x000f620000100a00 */
[----:B------:R-:W-:-:S04]  /*bd10*/  IADD3 R3, R4, 0x30, RZ ;  /* 0x0000003004037810 */ /* 0x000fc80007ffe0ff */
[----:B------:R-:W-:-:S13]  /*bd20*/  ISETP.GE.OR P1, PT, R3, R0, P2 ;  /* 0x000000000300720c */ /* 0x000fda0001726670 */
[----:B--2--5:R-:W-:-:S04]  /*bd30*/  @!P1 LEA R2, P0, R10, R2, 0x1 ;  /* 0x000000020a029211 */ /* 0x024fc800078008ff */
[----:B------:R-:W-:-:S05]  /*bd40*/  @!P1 LEA.HI.X R3, R10, R8, R18, 0x1, P0 ;  /* 0x000000080a039211 */ /* 0x000fca00000f0c12 */
[----:B------:R2:W-:Y:S01]  /*bd50*/  @!P1 ST.E.128 [R2.64], R28 ;  /* 0x0000001c02009985 */ /* 0x0005e2000c101d08 */
[----:B------:R-:W-:Y:S05]  /*bd60*/  BRA.DIV ~URZ, `(.L_x_90) ;  /* 0x000038e27f007947 */ /* 0x000fea000b800000 */
[----:B------:R1:W2:Y:S02]  /*bd70*/  SHFL.IDX PT, R8, R6, 0x4, 0x181f ;  /* 0x00981f0006087f89 */ /* 0x0002a400000e0000 */
.L_x_166:
[----:B------:R-:W-:Y:S05]  /*bd80*/  BRA.DIV ~URZ, `(.L_x_91) ;  /* 0x000039327f007947 */ /* 0x000fea000b800000 */
[----:B--2---:R2:W1:Y:S02]  /*bd90*/  SHFL.IDX PT, R2, R7, 0x4, 0x181f ;  /* 0x00981f0007027f89 */ /* 0x00446400000e0000 */
.L_x_167:
[----:B------:R-:W5:Y:S01]  /*bda0*/  LDL.64 R10, [R1+0x18] ;  /* 0x00001800010a7983 */ /* 0x000f620000100a00 */
[----:B------:R-:W-:-:S04]  /*bdb0*/  IADD3 R3, R4, 0x40, RZ ;  /* 0x0000004004037810 */ /* 0x000fc80007ffe0ff */
[----:B------:R-:W-:-:S13]  /*bdc0*/  ISETP.GE.OR P1, PT, R3, R0, P2 ;  /* 0x000000000300720c */ /* 0x000fda0001726670 */
[----:B-1---5:R-:W-:-:S04]  /*bdd0*/  @!P1 LEA R2, P0, R10, R2, 0x1 ;  /* 0x000000020a029211 */ /* 0x022fc800078008ff */
[----:B------:R-:W-:-:S05]  /*bde0*/  @!P1 LEA.HI.X R3, R10, R8, R18, 0x1, P0 ;  /* 0x000000080a039211 */ /* 0x000fca00000f0c12 */
[----:B------:R1:W-:Y:S01]  /*bdf0*/  @!P1 ST.E.128 [R2.64], R32 ;  /* 0x0000002002009985 */ /* 0x0003e2000c101d08 */
[----:B------:R-:W-:Y:S05]  /*be00*/  BRA.DIV ~URZ, `(.L_x_92) ;  /* 0x000039227f007947 */ /* 0x000fea000b800000 */
[----:B------:R1:W2:Y:S04]  /*be10*/  SHFL.IDX PT, R8, R6, 0x5, 0x181f ;  /* 0x00b81f0006087f89 */ /* 0x0002a800000e0000 */
[----:B-1----:R1:W3:Y:S02]  /*be20*/  SHFL.IDX PT, R2, R7, 0x5, 0x181f ;  /* 0x00b81f0007027f89 */ /* 0x0022e400000e0000 */
.L_x_168:
[----:B------:R-:W5:Y:S01]  /*be30*/  LDL.64 R10, [R1+0x18] ;  /* 0x00001800010a7983 */ /* 0x000f620000100a00 */
[----:B------:R-:W-:-:S04]  /*be40*/  IADD3 R3, R4, 0x50, RZ ;  /* 0x0000005004037810 */ /* 0x000fc80007ffe0ff */
[----:B------:R-:W-:-:S13]  /*be50*/  ISETP.GE.OR P1, PT, R3, R0, P2 ;  /* 0x000000000300720c */ /* 0x000fda0001726670 */
[----:B---3-5:R-:W-:-:S04]  /*be60*/  @!P1 LEA R2, P0, R10, R2, 0x1 ;  /* 0x000000020a029211 */ /* 0x028fc800078008ff */
[----:B--2---:R-:W-:-:S05]  /*be70*/  @!P1 LEA.HI.X R3, R10, R8, R18, 0x1, P0 ;  /* 0x000000080a039211 */ /* 0x004fca00000f0c12 */
[----:B------:R2:W-:Y:S01]  /*be80*/  @!P1 ST.E.128 [R2.64], R36 ;  /* 0x0000002402009985 */ /* 0x0005e2000c101d08 */
[----:B------:R-:W-:Y:S05]  /*be90*/  BRA.DIV ~URZ, `(.L_x_93) ;  /* 0x000039627f007947 */ /* 0x000fea000b800000 */
[----:B------:R3:W1:Y:S02]  /*bea0*/  SHFL.IDX PT, R8, R6, 0x6, 0x181f ;  /* 0x00d81f0006087f89 */ /* 0x00066400000e0000 */
.L_x_169:
[----:B------:R-:W-:Y:S05]  /*beb0*/  BRA.DIV ~URZ, `(.L_x_94) ;  /* 0x000039b27f007947 */ /* 0x000fea000b800000 */
[----:B--2---:R2:W3:Y:S02]  /*bec0*/  SHFL.IDX PT, R2, R7, 0x6, 0x181f ;  /* 0x00d81f0007027f89 */ /* 0x0044e400000e0000 */
.L_x_170:
[----:B------:R-:W5:Y:S01]  /*bed0*/  LDL.64 R10, [R1+0x18] ;  /* 0x00001800010a7983 */ /* 0x000f620000100a00 */
[----:B------:R-:W-:-:S04]  /*bee0*/  IADD3 R3, R4, 0x60, RZ ;  /* 0x0000006004037810 */ /* 0x000fc80007ffe0ff */
[----:B------:R-:W-:-:S13]  /*bef0*/  ISETP.GE.OR P1, PT, R3, R0, P2 ;  /* 0x000000000300720c */ /* 0x000fda0001726670 */
[----:B---3-5:R-:W-:-:S04]  /*bf00*/  @!P1 LEA R2, P0, R10, R2, 0x1 ;  /* 0x000000020a029211 */ /* 0x028fc800078008ff */
[----:B-1----:R-:W-:-:S05]  /*bf10*/  @!P1 LEA.HI.X R3, R10, R8, R18, 0x1, P0 ;  /* 0x000000080a039211 */ /* 0x002fca00000f0c12 */
[----:B------:R1:W-:Y:S01]  /*bf20*/  @!P1 ST.E.128 [R2.64], R40 ;  /* 0x0000002802009985 */ /* 0x0003e2000c101d08 */
[----:B------:R-:W-:Y:S05]  /*bf30*/  BRA.DIV ~URZ, `(.L_x_95) ;  /* 0x000039a27f007947 */ /* 0x000fea000b800000 */
[----:B----4-:R-:W3:Y:S04]  /*bf40*/  SHFL.IDX PT, R6, R6, 0x7, 0x181f ;  /* 0x00f81f0006067f89 */ /* 0x010ee800000e0000 */
[----:B-1----:R1:W4:Y:S02]  /*bf50*/  SHFL.IDX PT, R3, R7, 0x7, 0x181f ;  /* 0x00f81f0007037f89 */ /* 0x00232400000e0000 */
.L_x_171:
[----:B------:R-:W-:-:S04]  /*bf60*/  IADD3 R2, R4, 0x70, RZ ;  /* 0x0000007004027810 */ /* 0x000fc80007ffe0ff */
[----:B------:R-:W-:-:S13]  /*bf70*/  ISETP.GE.OR P2, PT, R2, R0, P2 ;  /* 0x000000000200720c */ /* 0x000fda0001746670 */
[----:B------:R-:W-:Y:S05]  /*bf80*/  @P2 BRA `(.L_x_96) ;  /* 0x0000198000002947 */ /* 0x000fea0003800000 */
[----:B------:R-:W5:Y:S02]  /*bf90*/  LDL.64 R8, [R1+0x18] ;  /* 0x0000180001087983 */ /* 0x000f640000100a00 */
[----:B----45:R-:W-:-:S04]  /*bfa0*/  LEA R2, P0, R8, R3, 0x1 ;  /* 0x0000000308027211 */ /* 0x030fc800078008ff */
[----:B---3--:R-:W-:-:S05]  /*bfb0*/  LEA.HI.X R3, R8, R6, R18, 0x1, P0 ;  /* 0x0000000608037211 */ /* 0x008fca00000f0c12 */
[----:B------:R3:W-:Y:S01]  /*bfc0*/  ST.E.128 [R2.64], R44 ;  /* 0x0000002c02007985 */ /* 0x0007e2000c101d08 */
[----:B------:R-:W-:Y:S05]  /*bfd0*/  BRA `(.L_x_96) ;  /* 0x0000193000007947 */ /* 0x000fea0003800000 */
.L_x_83:
[----:B------:R-:W2:Y:S04]  /*bfe0*/  LDL.LU R5, [R1+0x48] ;  /* 0x0000480001057983 */ /* 0x000ea80000300800 */
[----:B-1----:R-:W3:Y:S01]  /*bff0*/  LDL.LU R9, [R1+0x54] ;  /* 0x0000540001097983 */ /* 0x002ee20000300800 */
[----:B------:R-:W-:Y:S01]  /*c000*/  IMAD R17, R17, c[0x0][0x408], RZ ;  /* 0x0001020011117a24 */ /* 0x000fe200078e02ff */
[----:B------:R-:W-:Y:S01]  /*c010*/  SHF.R.S32.HI R0, RZ, 0x1f, R2 ;  /* 0x0000001fff007819 */ /* 0x000fe20000011402 */
[----:B------:R-:W-:-:S04]  /*c020*/  IMAD.WIDE.U32 R6, R3, c[0x0][0x408], RZ ;  /* 0x0001020003067a25 */ /* 0x000fc800078e00ff */
[----:B------:R-:W-:Y:S02]  /*c030*/  IMAD R3, R3, c[0x0][0x40c], R17 ;  /* 0x0001030003037a24 */ /* 0x000fe400078e0211 */
[----:B------:R-:W-:Y:S02]  /*c040*/  IMAD R0, R0, c[0x0][0x440], RZ ;  /* 0x0001100000007a24 */ /* 0x000fe400078e02ff */
[----:B------:R-:W-:Y:S01]  /*c050*/  @P2 IMAD.HI.U32 R8, R4, c[0x0][0x4ec], RZ ;  /* 0x00013b0004082a27 */ /* 0x000fe200078e00ff */
[----:B------:R-:W-:-:S05]  /*c060*/  IADD3 R7, R7, R3, RZ ;  /* 0x0000000307077210 */ /* 0x000fca0007ffe0ff */
[----:B--2---:R-:W-:-:S04]  /*c070*/  IMAD.WIDE.U32 R6, R5, c[0x0][0x438], R6 ;  /* 0x00010e0005067a25 */ /* 0x004fc800078e0006 */
[----:B------:R-:W-:Y:S02]  /*c080*/  IMAD R7, R5, c[0x0][0x43c], R7 ;  /* 0x00010f0005077a24 */ /* 0x000fe400078e0207 */
[C---:B------:R-:W-:Y:S01]  /*c090*/  IMAD R5, R2.reuse, c[0x0][0x444], R0 ;  /* 0x0001110002057a24 */ /* 0x040fe200078e0200 */
[----:B------:R-:W-:Y:S01]  /*c0a0*/  MOV R0, R4 ;  /* 0x0000000400007202 */ /* 0x000fe20000000f00 */
[----:B------:R-:W-:Y:S01]  /*c0b0*/  IMAD.WIDE.U32 R2, R2, c[0x0][0x440], R6 ;  /* 0x0001100002027a25 */ /* 0x000fe200078e0006 */
[----:B------:R-:W-:-:S04]  /*c0c0*/  @P2 SHF.R.U32.HI R0, RZ, c[0x0][0x4f0], R8 ;  /* 0x00013c00ff002a19 */ /* 0x000fc80000011608 */
[----:B------:R-:W-:Y:S02]  /*c0d0*/  IADD3 R3, R3, R5, RZ ;  /* 0x0000000503037210 */ /* 0x000fe40007ffe0ff */
[----:B------:R-:W-:Y:S02]  /*c0e0*/  SHF.R.S32.HI R6, RZ, 0x1f, R0 ;  /* 0x0000001fff067819 */ /* 0x000fe40000011400 */
[----:B------:R-:W-:Y:S01]  /*c0f0*/  IADD3 R5, -R0, RZ, RZ ;  /* 0x000000ff00057210 */ /* 0x000fe20007ffe1ff */
[----:B---3--:R-:W-:-:S04]  /*c100*/  IMAD.WIDE.U32 R2, R9, c[0x0][0x448], R2 ;  /* 0x0001120009027a25 */ /* 0x008fc800078e0002 */
[----:B------:R-:W-:Y:S02]  /*c110*/  IMAD R6, R6, c[0x0][0x430], RZ ;  /* 0x00010c0006067a24 */ /* 0x000fe400078e02ff */
[----:B------:R-:W-:Y:S02]  /*c120*/  IMAD R3, R9, c[0x0][0x44c], R3 ;  /* 0x0001130009037a24 */ /* 0x000fe400078e0203 */
        /* <DEDUP_REMOVED lines=8> */
[----:B------:R-:W-:-:S04]  /*c1b0*/  LEA R20, P2, R2, c[0x0][0x400], 0x2 ;  /* 0x0001000002147a11 */ /* 0x000fc800078410ff */
[----:B------:R-:W-:-:S04]  /*c1c0*/  IADD3 R4, R3, R4, RZ ;  /* 0x0000000403047210 */ /* 0x000fc80007ffe0ff */
[----:B------:R-:W-:Y:S01]  /*c1d0*/  LEA.HI.X R13, R2, c[0x0][0x404], R4, 0x2, P2 ;  /* 0x00010100020d7a11 */ /* 0x000fe200010f1404 */
[----:B------:R-:W-:Y:S05]  /*c1e0*/  BRA.DIV ~URZ, `(.L_x_97) ;  /* 0x000037c27f007947 */ /* 0x000fea000b800000 */
[----:B------:R1:W2:Y:S02]  /*c1f0*/  SHFL.IDX PT, R12, R13, RZ, 0x1c1f ;  /* 0x001c1fff0d0c7589 */ /* 0x0002a400000e0000 */
.L_x_172:
[----:B------:R-:W-:Y:S05]  /*c200*/  BRA.DIV ~URZ, `(.L_x_98) ;  /* 0x000038127f007947 */ /* 0x000fea000b800000 */
[----:B------:R3:W4:Y:S02]  /*c210*/  SHFL.IDX PT, R2, R20, RZ, 0x1c1f ;  /* 0x001c1fff14027589 */ /* 0x00072400000e0000 */
.L_x_173:
[----:B------:R-:W5:Y:S01]  /*c220*/  LDL R5, [R1+0x4c] ;  /* 0x00004c0001057983 */ /* 0x000f620000100800 */
[----:B------:R-:W-:Y:S01]  /*c230*/  BSSY B0, `(.L_x_99) ;  /* 0x0000030000007945 */ /* 0x000fe20003800000 */
[C---:B-----5:R-:W-:Y:S02]  /*c240*/  IADD3 R11, R5.reuse, 0x10, RZ ;  /* 0x00000010050b7810 */ /* 0x060fe40007ffe0ff */
[C---:B------:R-:W-:Y:S02]  /*c250*/  IADD3 R10, R5.reuse, 0x18, RZ ;  /* 0x00000018050a7810 */ /* 0x040fe40007ffe0ff */
[C---:B------:R-:W-:Y:S02]  /*c260*/  IADD3 R8, R5.reuse, 0x20, RZ ;  /* 0x0000002005087810 */ /* 0x040fe40007ffe0ff */
[C---:B------:R-:W-:Y:S02]  /*c270*/  IADD3 R7, R5.reuse, 0x28, RZ ;  /* 0x0000002805077810 */ /* 0x040fe40007ffe0ff */
[----:B------:R-:W-:-:S02]  /*c280*/  IADD3 R6, R5, 0x30, RZ ;  /* 0x0000003005067810 */ /* 0x000fc40007ffe0ff */
[C---:B------:R-:W-:Y:S02]  /*c290*/  IADD3 R4, R5.reuse, 0x38, RZ ;  /* 0x0000003805047810 */ /* 0x040fe40007ffe0ff */
[----:B------:R-:W-:Y:S02]  /*c2a0*/  IADD3 R0, R5, 0x8, RZ ;  /* 0x0000000805007810 */ /* 0x000fe40007ffe0ff */
[----:B------:R-:W-:Y:S02]  /*c2b0*/  SHF.R.S32.HI R23, RZ, 0x1f, R10 ;  /* 0x0000001fff177819 */ /* 0x000fe4000001140a */
[----:B------:R-:W-:Y:S02]  /*c2c0*/  SHF.R.S32.HI R24, RZ, 0x1f, R8 ;  /* 0x0000001fff187819 */ /* 0x000fe40000011408 */
[----:B------:R-:W-:Y:S02]  /*c2d0*/  SHF.R.S32.HI R25, RZ, 0x1f, R7 ;  /* 0x0000001fff197819 */ /* 0x000fe40000011407 */
[----:B------:R-:W-:-:S02]  /*c2e0*/  SHF.R.S32.HI R26, RZ, 0x1f, R6 ;  /* 0x0000001fff1a7819 */ /* 0x000fc40000011406 */
[----:B------:R-:W-:Y:S02]  /*c2f0*/  SHF.R.S32.HI R27, RZ, 0x1f, R4 ;  /* 0x0000001fff1b7819 */ /* 0x000fe40000011404 */
[----:B------:R-:W-:Y:S02]  /*c300*/  SHF.R.S32.HI R22, RZ, 0x1f, R11 ;  /* 0x0000001fff167819 */ /* 0x000fe4000001140b */
[----:B------:R-:W-:Y:S01]  /*c310*/  SHF.R.S32.HI R21, RZ, 0x1f, R0 ;  /* 0x0000001fff157819 */ /* 0x000fe20000011400 */
[----:B------:R-:W-:Y:S05]  /*c320*/  @P1 BRA `(.L_x_100) ;  /* 0x0000020000001947 */ /* 0x000fea0003800000 */
[----:B------:R-:W-:Y:S02]  /*c330*/  ISETP.GE.AND P3, PT, R5, c[0x0][0x3c8], PT ;  /* 0x0000f20005007a0c */ /* 0x000fe40003f66270 */
[----:B------:R-:W-:Y:S02]  /*c340*/  ISETP.GE.AND P1, PT, R0, c[0x0][0x3c8], PT ;  /* 0x0000f20000007a0c */ /* 0x000fe40003f26270 */
[----:B------:R-:W-:-:S09]  /*c350*/  ISETP.GE.AND P6, PT, R11, c[0x0][0x3c8], PT ;  /* 0x0000f2000b007a0c */ /* 0x000fd20003fc6270 */
[----:B--2---:R-:W-:Y:S02]  /*c360*/  @!P3 IMAD.MOV.U32 R3, RZ, RZ, R12 ;  /* 0x000000ffff03b224 */ /* 0x004fe400078e000c */
[C---:B----4-:R-:W-:Y:S02]  /*c370*/  @!P1 LEA R14, P2, R0.reuse, R2, 0x2 ;  /* 0x00000002000e9211 */ /* 0x050fe400078410ff */
[----:B------:R-:W-:Y:S02]  /*c380*/  @!P3 IMAD.WIDE R16, R5, 0x4, R2 ;  /* 0x000000040510b825 */ /* 0x000fe400078e0202 */
[----:B------:R-:W-:Y:S02]  /*c390*/  @!P1 LEA.HI.X R15, R0, R12, R21, 0x2, P2 ;  /* 0x0000000c000f9211 */ /* 0x000fe400010f1415 */
[----:B------:R-:W-:Y:S01]  /*c3a0*/  @!P6 LEA R18, P2, R11, R2, 0x2 ;  /* 0x000000020b12e211 */ /* 0x000fe200078410ff */
[----:B------:R2:W-:Y:S01]  /*c3b0*/  @!P3 ST.E.64 [R16.64], R64 ;  /* 0x000000401000b985 */ /* 0x0005e2000c101b08 */
[----:B------:R-:W-:-:S02]  /*c3c0*/  ISETP.GE.AND P3, PT, R10, c[0x0][0x3c8], PT ;  /* 0x0000f2000a007a0c */ /* 0x000fc40003f66270 */
[----:B------:R-:W-:Y:S01]  /*c3d0*/  @!P6 LEA.HI.X R19, R11, R12, R22, 0x2, P2 ;  /* 0x0000000c0b13e211 */ /* 0x000fe200010f1416 */
[----:B------:R4:W-:Y:S01]  /*c3e0*/  @!P1 ST.E.64 [R14.64], R66 ;  /* 0x000000420e009985 */ /* 0x0009e2000c101b08 */
[----:B------:R-:W-:-:S03]  /*c3f0*/  ISETP.GE.AND P1, PT, R8, c[0x0][0x3c8], PT ;  /* 0x0000f20008007a0c */ /* 0x000fc60003f26270 */
[----:B------:R-:W-:Y:S01]  /*c400*/  @!P6 ST.E.64 [R18.64], R72 ;  /* 0x000000481200e985 */ /* 0x000fe2000c101b08 */
[----:B------:R-:W-:-:S05]  /*c410*/  ISETP.GE.AND P6, PT, R7, c[0x0][0x3c8], PT ;  /* 0x0000f20007007a0c */ /* 0x000fca0003fc6270 */
[----:B--2---:R-:W-:-:S04]  /*c420*/  @!P3 LEA R16, P2, R10, R2, 0x2 ;  /* 0x000000020a10b211 */ /* 0x004fc800078410ff */
[----:B------:R-:W-:Y:S02]  /*c430*/  @!P3 LEA.HI.X R17, R10, R12, R23, 0x2, P2 ;  /* 0x0000000c0a11b211 */ /* 0x000fe400010f1417 */
[----:B----4-:R-:W-:-:S03]  /*c440*/  @!P1 LEA R14, P2, R8, R2, 0x2 ;  /* 0x00000002080e9211 */ /* 0x010fc600078410ff */
[----:B------:R2:W-:Y:S01]  /*c450*/  @!P3 ST.E.64 [R16.64], R74 ;  /* 0x0000004a1000b985 */ /* 0x0005e2000c101b08 */
[----:B------:R-:W-:Y:S02]  /*c460*/  ISETP.GE.AND P3, PT, R6, c[0x0][0x3c8], PT ;  /* 0x0000f20006007a0c */ /* 0x000fe40003f66270 */
[----:B------:R-:W-:Y:S02]  /*c470*/  @!P1 LEA.HI.X R15, R8, R12, R24, 0x2, P2 ;  /* 0x0000000c080f9211 */ /* 0x000fe400010f1418 */
[----:B------:R-:W-:-:S03]  /*c480*/  ISETP.GE.AND P2, PT, R4, c[0x0][0x3c8], PT ;  /* 0x0000f20004007a0c */ /* 0x000fc60003f46270 */
[----:B------:R4:W-:Y:S01]  /*c490*/  @!P1 ST.E.64 [R14.64], R60 ;  /* 0x0000003c0e009985 */ /* 0x0009e2000c101b08 */
[----:B--2---:R-:W-:-:S04]  /*c4a0*/  @!P6 LEA R16, P1, R7, R2, 0x2 ;  /* 0x000000020710e211 */ /* 0x004fc800078210ff */
[----:B------:R-:W-:Y:S02]  /*c4b0*/  @!P6 LEA.HI.X R17, R7, R12, R25, 0x2, P1 ;  /* 0x0000000c0711e211 */ /* 0x000fe400008f1419 */
[----:B----4-:R-:W-:-:S03]  /*c4c0*/  @!P3 LEA R14, P1, R6, R2, 0x2 ;  /* 0x00000002060eb211 */ /* 0x010fc600078210ff */
[----:B------:R2:W-:Y:S01]  /*c4d0*/  @!P6 ST.E.64 [R16.64], R78 ;  /* 0x0000004e1000e985 */ /* 0x0005e2000c101b08 */
[----:B------:R-:W-:Y:S02]  /*c4e0*/  @!P3 LEA.HI.X R15, R6, R12, R26, 0x2, P1 ;  /* 0x0000000c060fb211 */ /* 0x000fe400008f141a */
[----:B------:R-:W-:-:S03]  /*c4f0*/  @!P2 LEA R2, P1, R4, R2, 0x2 ;  /* 0x000000020402a211 */ /* 0x000fc600078210ff */
[----:B------:R2:W-:Y:S01]  /*c500*/  @!P3 ST.E.64 [R14.64], R76 ;  /* 0x0000004c0e00b985 */ /* 0x0005e2000c101b08 */
[----:B------:R-:W-:-:S05]  /*c510*/  @!P2 LEA.HI.X R3, R4, R12, R27, 0x2, P1 ;  /* 0x0000000c0403a211 */ /* 0x000fca00008f141b */
[----:B------:R2:W-:Y:S04]  /*c520*/  @!P2 ST.E.64 [R2.64], R56 ;  /* 0x000000380200a985 */ /* 0x0005e8000c101b08 */
.L_x_100:
[----:B------:R-:W-:Y:S05]  /*c530*/  BSYNC B0 ;  /* 0x0000000000007941 */ /* 0x000fea0003800000 */
.L_x_99:
[----:B------:R-:W-:Y:S05]  /*c540*/  BRA.DIV ~URZ, `(.L_x_101) ;  /* 0x000035427f007947 */ /* 0x000fea000b800000 */
[----:B--2---:R2:W1:Y:S04]  /*c550*/  SHFL.IDX PT, R12, R13, 0x1, 0x1c1f ;  /* 0x003c1f000d0c7f89 */ /* 0x00446800000e0000 */
[----:B----4-:R2:W4:Y:S02]  /*c560*/  SHFL.IDX PT, R2, R20, 0x1, 0x1c1f ;  /* 0x003c1f0014027f89 */ /* 0x01052400000e0000 */
.L_x_174:
[----:B------:R-:W-:Y:S01]  /*c570*/  BSSY B0, `(.L_x_102) ;  /* 0x0000023000007945 */ /* 0x000fe20003800000 */
[----:B------:R-:W-:Y:S05]  /*c580*/  @P0 BRA `(.L_x_103) ;  /* 0x0000021000000947 */ /* 0x000fea0003800000 */
[----:B------:R-:W5:Y:S01]  /*c590*/  LDL R5, [R1+0x4c] ;  /* 0x00004c0001057983 */ /* 0x000f620000100800 */
[----:B------:R-:W-:Y:S02]  /*c5a0*/  ISETP.GE.AND P6, PT, R0, c[0x0][0x3c8], PT ;  /* 0x0000f20000007a0c */ /* 0x000fe40003fc6270 */
[----:B------:R-:W-:Y:S02]  /*c5b0*/  ISETP.GE.AND P1, PT, R11, c[0x0][0x3c8], PT ;  /* 0x0000f2000b007a0c */ /* 0x000fe40003f26270 */
[----:B------:R-:W-:-:S09]  /*c5c0*/  ISETP.GE.AND P0, PT, R10, c[0x0][0x3c8], PT ;  /* 0x0000f2000a007a0c */ /* 0x000fd20003f06270 */
[----:B----4-:R-:W-:-:S04]  /*c5d0*/  @!P6 LEA R14, P3, R0, R2, 0x2 ;  /* 0x00000002000ee211 */ /* 0x010fc800078610ff */
[----:B-1----:R-:W-:Y:S02]  /*c5e0*/  @!P6 LEA.HI.X R15, R0, R12, R21, 0x2, P3 ;  /* 0x0000000c000fe211 */ /* 0x002fe400018f1415 */
[----:B------:R-:W-:Y:S02]  /*c5f0*/  ISETP.GE.AND P3, PT, R8, c[0x0][0x3c8], PT ;  /* 0x0000f20008007a0c */ /* 0x000fe40003f66270 */
[----:B-----5:R-:W-:-:S13]  /*c600*/  ISETP.GE.AND P2, PT, R5, c[0x0][0x3c8], PT ;  /* 0x0000f20005007a0c */ /* 0x020fda0003f46270 */
[----:B------:R-:W-:-:S04]  /*c610*/  @!P2 IMAD.MOV.U32 R3, RZ, RZ, R12 ;  /* 0x000000ffff03a224 */ /* 0x000fc800078e000c */
[----:B------:R-:W-:-:S05]  /*c620*/  @!P2 IMAD.WIDE R16, R5, 0x4, R2 ;  /* 0x000000040510a825 */ /* 0x000fca00078e0202 */
[----:B------:R1:W-:Y:S04]  /*c630*/  @!P2 ST.E.64 [R16.64], R82 ;  /* 0x000000521000a985 */ /* 0x0003e8000c101b08 */
[----:B------:R4:W-:Y:S01]  /*c640*/  @!P6 ST.E.64 [R14.64], R84 ;  /* 0x000000540e00e985 */ /* 0x0009e2000c101b08 */
[----:B-1----:R-:W-:-:S04]  /*c650*/  @!P1 LEA R16, P2, R11, R2, 0x2 ;  /* 0x000000020b109211 */ /* 0x002fc800078410ff */
[----:B------:R-:W-:Y:S02]  /*c660*/  @!P1 LEA.HI.X R17, R11, R12, R22, 0x2, P2 ;  /* 0x0000000c0b119211 */ /* 0x000fe400010f1416 */
[C---:B----4-:R-:W-:Y:S02]  /*c670*/  @!P0 LEA R14, P6, R10.reuse, R2, 0x2 ;  /* 0x000000020a0e8211 */ /* 0x050fe400078c10ff */
[----:B------:R-:W-:Y:S01]  /*c680*/  ISETP.GE.AND P2, PT, R7, c[0x0][0x3c8], PT ;  /* 0x0000f20007007a0c */ /* 0x000fe20003f46270 */
[----:B------:R1:W-:Y:S01]  /*c690*/  @!P1 ST.E.64 [R16.64], R86 ;  /* 0x0000005610009985 */ /* 0x0003e2000c101b08 */
[----:B------:R-:W-:Y:S02]  /*c6a0*/  @!P0 LEA.HI.X R15, R10, R12, R23, 0x2, P6 ;  /* 0x0000000c0a0f8211 */ /* 0x000fe400030f1417 */
[----:B------:R-:W-:Y:S02]  /*c6b0*/  ISETP.GE.AND P1, PT, R6, c[0x0][0x3c8], PT ;  /* 0x0000f20006007a0c */ /* 0x000fe40003f26270 */
[----:B------:R-:W-:Y:S01]  /*c6c0*/  @!P3 LEA R18, P6, R8, R2, 0x2 ;  /* 0x000000020812b211 */ /* 0x000fe200078c10ff */
[----:B------:R4:W-:Y:S01]  /*c6d0*/  @!P0 ST.E.64 [R14.64], R92 ;  /* 0x0000005c0e008985 */ /* 0x0009e2000c101b08 */
[----:B------:R-:W-:-:S02]  /*c6e0*/  ISETP.GE.AND P0, PT, R4, c[0x0][0x3c8], PT ;  /* 0x0000f20004007a0c */ /* 0x000fc40003f06270 */
[----:B------:R-:W-:-:S05]  /*c6f0*/  @!P3 LEA.HI.X R19, R8, R12, R24, 0x2, P6 ;  /* 0x0000000c0813b211 */ /* 0x000fca00030f1418 */
[----:B------:R2:W-:Y:S01]  /*c700*/  @!P3 ST.E.64 [R18.64], R100 ;  /* 0x000000641200b985 */ /* 0x0005e2000c101b08 */
[----:B-1----:R-:W-:-:S04]  /*c710*/  @!P2 LEA R16, P6, R7, R2, 0x2 ;  /* 0x000000020710a211 */ /* 0x002fc800078c10ff */
        /* <DEDUP_REMOVED lines=8> */
.L_x_103:
[----:B------:R-:W-:Y:S05]  /*c7a0*/  BSYNC B0 ;  /* 0x0000000000007941 */ /* 0x000fea0003800000 */
.L_x_102:
[----:B------:R-:W-:Y:S05]  /*c7b0*/  BRA.DIV ~URZ, `(.L_x_104) ;  /* 0x000033a27f007947 */ /* 0x000fea000b800000 */
[----:B-1----:R1:W2:Y:S02]  /*c7c0*/  SHFL.IDX PT, R12, R13, 0x2, 0x1c1f ;  /* 0x005c1f000d0c7f89 */ /* 0x0022a400000e0000 */
.L_x_175:
[----:B------:R-:W-:Y:S05]  /*c7d0*/  BRA.DIV ~URZ, `(.L_x_105) ;  /* 0x000033f27f007947 */ /* 0x000fea000b800000 */
[----:B--2-4-:R2:W4:Y:S02]  /*c7e0*/  SHFL.IDX PT, R2, R20, 0x2, 0x1c1f ;  /* 0x005c1f0014027f89 */ /* 0x01452400000e0000 */
.L_x_176:
[----:B------:R-:W-:Y:S01]  /*c7f0*/  BSSY B0, `(.L_x_106) ;  /* 0x0000023000007945 */ /* 0x000fe20003800000 */
[----:B------:R-:W-:Y:S05]  /*c800*/  @P4 BRA `(.L_x_107) ;  /* 0x0000021000004947 */ /* 0x000fea0003800000 */
[----:B------:R-:W5:Y:S01]  /*c810*/  LDL R5, [R1+0x4c] ;  /* 0x00004c0001057983 */ /* 0x000f620000100800 */
[----:B------:R-:W-:Y:S02]  /*c820*/  ISETP.GE.AND P1, PT, R0, c[0x0][0x3c8], PT ;  /* 0x0000f20000007a0c */ /* 0x000fe40003f26270 */
[----:B------:R-:W-:Y:S02]  /*c830*/  ISETP.GE.AND P0, PT, R11, c[0x0][0x3c8], PT ;  /* 0x0000f2000b007a0c */ /* 0x000fe40003f06270 */
[----:B------:R-:W-:-:S09]  /*c840*/  ISETP.GE.AND P4, PT, R10, c[0x0][0x3c8], PT ;  /* 0x0000f2000a007a0c */ /* 0x000fd20003f86270 */
[CC--:B----4-:R-:W-:Y:S02]  /*c850*/  @!P1 LEA R14, P6, R0.reuse, R2.reuse, 0x2 ;  /* 0x00000002000e9211 */ /* 0x0d0fe400078c10ff */
[C---:B------:R-:W-:Y:S02]  /*c860*/  @!P0 LEA R16, P2, R11.reuse, R2, 0x2 ;  /* 0x000000020b108211 */ /* 0x040fe400078410ff */
[-C--:B------:R-:W-:Y:S02]  /*c870*/  @!P1 LEA.HI.X R15, R0, R12.reuse, R21, 0x2, P6 ;  /* 0x0000000c000f9211 */ /* 0x080fe400030f1415 */
[----:B------:R-:W-:Y:S02]  /*c880*/  @!P0 LEA.HI.X R17, R11, R12, R22, 0x2, P2 ;  /* 0x0000000c0b118211 */ /* 0x000fe400010f1416 */
[----:B------:R-:W-:Y:S02]  /*c890*/  ISETP.GE.AND P2, PT, R7, c[0x0][0x3c8], PT ;  /* 0x0000f20007007a0c */ /* 0x000fe40003f46270 */
[----:B-----5:R-:W-:-:S13]  /*c8a0*/  ISETP.GE.AND P3, PT, R5, c[0x0][0x3c8], PT ;  /* 0x0000f20005007a0c */ /* 0x020fda0003f66270 */
[----:B------:R-:W-:-:S04]  /*c8b0*/  @!P3 IMAD.MOV.U32 R3, RZ, RZ, R12 ;  /* 0x000000ffff03b224 */ /* 0x000fc800078e000c */
[----:B------:R-:W-:-:S05]  /*c8c0*/  @!P3 IMAD.WIDE R18, R5, 0x4, R2 ;  /* 0x000000040512b825 */ /* 0x000fca00078e0202 */
[----:B------:R-:W-:Y:S01]  /*c8d0*/  @!P3 ST.E.64 [R18.64], R44 ;  /* 0x0000002c1200b985 */ /* 0x000fe2000c101b08 */
[----:B------:R-:W-:-:S03]  /*c8e0*/  ISETP.GE.AND P3, PT, R8, c[0x0][0x3c8], PT ;  /* 0x0000f20008007a0c */ /* 0x000fc60003f66270 */
[----:B------:R4:W-:Y:S01]  /*c8f0*/  @!P1 ST.E.64 [R14.64], R34 ;  /* 0x000000220e009985 */ /* 0x0009e2000c101b08 */
[----:B------:R-:W-:-:S03]  /*c900*/  ISETP.GE.AND P1, PT, R6, c[0x0][0x3c8], PT ;  /* 0x0000f20006007a0c */ /* 0x000fc60003f26270 */
[----:B------:R5:W-:Y:S01]  /*c910*/  @!P0 ST.E.64 [R16.64], R36 ;  /* 0x0000002410008985 */ /* 0x000be2000c101b08 */
[----:B------:R-:W-:Y:S02]  /*c920*/  ISETP.GE.AND P0, PT, R4, c[0x0][0x3c8], PT ;  /* 0x0000f20004007a0c */ /* 0x000fe40003f06270 */
[----:B----4-:R-:W-:-:S04]  /*c930*/  @!P4 LEA R14, P6, R10, R2, 0x2 ;  /* 0x000000020a0ec211 */ /* 0x010fc800078c10ff */
[----:B------:R-:W-:Y:S02]  /*c940*/  @!P4 LEA.HI.X R15, R10, R12, R23, 0x2, P6 ;  /* 0x0000000c0a0fc211 */ /* 0x000fe400030f1417 */
[----:B------:R-:W-:-:S03]  /*c950*/  @!P3 LEA R18, P6, R8, R2, 0x2 ;  /* 0x000000020812b211 */ /* 0x000fc600078c10ff */
[----:B------:R4:W-:Y:S01]  /*c960*/  @!P4 ST.E.64 [R14.64], R38 ;  /* 0x000000260e00c985 */ /* 0x0009e2000c101b08 */
[C---:B-----5:R-:W-:Y:S02]  /*c970*/  @!P2 LEA R16, P4, R7.reuse, R2, 0x2 ;  /* 0x000000020710a211 */ /* 0x060fe400078810ff */
[-C--:B------:R-:W-:Y:S02]  /*c980*/  @!P3 LEA.HI.X R19, R8, R12.reuse, R24, 0x2, P6 ;  /* 0x0000000c0813b211 */ /* 0x080fe400030f1418 */
[----:B------:R-:W-:-:S03]  /*c990*/  @!P2 LEA.HI.X R17, R7, R12, R25, 0x2, P4 ;  /* 0x0000000c0711a211 */ /* 0x000fc600020f1419 */
[----:B------:R1:W-:Y:S04]  /*c9a0*/  @!P3 ST.E.64 [R18.64], R50 ;  /* 0x000000321200b985 */ /* 0x0003e8000c101b08 */
[----:B------:R1:W-:Y:S01]  /*c9b0*/  @!P2 ST.E.64 [R16.64], R46 ;  /* 0x0000002e1000a985 */ /* 0x0003e2000c101b08 */
[-C--:B----4-:R-:W-:Y:S02]  /*c9c0*/  @!P1 LEA R14, P6, R6, R2.reuse, 0x2 ;  /* 0x00000002060e9211 */ /* 0x090fe400078c10ff */
[----:B------:R-:W-:Y:S02]  /*c9d0*/  @!P0 LEA R2, P4, R4, R2, 0x2 ;  /* 0x0000000204028211 */ /* 0x000fe400078810ff */
[-C--:B------:R-:W-:Y:S02]  /*c9e0*/  @!P1 LEA.HI.X R15, R6, R12.reuse, R26, 0x2, P6 ;  /* 0x0000000c060f9211 */ /* 0x080fe400030f141a */
[----:B------:R-:W-:-:S03]  /*c9f0*/  @!P0 LEA.HI.X R3, R4, R12, R27, 0x2, P4 ;  /* 0x0000000c04038211 */ /* 0x000fc600020f141b */
[----:B------:R1:W-:Y:S04]  /*ca00*/  @!P1 ST.E.64 [R14.64], R40 ;  /* 0x000000280e009985 */ /* 0x0003e8000c101b08 */
[----:B------:R1:W-:Y:S02]  /*ca10*/  @!P0 ST.E.64 [R2.64], R28 ;  /* 0x0000001c02008985 */ /* 0x0003e4000c101b08 */
.L_x_107:
[----:B------:R-:W-:Y:S05]  /*ca20*/  BSYNC B0 ;  /* 0x0000000000007941 */ /* 0x000fea0003800000 */
.L_x_106:
[----:B------:R-:W-:Y:S05]  /*ca30*/  BRA.DIV ~URZ, `(.L_x_108) ;  /* 0x000032027f007947 */ /* 0x000fea000b800000 */
[----:B------:R1:W2:Y:S04]  /*ca40*/  SHFL.IDX PT, R12, R13, 0x3, 0x1c1f ;  /* 0x007c1f000d0c7f89 */ /* 0x0002a800000e0000 */
[----:B-1--4-:R1:W4:Y:S02]  /*ca50*/  SHFL.IDX PT, R2, R20, 0x3, 0x1c1f ;  /* 0x007c1f0014027f89 */ /* 0x01232400000e0000 */
.L_x_177:
[----:B------:R-:W-:Y:S05]  /*ca60*/  @P5 BRA `(.L_x_96) ;  /* 0x00000ea000005947 */ /* 0x000fea0003800000 */
[----:B------:R-:W5:Y:S01]  /*ca70*/  LDL R5, [R1+0x4c] ;  /* 0x00004c0001057983 */ /* 0x000f620000100800 */
[----:B------:R-:W-:Y:S02]  /*ca80*/  ISETP.GE.AND P5, PT, R0, c[0x0][0x3c8], PT ;  /* 0x0000f20000007a0c */ /* 0x000fe40003fa6270 */
[----:B------:R-:W-:-:S02]  /*ca90*/  ISETP.GE.AND P4, PT, R11, c[0x0][0x3c8], PT ;  /* 0x0000f2000b007a0c */ /* 0x000fc40003f86270 */
[----:B------:R-:W-:Y:S02]  /*caa0*/  ISETP.GE.AND P3, PT, R10, c[0x0][0x3c8], PT ;  /* 0x0000f2000a007a0c */ /* 0x000fe40003f66270 */
[----:B------:R-:W-:Y:S02]  /*cab0*/  ISETP.GE.AND P2, PT, R8, c[0x0][0x3c8], PT ;  /* 0x0000f20008007a0c */ /* 0x000fe40003f46270 */
[----:B------:R-:W-:-:S05]  /*cac0*/  ISETP.GE.AND P1, PT, R7, c[0x0][0x3c8], PT ;  /* 0x0000f20007007a0c */ /* 0x000fca0003f26270 */
[----:B-1234-:R-:W-:-:S04]  /*cad0*/  @!P5 LEA R20, P6, R0, R2, 0x2 ;  /* 0x000000020014d211 */ /* 0x01efc800078c10ff */
[----:B------:R-:W-:Y:S02]  /*cae0*/  @!P5 LEA.HI.X R21, R0, R12, R21, 0x2, P6 ;  /* 0x0000000c0015d211 */ /* 0x000fe400030f1415 */
[----:B------:R-:W-:-:S04]  /*caf0*/  @!P3 LEA R16, P6, R10, R2, 0x2 ;  /* 0x000000020a10b211 */ /* 0x000fc800078c10ff */
[----:B------:R-:W-:Y:S02]  /*cb00*/  @!P3 LEA.HI.X R17, R10, R12, R23, 0x2, P6 ;  /* 0x0000000c0a11b211 */ /* 0x000fe400030f1417 */
[----:B-----5:R-:W-:-:S13]  /*cb10*/  ISETP.GE.AND P0, PT, R5, c[0x0][0x3c8], PT ;  /* 0x0000f20005007a0c */ /* 0x020fda0003f06270 */
[----:B------:R-:W-:-:S04]  /*cb20*/  @!P0 IMAD.MOV.U32 R3, RZ, RZ, R12 ;  /* 0x000000ffff038224 */ /* 0x000fc800078e000c */
[----:B------:R-:W-:-:S05]  /*cb30*/  @!P0 IMAD.WIDE R14, R5, 0x4, R2 ;  /* 0x00000004050e8825 */ /* 0x000fca00078e0202 */
[----:B------:R1:W-:Y:S01]  /*cb40*/  @!P0 ST.E.64 [R14.64], R32 ;  /* 0x000000200e008985 */ /* 0x0003e2000c101b08 */
[----:B------:R-:W-:-:S03]  /*cb50*/  @!P4 LEA R18, P0, R11, R2, 0x2 ;  /* 0x000000020b12c211 */ /* 0x000fc600078010ff */
[----:B------:R2:W-:Y:S01]  /*cb60*/  @!P5 ST.E.64 [R20.64], R68 ;  /* 0x000000441400d985 */ /* 0x0005e2000c101b08 */
[----:B------:R-:W-:Y:S02]  /*cb70*/  @!P4 LEA.HI.X R19, R11, R12, R22, 0x2, P0 ;  /* 0x0000000c0b13c211 */ /* 0x000fe400000f1416 */
[----:B------:R-:W-:-:S03]  /*cb80*/  ISETP.GE.AND P0, PT, R6, c[0x0][0x3c8], PT ;  /* 0x0000f20006007a0c */ /* 0x000fc60003f06270 */
[----:B------:R2:W-:Y:S04]  /*cb90*/  @!P4 ST.E.64 [R18.64], R58 ;  /* 0x0000003a1200c985 */ /* 0x0005e8000c101b08 */
[----:B------:R2:W-:Y:S01]  /*cba0*/  @!P3 ST.E.64 [R16.64], R54 ;  /* 0x000000361000b985 */ /* 0x0005e2000c101b08 */
[----:B-1----:R-:W-:-:S04]  /*cbb0*/  @!P2 LEA R14, P6, R8, R2, 0x2 ;  /* 0x00000002080ea211 */ /* 0x002fc800078c10ff */
[----:B------:R-:W-:Y:S02]  /*cbc0*/  @!P2 LEA.HI.X R15, R8, R12, R24, 0x2, P6 ;  /* 0x0000000c080fa211 */ /* 0x000fe400030f1418 */
[----:B------:R-:W-:-:S03]  /*cbd0*/  @!P1 LEA R10, P6, R7, R2, 0x2 ;  /* 0x00000002070a9211 */ /* 0x000fc600078c10ff */
[----:B------:R2:W-:Y:S01]  /*cbe0*/  @!P2 ST.E.64 [R14.64], R52 ;  /* 0x000000340e00a985 */ /* 0x0005e2000c101b08 */
[----:B------:R-:W-:Y:S02]  /*cbf0*/  @!P1 LEA.HI.X R11, R7, R12, R25, 0x2, P6 ;  /* 0x0000000c070b9211 */ /* 0x000fe400030f1419 */
[----:B------:R-:W-:-:S03]  /*cc00*/  @!P0 LEA R8, P6, R6, R2, 0x2 ;  /* 0x0000000206088211 */ /* 0x000fc600078c10ff */
[----:B------:R2:W-:Y:S01]  /*cc10*/  @!P1 ST.E.64 [R10.64], R48 ;  /* 0x000000300a009985 */ /* 0x0005e2000c101b08 */
[----:B------:R-:W-:-:S05]  /*cc20*/  @!P0 LEA.HI.X R9, R6, R12, R26, 0x2, P6 ;  /* 0x0000000c06098211 */ /* 0x000fca00030f141a */
[----:B------:R2:W-:Y:S01]  /*cc30*/  @!P0 ST.E.64 [R8.64], R42 ;  /* 0x0000002a08008985 */ /* 0x0005e2000c101b08 */
[----:B------:R-:W-:-:S13]  /*cc40*/  ISETP.GE.AND P0, PT, R4, c[0x0][0x3c8], PT ;  /* 0x0000f20004007a0c */ /* 0x000fda0003f06270 */
[----:B------:R-:W-:Y:S05]  /*cc50*/  @P0 BRA `(.L_x_96) ;  /* 0x00000cb000000947 */ /* 0x000fea0003800000 */
[----:B------:R-:W-:-:S04]  /*cc60*/  LEA R2, P0, R4, R2, 0x2 ;  /* 0x0000000204027211 */ /* 0x000fc800078010ff */
[----:B------:R-:W-:-:S05]  /*cc70*/  LEA.HI.X R3, R4, R12, R27, 0x2, P0 ;  /* 0x0000000c04037211 */ /* 0x000fca00000f141b */
[----:B------:R1:W-:Y:S01]  /*cc80*/  ST.E.64 [R2.64], R30 ;  /* 0x0000001e02007985 */ /* 0x0003e2000c101b08 */
[----:B------:R-:W-:Y:S05]  /*cc90*/  BRA `(.L_x_96) ;  /* 0x00000c7000007947 */ /* 0x000fea0003800000 */
.L_x_81:
[----:B------:R-:W2:Y:S04]  /*cca0*/  LDL.LU R7, [R1+0x50] ;  /* 0x0000500001077983 */ /* 0x000ea80000300800 */
[----:B-1----:R-:W3:Y:S01]  /*ccb0*/  LDL R6, [R1+0x10] ;  /* 0x0000100001067983 */ /* 0x002ee20000100800 */
[----:B------:R-:W-:Y:S01]  /*ccc0*/  ISETP.NE.U32.AND P1, PT, RZ, c[0x0][0x508], PT ;  /* 0x00014200ff007a0c */ /* 0x000fe20003f25070 */
[----:B------:R-:W-:Y:S01]  /*ccd0*/  IMAD.MOV.U32 R4, RZ, RZ, 0x4 ;  /* 0x00000004ff047424 */ /* 0x000fe200078e00ff */
[----:B------:R-:W-:Y:S01]  /*cce0*/  ISETP.NE.U32.AND P2, PT, RZ, c[0x0][0x500], PT ;  /* 0x00014000ff007a0c */ /* 0x000fe20003f45070 */
[----:B------:R-:W-:Y:S01]  /*ccf0*/  IMAD.MOV.U32 R0, RZ, RZ, RZ ;  /* 0x000000ffff007224 */ /* 0x000fe200078e00ff */
[----:B------:R-:W-:Y:S01]  /*cd00*/  ISETP.NE.AND.EX P1, PT, RZ, c[0x0][0x50c], PT, P1 ;  /* 0x00014300ff007a0c */ /* 0x000fe20003f25310 */
[----:B------:R-:W-:Y:S01]  /*cd10*/  IMAD.MOV.U32 R20, RZ, RZ, c[0x0][0x388] ;  /* 0x0000e200ff147624 */ /* 0x000fe200078e00ff */
[----:B------:R-:W-:-:S11]  /*cd20*/  ISETP.NE.AND.EX P2, PT, RZ, c[0x0][0x504], PT, P2 ;  /* 0x00014100ff007a0c */ /* 0x000fd60003f45320 */
[C---:B---3--:R-:W-:Y:S01]  /*cd30*/  @P1 LEA R2, P0, R6.reuse, c[0x0][0x508], 0x2 ;  /* 0x0001420006021a11 */ /* 0x048fe200078010ff */
[----:B------:R-:W-:-:S03]  /*cd40*/  IMAD.WIDE R4, R6, R4, c[0x0][0x500] ;  /* 0x0001400006047625 */ /* 0x000fc600078e0204 */
[----:B------:R-:W-:Y:S02]  /*cd50*/  @P1 LEA.HI.X R3, R6, c[0x0][0x50c], R8, 0x2, P0 ;  /* 0x0001430006031a11 */ /* 0x000fe400000f1408 */
[----:B------:R1:W5:Y:S04]  /*cd60*/  @P2 LDG.E R0, [R4.64] ;  /* 0x0000000804002981 */ /* 0x000368000c1e1900 */
[----:B------:R1:W5:Y:S01]  /*cd70*/  @P1 LDG.E R20, [R2.64] ;  /* 0x0000000802141981 */ /* 0x000362000c1e1900 */
[----:B--2---:R-:W-:-:S04]  /*cd80*/  ISETP.NE.AND P0, PT, R7, RZ, PT ;  /* 0x000000ff0700720c */ /* 0x004fc80003f05270 */
[----:B------:R-:W-:Y:S01]  /*cd90*/  SEL R19, R7, c[0x0][0x3d4], P0 ;  /* 0x0000f50007137a07 */ /* 0x000fe20000000000 */
[----:B------:R-:W-:Y:S05]  /*cda0*/  @P1 BRA `(.L_x_109) ;  /* 0x0000004000001947 */ /* 0x000fea0003800000 */
[----:B------:R-:W-:Y:S05]  /*cdb0*/  @!P2 BRA `(.L_x_109) ;  /* 0x000000300000a947 */ /* 0x000fea0003800000 */
[----:B-1----:R1:W2:Y:S04]  /*cdc0*/  LDG.E R2, [R4.64] ;  /* 0x0000000804027981 */ /* 0x0022a8000c1e1900 */
[----:B-1----:R-:W2:Y:S02]  /*cdd0*/  LDG.E R4, [R4.64+0x4] ;  /* 0x0000040804047981 */ /* 0x002ea4000c1e1900 */
[----:B--2--5:R-:W-:Y:S02]  /*cde0*/  IADD3 R20, -R2, R4, RZ ;  /* 0x0000000402147210 */ /* 0x024fe40007ffe1ff */
.L_x_109:
[----:B-1----:R-:W1:Y:S01]  /*cdf0*/  S2R R4, SR_TID.X ;  /* 0x0000000000047919 */ /* 0x002e620000002100 */
[----:B------:R-:W-:Y:S01]  /*ce00*/  BSSY B0, `(.L_x_110) ;  /* 0x0000038000007945 */ /* 0x000fe20003800000 */
[----:B------:R-:W-:Y:S02]  /*ce10*/  SEL R12, R6, RZ, !P2 ;  /* 0x000000ff060c7207 */ /* 0x000fe40005000000 */
[----:B------:R-:W-:-:S02]  /*ce20*/  SEL R21, R8, RZ, !P2 ;  /* 0x000000ff08157207 */ /* 0x000fc40005000000 */
[----:B-----5:R-:W-:Y:S02]  /*ce30*/  SHF.R.S32.HI R17, RZ, 0x1f, R0 ;  /* 0x0000001fff117819 */ /* 0x020fe40000011400 */
[----:B-1----:R-:W-:-:S13]  /*ce40*/  ISETP.GT.AND P0, PT, R4, 0x7f, PT ;  /* 0x0000007f0400780c */ /* 0x002fda0003f04270 */
[----:B------:R-:W-:Y:S05]  /*ce50*/  @P0 BRA `(.L_x_111) ;  /* 0x0000032000000947 */ /* 0x000fea0003800000 */
[----:B------:R-:W2:Y:S01]  /*ce60*/  LDL R3, [R1+0x24] ;  /* 0x0000240001037983 */ /* 0x000ea20000100800 */
[----:B------:R-:W-:Y:S01]  /*ce70*/  IMAD R2, R20, c[0x0][0x4e8], RZ ;  /* 0x00013a0014027a24 */ /* 0x000fe200078e02ff */
[----:B--2---:R-:W-:-:S04]  /*ce80*/  LEA R13, R3, R4, 0x7 ;  /* 0x00000004030d7211 */ /* 0x004fc800078e38ff */
[----:B------:R-:W-:-:S13]  /*ce90*/  ISETP.GE.AND P0, PT, R13, R2, PT ;  /* 0x000000020d00720c */ /* 0x000fda0003f06270 */
[----:B------:R-:W-:Y:S05]  /*cea0*/  @P0 BRA `(.L_x_111) ;  /* 0x000002d000000947 */ /* 0x000fea0003800000 */
[----:B------:R-:W2:Y:S04]  /*ceb0*/  LDL R4, [R1+0x48] ;  /* 0x0000480001047983 */ /* 0x000ea80000100800 */
[----:B------:R-:W3:Y:S01]  /*cec0*/  LDL.LU R22, [R1+0x54] ;  /* 0x0000540001167983 */ /* 0x000ee20000300800 */
[----:B------:R-:W-:Y:S01]  /*ced0*/  IMAD.MOV.U32 R2, RZ, RZ, 0x368 ;  /* 0x00000368ff027424 */ /* 0x000fe200078e00ff */
[----:B------:R-:W-:-:S04]  /*cee0*/  ISETP.GT.AND P2, PT, R19, 0x1, PT ;  /* 0x000000011300780c */ /* 0x000fc80003f44270 */
[----:B------:R-:W-:-:S04]  /*cef0*/  SEL R2, R2, 0x328, P2 ;  /* 0x0000032802027807 */ /* 0x000fc80001000000 */
[----:B------:R1:W4:Y:S08]  /*cf00*/  LDC.64 R8, c[0x0][R2+0x170] ;  /* 0x00005c0002087b82 */ /* 0x0003300000000a00 */
[----:B------:R1:W2:Y:S08]  /*cf10*/  LDC.64 R6, c[0x0][R2+0x168] ;  /* 0x00005a0002067b82 */ /* 0x0002b00000000a00 */
[----:B------:R1:W5:Y:S08]  /*cf20*/  LDC.64 R14, c[0x0][R2+0x178] ;  /* 0x00005e00020e7b82 */ /* 0x0003700000000a00 */
[----:B------:R1:W2:Y:S02]  /*cf30*/  LDC.64 R10, c[0x0][R2+0x160] ;  /* 0x00005800020a7b82 */ /* 0x0002a40000000a00 */
[----:B-1----:R-:W-:-:S02]  /*cf40*/  IMAD.MOV.U32 R2, RZ, RZ, c[0x0][0x4e8] ;  /* 0x00013a00ff027624 */ /* 0x002fc400078e00ff */
[----:B----4-:R-:W-:-:S03]  /*cf50*/  IMAD R3, R9, R12, RZ ;  /* 0x0000000c09037224 */ /* 0x010fc600078e02ff */
[----:B------:R-:W-:Y:S02]  /*cf60*/  ISETP.NE.AND P0, PT, R2, 0x1, PT ;  /* 0x000000010200780c */ /* 0x000fe40003f05270 */
[----:B------:R-:W-:-:S11]  /*cf70*/  MOV R2, R13 ;  /* 0x0000000d00027202 */ /* 0x000fd60000000f00 */
[----:B------:R-:W-:-:S05]  /*cf80*/  @P0 IMAD.HI.U32 R16, R13, c[0x0][0x4ec], RZ ;  /* 0x00013b000d100a27 */ /* 0x000fca00078e00ff */
[----:B------:R-:W-:Y:S01]  /*cf90*/  @P0 SHF.R.U32.HI R2, RZ, c[0x0][0x4f0], R16 ;  /* 0x00013c00ff020a19 */ /* 0x000fe20000011610 */
[-C--:B--2---:R-:W-:Y:S02]  /*cfa0*/  IMAD R9, R7, R4.reuse, RZ ;  /* 0x0000000407097224 */ /* 0x084fe400078e02ff */
[----:B------:R-:W-:-:S04]  /*cfb0*/  IMAD.WIDE.U32 R6, R6, R4, RZ ;  /* 0x0000000406067225 */ /* 0x000fc800078e00ff */
[----:B------:R-:W-:-:S04]  /*cfc0*/  IMAD.WIDE.U32 R4, R8, R12, RZ ;  /* 0x0000000c08047225 */ /* 0x000fc800078e00ff */
[----:B------:R-:W-:Y:S01]  /*cfd0*/  IMAD R8, R8, R21, R3 ;  /* 0x0000001508087224 */ /* 0x000fe200078e0203 */
[----:B---3--:R-:W-:Y:S01]  /*cfe0*/  SEL R3, R22, RZ, P2 ;  /* 0x000000ff16037207 */ /* 0x008fe20001000000 */
[----:B------:R-:W-:Y:S01]  /*cff0*/  IMAD.IADD R9, R7, 0x1, R9 ;  /* 0x0000000107097824 */ /* 0x000fe200078e0209 */
[----:B------:R-:W-:Y:S01]  /*d000*/  IADD3 R16, P1, P0, R4, R6, R0 ;  /* 0x0000000604107210 */ /* 0x000fe2000783e000 */
[----:B------:R-:W-:Y:S01]  /*d010*/  IMAD.MOV R6, RZ, RZ, -R2 ;  /* 0x000000ffff067224 */ /* 0x000fe200078e0a02 */
[----:B------:R-:W-:Y:S01]  /*d020*/  IADD3 R7, R5, R8, RZ ;  /* 0x0000000805077210 */ /* 0x000fe20007ffe0ff */
[-C--:B-----5:R-:W-:Y:S02]  /*d030*/  IMAD R8, R15, R3.reuse, RZ ;  /* 0x000000030f087224 */ /* 0x0a0fe400078e02ff */
[----:B------:R-:W-:Y:S01]  /*d040*/  IMAD.WIDE.U32 R4, R14, R3, RZ ;  /* 0x000000030e047225 */ /* 0x000fe200078e00ff */
[----:B------:R-:W-:-:S03]  /*d050*/  IADD3.X R9, R7, R9, R17, P1, P0 ;  /* 0x0000000907097210 */ /* 0x000fc60000fe0411 */
[----:B------:R-:W-:Y:S01]  /*d060*/  IMAD R3, R6, c[0x0][0x4e8], R13 ;  /* 0x00013a0006037a24 */ /* 0x000fe200078e020d */
[----:B------:R-:W-:Y:S02]  /*d070*/  IADD3 R7, R5, R8, RZ ;  /* 0x0000000805077210 */ /* 0x000fe40007ffe0ff */
[----:B------:R-:W-:Y:S02]  /*d080*/  IADD3 R4, P1, P0, R2, R16, R4 ;  /* 0x0000001002047210 */ /* 0x000fe4000783e004 */
[----:B------:R-:W-:Y:S01]  /*d090*/  SHF.R.S32.HI R5, RZ, 0x1f, R2 ;  /* 0x0000001fff057819 */ /* 0x000fe20000011402 */
[----:B------:R-:W-:Y:S01]  /*d0a0*/  IMAD R2, R11, R3, RZ ;  /* 0x000000030b027224 */ /* 0x000fe200078e02ff */
[----:B------:R-:W-:Y:S02]  /*d0b0*/  SHF.R.S32.HI R6, RZ, 0x1f, R3 ;  /* 0x0000001fff067819 */ /* 0x000fe40000011403 */
[----:B------:R-:W-:Y:S01]  /*d0c0*/  IADD3.X R5, R5, R9, R7, P1, P0 ;  /* 0x0000000905057210 */ /* 0x000fe20000fe0407 */
[----:B------:R-:W-:-:S02]  /*d0d0*/  IMAD.MOV.U32 R7, RZ, RZ, c[0x0][0x4a8] ;  /* 0x00012a00ff077624 */ /* 0x000fc400078e00ff */
[C---:B------:R-:W-:Y:S02]  /*d0e0*/  IMAD R6, R10.reuse, R6, R2 ;  /* 0x000000060a067224 */ /* 0x040fe400078e0202 */
[----:B------:R-:W-:Y:S01]  /*d0f0*/  IMAD.WIDE.U32 R2, R10, R3, R4 ;  /* 0x000000030a027225 */ /* 0x000fe200078e0004 */
[----:B------:R-:W-:Y:S02]  /*d100*/  MOV R5, c[0x0][0x4ac] ;  /* 0x00012b0000057a02 */ /* 0x000fe40000000f00 */
[----:B------:R-:W-:Y:S01]  /*d110*/  SEL R4, R7, c[0x0][0x450], P2 ;  /* 0x0001140007047a07 */ /* 0x000fe20001000000 */
[----:B------:R-:W-:Y:S01]  /*d120*/  IMAD.IADD R3, R3, 0x1, R6 ;  /* 0x0000000103037824 */ /* 0x000fe200078e0206 */
[----:B------:R-:W-:Y:S02]  /*d130*/  SEL R5, R5, c[0x0][0x454], P2 ;  /* 0x0001150005057a07 */ /* 0x000fe40001000000 */
[----:B------:R-:W-:-:S04]  /*d140*/  LEA R4, P0, R2, R4, 0x2 ;  /* 0x0000000402047211 */ /* 0x000fc800078010ff */
[----:B------:R-:W-:Y:S02]  /*d150*/  LEA.HI.X R5, R2, R5, R3, 0x2, P0 ;  /* 0x0000000502057211 */ /* 0x000fe400000f1403 */
[----:B------:R-:W-:-:S05]  /*d160*/  MOV R2, 0xff800000 ;  /* 0xff80000000027802 */ /* 0x000fca0000000f00 */
[----:B------:R1:W-:Y:S02]  /*d170*/  STG.E [R4.64], R2 ;  /* 0x0000000204007986 */ /* 0x0003e4000c101908 */
.L_x_111:
[----:B------:R-:W-:Y:S05]  /*d180*/  BSYNC B0 ;  /* 0x0000000000007941 */ /* 0x000fea0003800000 */
.L_x_110:
[----:B------:R-:W-:-:S13]  /*d190*/  ISETP.GT.AND P0, PT, R19, 0x1, PT ;  /* 0x000000011300780c */ /* 0x000fda0003f04270 */
[----:B------:R-:W-:Y:S05]  /*d1a0*/  @P0 BRA `(.L_x_96) ;  /* 0x0000076000000947 */ /* 0x000fea0003800000 */
[----:B------:R-:W2:Y:S04]  /*d1b0*/  LDL.LU R3, [R1+0x48] ;  /* 0x0000480001037983 */ /* 0x000ea80000300800 */
[----:B-1----:R-:W3:Y:S04]  /*d1c0*/  LDL.LU R2, [R1+0x24] ;  /* 0x0000240001027983 */ /* 0x002ee80000300800 */
[----:B------:R-:W4:Y:S04]  /*d1d0*/  LDL R5, [R1+0x74] ;  /* 0x0000740001057983 */ /* 0x000f280000100800 */
[----:B------:R-:W5:Y:S01]  /*d1e0*/  LDL.64 R10, [R1+0x18] ;  /* 0x00001800010a7983 */ /* 0x000f620000100a00 */
[----:B------:R-:W-:-:S03]  /*d1f0*/  IMAD R4, R17, c[0x0][0x3a0], RZ ;  /* 0x0000e80011047a24 */ /* 0x000fc600078e02ff */
[----:B------:R-:W1:Y:S02]  /*d200*/  S2R R13, SR_TID.X ;  /* 0x00000000000d7919 */ /* 0x000e640000002100 */
[----:B-1----:R-:W-:-:S04]  /*d210*/  SHF.R.S32.HI R9, RZ, 0x1f, R13 ;  /* 0x0000001fff097819 */ /* 0x002fc8000001140d */
[----:B------:R-:W-:-:S04]  /*d220*/  LEA.HI R9, R9, R13, RZ, 0x3 ;  /* 0x0000000d09097211 */ /* 0x000fc800078f18ff */
[----:B------:R-:W-:Y:S02]  /*d230*/  SHF.R.S32.HI R9, RZ, 0x3, R9 ;  /* 0x00000003ff097819 */ /* 0x000fe40000011409 */
[----:B--2---:R-:W-:Y:S02]  /*d240*/  MOV R7, R3 ;  /* 0x0000000300077202 */ /* 0x004fe40000000f00 */
[----:B---3--:R-:W-:Y:S02]  /*d250*/  MOV R8, R2 ;  /* 0x0000000200087202 */ /* 0x008fe40000000f00 */
[----:B------:R-:W-:-:S04]  /*d260*/  MOV R2, c[0x0][0x4e8] ;  /* 0x00013a0000027a02 */ /* 0x000fc80000000f00 */
[----:B------:R-:W-:Y:S01]  /*d270*/  ISETP.NE.AND P0, PT, R2, 0x1, PT ;  /* 0x000000010200780c */ /* 0x000fe20003f05270 */
[----:B------:R-:W-:-:S04]  /*d280*/  IMAD.WIDE.U32 R2, R0, c[0x0][0x3a0], RZ ;  /* 0x0000e80000027a25 */ /* 0x000fc800078e00ff */
[----:B------:R-:W-:Y:S01]  /*d290*/  IMAD R0, R0, c[0x0][0x3a4], R4 ;  /* 0x0000e90000007a24 */ /* 0x000fe200078e0204 */
[----:B----4-:R-:W-:-:S03]  /*d2a0*/  LEA R4, R8, R5, 0x7 ;  /* 0x0000000508047211 */ /* 0x010fc600078e38ff */
[----:B------:R-:W-:-:S04]  /*d2b0*/  IMAD.IADD R3, R3, 0x1, R0 ;  /* 0x0000000103037824 */ /* 0x000fc800078e0200 */
[----:B------:R-:W-:Y:S01]  /*d2c0*/  @P0 IMAD.HI.U32 R6, R4, c[0x0][0x4ec], RZ ;  /* 0x00013b0004060a27 */ /* 0x000fe200078e00ff */
[----:B------:R-:W-:-:S03]  /*d2d0*/  MOV R0, R4 ;  /* 0x0000000400007202 */ /* 0x000fc60000000f00 */
[----:B------:R-:W-:Y:S01]  /*d2e0*/  IMAD.WIDE.U32 R2, R7, c[0x0][0x3e8], R2 ;  /* 0x0000fa0007027a25 */ /* 0x000fe200078e0002 */
[----:B------:R-:W-:-:S03]  /*d2f0*/  @P0 SHF.R.U32.HI R0, RZ, c[0x0][0x4f0], R6 ;  /* 0x00013c00ff000a19 */ /* 0x000fc60000011606 */
[----:B------:R-:W-:Y:S02]  /*d300*/  IMAD R5, R21, c[0x0][0x3f0], RZ ;  /* 0x0000fc0015057a24 */ /* 0x000fe400078e02ff */
[----:B------:R-:W-:Y:S01]  /*d310*/  IMAD R3, R7, c[0x0][0x3ec], R3 ;  /* 0x0000fb0007037a24 */ /* 0x000fe200078e0203 */
[----:B------:R-:W-:Y:S01]  /*d320*/  SHF.R.S32.HI R6, RZ, 0x1f, R0 ;  /* 0x0000001fff067819 */ /* 0x000fe20000011400 */
[----:B------:R-:W-:Y:S01]  /*d330*/  IMAD R7, R12, c[0x0][0x3f4], R5 ;  /* 0x0000fd000c077a24 */ /* 0x000fe200078e0205 */
[----:B------:R-:W-:Y:S01]  /*d340*/  IADD3 R5, -R0, RZ, RZ ;  /* 0x000000ff00057210 */ /* 0x000fe20007ffe1ff */
[----:B------:R-:W-:-:S04]  /*d350*/  IMAD.WIDE.U32 R2, R12, c[0x0][0x3f0], R2 ;  /* 0x0000fc000c027a25 */ /* 0x000fc800078e0002 */
[----:B------:R-:W-:Y:S02]  /*d360*/  IMAD R6, R6, c[0x0][0x3e0], RZ ;  /* 0x0000f80006067a24 */ /* 0x000fe400078e02ff */
[----:B------:R-:W-:Y:S02]  /*d370*/  IMAD.IADD R3, R3, 0x1, R7 ;  /* 0x0000000103037824 */ /* 0x000fe400078e0207 */
        /* <DEDUP_REMOVED lines=9> */
[----:B------:R-:W-:Y:S02]  /*d410*/  IADD3 R4, R3, R4, RZ ;  /* 0x0000000403047210 */ /* 0x000fe40007ffe0ff */
[----:B-----5:R-:W-:Y:S02]  /*d420*/  ISETP.GE.AND P0, PT, R10, c[0x0][0x3c8], PT ;  /* 0x0000f2000a007a0c */ /* 0x020fe40003f06270 */
[----:B------:R-:W-:Y:S02]  /*d430*/  LEA R0, R8, R9, 0x7 ;  /* 0x0000000908007211 */ /* 0x000fe400078e38ff */
[----:B------:R-:W-:Y:S01]  /*d440*/  LEA.HI.X R6, R2, c[0x0][0x384], R4, 0x1, P1 ;  /* 0x0000e10002067a11 */ /* 0x000fe200008f0c04 */
[----:B------:R-:W-:Y:S06]  /*d450*/  BRA.DIV ~URZ, `(.L_x_112) ;  /* 0x000028b27f007947 */ /* 0x000fec000b800000 */
[----:B------:R1:W2:Y:S02]  /*d460*/  SHFL.IDX PT, R8, R6, RZ, 0x181f ;  /* 0x00181fff06087589 */ /* 0x0002a400000e0000 */
.L_x_178:
[----:B------:R-:W-:Y:S05]  /*d470*/  BRA.DIV ~URZ, `(.L_x_113) ;  /* 0x000029027f007947 */ /* 0x000fea000b800000 */
[----:B------:R3:W4:Y:S02]  /*d480*/  SHFL.IDX PT, R2, R7, RZ, 0x181f ;  /* 0x00181fff07027589 */ /* 0x00072400000e0000 */
.L_x_179:
[----:B------:R-:W5:Y:S01]  /*d490*/  LDL.64 R10, [R1+0x18] ;  /* 0x00001800010a7983 */ /* 0x000f620000100a00 */
[----:B------:R-:W-:-:S05]  /*d4a0*/  IMAD R4, R20, c[0x0][0x4e8], RZ ;  /* 0x00013a0014047a24 */ /* 0x000fca00078e02ff */
[----:B------:R-:W-:-:S13]  /*d4b0*/  ISETP.GE.OR P2, PT, R0, R4, P0 ;  /* 0x000000040000720c */ /* 0x000fda0000746670 */
[----:B----45:R-:W-:-:S04]  /*d4c0*/  @!P2 LEA R2, P1, R10, R2, 0x1 ;  /* 0x000000020a02a211 */ /* 0x030fc800078208ff */
[----:B--2---:R-:W-:-:S05]  /*d4d0*/  @!P2 LEA.HI.X R3, R10, R8, R18, 0x1, P1 ;  /* 0x000000080a03a211 */ /* 0x004fca00008f0c12 */
[----:B------:R2:W-:Y:S01]  /*d4e0*/  @!P2 ST.E.128 [R2.64], RZ ;  /* 0x000000ff0200a985 */ /* 0x0005e2000c101d08 */
[----:B------:R-:W-:Y:S05]  /*d4f0*/  BRA.DIV ~URZ, `(.L_x_114) ;  /* 0x000028f27f007947 */ /* 0x000fea000b800000 */
[----:B------:R4:W1:Y:S04]  /*d500*/  SHFL.IDX PT, R8, R6, 0x1, 0x181f ;  /* 0x00381f0006087f89 */ /* 0x00086800000e0000 */
[----:B--2---:R4:W2:Y:S02]  /*d510*/  SHFL.IDX PT, R2, R7, 0x1, 0x181f ;  /* 0x00381f0007027f89 */ /* 0x0048a400000e0000 */
.L_x_180:
[----:B------:R-:W5:Y:S01]  /*d520*/  LDL.64 R10, [R1+0x18] ;  /* 0x00001800010a7983 */ /* 0x000f620000100a00 */
[----:B------:R-:W-:-:S04]  /*d530*/  IADD3 R3, R0, 0x10, RZ ;  /* 0x0000001000037810 */ /* 0x000fc80007ffe0ff */
[----:B------:R-:W-:-:S13]  /*d540*/  ISETP.GE.OR P2, PT, R3, R4, P0 ;  /* 0x000000040300720c */ /* 0x000fda0000746670 */
[----:B--2--5:R-:W-:-:S04]  /*d550*/  @!P2 LEA R2, P1, R10, R2, 0x1 ;  /* 0x000000020a02a211 */ /* 0x024fc800078208ff */
[----:B-1----:R-:W-:-:S05]  /*d560*/  @!P2 LEA.HI.X R3, R10, R8, R18, 0x1, P1 ;  /* 0x000000080a03a211 */ /* 0x002fca00008f0c12 */
[----:B------:R1:W-:Y:S01]  /*d570*/  @!P2 ST.E.128 [R2.64], RZ ;  /* 0x000000ff0200a985 */ /* 0x0003e2000c101d08 */
[----:B------:R-:W-:Y:S05]  /*d580*/  BRA.DIV ~URZ, `(.L_x_115) ;  /* 0x000029327f007947 */ /* 0x000fea000b800000 */
[----:B------:R2:W1:Y:S02]  /*d590*/  SHFL.IDX PT, R8, R6, 0x2, 0x181f ;  /* 0x00581f0006087f89 */ /* 0x00046400000e0000 */
.L_x_181:
[----:B------:R-:W-:Y:S05]  /*d5a0*/  BRA.DIV ~URZ, `(.L_x_116) ;  /* 0x000029827f007947 */ /* 0x000fea000b800000 */
[----:B-1----:R1:W2:Y:S02]  /*d5b0*/  SHFL.IDX PT, R2, R7, 0x2, 0x181f ;  /* 0x00581f0007027f89 */ /* 0x0022a400000e0000 */
.L_x_182:
[----:B------:R-:W5:Y:S01]  /*d5c0*/  LDL.64 R10, [R1+0x18] ;  /* 0x00001800010a7983 */ /* 0x000f620000100a00 */
[----:B------:R-:W-:-:S04]  /*d5d0*/  IADD3 R3, R0, 0x20, RZ ;  /* 0x0000002000037810 */ /* 0x000fc80007ffe0ff */
[----:B------:R-:W-:-:S13]  /*d5e0*/  ISETP.GE.OR P2, PT, R3, R4, P0 ;  /* 0x000000040300720c */ /* 0x000fda0000746670 */
[----:B--2--5:R-:W-:-:S04]  /*d5f0*/  @!P2 LEA R2, P1, R10, R2, 0x1 ;  /* 0x000000020a02a211 */ /* 0x024fc800078208ff */
[----:B------:R-:W-:-:S05]  /*d600*/  @!P2 LEA.HI.X R3, R10, R8, R18, 0x1, P1 ;  /* 0x000000080a03a211 */ /* 0x000fca00008f0c12 */
[----:B------:R2:W-:Y:S01]  /*d610*/  @!P2 ST.E.128 [R2.64], RZ ;  /* 0x000000ff0200a985 */ /* 0x0005e2000c101d08 */
[----:B------:R-:W-:Y:S05]  /*d620*/  BRA.DIV ~URZ, `(.L_x_117) ;  /* 0x000029727f007947 */ /* 0x000fea000b800000 */
[----:B------:R1:W2:Y:S04]  /*d630*/  SHFL.IDX PT, R8, R6, 0x3, 0x181f ;  /* 0x00781f0006087f89 */ /* 0x0002a800000e0000 */
[----:B--2---:R1:W2:Y:S02]  /*d640*/  SHFL.IDX PT, R2, R7, 0x3, 0x181f ;  /* 0x00781f0007027f89 */ /* 0x0042a400000e0000 */
.L_x_183:
[----:B------:R-:W5:Y:S01]  /*d650*/  LDL.64 R10, [R1+0x18] ;  /* 0x00001800010a7983 */ /* 0x000f620000100a00 */
[----:B------:R-:W-:-:S04]  /*d660*/  IADD3 R3, R0, 0x30, RZ ;  /* 0x0000003000037810 */ /* 0x000fc80007ffe0ff */
[----:B------:R-:W-:-:S13]  /*d670*/  ISETP.GE.OR P2, PT, R3, R4, P0 ;  /* 0x000000040300720c */ /* 0x000fda0000746670 */
[----:B--2--5:R-:W-:-:S04]  /*d680*/  @!P2 LEA R2, P1, R10, R2, 0x1 ;  /* 0x000000020a02a211 */ /* 0x024fc800078208ff */
[----:B------:R-:W-:-:S05]  /*d690*/  @!P2 LEA.HI.X R3, R10, R8, R18, 0x1, P1 ;  /* 0x000000080a03a211 */ /* 0x000fca00008f0c12 */
[----:B------:R2:W-:Y:S01]  /*d6a0*/  @!P2 ST.E.128 [R2.64], RZ ;  /* 0x000000ff0200a985 */ /* 0x0005e2000c101d08 */
[----:B------:R-:W-:Y:S05]  /*d6b0*/  BRA.DIV ~URZ, `(.L_x_118) ;  /* 0x000029b27f007947 */ /* 0x000fea000b800000 */
[----:B------:R1:W2:Y:S02]  /*d6c0*/  SHFL.IDX PT, R8, R6, 0x4, 0x181f ;  /* 0x00981f0006087f89 */ /* 0x0002a400000e0000 */
.L_x_184:
[----:B------:R-:W-:Y:S05]  /*d6d0*/  BRA.DIV ~URZ, `(.L_x_119) ;  /* 0x00002a027f007947 */ /* 0x000fea000b800000 */
[----:B--2---:R2:W1:Y:S02]  /*d6e0*/  SHFL.IDX PT, R2, R7, 0x4, 0x181f ;  /* 0x00981f0007027f89 */ /* 0x00446400000e0000 */
.L_x_185:
[----:B------:R-:W5:Y:S01]  /*d6f0*/  LDL.64 R10, [R1+0x18] ;  /* 0x00001800010a7983 */ /* 0x000f620000100a00 */
[----:B------:R-:W-:-:S04]  /*d700*/  IADD3 R3, R0, 0x40, RZ ;  /* 0x0000004000037810 */ /* 0x000fc80007ffe0ff */
[----:B------:R-:W-:-:S13]  /*d710*/  ISETP.GE.OR P2, PT, R3, R4, P0 ;  /* 0x000000040300720c */ /* 0x000fda0000746670 */
[----:B-1---5:R-:W-:-:S04]  /*d720*/  @!P2 LEA R2, P1, R10, R2, 0x1 ;  /* 0x000000020a02a211 */ /* 0x022fc800078208ff */
[----:B------:R-:W-:-:S05]  /*d730*/  @!P2 LEA.HI.X R3, R10, R8, R18, 0x1, P1 ;  /* 0x000000080a03a211 */ /* 0x000fca00008f0c12 */
[----:B------:R1:W-:Y:S01]  /*d740*/  @!P2 ST.E.128 [R2.64], RZ ;  /* 0x000000ff0200a985 */ /* 0x0003e2000c101d08 */
[----:B------:R-:W-:Y:S05]  /*d750*/  BRA.DIV ~URZ, `(.L_x_120) ;  /* 0x000029f27f007947 */ /* 0x000fea000b800000 */
[----:B------:R1:W2:Y:S04]  /*d760*/  SHFL.IDX PT, R8, R6, 0x5, 0x181f ;  /* 0x00b81f0006087f89 */ /* 0x0002a800000e0000 */
[----:B-1----:R1:W3:Y:S02]  /*d770*/  SHFL.IDX PT, R2, R7, 0x5, 0x181f ;  /* 0x00b81f0007027f89 */ /* 0x0022e400000e0000 */
.L_x_186:
[----:B------:R-:W5:Y:S01]  /*d780*/  LDL.64 R10, [R1+0x18] ;  /* 0x00001800010a7983 */ /* 0x000f620000100a00 */
[----:B------:R-:W-:-:S04]  /*d790*/  IADD3 R3, R0, 0x50, RZ ;  /* 0x0000005000037810 */ /* 0x000fc80007ffe0ff */
[----:B------:R-:W-:-:S13]  /*d7a0*/  ISETP.GE.OR P2, PT, R3, R4, P0 ;  /* 0x000000040300720c */ /* 0x000fda0000746670 */
[----:B---3-5:R-:W-:-:S04]  /*d7b0*/  @!P2 LEA R2, P1, R10, R2, 0x1 ;  /* 0x000000020a02a211 */ /* 0x028fc800078208ff */
[----:B--2---:R-:W-:-:S05]  /*d7c0*/  @!P2 LEA.HI.X R3, R10, R8, R18, 0x1, P1 ;  /* 0x000000080a03a211 */ /* 0x004fca00008f0c12 */
[----:B------:R2:W-:Y:S01]  /*d7d0*/  @!P2 ST.E.128 [R2.64], RZ ;  /* 0x000000ff0200a985 */ /* 0x0005e2000c101d08 */
[----:B------:R-:W-:Y:S05]  /*d7e0*/  BRA.DIV ~URZ, `(.L_x_121) ;  /* 0x00002a327f007947 */ /* 0x000fea000b800000 */
[----:B------:R3:W1:Y:S02]  /*d7f0*/  SHFL.IDX PT, R8, R6, 0x6, 0x181f ;  /* 0x00d81f0006087f89 */ /* 0x00066400000e0000 */
.L_x_187:
[----:B------:R-:W-:Y:S05]  /*d800*/  BRA.DIV ~URZ, `(.L_x_122) ;  /* 0x00002a827f007947 */ /* 0x000fea000b800000 */
[----:B--2---:R2:W3:Y:S02]  /*d810*/  SHFL.IDX PT, R2, R7, 0x6, 0x181f ;  /* 0x00d81f0007027f89 */ /* 0x0044e400000e0000 */
.L_x_188:
[----:B------:R-:W5:Y:S01]  /*d820*/  LDL.64 R10, [R1+0x18] ;  /* 0x00001800010a7983 */ /* 0x000f620000100a00 */
[----:B------:R-:W-:-:S04]  /*d830*/  IADD3 R3, R0, 0x60, RZ ;  /* 0x0000006000037810 */ /* 0x000fc80007ffe0ff */
[----:B------:R-:W-:-:S13]  /*d840*/  ISETP.GE.OR P2, PT, R3, R4, P0 ;  /* 0x000000040300720c */ /* 0x000fda0000746670 */
[----:B---3-5:R-:W-:-:S04]  /*d850*/  @!P2 LEA R2, P1, R10, R2, 0x1 ;  /* 0x000000020a02a211 */ /* 0x028fc800078208ff */
[----:B-1----:R-:W-:-:S05]  /*d860*/  @!P2 LEA.HI.X R3, R10, R8, R18, 0x1, P1 ;  /* 0x000000080a03a211 */ /* 0x002fca00008f0c12 */
[----:B------:R1:W-:Y:S01]  /*d870*/  @!P2 ST.E.128 [R2.64], RZ ;  /* 0x000000ff0200a985 */ /* 0x0003e2000c101d08 */
[----:B------:R-:W-:Y:S05]  /*d880*/  BRA.DIV ~URZ, `(.L_x_123) ;  /* 0x00002a727f007947 */ /* 0x000fea000b800000 */
[----:B----4-:R-:W3:Y:S04]  /*d890*/  SHFL.IDX PT, R6, R6, 0x7, 0x181f ;  /* 0x00f81f0006067f89 */ /* 0x010ee800000e0000 */
[----:B-1----:R1:W4:Y:S02]  /*d8a0*/  SHFL.IDX PT, R2, R7, 0x7, 0x181f ;  /* 0x00f81f0007027f89 */ /* 0x00232400000e0000 */
.L_x_189:
[----:B------:R-:W5:Y:S01]  /*d8b0*/  LDL.64 R8, [R1+0x18] ;  /* 0x0000180001087983 */ /* 0x000f620000100a00 */
[----:B------:R-:W-:-:S04]  /*d8c0*/  IADD3 R0, R0, 0x70, RZ ;  /* 0x0000007000007810 */ /* 0x000fc80007ffe0ff */
[----:B------:R-:W-:-:S13]  /*d8d0*/  ISETP.GE.OR P1, PT, R0, R4, P0 ;  /* 0x000000040000720c */ /* 0x000fda0000726670 */
[----:B----45:R-:W-:-:S04]  /*d8e0*/  @!P1 LEA R2, P0, R8, R2, 0x1 ;  /* 0x0000000208029211 */ /* 0x030fc800078008ff */
[----:B---3--:R-:W-:-:S05]  /*d8f0*/  @!P1 LEA.HI.X R3, R8, R6, R18, 0x1, P0 ;  /* 0x0000000608039211 */ /* 0x008fca00000f0c12 */
[----:B------:R3:W-:Y:S04]  /*d900*/  @!P1 ST.E.128 [R2.64], RZ ;  /* 0x000000ff02009985 */ /* 0x0007e8000c101d08 */
.L_x_96:
[----:B------:R-:W-:Y:S05]  /*d910*/  BSYNC B1 ;  /* 0x0000000000017941 */ /* 0x000fea0003800000 */
.L_x_80:
[----:B------:R-:W5:Y:S02]  /*d920*/  LDL R0, [R1+0x80] ;  /* 0x0000800001007983 */ /* 0x000f640000100800 */
[----:B-----5:R-:W-:-:S13]  /*d930*/  ISETP.NE.AND P0, PT, R0, RZ, PT ;  /* 0x000000ff0000720c */ /* 0x020fda0003f05270 */
[----:B------:R-:W-:Y:S01]  /*d940*/  @P0 WARPSYNC 0xffffffff ;  /* 0xffffffff00000948 */ /* 0x000fe20003800000 */
[----:B------:R-:W-:Y:S06]  /*d950*/  @P0 BAR.SYNC.DEFER_BLOCKING 0x5, 0x80 ;  /* 0x0142000000000b1d */ /* 0x000fec0000010000 */
[----:B-123--:R-:W1:Y:S04]  /*d960*/  @P0 LDS.128 R4, [0x9100] ;  /* 0x00910000ff040984 */ /* 0x00ee680000000c00 */
[----:B-1----:R1:W-:Y:S04]  /*d970*/  @P0 STL.64 [R1+0x20], R4 ;  /* 0x0000200401000387 */ /* 0x0023e80000100a00 */
[----:B------:R1:W-:Y:S04]  /*d980*/  @P0 STL.64 [R1+0x28], R6 ;  /* 0x0000280601000387 */ /* 0x0003e80000100a00 */
[----:B------:R-:W-:Y:S06]  /*d990*/  @P0 BAR.ARV 0x4, 0x80 ;  /* 0x0102000000000b1d */ /* 0x000fec0000002000 */
[----:B------:R-:W-:Y:S05]  /*d9a0*/  @P0 BRA `(.L_x_124) ;  /* 0x00000ba000000947 */ /* 0x000fea0003800000 */
[----:B------:R-:W2:Y:S01]  /*d9b0*/  S2R R0, SR_TID.X ;  /* 0x0000000000007919 */ /* 0x000ea20000002100 */
[----:B-1----:R-:W-:Y:S01]  /*d9c0*/  IMAD.MOV.U32 R7, RZ, RZ, RZ ;  /* 0x000000ffff077224 */ /* 0x002fe200078e00ff */
[----:B--2---:R-:W-:-:S04]  /*d9d0*/  LOP3.LUT R14, R0, 0x1f, RZ, 0xc0, !PT ;  /* 0x0000001f000e7812 */ /* 0x004fc800078ec0ff */
[----:B------:R-:W-:Y:S01]  /*d9e0*/  ISETP.NE.AND P5, PT, R14, 0x1f, PT ;  /* 0x0000001f0e00780c */ /* 0x000fe20003fa5270 */
[----:B------:R-:W-:Y:S10]  /*d9f0*/  BRA.DIV ~URZ, `(.L_x_125) ;  /* 0x000029d27f007947 */ /* 0x000ff4000b800000 */
[----:B------:R1:W2:Y:S02]  /*da00*/  SHFL.IDX PT, R10, R70, RZ, 0x1f ;  /* 0x00001fff460a7589 */ /* 0x0002a400000e0000 */
.L_x_190:
[----:B------:R-:W-:Y:S05]  /*da10*/  BRA.DIV ~URZ, `(.L_x_126) ;  /* 0x00002a227f007947 */ /* 0x000fea000b800000 */
[----:B------:R3:W1:Y:S02]  /*da20*/  SHFL.IDX PT, R8, R70, 0x1, 0x1f ;  /* 0x00201f0046087f89 */ /* 0x00066400000e0000 */
.L_x_191:
[----:B------:R-:W5:Y:S01]  /*da30*/  LDL R0, [R1+0x2c] ;  /* 0x00002c0001007983 */ /* 0x000f620000100800 */
[----:B------:R-:W-:Y:S02]  /*da40*/  IMAD.MOV.U32 R6, RZ, RZ, RZ ;  /* 0x000000ffff067224 */ /* 0x000fe400078e00ff */
[----:B-----5:R-:W-:-:S05]  /*da50*/  IMAD.IADD R0, R0, 0x1, R14 ;  /* 0x0000000100007824 */ /* 0x020fca00078e020e */
[----:B------:R-:W-:-:S13]  /*da60*/  ISETP.GE.OR P0, PT, R0, c[0x0][0x53c], !P5 ;  /* 0x00014f0000007a0c */ /* 0x000fda0006f06670 */
[----:B----4-:R-:W-:Y:S01]  /*da70*/  @!P0 IMAD.MOV.U32 R2, RZ, RZ, 0x4 ;  /* 0x00000004ff028424 */ /* 0x010fe200078e00ff */
[----:B------:R-:W-:-:S03]  /*da80*/  @!P0 MOV R3, 0x4 ;  /* 0x0000000400038802 */ /* 0x000fc60000000f00 */
[----:B------:R-:W-:-:S04]  /*da90*/  @!P0 IMAD.WIDE R4, R0, R2, c[0x0][0x580] ;  /* 0x0001600000048625 */ /* 0x000fc800078e0202 */
[----:B------:R-:W-:Y:S01]  /*daa0*/  @!P0 IMAD.WIDE R2, R0, R3, c[0x0][0x578] ;  /* 0x00015e0000028625 */ /* 0x000fe200078e0203 */
[----:B------:R-:W4:Y:S04]  /*dab0*/  @!P0 LDG.E R6, [R4.64] ;  /* 0x0000000804068981 */ /* 0x000f28000c1e1900 */
[----:B------:R-:W4:Y:S01]  /*dac0*/  @!P0 LDG.E R7, [R2.64] ;  /* 0x0000000802078981 */ /* 0x000f22000c1e1900 */
[C---:B------:R-:W-:Y:S02]  /*dad0*/  ISETP.GE.U32.AND P4, PT, R14.reuse, 0x10, PT ;  /* 0x000000100e00780c */ /* 0x040fe40003f86070 */
[C---:B------:R-:W-:Y:S02]  /*dae0*/  ISETP.GE.U32.AND P3, PT, R14.reuse, 0x8, PT ;  /* 0x000000080e00780c */ /* 0x040fe40003f66070 */
[----:B------:R-:W-:-:S02]  /*daf0*/  ISETP.GE.U32.AND P2, PT, R14, 0x4, PT ;  /* 0x000000040e00780c */ /* 0x000fc40003f46070 */
[C---:B------:R-:W-:Y:S02]  /*db00*/  ISETP.GE.U32.AND P1, PT, R14.reuse, 0x2, PT ;  /* 0x000000020e00780c */ /* 0x040fe40003f26070 */
[----:B------:R-:W-:Y:S02]  /*db10*/  ISETP.NE.AND P0, PT, R14, RZ, PT ;  /* 0x000000ff0e00720c */ /* 0x000fe40003f05270 */
[----:B------:R-:W-:Y:S01]  /*db20*/  MOV R13, RZ ;  /* 0x000000ff000d7202 */ /* 0x000fe20000000f00 */
[----:B----4-:R-:W-:Y:S01]  /*db30*/  IMAD R0, R7, R6, RZ ;  /* 0x0000000607007224 */ /* 0x010fe200078e02ff */
[----:B------:R-:W-:Y:S07]  /*db40*/  BRA.DIV ~URZ, `(.L_x_127) ;  /* 0x000029627f007947 */ /* 0x000fee000b800000 */
[----:B------:R4:W3:Y:S02]  /*db50*/  SHFL.UP PT, R4, R0, 0x1, RZ ;  /* 0x0420000000047989 */ /* 0x0008e400000e00ff */
.L_x_192:
[----:B---3--:R-:W-:-:S04]  /*db60*/  SEL R4, R4, RZ, P0 ;  /* 0x000000ff04047207 */ /* 0x008fc80000000000 */
[----:B----4-:R-:W-:Y:S01]  /*db70*/  IADD3 R0, R0, R4, RZ ;  /* 0x0000000400007210 */ /* 0x010fe20007ffe0ff */
[----:B------:R-:W-:Y:S05]  /*db80*/  BRA.DIV ~URZ, `(.L_x_128) ;  /* 0x000029627f007947 */ /* 0x000fea000b800000 */
[----:B------:R-:W3:Y:S02]  /*db90*/  SHFL.UP PT, R2, R0, 0x2, RZ ;  /* 0x0440000000027989 */ /* 0x000ee400000e00ff */
[----:B---3--:R-:W-:-:S05]  /*dba0*/  SEL R2, R2, RZ, P1 ;  /* 0x000000ff02027207 */ /* 0x008fca0000800000 */
[----:B------:R-:W-:-:S05]  /*dbb0*/  IMAD.IADD R4, R0, 0x1, R2 ;  /* 0x0000000100047824 */ /* 0x000fca00078e0202 */
        /* <DEDUP_REMOVED lines=9> */
[----:B------:R3:W4:Y:S02]  /*dc50*/  SHFL.IDX PT, R0, R4, 0x1f, 0x1f ;  /* 0x03e01f0004007f89 */ /* 0x00072400000e0000 */
.L_x_193:
[----:B----4-:R-:W-:Y:S01]  /*dc60*/  IMAD R0, R0, c[0x0][0x538], RZ ;  /* 0x00014e0000007a24 */ /* 0x010fe200078e02ff */
[----:B------:R-:W-:Y:S04]  /*dc70*/  BSSY B1, `(.L_x_129) ;  /* 0x0000084000017945 */ /* 0x000fe80003800000 */
[----:B-1----:R-:W-:-:S04]  /*dc80*/  IADD3 R8, R0, R8, RZ ;  /* 0x0000000800087210 */ /* 0x002fc80007ffe0ff */
[----:B--2---:R-:W-:-:S13]  /*dc90*/  ISETP.GT.AND P6, PT, R8, R10, PT ;  /* 0x0000000a0800720c */ /* 0x004fda0003fc4270 */
[----:B------:R-:W-:Y:S05]  /*dca0*/  @P6 BRA `(.L_x_130) ;  /* 0x0000025000006947 */ /* 0x000fea0003800000 */
.L_x_134:
[----:B------:R-:W2:Y:S02]  /*dcb0*/  LDL.LU R0, [R1+0x2c] ;  /* 0x00002c0001007983 */ /* 0x000ea40000300800 */
[----:B--2---:R-:W-:-:S04]  /*dcc0*/  IADD3 R0, R0, 0x1f, RZ ;  /* 0x0000001f00007810 */ /* 0x004fc80007ffe0ff */
[----:B------:R-:W-:-:S13]  /*dcd0*/  ISETP.GE.AND P6, PT, R0, c[0x0][0x53c], PT ;  /* 0x00014f0000007a0c */ /* 0x000fda0003fc6270 */
[----:B------:R-:W-:Y:S05]  /*dce0*/  @P6 BRA `(.L_x_131) ;  /* 0x0000077000006947 */ /* 0x000fea0003800000 */
[----:B------:R1:W-:Y:S01]  /*dcf0*/  STL [R1+0x2c], R0 ;  /* 0x00002c0001007387 */ /* 0x0003e20000100800 */
[----:B------:R-:W-:Y:S01]  /*dd00*/  CS2R R6, SRZ ;  /* 0x0000000000067805 */ /* 0x000fe2000001ff00 */
[----:B-1----:R-:W-:-:S04]  /*dd10*/  IADD3 R0, R0, R14, RZ ;  /* 0x0000000e00007210 */ /* 0x002fc80007ffe0ff */
[----:B------:R-:W-:-:S13]  /*dd20*/  ISETP.GE.OR P6, PT, R0, c[0x0][0x53c], !P5 ;  /* 0x00014f0000007a0c */ /* 0x000fda0006fc6670 */
[----:B------:R-:W-:Y:S02]  /*dd30*/  @!P6 MOV R2, 0x4 ;  /* 0x000000040002e802 */ /* 0x000fe40000000f00 */
[----:B------:R-:W-:-:S03]  /*dd40*/  @!P6 MOV R3, 0x4 ;  /* 0x000000040003e802 */ /* 0x000fc60000000f00 */
[----:B---3--:R-:W-:-:S04]  /*dd50*/  @!P6 IMAD.WIDE R4, R0, R2, c[0x0][0x580] ;  /* 0x000160000004e625 */ /* 0x008fc800078e0202 */
[----:B------:R-:W-:Y:S01]  /*dd60*/  @!P6 IMAD.WIDE R2, R0, R3, c[0x0][0x578] ;  /* 0x00015e000002e625 */ /* 0x000fe200078e0203 */
[----:B------:R-:W2:Y:S04]  /*dd70*/  @!P6 LDG.E R6, [R4.64] ;  /* 0x000000080406e981 */ /* 0x000ea8000c1e1900 */
[----:B------:R-:W2:Y:S02]  /*dd80*/  @!P6 LDG.E R7, [R2.64] ;  /* 0x000000080207e981 */ /* 0x000ea4000c1e1900 */
[----:B--2---:R-:W-:Y:S01]  /*dd90*/  IMAD R0, R7, R6, RZ ;  /* 0x0000000607007224 */ /* 0x004fe200078e02ff */
[----:B------:R-:W-:Y:S05]  /*dda0*/  BRA.DIV ~URZ, `(.L_x_132) ;  /* 0x000028f27f007947 */ /* 0x000fea000b800000 */
[----:B------:R1:W2:Y:S02]  /*ddb0*/  SHFL.UP PT, R2, R0, 0x1, RZ ;  /* 0x0420000000027989 */ /* 0x0002a400000e00ff */
.L_x_194:
        /* <DEDUP_REMOVED lines=16> */
.L_x_195:
[----:B--2---:R-:W-:-:S05]  /*dec0*/  IMAD R0, R0, c[0x0][0x538], RZ ;  /* 0x00014e0000007a24 */ /* 0x004fca00078e02ff */
[----:B------:R-:W-:-:S04]  /*ded0*/  IADD3 R8, R0, R8, RZ ;  /* 0x0000000800087210 */ /* 0x000fc80007ffe0ff */
[----:B------:R-:W-:-:S13]  /*dee0*/  ISETP.GT.AND P6, PT, R8, R10, PT ;  /* 0x0000000a0800720c */ /* 0x000fda0003fc4270 */
[----:B-1----:R-:W-:Y:S05]  /*def0*/  @!P6 BRA `(.L_x_134) ;  /* 0xfffffdb00000e947 */ /* 0x002fea000383ffff */
.L_x_130:
[----:B------:R-:W-:-:S05]  /*df00*/  IADD3 R12, -R0, R8, RZ ;  /* 0x00000008000c7210 */ /* 0x000fca0007ffe1ff */
[----:B------:R-:W-:-:S05]  /*df10*/  IMAD R0, R4, c[0x0][0x538], R12 ;  /* 0x00014e0004007a24 */ /* 0x000fca00078e020c */
[----:B------:R-:W-:Y:S01]  /*df20*/  ISETP.GT.AND P0, PT, R0, R10, PT ;  /* 0x0000000a0000720c */ /* 0x000fe20003f04270 */
[----:B------:R-:W-:-:S12]  /*df30*/  BRA.DIV ~URZ, `(.L_x_135) ;  /* 0x000029627f007947 */ /* 0x000fd8000b800000 */
[----:B------:R-:W-:-:S04]  /*df40*/  VOTE.ANY R0, PT, !P0 ;  /* 0x0000000000007806 */ /* 0x000fc800040e0100 */
.L_x_196:
[----:B------:R1:W2:Y:S01]  /*df50*/  POPC R11, R0 ;  /* 0x00000000000b7309 */ /* 0x0002a20000000000 */
[----:B------:R-:W-:Y:S05]  /*df60*/  BRA.DIV ~URZ, `(.L_x_136) ;  /* 0x000029727f007947 */ /* 0x000fea000b800000 */
[----:B--2---:R2:W4:Y:S04]  /*df70*/  SHFL.IDX PT, R8, R6, R11, 0x1f ;  /* 0x00001f0b06087589 */ /* 0x00452800000e0000 */
[----:B------:R2:W1:Y:S02]  /*df80*/  SHFL.IDX PT, R7, R7, R11, 0x1f ;  /* 0x00001f0b07077589 */ /* 0x00046400000e0000 */
.L_x_197:
[----:B------:R-:W-:Y:S01]  /*df90*/  ISETP.NE.AND P0, PT, R0, RZ, PT ;  /* 0x000000ff0000720c */ /* 0x000fe20003f05270 */
[----:B------:R-:W-:-:S12]  /*dfa0*/  BSSY B0, `(.L_x_137) ;  /* 0x0000005000007945 */ /* 0x000fd80003800000 */
[----:B------:R-:W-:Y:S05]  /*dfb0*/  @!P0 BRA `(.L_x_138) ;  /* 0x0000003000008947 */ /* 0x000fea0003800000 */
[----:B------:R-:W-:Y:S01]  /*dfc0*/  IADD3 R5, R11, -0x1, RZ ;  /* 0xffffffff0b057810 */ /* 0x000fe20007ffe0ff */
[----:B------:R-:W-:Y:S05]  /*dfd0*/  BRA.DIV ~URZ, `(.L_x_139) ;  /* 0x000029d27f007947 */ /* 0x000fea000b800000 */
[----:B------:R2:W3:Y:S02]  /*dfe0*/  SHFL.IDX PT, R13, R4, R5, 0x1f ;  /* 0x00001f05040d7589 */ /* 0x0004e400000e0000 */
.L_x_138:
[----:B------:R-:W-:Y:S05]  /*dff0*/  BSYNC B0 ;  /* 0x0000000000007941 */ /* 0x000fea0003800000 */
.L_x_137:
[----:B--23--:R-:W-:Y:S01]  /*e000*/  IMAD R6, R13, c[0x0][0x538], R12 ;  /* 0x00014e000d067a24 */ /* 0x00cfe200078e020c */
[----:B----4-:R-:W-:Y:S02]  /*e010*/  IABS R2, R8 ;  /* 0x0000000800027213 */ /* 0x010fe40000000000 */
[----:B-1----:R-:W-:Y:S01]  /*e020*/  IABS R3, R7 ;  /* 0x0000000700037213 */ /* 0x002fe20000000000 */
[----:B------:R-:W-:Y:S01]  /*e030*/  IMAD.IADD R9, R10, 0x1, -R6 ;  /* 0x000000010a097824 */ /* 0x000fe200078e0a06 */
[----:B------:R1:W-:Y:S01]  /*e040*/  STL [R1+0x20], R6 ;  /* 0x0000200601007387 */ /* 0x0003e20000100800 */
[----:B------:R-:W2:Y:S03]  /*e050*/  I2F.RP R4, R2 ;  /* 0x0000000200047306 */ /* 0x000ea60000209400 */
[----:B------:R-:W3:Y:S05]  /*e060*/  LDL.LU R13, [R1+0x2c] ;  /* 0x00002c00010d7983 */ /* 0x000eea0000300800 */
[----:B--2---:R-:W2:Y:S02]  /*e070*/  MUFU.RCP R4, R4 ;  /* 0x0000000400047308 */ /* 0x004ea40000001000 */
[----:B--2---:R-:W-:-:S06]  /*e080*/  IADD3 R4, R4, 0xffffffe, RZ ;  /* 0x0ffffffe04047810 */ /* 0x004fcc0007ffe0ff */
[----:B------:R-:W2:Y:S01]  /*e090*/  F2I.FTZ.U32.TRUNC.NTZ R5, R4 ;  /* 0x0000000400057305 */ /* 0x000ea2000021f000 */
[----:B-1----:R-:W-:Y:S02]  /*e0a0*/  MOV R6, R3 ;  /* 0x0000000300067202 */ /* 0x002fe40000000f00 */
[----:B------:R-:W-:Y:S01]  /*e0b0*/  IABS R10, R9 ;  /* 0x00000009000a7213 */ /* 0x000fe20000000000 */
[----:B--2---:R-:W-:-:S04]  /*e0c0*/  IMAD.MOV R0, RZ, RZ, -R5 ;  /* 0x000000ffff007224 */ /* 0x004fc800078e0a05 */
[----:B------:R-:W-:Y:S01]  /*e0d0*/  IMAD.MOV.U32 R4, RZ, RZ, R0 ;  /* 0x000000ffff047224 */ /* 0x000fe200078e0000 */
[----:B------:R-:W-:-:S03]  /*e0e0*/  IABS R0, R8 ;  /* 0x0000000800007213 */ /* 0x000fc60000000000 */
[----:B------:R-:W-:Y:S02]  /*e0f0*/  IMAD R3, R4, R2, RZ ;  /* 0x0000000204037224 */ /* 0x000fe400078e02ff */
[----:B------:R-:W-:Y:S01]  /*e100*/  IMAD.MOV.U32 R4, RZ, RZ, RZ ;  /* 0x000000ffff047224 */ /* 0x000fe200078e00ff */
[----:B------:R-:W1:Y:S01]  /*e110*/  I2F.RP R12, R6 ;  /* 0x00000006000c7306 */ /* 0x000e620000209400 */
[----:B------:R-:W-:Y:S02]  /*e120*/  IMAD.MOV R0, RZ, RZ, -R0 ;  /* 0x000000ffff007224 */ /* 0x000fe400078e0a00 */
[----:B------:R-:W-:-:S04]  /*e130*/  IMAD.HI.U32 R5, R5, R3, R4 ;  /* 0x0000000305057227 */ /* 0x000fc800078e0004 */
[----:B------:R-:W-:Y:S01]  /*e140*/  IMAD.MOV.U32 R3, RZ, RZ, R10 ;  /* 0x000000ffff037224 */ /* 0x000fe200078e000a */
[----:B------:R-:W-:-:S03]  /*e150*/  MOV R4, R0 ;  /* 0x0000000000047202 */ /* 0x000fc60000000f00 */
[----:B------:R-:W-:-:S04]  /*e160*/  IMAD.HI.U32 R0, R5, R3, RZ ;  /* 0x0000000305007227 */ /* 0x000fc800078e00ff */
[----:B------:R-:W-:Y:S02]  /*e170*/  IMAD R3, R0, R4, R3 ;  /* 0x0000000400037224 */ /* 0x000fe400078e0203 */
[----:B-1----:R-:W1:Y:S03]  /*e180*/  MUFU.RCP R4, R12 ;  /* 0x0000000c00047308 */ /* 0x002e660000001000 */
[----:B------:R-:W-:-:S13]  /*e190*/  ISETP.GT.U32.AND P1, PT, R2, R3, PT ;  /* 0x000000030200720c */ /* 0x000fda0003f24070 */
[----:B------:R-:W-:Y:S01]  /*e1a0*/  @!P1 IMAD.IADD R3, R3, 0x1, -R2 ;  /* 0x0000000103039824 */ /* 0x000fe200078e0a02 */
[----:B-1----:R-:W-:-:S04]  /*e1b0*/  IADD3 R4, R4, 0xffffffe, RZ ;  /* 0x0ffffffe04047810 */ /* 0x002fc80007ffe0ff */
[----:B------:R-:W-:Y:S02]  /*e1c0*/  ISETP.GE.U32.AND P2, PT, R3, R2, PT ;  /* 0x000000020300720c */ /* 0x000fe40003f46070 */
[----:B------:R-:W1:Y:S01]  /*e1d0*/  F2I.FTZ.U32.TRUNC.NTZ R3, R4 ;  /* 0x0000000400037305 */ /* 0x000e62000021f000 */
[----:B------:R-:W-:Y:S02]  /*e1e0*/  LOP3.LUT R2, R9, R8, RZ, 0x3c, !PT ;  /* 0x0000000809027212 */ /* 0x000fe400078e3cff */
[----:B------:R-:W-:Y:S02]  /*e1f0*/  @!P1 IADD3 R0, R0, 0x1, RZ ;  /* 0x0000000100009810 */ /* 0x000fe40007ffe0ff */
[----:B------:R-:W-:Y:S02]  /*e200*/  ISETP.GE.AND P0, PT, R2, RZ, PT ;  /* 0x000000ff0200720c */ /* 0x000fe40003f06270 */
[----:B------:R-:W-:-:S04]  /*e210*/  ISETP.NE.AND P1, PT, R8, RZ, PT ;  /* 0x000000ff0800720c */ /* 0x000fc80003f25270 */
[----:B------:R-:W-:Y:S01]  /*e220*/  @P2 IADD3 R0, R0, 0x1, RZ ;  /* 0x0000000100002810 */ /* 0x000fe20007ffe0ff */
[----:B-1----:R-:W-:-:S06]  /*e230*/  IMAD.MOV R2, RZ, RZ, -R3 ;  /* 0x000000ffff027224 */ /* 0x002fcc00078e0a03 */
[----:B------:R-:W-:Y:S01]  /*e240*/  @!P0 IMAD.MOV R0, RZ, RZ, -R0 ;  /* 0x000000ffff008224 */ /* 0x000fe200078e0a00 */
[----:B------:R-:W-:Y:S02]  /*e250*/  MOV R4, R2 ;  /* 0x0000000200047202 */ /* 0x000fe40000000f00 */
[----:B------:R-:W-:Y:S02]  /*e260*/  IABS R2, R7 ;  /* 0x0000000700027213 */ /* 0x000fe40000000000 */
[----:B------:R-:W-:Y:S01]  /*e270*/  @!P1 LOP3.LUT R0, RZ, R8, RZ, 0x33, !PT ;  /* 0x00000008ff009212 */ /* 0x000fe200078e33ff */
[----:B------:R-:W-:Y:S02]  /*e280*/  IMAD R4, R4, R6, RZ ;  /* 0x0000000604047224 */ /* 0x000fe400078e02ff */
[----:B------:R-:W-:Y:S01]  /*e290*/  IMAD.MOV R5, RZ, RZ, -R2 ;  /* 0x000000ffff057224 */ /* 0x000fe200078e0a02 */
[----:B------:R-:W-:Y:S01]  /*e2a0*/  IABS R10, R0 ;  /* 0x00000000000a7213 */ /* 0x000fe20000000000 */
[----:B------:R-:W-:-:S04]  /*e2b0*/  IMAD.MOV.U32 R2, RZ, RZ, RZ ;  /* 0x000000ffff027224 */ /* 0x000fc800078e00ff */
[----:B------:R-:W-:Y:S01]  /*e2c0*/  IMAD.HI.U32 R2, R3, R4, R2 ;  /* 0x0000000403027227 */ /* 0x000fe200078e0002 */
[----:B------:R-:W-:-:S03]  /*e2d0*/  MOV R4, R5 ;  /* 0x0000000500047202 */ /* 0x000fc60000000f00 */
[----:B------:R-:W-:-:S04]  /*e2e0*/  IMAD.MOV.U32 R3, RZ, RZ, R10 ;  /* 0x000000ffff037224 */ /* 0x000fc800078e000a */
[----:B------:R-:W-:-:S04]  /*e2f0*/  IMAD.HI.U32 R2, R2, R3, RZ ;  /* 0x0000000302027227 */ /* 0x000fc800078e00ff */
[----:B------:R-:W-:-:S05]  /*e300*/  IMAD R3, R2, R4, R3 ;  /* 0x0000000402037224 */ /* 0x000fca00078e0203 */
[----:B------:R-:W-:-:S13]  /*e310*/  ISETP.GT.U32.AND P1, PT, R6, R3, PT ;  /* 0x000000030600720c */ /* 0x000fda0003f24070 */
[----:B------:R-:W-:-:S05]  /*e320*/  @!P1 IMAD.IADD R3, R3, 0x1, -R6 ;  /* 0x0000000103039824 */ /* 0x000fca00078e0a06 */
[----:B------:R-:W-:Y:S02]  /*e330*/  ISETP.GE.U32.AND P2, PT, R3, R6, PT ;  /* 0x000000060300720c */ /* 0x000fe40003f46070 */
[----:B------:R-:W-:Y:S02]  /*e340*/  LOP3.LUT R3, R0, R7, RZ, 0x3c, !PT ;  /* 0x0000000700037212 */ /* 0x000fe400078e3cff */
[----:B------:R-:W-:Y:S02]  /*e350*/  @!P1 IADD3 R2, R2, 0x1, RZ ;  /* 0x0000000102029810 */ /* 0x000fe40007ffe0ff */
[----:B------:R-:W-:Y:S02]  /*e360*/  ISETP.GE.AND P0, PT, R3, RZ, PT ;  /* 0x000000ff0300720c */ /* 0x000fe40003f06270 */
[----:B------:R-:W-:-:S05]  /*e370*/  ISETP.NE.AND P1, PT, R7, RZ, PT ;  /* 0x000000ff0700720c */ /* 0x000fca0003f25270 */
[----:B------:R-:W-:-:S06]  /*e380*/  @P2 IADD3 R2, R2, 0x1, RZ ;  /* 0x0000000102022810 */ /* 0x000fcc0007ffe0ff */
[----:B------:R-:W-:Y:S02]  /*e390*/  @!P0 IMAD.MOV R2, RZ, RZ, -R2 ;  /* 0x000000ffff028224 */ /* 0x000fe400078e0a02 */
[----:B------:R-:W-:-:S04]  /*e3a0*/  @!P1 LOP3.LUT R2, RZ, R7, RZ, 0x33, !PT ;  /* 0x00000007ff029212 */ /* 0x000fc800078e33ff */
[----:B------:R-:W-:Y:S01]  /*e3b0*/  IADD3 R3, -R2, RZ, RZ ;  /* 0x000000ff02037210 */ /* 0x000fe20007ffe1ff */
[----:B------:R-:W-:Y:S02]  /*e3c0*/  IMAD R4, R0, R8, RZ ;  /* 0x0000000800047224 */ /* 0x000fe400078e02ff */
[C---:B------:R-:W-:Y:S02]  /*e3d0*/  IMAD R2, R7.reuse, 0x1000000, R2 ;  /* 0x0100000007027824 */ /* 0x040fe400078e0202 */
[----:B------:R-:W-:Y:S01]  /*e3e0*/  IMAD R0, R7, R3, R0 ;  /* 0x0000000307007224 */ /* 0x000fe200078e0200 */
[----:B------:R-:W-:-:S03]  /*e3f0*/  IADD3 R3, R9, -R4, RZ ;  /* 0x8000000409037210 */ /* 0x000fc60007ffe0ff */
[----:B------:R-:W-:-:S05]  /*e400*/  IMAD R0, R0, 0x10000, R2 ;  /* 0x0001000000007824 */ /* 0x000fca00078e0202 */
[----:B------:R1:W-:Y:S01]  /*e410*/  STL [R1+0x28], R0 ;  /* 0x0000280001007387 */ /* 0x0003e20000100800 */
[----:B---3--:R-:W-:-:S05]  /*e420*/  IMAD.IADD R13, R11, 0x1, R13 ;  /* 0x000000010b0d7824 */ /* 0x008fca00078e020d */
[----:B------:R1:W-:Y:S04]  /*e430*/  STL [R1+0x2c], R13 ;  /* 0x00002c0d01007387 */ /* 0x0003e80000100800 */
[----:B------:R1:W-:Y:S01]  /*e440*/  STL [R1+0x24], R3 ;  /* 0x0000240301007387 */ /* 0x0003e20000100800 */
[----:B------:R-:W-:Y:S05]  /*e450*/  BRA `(.L_x_140) ;  /* 0x0000005000007947 */ /* 0x000fea0003800000 */
.L_x_131:
[----:B------:R-:W-:Y:S01]  /*e460*/  MOV R0, c[0x0][0x53c] ;  /* 0x00014f0000007a02 */ /* 0x000fe20000000f00 */
[----:B------:R1:W-:Y:S04]  /*e470*/  STL [R1+0x20], R10 ;  /* 0x0000200a01007387 */ /* 0x0003e80000100800 */
[----:B------:R1:W-:Y:S04]  /*e480*/  STL [R1+0x24], RZ ;  /* 0x000024ff01007387 */ /* 0x0003e80000100800 */
[----:B------:R1:W-:Y:S04]  /*e490*/  STL [R1+0x28], RZ ;  /* 0x000028ff01007387 */ /* 0x0003e80000100800 */
[----:B------:R1:W-:Y:S02]  /*e4a0*/  STL [R1+0x2c], R0 ;  /* 0x00002c0001007387 */ /* 0x0003e40000100800 */
.L_x_140:
[----:B------:R-:W-:Y:S05]  /*e4b0*/  BSYNC B1 ;  /* 0x0000000000017941 */ /* 0x000fea0003800000 */
.L_x_129:
[----:B---3--:R-:W2:Y:S04]  /*e4c0*/  LDL R4, [R1+0x20] ;  /* 0x0000200001047983 */ /* 0x008ea80000100800 */
[----:B------:R-:W2:Y:S04]  /*e4d0*/  LDL R5, [R1+0x24] ;  /* 0x0000240001057983 */ /* 0x000ea80000100800 */
[----:B------:R-:W2:Y:S04]  /*e4e0*/  LDL R6, [R1+0x28] ;  /* 0x0000280001067983 */ /* 0x000ea80000100800 */
[----:B------:R-:W2:Y:S01]  /*e4f0*/  LDL R7, [R1+0x2c] ;  /* 0x00002c0001077983 */ /* 0x000ea20000100800 */
[----:B------:R-:W-:Y:S03]  /*e500*/  WARPSYNC 0xffffffff ;  /* 0xffffffff00007948 */ /* 0x000fe60003800000 */
[----:B------:R-:W-:Y:S01]  /*e510*/  BAR.SYNC.DEFER_BLOCKING 0x4, 0x80 ;  /* 0x0102000000007b1d */ /* 0x000fe20000010000 */
[----:B------:R-:W-:-:S13]  /*e520*/  ISETP.NE.AND P0, PT, R14, RZ, PT ;  /* 0x000000ff0e00720c */ /* 0x000fda0003f05270 */
[----:B--2---:R2:W-:Y:S04]  /*e530*/  @!P0 STS.128 [0x9100], R4 ;  /* 0x00910004ff008388 */ /* 0x0045e80000000c00 */
[----:B------:R-:W-:Y:S06]  /*e540*/  BAR.ARV 0x5, 0x80 ;  /* 0x0142000000007b1d */ /* 0x000fec0000002000 */
.L_x_124:
[----:B-1----:R-:W3:Y:S02]  /*e550*/  LDL R0, [R1+0x2c] ;  /* 0x00002c0001007983 */ /* 0x002ee40000100800 */
[----:B---3--:R-:W-:-:S13]  /*e560*/  ISETP.GE.AND P0, PT, R0, c[0x0][0x53c], PT ;  /* 0x00014f0000007a0c */ /* 0x008fda0003f06270 */
[----:B--2-4-:R-:W-:Y:S01]  /*e570*/  @P0 CALL.REL.NOINC `(.L_x_141) ;  /* 0x0000001000000944 */ /* 0x014fe20003c00000 */
[----:B------:R-:W-:Y:S05]  /*e580*/  BRA `(.L_x_142) ;  /* 0xffff2f2000007947 */ /* 0x000fea000383ffff */
.L_x_141:
[----:B------:R-:W-:Y:S05]  /*e590*/  EXIT ;  /* 0x000000000000794d */ /* 0x000fea0003800000 */
.L_x_32:
[----:B------:R-:W-:Y:S01]  /*e5a0*/  IMAD.MOV.U32 R0, RZ, RZ, R5 ;  /* 0x000000ffff007224 */ /* 0x000fe200078e0005 */
[----:B------:R-:W-:Y:S02]  /*e5b0*/  MOV R2, 0x1 ;  /* 0x0000000100027802 */ /* 0x000fe40000000f00 */
[----:B------:R-:W-:Y:S02]  /*e5c0*/  MOV R3, 0xe5e0 ;  /* 0x0000e5e000037802 */ /* 0x000fe40000000f00 */
[----:B------:R-:W-:Y:S05]  /*e5d0*/  CALL.REL.NOINC `($__internal_2_$__cuda_sm70_shflsync_up_p) ;  /* 0x000024c000007944 */ /* 0x000fea0003c00000 */
[----:B------:R-:W-:Y:S01]  /*e5e0*/  MOV R0, R4 ;  /* 0x0000000400007202 */ /* 0x000fe20000000f00 */
[----:B------:R-:W-:Y:S05]  /*e5f0*/  BRA `(.L_x_143) ;  /* 0xffff1e8000007947 */ /* 0x000fea000383ffff */
.L_x_33:
[----:B------:R-:W-:Y:S01]  /*e600*/  IMAD.MOV.U32 R0, RZ, RZ, R5 ;  /* 0x000000ffff007224 */ /* 0x000fe200078e0005 */
[----:B------:R-:W-:Y:S02]  /*e610*/  MOV R2, 0x2 ;  /* 0x0000000200027802 */ /* 0x000fe40000000f00 */
[----:B------:R-:W-:Y:S02]  /*e620*/  MOV R3, 0xe640 ;  /* 0x0000e64000037802 */ /* 0x000fe40000000f00 */
[----:B------:R-:W-:Y:S05]  /*e630*/  CALL.REL.NOINC `($__internal_2_$__cuda_sm70_shflsync_up_p) ;  /* 0x0000246000007944 */ /* 0x000fea0003c00000 */
[----:B------:R-:W-:Y:S01]  /*e640*/  SEL R0, R4, RZ, P4 ;  /* 0x000000ff04007207 */ /* 0x000fe20002000000 */
[----:B------:R-:W-:Y:S01]  /*e650*/  IMAD.MOV.U32 R2, RZ, RZ, 0x4 ;  /* 0x00000004ff027424 */ /* 0x000fe200078e00ff */
[----:B------:R-:W-:-:S03]  /*e660*/  MOV R3, 0xe690 ;  /* 0x0000e69000037802 */ /* 0x000fc60000000f00 */
[----:B------:R-:W-:Y:S02]  /*e670*/  IMAD.IADD R0, R5, 0x1, R0 ;  /* 0x0000000105007824 */ /* 0x000fe400078e0200 */
        /* <DEDUP_REMOVED lines=13> */
[----:B------:R-:W-:Y:S02]  /*e750*/  MOV R3, 0x1f ;  /* 0x0000001f00037802 */ /* 0x000fe40000000f00 */
[----:B------:R-:W-:Y:S01]  /*e760*/  MOV R2, 0xe7a0 ;  /* 0x0000e7a000027802 */ /* 0x000fe20000000f00 */
[----:B------:R-:W-:-:S04]  /*e770*/  IMAD.IADD R4, R0, 0x1, R4 ;  /* 0x0000000100047824 */ /* 0x000fc800078e0204 */
[----:B------:R-:W-:Y:S02]  /*e780*/  IMAD.MOV.U32 R9, RZ, RZ, R4 ;  /* 0x000000ffff097224 */ /* 0x000fe400078e0004 */
[----:B------:R-:W-:Y:S05]  /*e790*/  CALL.REL.NOINC `($__internal_1_$__cuda_sm70_shflsync_idx_p) ;  /* 0x000022b000007944 */ /* 0x000fea0003c00000 */
[----:B------:R-:W-:Y:S01]  /*e7a0*/  MOV R0, R5 ;  /* 0x0000000500007202 */ /* 0x000fe20000000f00 */
[----:B------:R-:W-:Y:S05]  /*e7b0*/  BRA `(.L_x_144) ;  /* 0xffff1dc000007947 */ /* 0x000fea000383ffff */
.L_x_35:
[----:B------:R-:W-:Y:S02]  /*e7c0*/  SEL R0, RZ, 0x1, P0 ;  /* 0x00000001ff007807 */ /* 0x000fe40000000000 */
[----:B------:R-:W-:Y:S02]  /*e7d0*/  MOV R2, 0xe7f0 ;  /* 0x0000e7f000027802 */ /* 0x000fe40000000f00 */
[----:B------:R-:W-:Y:S05]  /*e7e0*/  CALL.REL.NOINC `($__internal_3_$__cuda_sm70_votesync_ballot) ;  /* 0x0000232000007944 */ /* 0x000fea0003c00000 */
[----:B------:R-:W-:Y:S05]  /*e7f0*/  BRA `(.L_x_145) ;  /* 0xffff1e1000007947 */ /* 0x000fea000383ffff */
.L_x_36:
[----:B------:R-:W-:Y:S01]  /*e800*/  IMAD.MOV.U32 R9, RZ, RZ, R8 ;  /* 0x000000ffff097224 */ /* 0x000fe200078e0008 */
[----:B--2---:R-:W-:Y:S01]  /*e810*/  MOV R5, R14 ;  /* 0x0000000e00057202 */ /* 0x004fe20000000f00 */
[----:B------:R-:W-:Y:S01]  /*e820*/  IMAD.MOV.U32 R3, RZ, RZ, 0x1f ;  /* 0x0000001fff037424 */ /* 0x000fe200078e00ff */
[----:B------:R-:W-:Y:S02]  /*e830*/  MOV R2, 0xe850 ;  /* 0x0000e85000027802 */ /* 0x000fe40000000f00 */
[----:B-1----:R-:W-:Y:S05]  /*e840*/  CALL.REL.NOINC `($__internal_1_$__cuda_sm70_shflsync_idx_p) ;  /* 0x0000220000007944 */ /* 0x002fea0003c00000 */
[----:B------:R-:W-:Y:S01]  /*e850*/  IMAD.MOV.U32 R12, RZ, RZ, R5 ;  /* 0x000000ffff0c7224 */ /* 0x000fe200078e0005 */
[----:B------:R-:W-:Y:S01]  /*e860*/  MOV R9, R7 ;  /* 0x0000000700097202 */ /* 0x000fe20000000f00 */
[----:B------:R-:W-:Y:S01]  /*e870*/  IMAD.MOV.U32 R6, RZ, RZ, RZ ;  /* 0x000000ffff067224 */ /* 0x000fe200078e00ff */
[----:B------:R-:W-:Y:S01]  /*e880*/  MOV R5, R14 ;  /* 0x0000000e00057202 */ /* 0x000fe20000000f00 */
[----:B------:R-:W-:Y:S01]  /*e890*/  IMAD.MOV.U32 R3, RZ, RZ, 0x1f ;  /* 0x0000001fff037424 */ /* 0x000fe200078e00ff */
[----:B------:R-:W-:-:S02]  /*e8a0*/  MOV R2, 0xe8c0 ;  /* 0x0000e8c000027802 */ /* 0x000fc40000000f00 */
[----:B------:R-:W-:Y:S05]  /*e8b0*/  CALL.REL.NOINC `($__internal_1_$__cuda_sm70_shflsync_idx_p) ;  /* 0x0000219000007944 */ /* 0x000fea0003c00000 */
[----:B------:R-:W-:Y:S01]  /*e8c0*/  MOV R11, R5 ;  /* 0x00000005000b7202 */ /* 0x000fe20000000f00 */
[----:B------:R-:W-:Y:S05]  /*e8d0*/  BRA `(.L_x_146) ;  /* 0xffff1d8000007947 */ /* 0x000fea000383ffff */
.L_x_39:
[----:B------:R-:W-:Y:S01]  /*e8e0*/  IMAD.MOV.U32 R9, RZ, RZ, R4 ;  /* 0x000000ffff097224 */ /* 0x000fe200078e0004 */
[----:B------:R-:W-:-:S02]  /*e8f0*/  MOV R3, 0x1f ;  /* 0x0000001f00037802 */ /* 0x000fc40000000f00 */
[----:B------:R-:W-:Y:S02]  /*e900*/  MOV R2, 0xe920 ;  /* 0x0000e92000027802 */ /* 0x000fe40000000f00 */
[----:B-1234-:R-:W-:Y:S05]  /*e910*/  CALL.REL.NOINC `($__internal_1_$__cuda_sm70_shflsync_idx_p) ;  /* 0x0000213000007944 */ /* 0x01efea0003c00000 */
[----:B------:R-:W-:Y:S01]  /*e920*/  MOV R6, R5 ;  /* 0x0000000500067202 */ /* 0x000fe20000000f00 */
[----:B------:R-:W-:Y:S05]  /*e930*/  BRA `(.L_x_38) ;  /* 0xffff1d8000007947 */ /* 0x000fea000383ffff */
.L_x_47:
[----:B-1----:R-:W-:Y:S01]  /*e940*/  IMAD.MOV.U32 R9, RZ, RZ, R6 ;  /* 0x000000ffff097224 */ /* 0x002fe200078e0006 */
[----:B------:R-:W-:Y:S01]  /*e950*/  MOV R5, RZ ;  /* 0x000000ff00057202 */ /* 0x000fe20000000f00 */
[----:B------:R-:W-:Y:S01]  /*e960*/  IMAD.MOV.U32 R3, RZ, RZ, 0x181f ;  /* 0x0000181fff037424 */ /* 0x000fe200078e00ff */
[----:B------:R-:W-:Y:S02]  /*e970*/  MOV R2, 0xe990 ;  /* 0x0000e99000027802 */ /* 0x000fe40000000f00 */
[----:B------:R-:W-:Y:S05]  /*e980*/  CALL.REL.NOINC `($__internal_1_$__cuda_sm70_shflsync_idx_p) ;  /* 0x000020c000007944 */ /* 0x000fea0003c00000 */
[----:B------:R-:W-:Y:S01]  /*e990*/  MOV R8, R5 ;  /* 0x0000000500087202 */ /* 0x000fe20000000f00 */
[----:B------:R-:W-:Y:S05]  /*e9a0*/  BRA `(.L_x_147) ;  /* 0xffff396000007947 */ /* 0x000fea000383ffff */
.L_x_48:
[----:B------:R-:W-:Y:S01]  /*e9b0*/  IMAD.MOV.U32 R9, RZ, RZ, R7 ;  /* 0x000000ffff097224 */ /* 0x000fe200078e0007 */
[----:B------:R-:W-:Y:S01]  /*e9c0*/  MOV R5, RZ ;  /* 0x000000ff00057202 */ /* 0x000fe20000000f00 */
[----:B------:R-:W-:Y:S01]  /*e9d0*/  IMAD.MOV.U32 R3, RZ, RZ, 0x181f ;  /* 0x0000181fff037424 */ /* 0x000fe200078e00ff */
[----:B------:R-:W-:Y:S02]  /*e9e0*/  MOV R2, 0xea00 ;  /* 0x0000ea0000027802 */ /* 0x000fe40000000f00 */
[----:B-12---:R-:W-:Y:S05]  /*e9f0*/  CALL.REL.NOINC `($__internal_1_$__cuda_sm70_shflsync_idx_p) ;  /* 0x0000205000007944 */ /* 0x006fea0003c00000 */
[----:B------:R-:W-:Y:S01]  /*ea00*/  MOV R2, R5 ;  /* 0x0000000500027202 */ /* 0x000fe20000000f00 */
[----:B------:R-:W-:Y:S05]  /*ea10*/  BRA `(.L_x_148) ;  /* 0xffff391000007947 */ /* 0x000fea000383ffff */
.L_x_51:
[----:B------:R-:W-:Y:S01]  /*ea20*/  IMAD.MOV.U32 R9, RZ, RZ, R6 ;  /* 0x000000ffff097224 */ /* 0x000fe200078e0006 */
[----:B------:R-:W-:Y:S01]  /*ea30*/  MOV R5, 0x1 ;  /* 0x0000000100057802 */ /* 0x000fe20000000f00 */
[----:B--2---:R-:W-:Y:S01]  /*ea40*/  IMAD.MOV.U32 R3, RZ, RZ, 0x181f ;  /* 0x0000181fff037424 */ /* 0x004fe200078e00ff */
[----:B----4-:R-:W-:-:S02]  /*ea50*/  MOV R2, 0xea70 ;  /* 0x0000ea7000027802 */ /* 0x010fc40000000f00 */
[----:B-1-3--:R-:W-:Y:S05]  /*ea60*/  CALL.REL.NOINC `($__internal_1_$__cuda_sm70_shflsync_idx_p) ;  /* 0x00001fe000007944 */ /* 0x00afea0003c00000 */
[----:B------:R-:W-:Y:S01]  /*ea70*/  IMAD.MOV.U32 R8, RZ, RZ, R5 ;  /* 0x000000ffff087224 */ /* 0x000fe200078e0005 */
[----:B------:R-:W-:Y:S01]  /*ea80*/  MOV R5, 0x1 ;  /* 0x0000000100057802 */ /* 0x000fe20000000f00 */
[----:B------:R-:W-:Y:S01]  /*ea90*/  IMAD.MOV.U32 R9, RZ, RZ, R7 ;  /* 0x000000ffff097224 */ /* 0x000fe200078e0007 */
[----:B------:R-:W-:-:S02]  /*eaa0*/  MOV R3, 0x181f ;  /* 0x0000181f00037802 */ /* 0x000fc40000000f00 */
[----:B------:R-:W-:Y:S02]  /*eab0*/  MOV R2, 0xead0 ;  /* 0x0000ead000027802 */ /* 0x000fe40000000f00 */
[----:B------:R-:W-:Y:S05]  /*eac0*/  CALL.REL.NOINC `($__internal_1_$__cuda_sm70_shflsync_idx_p) ;  /* 0x00001f8000007944 */ /* 0x000fea0003c00000 */
[----:B------:R-:W-:Y:S01]  /*ead0*/  MOV R2, R5 ;  /* 0x0000000500027202 */ /* 0x000fe20000000f00 */
[----:B------:R-:W-:Y:S05]  /*eae0*/  BRA `(.L_x_149) ;  /* 0xffff393000007947 */ /* 0x000fea000383ffff */
.L_x_54:
[----:B------:R-:W-:Y:S01]  /*eaf0*/  IMAD.MOV.U32 R9, RZ, RZ, R6 ;  /* 0x000000ffff097224 */ /* 0x000fe200078e0006 */
[----:B------:R-:W-:Y:S01]  /*eb00*/  MOV R5, 0x2 ;  /* 0x0000000200057802 */ /* 0x000fe20000000f00 */
[----:B-1----:R-:W-:Y:S01]  /*eb10*/  IMAD.MOV.U32 R3, RZ, RZ, 0x181f ;  /* 0x0000181fff037424 */ /* 0x002fe200078e00ff */
[----:B----4-:R-:W-:Y:S02]  /*eb20*/  MOV R2, 0xeb40 ;  /* 0x0000eb4000027802 */ /* 0x010fe40000000f00 */
[----:B--23--:R-:W-:Y:S05]  /*eb30*/  CALL.REL.NOINC `($__internal_1_$__cuda_sm70_shflsync_idx_p) ;  /* 0x00001f1000007944 */ /* 0x00cfea0003c00000 */
[----:B------:R-:W-:Y:S01]  /*eb40*/  MOV R8, R5 ;  /* 0x0000000500087202 */ /* 0x000fe20000000f00 */
[----:B------:R-:W-:Y:S05]  /*eb50*/  BRA `(.L_x_150) ;  /* 0xffff39a000007947 */ /* 0x000fea000383ffff */
.L_x_55:
[----:B------:R-:W-:Y:S01]  /*eb60*/  IMAD.MOV.U32 R9, RZ, RZ, R7 ;  /* 0x000000ffff097224 */ /* 0x000fe200078e0007 */
[----:B------:R-:W-:Y:S01]  /*eb70*/  MOV R5, 0x2 ;  /* 0x0000000200057802 */ /* 0x000fe20000000f00 */
[----:B------:R-:W-:Y:S01]  /*eb80*/  IMAD.MOV.U32 R3, RZ, RZ, 0x181f ;  /* 0x0000181fff037424 */ /* 0x000fe200078e00ff */
[----:B----4-:R-:W-:Y:S02]  /*eb90*/  MOV R2, 0xebb0 ;  /* 0x0000ebb000027802 */ /* 0x010fe40000000f00 */
[----:B-123--:R-:W-:Y:S05]  /*eba0*/  CALL.REL.NOINC `($__internal_1_$__cuda_sm70_shflsync_idx_p) ;  /* 0x00001ea000007944 */ /* 0x00efea0003c00000 */
[----:B------:R-:W-:Y:S01]  /*ebb0*/  MOV R2, R5 ;  /* 0x0000000500027202 */ /* 0x000fe20000000f00 */
[----:B------:R-:W-:Y:S05]  /*ebc0*/  BRA `(.L_x_151) ;  /* 0xffff395000007947 */ /* 0x000fea000383ffff */
.L_x_58:
[----:B------:R-:W-:Y:S01]  /*ebd0*/  IMAD.MOV.U32 R9, RZ, RZ, R6 ;  /* 0x000000ffff097224 */ /* 0x000fe200078e0006 */
[----:B------:R-:W-:Y:S01]  /*ebe0*/  MOV R5, 0x3 ;  /* 0x0000000300057802 */ /* 0x000fe20000000f00 */
[----:B-1----:R-:W-:Y:S01]  /*ebf0*/  IMAD.MOV.U32 R3, RZ, RZ, 0x181f ;  /* 0x0000181fff037424 */ /* 0x002fe200078e00ff */
[----:B------:R-:W-:-:S02]  /*ec00*/  MOV R2, 0xec20 ;  /* 0x0000ec2000027802 */ /* 0x000fc40000000f00 */
[----:B--234-:R-:W-:Y:S05]  /*ec10*/  CALL.REL.NOINC `($__internal_1_$__cuda_sm70_shflsync_idx_p) ;  /* 0x00001e3000007944 */ /* 0x01cfea0003c00000 */
        /* <DEDUP_REMOVED lines=8> */
.L_x_61:
[----:B------:R-:W-:Y:S01]  /*eca0*/  IMAD.MOV.U32 R9, RZ, RZ, R6 ;  /* 0x000000ffff097224 */ /* 0x000fe200078e0006 */
[----:B------:R-:W-:Y:S01]  /*ecb0*/  MOV R5, 0x4 ;  /* 0x0000000400057802 */ /* 0x000fe20000000f00 */
[----:B-1----:R-:W-:Y:S01]  /*ecc0*/  IMAD.MOV.U32 R3, RZ, RZ, 0x181f ;  /* 0x0000181fff037424 */ /* 0x002fe200078e00ff */
[----:B------:R-:W-:Y:S02]  /*ecd0*/  MOV R2, 0xecf0 ;  /* 0x0000ecf000027802 */ /* 0x000fe40000000f00 */
[----:B--234-:R-:W-:Y:S05]  /*ece0*/  CALL.REL.NOINC `($__internal_1_$__cuda_sm70_shflsync_idx_p) ;  /* 0x00001d6000007944 */ /* 0x01cfea0003c00000 */
[----:B------:R-:W-:Y:S01]  /*ecf0*/  MOV R8, R5 ;  /* 0x0000000500087202 */ /* 0x000fe20000000f00 */
[----:B------:R-:W-:Y:S05]  /*ed00*/  BRA `(.L_x_153) ;  /* 0xffff39e000007947 */ /* 0x000fea000383ffff */
.L_x_62:
[----:B------:R-:W-:Y:S01]  /*ed10*/  IMAD.MOV.U32 R9, RZ, RZ, R7 ;  /* 0x000000ffff097224 */ /* 0x000fe200078e0007 */
[----:B------:R-:W-:Y:S01]  /*ed20*/  MOV R5, 0x4 ;  /* 0x0000000400057802 */ /* 0x000fe20000000f00 */
[----:B-1----:R-:W-:Y:S01]  /*ed30*/  IMAD.MOV.U32 R3, RZ, RZ, 0x181f ;  /* 0x0000181fff037424 */ /* 0x002fe200078e00ff */
[----:B------:R-:W-:Y:S02]  /*ed40*/  MOV R2, 0xed60 ;  /* 0x0000ed6000027802 */ /* 0x000fe40000000f00 */
[----:B--234-:R-:W-:Y:S05]  /*ed50*/  CALL.REL.NOINC `($__internal_1_$__cuda_sm70_shflsync_idx_p) ;  /* 0x00001cf000007944 */ /* 0x01cfea0003c00000 */
[----:B------:R-:W-:Y:S01]  /*ed60*/  MOV R2, R5 ;  /* 0x0000000500027202 */ /* 0x000fe20000000f00 */
[----:B------:R-:W-:Y:S05]  /*ed70*/  BRA `(.L_x_154) ;  /* 0xffff399000007947 */ /* 0x000fea000383ffff */
.L_x_65:
[----:B------:R-:W-:Y:S01]  /*ed80*/  IMAD.MOV.U32 R9, RZ, RZ, R6 ;  /* 0x000000ffff097224 */ /* 0x000fe200078e0006 */
[----:B------:R-:W-:Y:S01]  /*ed90*/  MOV R5, 0x5 ;  /* 0x0000000500057802 */ /* 0x000fe20000000f00 */
[----:B--2---:R-:W-:Y:S01]  /*eda0*/  IMAD.MOV.U32 R3, RZ, RZ, 0x181f ;  /* 0x0000181fff037424 */ /* 0x004fe200078e00ff */
[----:B---3--:R-:W-:-:S02]  /*edb0*/  MOV R2, 0xedd0 ;  /* 0x0000edd000027802 */ /* 0x008fc40000000f00 */
[----:B-1--4-:R-:W-:Y:S05]  /*edc0*/  CALL.REL.NOINC `($__internal_1_$__cuda_sm70_shflsync_idx_p) ;  /* 0x00001c8000007944 */ /* 0x012fea0003c00000 */
        /* <DEDUP_REMOVED lines=8> */
.L_x_68:
[----:B------:R-:W-:Y:S01]  /*ee50*/  IMAD.MOV.U32 R9, RZ, RZ, R6 ;  /* 0x000000ffff097224 */ /* 0x000fe200078e0006 */
[----:B------:R-:W-:Y:S01]  /*ee60*/  MOV R5, 0x6 ;  /* 0x0000000600057802 */ /* 0x000fe20000000f00 */
[----:B-1----:R-:W-:Y:S01]  /*ee70*/  IMAD.MOV.U32 R3, RZ, RZ, 0x181f ;  /* 0x0000181fff037424 */ /* 0x002fe200078e00ff */
[----:B---3--:R-:W-:Y:S02]  /*ee80*/  MOV R2, 0xeea0 ;  /* 0x0000eea000027802 */ /* 0x008fe40000000f00 */
[----:B--2-4-:R-:W-:Y:S05]  /*ee90*/  CALL.REL.NOINC `($__internal_1_$__cuda_sm70_shflsync_idx_p) ;  /* 0x00001bb000007944 */ /* 0x014fea0003c00000 */
[----:B------:R-:W-:Y:S01]  /*eea0*/  MOV R8, R5 ;  /* 0x0000000500087202 */ /* 0x000fe20000000f00 */
[----:B------:R-:W-:Y:S05]  /*eeb0*/  BRA `(.L_x_156) ;  /* 0xffff3a2000007947 */ /* 0x000fea000383ffff */
.L_x_69:
[----:B------:R-:W-:Y:S01]  /*eec0*/  IMAD.MOV.U32 R9, RZ, RZ, R7 ;  /* 0x000000ffff097224 */ /* 0x000fe200078e0007 */
[----:B------:R-:W-:Y:S01]  /*eed0*/  MOV R5, 0x6 ;  /* 0x0000000600057802 */ /* 0x000fe20000000f00 */
[----:B------:R-:W-:Y:S01]  /*eee0*/  IMAD.MOV.U32 R3, RZ, RZ, 0x181f ;  /* 0x0000181fff037424 */ /* 0x000fe200078e00ff */
[----:B---3--:R-:W-:Y:S02]  /*eef0*/  MOV R2, 0xef10 ;  /* 0x0000ef1000027802 */ /* 0x008fe40000000f00 */
[----:B-12-4-:R-:W-:Y:S05]  /*ef00*/  CALL.REL.NOINC `($__internal_1_$__cuda_sm70_shflsync_idx_p) ;  /* 0x00001b4000007944 */ /* 0x016fea0003c00000 */
[----:B------:R-:W-:Y:S01]  /*ef10*/  MOV R2, R5 ;  /* 0x0000000500027202 */ /* 0x000fe20000000f00 */
[----:B------:R-:W-:Y:S05]  /*ef20*/  BRA `(.L_x_157) ;  /* 0xffff39d000007947 */ /* 0x000fea000383ffff */
.L_x_72:
        /* <DEDUP_REMOVED lines=13> */
.L_x_77:
[----:B---3--:R2:W5:Y:S01]  /*f000*/  LDL R0, [R1] ;  /* 0x0000000001007983 */ /* 0x0085620000100800 */
[----:B-1----:R-:W-:Y:S01]  /*f010*/  IMAD.MOV.U32 R3, RZ, RZ, 0x2 ;  /* 0x00000002ff037424 */ /* 0x002fe200078e00ff */
[----:B------:R-:W-:Y:S01]  /*f020*/  MOV R10, 0x1f ;  /* 0x0000001f000a7802 */ /* 0x000fe20000000f00 */
[----:B------:R-:W-:Y:S01]  /*f030*/  IMAD.MOV.U32 R9, RZ, RZ, -0x1 ;  /* 0xffffffffff097424 */ /* 0x000fe200078e00ff */
[----:B------:R-:W-:Y:S02]  /*f040*/  MOV R2, 0xf060 ;  /* 0x0000f06000027802 */ /* 0x000fe40000000f00 */
[----:B--2--5:R-:W-:Y:S05]  /*f050*/  CALL.REL.NOINC `($__internal_0_$__cuda_sm70_shflsync_bfly_p) ;  /* 0x000019b000007944 */ /* 0x024fea0003c00000 */
[----:B------:R-:W2:Y:S01]  /*f060*/  LDL.LU R2, [R1] ;  /* 0x0000000001027983 */ /* 0x000ea20000300800 */
[----:B------:R-:W-:Y:S01]  /*f070*/  MOV R3, 0x1 ;  /* 0x0000000100037802 */ /* 0x000fe20000000f00 */
[----:B--2---:R-:W-:Y:S01]  /*f080*/  FADD.FTZ R7, R2, R0 ;  /* 0x0000000002077221 */ /* 0x004fe20000010000 */
[----:B------:R-:W-:-:S04]  /*f090*/  MOV R2, 0xf0c0 ;  /* 0x0000f0c000027802 */ /* 0x000fc80000000f00 */
[----:B------:R-:W-:Y:S02]  /*f0a0*/  MOV R0, R7 ;  /* 0x0000000700007202 */ /* 0x000fe40000000f00 */
[----:B------:R-:W-:Y:S05]  /*f0b0*/  CALL.REL.NOINC `($__internal_0_$__cuda_sm70_shflsync_bfly_p) ;  /* 0x0000195000007944 */ /* 0x000fea0003c00000 */
[----:B------:R-:W-:Y:S02]  /*f0c0*/  FADD.FTZ R4, R7, R0 ;  /* 0x0000000007047221 */ /* 0x000fe40000010000 */
[----:B------:R1:W5:Y:S01]  /*f0d0*/  LDL R0, [R1+0x4] ;  /* 0x0000040001007983 */ /* 0x0003620000100800 */
[----:B------:R-:W-:Y:S02]  /*f0e0*/  MOV R3, 0x2 ;  /* 0x0000000200037802 */ /* 0x000fe40000000f00 */
[----:B------:R-:W-:Y:S02]  /*f0f0*/  MOV R2, 0xf110 ;  /* 0x0000f11000027802 */ /* 0x000fe40000000f00 */
[----:B-1---5:R-:W-:Y:S05]  /*f100*/  CALL.REL.NOINC `($__internal_0_$__cuda_sm70_shflsync_bfly_p) ;  /* 0x0000190000007944 */ /* 0x022fea0003c00000 */
[----:B------:R-:W2:Y:S01]  /*f110*/  LDL.LU R2, [R1+0x4] ;  /* 0x0000040001027983 */ /* 0x000ea20000300800 */
        /* <DEDUP_REMOVED lines=27> */
[----:B------:R-:W-:Y:S01]  /*f2d0*/  MOV R9, R0 ;  /* 0x0000000000097202 */ /* 0x000fe20000000f00 */
[----:B------:R-:W-:Y:S05]  /*f2e0*/  BRA `(.L_x_159) ;  /* 0xffffb1f000007947 */ /* 0x000fea000383ffff */
.L_x_84:
[----:B-1-34-:R-:W-:Y:S01]  /*f2f0*/  IMAD.MOV.U32 R9, RZ, RZ, R6 ;  /* 0x000000ffff097224 */ /* 0x01afe200078e0006 */
[----:B------:R-:W-:Y:S01]  /*f300*/  MOV R5, RZ ;  /* 0x000000ff00057202 */ /* 0x000fe20000000f00 */
[----:B------:R-:W-:Y:S01]  /*f310*/  IMAD.MOV.U32 R3, RZ, RZ, 0x181f ;  /* 0x0000181fff037424 */ /* 0x000fe200078e00ff */
[----:B------:R-:W-:Y:S02]  /*f320*/  MOV R2, 0xf340 ;  /* 0x0000f34000027802 */ /* 0x000fe40000000f00 */
[----:B------:R-:W-:Y:S05]  /*f330*/  CALL.REL.NOINC `($__internal_1_$__cuda_sm70_shflsync_idx_p) ;  /* 0x0000171000007944 */ /* 0x000fea0003c00000 */
[----:B------:R-:W-:Y:S01]  /*f340*/  MOV R8, R5 ;  /* 0x0000000500087202 */ /* 0x000fe20000000f00 */
[----:B------:R-:W-:Y:S05]  /*f350*/  BRA `(.L_x_160) ;  /* 0xffffc7c000007947 */ /* 0x000fea000383ffff */
.L_x_85:
[----:B------:R-:W-:Y:S01]  /*f360*/  IMAD.MOV.U32 R9, RZ, RZ, R7 ;  /* 0x000000ffff097224 */ /* 0x000fe200078e0007 */
[----:B------:R-:W-:Y:S01]  /*f370*/  MOV R5, RZ ;  /* 0x000000ff00057202 */ /* 0x000fe20000000f00 */
[----:B------:R-:W-:Y:S01]  /*f380*/  IMAD.MOV.U32 R3, RZ, RZ, 0x181f ;  /* 0x0000181fff037424 */ /* 0x000fe200078e00ff */
[----:B------:R-:W-:Y:S02]  /*f390*/  MOV R2, 0xf3b0 ;  /* 0x0000f3b000027802 */ /* 0x000fe40000000f00 */
[----:B-12---:R-:W-:Y:S05]  /*f3a0*/  CALL.REL.NOINC `($__internal_1_$__cuda_sm70_shflsync_idx_p) ;  /* 0x000016a000007944 */ /* 0x006fea0003c00000 */
[----:B------:R-:W-:Y:S01]  /*f3b0*/  MOV R2, R5 ;  /* 0x0000000500027202 */ /* 0x000fe20000000f00 */
[----:B------:R-:W-:Y:S05]  /*f3c0*/  BRA `(.L_x_161) ;  /* 0xffffc77000007947 */ /* 0x000fea000383ffff */
.L_x_86:
[----:B------:R-:W-:Y:S01]  /*f3d0*/  IMAD.MOV.U32 R9, RZ, RZ, R6 ;  /* 0x000000ffff097224 */ /* 0x000fe200078e0006 */
[----:B------:R-:W-:Y:S01]  /*f3e0*/  MOV R5, 0x1 ;  /* 0x0000000100057802 */ /* 0x000fe20000000f00 */
[----:B--2---:R-:W-:Y:S01]  /*f3f0*/  IMAD.MOV.U32 R3, RZ, RZ, 0x181f ;  /* 0x0000181fff037424 */ /* 0x004fe200078e00ff */
[----:B------:R-:W-:-:S02]  /*f400*/  MOV R2, 0xf420 ;  /* 0x0000f42000027802 */ /* 0x000fc40000000f00 */
        /* <DEDUP_REMOVED lines=9> */
.L_x_87:
[----:B------:R-:W-:Y:S01]  /*f4a0*/  IMAD.MOV.U32 R9, RZ, RZ, R6 ;  /* 0x000000ffff097224 */ /* 0x000fe200078e0006 */
[----:B------:R-:W-:Y:S01]  /*f4b0*/  MOV R5, 0x2 ;  /* 0x0000000200057802 */ /* 0x000fe20000000f00 */
[----:B-1----:R-:W-:Y:S01]  /*f4c0*/  IMAD.MOV.U32 R3, RZ, RZ, 0x181f ;  /* 0x0000181fff037424 */ /* 0x002fe200078e00ff */
[----:B------:R-:W-:Y:S02]  /*f4d0*/  MOV R2, 0xf4f0 ;  /* 0x0000f4f000027802 */ /* 0x000fe40000000f00 */
[----:B---34-:R-:W-:Y:S05]  /*f4e0*/  CALL.REL.NOINC `($__internal_1_$__cuda_sm70_shflsync_idx_p) ;  /* 0x0000156000007944 */ /* 0x018fea0003c00000 */
[----:B------:R-:W-:Y:S01]  /*f4f0*/  MOV R8, R5 ;  /* 0x0000000500087202 */ /* 0x000fe20000000f00 */
[----:B------:R-:W-:Y:S05]  /*f500*/  BRA `(.L_x_163) ;  /* 0xffffc74000007947 */ /* 0x000fea000383ffff */
.L_x_88:
[----:B------:R-:W-:Y:S01]  /*f510*/  IMAD.MOV.U32 R9, RZ, RZ, R7 ;  /* 0x000000ffff097224 */ /* 0x000fe200078e0007 */
[----:B------:R-:W-:Y:S01]  /*f520*/  MOV R5, 0x2 ;  /* 0x0000000200057802 */ /* 0x000fe20000000f00 */
[----:B-1----:R-:W-:Y:S01]  /*f530*/  IMAD.MOV.U32 R3, RZ, RZ, 0x181f ;  /* 0x0000181fff037424 */ /* 0x002fe200078e00ff */
[----:B------:R-:W-:Y:S02]  /*f540*/  MOV R2, 0xf560 ;  /* 0x0000f56000027802 */ /* 0x000fe40000000f00 */
[----:B--234-:R-:W-:Y:S05]  /*f550*/  CALL.REL.NOINC `($__internal_1_$__cuda_sm70_shflsync_idx_p) ;  /* 0x000014f000007944 */ /* 0x01cfea0003c00000 */
[----:B------:R-:W-:Y:S01]  /*f560*/  MOV R2, R5 ;  /* 0x0000000500027202 */ /* 0x000fe20000000f00 */
[----:B------:R-:W-:Y:S05]  /*f570*/  BRA `(.L_x_164) ;  /* 0xffffc6f000007947 */ /* 0x000fea000383ffff */
.L_x_89:
[----:B------:R-:W-:Y:S01]  /*f580*/  IMAD.MOV.U32 R9, RZ, RZ, R6 ;  /* 0x000000ffff097224 */ /* 0x000fe200078e0006 */
[----:B------:R-:W-:Y:S01]  /*f590*/  MOV R5, 0x3 ;  /* 0x0000000300057802 */ /* 0x000fe20000000f00 */
[----:B--2---:R-:W-:Y:S01]  /*f5a0*/  IMAD.MOV.U32 R3, RZ, RZ, 0x181f ;  /* 0x0000181fff037424 */ /* 0x004fe200078e00ff */
[----:B------:R-:W-:-:S02]  /*f5b0*/  MOV R2, 0xf5d0 ;  /* 0x0000f5d000027802 */ /* 0x000fc40000000f00 */
[----:B-1-34-:R-:W-:Y:S05]  /*f5c0*/  CALL.REL.NOINC `($__internal_1_$__cuda_sm70_shflsync_idx_p) ;  /* 0x0000148000007944 */ /* 0x01afea0003c00000 */
        /* <DEDUP_REMOVED lines=8> */
.L_x_90:
[----:B------:R-:W-:Y:S01]  /*f650*/  IMAD.MOV.U32 R9, RZ, RZ, R6 ;  /* 0x000000ffff097224 */ /* 0x000fe200078e0006 */
[----:B------:R-:W-:Y:S01]  /*f660*/  MOV R5, 0x4 ;  /* 0x0000000400057802 */ /* 0x000fe20000000f00 */
[----:B--2---:R-:W-:Y:S01]  /*f670*/  IMAD.MOV.U32 R3, RZ, RZ, 0x181f ;  /* 0x0000181fff037424 */ /* 0x004fe200078e00ff */
[----:B------:R-:W-:Y:S02]  /*f680*/  MOV R2, 0xf6a0 ;  /* 0x0000f6a000027802 */ /* 0x000fe40000000f00 */
[----:B-1-34-:R-:W-:Y:S05]  /*f690*/  CALL.REL.NOINC `($__internal_1_$__cuda_sm70_shflsync_idx_p) ;  /* 0x000013b000007944 */ /* 0x01afea0003c00000 */
[----:B------:R-:W-:Y:S01]  /*f6a0*/  MOV R8, R5 ;  /* 0x0000000500087202 */ /* 0x000fe20000000f00 */
[----:B------:R-:W-:Y:S05]  /*f6b0*/  BRA `(.L_x_166) ;  /* 0xffffc6c000007947 */ /* 0x000fea000383ffff */
.L_x_91:
[----:B------:R-:W-:Y:S01]  /*f6c0*/  IMAD.MOV.U32 R9, RZ, RZ, R7 ;  /* 0x000000ffff097224 */ /* 0x000fe200078e0007 */
[----:B------:R-:W-:Y:S01]  /*f6d0*/  MOV R5, 0x4 ;  /* 0x0000000400057802 */ /* 0x000fe20000000f00 */
[----:B--2---:R-:W-:Y:S01]  /*f6e0*/  IMAD.MOV.U32 R3, RZ, RZ, 0x181f ;  /* 0x0000181fff037424 */ /* 0x004fe200078e00ff */
[----:B------:R-:W-:Y:S02]  /*f6f0*/  MOV R2, 0xf710 ;  /* 0x0000f71000027802 */ /* 0x000fe40000000f00 */
[----:B-1-34-:R-:W-:Y:S05]  /*f700*/  CALL.REL.NOINC `($__internal_1_$__cuda_sm70_shflsync_idx_p) ;  /* 0x0000134000007944 */ /* 0x01afea0003c00000 */
[----:B------:R-:W-:Y:S01]  /*f710*/  MOV R2, R5 ;  /* 0x0000000500027202 */ /* 0x000fe20000000f00 */
[----:B------:R-:W-:Y:S05]  /*f720*/  BRA `(.L_x_167) ;  /* 0xffffc67000007947 */ /* 0x000fea000383ffff */
.L_x_92:
        /* <DEDUP_REMOVED lines=13> */
.L_x_93:
[----:B------:R-:W-:Y:S01]  /*f800*/  IMAD.MOV.U32 R9, RZ, RZ, R6 ;  /* 0x000000ffff097224 */ /* 0x000fe200078e0006 */
[----:B------:R-:W-:Y:S01]  /*f810*/  MOV R5, 0x6 ;  /* 0x0000000600057802 */ /* 0x000fe20000000f00 */
[----:B--2---:R-:W-:Y:S01]  /*f820*/  IMAD.MOV.U32 R3, RZ, RZ, 0x181f ;  /* 0x0000181fff037424 */ /* 0x004fe200078e00ff */
[----:B------:R-:W-:Y:S02]  /*f830*/  MOV R2, 0xf850 ;  /* 0x0000f85000027802 */ /* 0x000fe40000000f00 */
[----:B-1--4-:R-:W-:Y:S05]  /*f840*/  CALL.REL.NOINC `($__internal_1_$__cuda_sm70_shflsync_idx_p) ;  /* 0x0000120000007944 */ /* 0x012fea0003c00000 */
[----:B------:R-:W-:Y:S01]  /*f850*/  MOV R8, R5 ;  /* 0x0000000500087202 */ /* 0x000fe20000000f00 */
[----:B------:R-:W-:Y:S05]  /*f860*/  BRA `(.L_x_169) ;  /* 0xffffc64000007947 */ /* 0x000fea000383ffff */
.L_x_94:
[----:B------:R-:W-:Y:S01]  /*f870*/  IMAD.MOV.U32 R9, RZ, RZ, R7 ;  /* 0x000000ffff097224 */ /* 0x000fe200078e0007 */
[----:B------:R-:W-:Y:S01]  /*f880*/  MOV R5, 0x6 ;  /* 0x0000000600057802 */ /* 0x000fe20000000f00 */
[----:B--2---:R-:W-:Y:S01]  /*f890*/  IMAD.MOV.U32 R3, RZ, RZ, 0x181f ;  /* 0x0000181fff037424 */ /* 0x004fe200078e00ff */
[----:B------:R-:W-:Y:S02]  /*f8a0*/  MOV R2, 0xf8c0 ;  /* 0x0000f8c000027802 */ /* 0x000fe40000000f00 */
[----:B-1-34-:R-:W-:Y:S05]  /*f8b0*/  CALL.REL.NOINC `($__internal_1_$__cuda_sm70_shflsync_idx_p) ;  /* 0x0000119000007944 */ /* 0x01afea0003c00000 */
[----:B------:R-:W-:Y:S01]  /*f8c0*/  MOV R2, R5 ;  /* 0x0000000500027202 */ /* 0x000fe20000000f00 */
[----:B------:R-:W-:Y:S05]  /*f8d0*/  BRA `(.L_x_170) ;  /* 0xffffc5f000007947 */ /* 0x000fea000383ffff */
.L_x_95:
[----:B------:R-:W-:Y:S01]  /*f8e0*/  IMAD.MOV.U32 R9, RZ, RZ, R6 ;  /* 0x000000ffff097224 */ /* 0x000fe200078e0006 */
[----:B------:R-:W-:Y:S01]  /*f8f0*/  MOV R5, 0x7 ;  /* 0x0000000700057802 */ /* 0x000fe20000000f00 */
[----:B-1----:R-:W-:Y:S01]  /*f900*/  IMAD.MOV.U32 R3, RZ, RZ, 0x181f ;  /* 0x0000181fff037424 */ /* 0x002fe200078e00ff */
[----:B------:R-:W-:-:S02]  /*f910*/  MOV R2, 0xf930 ;  /* 0x0000f93000027802 */ /* 0x000fc40000000f00 */
[----:B--2-4-:R-:W-:Y:S05]  /*f920*/  CALL.REL.NOINC `($__internal_1_$__cuda_sm70_shflsync_idx_p) ;  /* 0x0000112000007944 */ /* 0x014fea0003c00000 */
        /* <DEDUP_REMOVED lines=8> */
.L_x_97:
[----:B------:R-:W-:Y:S01]  /*f9b0*/  IMAD.MOV.U32 R9, RZ, RZ, R13 ;  /* 0x000000ffff097224 */ /* 0x000fe200078e000d */
[----:B------:R-:W-:Y:S01]  /*f9c0*/  MOV R5, RZ ;  /* 0x000000ff00057202 */ /* 0x000fe20000000f00 */
[----:B------:R-:W-:Y:S01]  /*f9d0*/  IMAD.MOV.U32 R3, RZ, RZ, 0x1c1f ;  /* 0x00001c1fff037424 */ /* 0x000fe200078e00ff */
[----:B------:R-:W-:Y:S02]  /*f9e0*/  MOV R2, 0xfa00 ;  /* 0x0000fa0000027802 */ /* 0x000fe40000000f00 */
[----:B------:R-:W-:Y:S05]  /*f9f0*/  CALL.REL.NOINC `($__internal_1_$__cuda_sm70_shflsync_idx_p) ;  /* 0x0000105000007944 */ /* 0x000fea0003c00000 */
[----:B------:R-:W-:Y:S01]  /*fa00*/  MOV R12, R5 ;  /* 0x00000005000c7202 */ /* 0x000fe20000000f00 */
[----:B------:R-:W-:Y:S05]  /*fa10*/  BRA `(.L_x_172) ;  /* 0xffffc7e000007947 */ /* 0x000fea000383ffff */
.L_x_98:
[----:B------:R-:W-:Y:S01]  /*fa20*/  IMAD.MOV.U32 R9, RZ, RZ, R20 ;  /* 0x000000ffff097224 */ /* 0x000fe200078e0014 */
[----:B------:R-:W-:Y:S01]  /*fa30*/  MOV R5, RZ ;  /* 0x000000ff00057202 */ /* 0x000fe20000000f00 */
[----:B------:R-:W-:Y:S01]  /*fa40*/  IMAD.MOV.U32 R3, RZ, RZ, 0x1c1f ;  /* 0x00001c1fff037424 */ /* 0x000fe200078e00ff */
[----:B------:R-:W-:Y:S02]  /*fa50*/  MOV R2, 0xfa70 ;  /* 0x0000fa7000027802 */ /* 0x000fe40000000f00 */
[----:B-12---:R-:W-:Y:S05]  /*fa60*/  CALL.REL.NOINC `($__internal_1_$__cuda_sm70_shflsync_idx_p) ;  /* 0x00000fe000007944 */ /* 0x006fea0003c00000 */
[----:B------:R-:W-:Y:S01]  /*fa70*/  MOV R2, R5 ;  /* 0x0000000500027202 */ /* 0x000fe20000000f00 */
[----:B------:R-:W-:Y:S05]  /*fa80*/  BRA `(.L_x_173) ;  /* 0xffffc79000007947 */ /* 0x000fea000383ffff */
.L_x_101:
        /* <DEDUP_REMOVED lines=13> */
.L_x_104:
[----:B------:R-:W-:Y:S01]  /*fb60*/  IMAD.MOV.U32 R9, RZ, RZ, R13 ;  /* 0x000000ffff097224 */ /* 0x000fe200078e000d */
[----:B------:R-:W-:Y:S01]  /*fb70*/  MOV R5, 0x2 ;  /* 0x0000000200057802 */ /* 0x000fe20000000f00 */
[----:B--2---:R-:W-:Y:S01]  /*fb80*/  IMAD.MOV.U32 R3, RZ, RZ, 0x1c1f ;  /* 0x00001c1fff037424 */ /* 0x004fe200078e00ff */
[----:B----4-:R-:W-:Y:S02]  /*fb90*/  MOV R2, 0xfbb0 ;  /* 0x0000fbb000027802 */ /* 0x010fe40000000f00 */
[----:B-1-3--:R-:W-:Y:S05]  /*fba0*/  CALL.REL.NOINC `($__internal_1_$__cuda_sm70_shflsync_idx_p) ;  /* 0x00000ea000007944 */ /* 0x00afea0003c00000 */
[----:B------:R-:W-:Y:S01]  /*fbb0*/  MOV R12, R5 ;  /* 0x00000005000c7202 */ /* 0x000fe20000000f00 */
[----:B------:R-:W-:Y:S05]  /*fbc0*/  BRA `(.L_x_175) ;  /* 0xffffcc0000007947 */ /* 0x000fea000383ffff */
.L_x_105:
[----:B------:R-:W-:Y:S01]  /*fbd0*/  IMAD.MOV.U32 R9, RZ, RZ, R20 ;  /* 0x000000ffff097224 */ /* 0x000fe200078e0014 */
[----:B------:R-:W-:Y:S01]  /*fbe0*/  MOV R5, 0x2 ;  /* 0x0000000200057802 */ /* 0x000fe20000000f00 */
[----:B--2---:R-:W-:Y:S01]  /*fbf0*/  IMAD.MOV.U32 R3, RZ, RZ, 0x1c1f ;  /* 0x00001c1fff037424 */ /* 0x004fe200078e00ff */
[----:B----4-:R-:W-:Y:S02]  /*fc00*/  MOV R2, 0xfc20 ;  /* 0x0000fc2000027802 */ /* 0x010fe40000000f00 */
[----:B-1-3--:R-:W-:Y:S05]  /*fc10*/  CALL.REL.NOINC `($__internal_1_$__cuda_sm70_shflsync_idx_p) ;  /* 0x00000e3000007944 */ /* 0x00afea0003c00000 */
[----:B------:R-:W-:Y:S01]  /*fc20*/  MOV R2, R5 ;  /* 0x0000000500027202 */ /* 0x000fe20000000f00 */
[----:B------:R-:W-:Y:S05]  /*fc30*/  BRA `(.L_x_176) ;  /* 0xffffcbb000007947 */ /* 0x000fea000383ffff */
.L_x_108:
[----:B------:R-:W-:Y:S01]  /*fc40*/  IMAD.MOV.U32 R9, RZ, RZ, R13 ;  /* 0x000000ffff097224 */ /* 0x000fe200078e000d */
[----:B------:R-:W-:Y:S01]  /*fc50*/  MOV R5, 0x3 ;  /* 0x0000000300057802 */ /* 0x000fe20000000f00 */
[----:B-1----:R-:W-:Y:S01]  /*fc60*/  IMAD.MOV.U32 R3, RZ, RZ, 0x1c1f ;  /* 0x00001c1fff037424 */ /* 0x002fe200078e00ff */
[----:B----4-:R-:W-:-:S02]  /*fc70*/  MOV R2, 0xfc90 ;  /* 0x0000fc9000027802 */ /* 0x010fc40000000f00 */
[----:B--23--:R-:W-:Y:S05]  /*fc80*/  CALL.REL.NOINC `($__internal_1_$__cuda_sm70_shflsync_idx_p) ;  /* 0x00000dc000007944 */ /* 0x00cfea0003c00000 */
        /* <DEDUP_REMOVED lines=8> */
.L_x_112:
[----:B------:R-:W-:Y:S01]  /*fd10*/  IMAD.MOV.U32 R9, RZ, RZ, R6 ;  /* 0x000000ffff097224 */ /* 0x000fe200078e0006 */
[----:B------:R-:W-:Y:S01]  /*fd20*/  MOV R5, RZ ;  /* 0x000000ff00057202 */ /* 0x000fe20000000f00 */
[----:B------:R-:W-:Y:S01]  /*fd30*/  IMAD.MOV.U32 R3, RZ, RZ, 0x181f ;  /* 0x0000181fff037424 */ /* 0x000fe200078e00ff */
[----:B------:R-:W-:Y:S02]  /*fd40*/  MOV R2, 0xfd60 ;  /* 0x0000fd6000027802 */ /* 0x000fe40000000f00 */
[----:B------:R-:W-:Y:S05]  /*fd50*/  CALL.REL.NOINC `($__internal_1_$__cuda_sm70_shflsync_idx_p) ;  /* 0x00000cf000007944 */ /* 0x000fea0003c00000 */
[----:B------:R-:W-:Y:S01]  /*fd60*/  MOV R8, R5 ;  /* 0x0000000500087202 */ /* 0x000fe20000000f00 */
[----:B------:R-:W-:Y:S05]  /*fd70*/  BRA `(.L_x_178) ;  /* 0xffffd6f000007947 */ /* 0x000fea000383ffff */
.L_x_113:
[----:B------:R-:W-:Y:S01]  /*fd80*/  IMAD.MOV.U32 R9, RZ, RZ, R7 ;  /* 0x000000ffff097224 */ /* 0x000fe200078e0007 */
[----:B------:R-:W-:Y:S01]  /*fd90*/  MOV R5, RZ ;  /* 0x000000ff00057202 */ /* 0x000fe20000000f00 */
[----:B------:R-:W-:Y:S01]  /*fda0*/  IMAD.MOV.U32 R3, RZ, RZ, 0x181f ;  /* 0x0000181fff037424 */ /* 0x000fe200078e00ff */
[----:B------:R-:W-:Y:S02]  /*fdb0*/  MOV R2, 0xfdd0 ;  /* 0x0000fdd000027802 */ /* 0x000fe40000000f00 */
[----:B-12---:R-:W-:Y:S05]  /*fdc0*/  CALL.REL.NOINC `($__internal_1_$__cuda_sm70_shflsync_idx_p) ;  /* 0x00000c8000007944 */ /* 0x006fea0003c00000 */
[----:B------:R-:W-:Y:S01]  /*fdd0*/  MOV R2, R5 ;  /* 0x0000000500027202 */ /* 0x000fe20000000f00 */
[----:B------:R-:W-:Y:S05]  /*fde0*/  BRA `(.L_x_179) ;  /* 0xffffd6a000007947 */ /* 0x000fea000383ffff */
.L_x_114:
        /* <DEDUP_REMOVED lines=13> */
.L_x_115:
[----:B------:R-:W-:Y:S01]  /*fec0*/  IMAD.MOV.U32 R9, RZ, RZ, R6 ;  /* 0x000000ffff097224 */ /* 0x000fe200078e0006 */
[----:B------:R-:W-:Y:S01]  /*fed0*/  MOV R5, 0x2 ;  /* 0x0000000200057802 */ /* 0x000fe20000000f00 */
[----:B-1----:R-:W-:Y:S01]  /*fee0*/  IMAD.MOV.U32 R3, RZ, RZ, 0x181f ;  /* 0x0000181fff037424 */ /* 0x002fe200078e00ff */
[----:B------:R-:W-:Y:S02]  /*fef0*/  MOV R2, 0xff10 ;  /* 0x0000ff1000027802 */ /* 0x000fe40000000f00 */
[----:B---34-:R-:W-:Y:S05]  /*ff00*/  CALL.REL.NOINC `($__internal_1_$__cuda_sm70_shflsync_idx_p) ;  /* 0x00000b4000007944 */ /* 0x018fea0003c00000 */
[----:B------:R-:W-:Y:S01]  /*ff10*/  MOV R8, R5 ;  /* 0x0000000500087202 */ /* 0x000fe20000000f00 */
[----:B------:R-:W-:Y:S05]  /*ff20*/  BRA `(.L_x_181) ;  /* 0xffffd67000007947 */ /* 0x000fea000383ffff */
.L_x_116:
[----:B------:R-:W-:Y:S01]  /*ff30*/  IMAD.MOV.U32 R9, RZ, RZ, R7 ;  /* 0x000000ffff097224 */ /* 0x000fe200078e0007 */
[----:B------:R-:W-:Y:S01]  /*ff40*/  MOV R5, 0x2 ;  /* 0x0000000200057802 */ /* 0x000fe20000000f00 */
[----:B-1----:R-:W-:Y:S01]  /*ff50*/  IMAD.MOV.U32 R3, RZ, RZ, 0x181f ;  /* 0x0000181fff037424 */ /* 0x002fe200078e00ff */
[----:B------:R-:W-:Y:S02]  /*ff60*/  MOV R2, 0xff80 ;  /* 0x0000ff8000027802 */ /* 0x000fe40000000f00 */
[----:B--234-:R-:W-:Y:S05]  /*ff70*/  CALL.REL.NOINC `($__internal_1_$__cuda_sm70_shflsync_idx_p) ;  /* 0x00000ad000007944 */ /* 0x01cfea0003c00000 */
[----:B------:R-:W-:Y:S01]  /*ff80*/  MOV R2, R5 ;  /* 0x0000000500027202 */ /* 0x000fe20000000f00 */
[----:B------:R-:W-:Y:S05]  /*ff90*/  BRA `(.L_x_182) ;  /* 0xffffd62000007947 */ /* 0x000fea000383ffff */
.L_x_117:
        /* <DEDUP_REMOVED lines=13> */
.L_x_118:
[----:B------:R-:W-:Y:S01]  /*10070*/  IMAD.MOV.U32 R9, RZ, RZ, R6 ;  /* 0x000000ffff097224 */ /* 0x000fe200078e0006 */
[----:B------:R-:W-:Y:S01]  /*10080*/  MOV R5, 0x4 ;  /* 0x0000000400057802 */ /* 0x000fe20000000f00 */
[----:B--2---:R-:W-:Y:S01]  /*10090*/  IMAD.MOV.U32 R3, RZ, RZ, 0x181f ;  /* 0x0000181fff037424 */ /* 0x004fe200078e00ff */
[----:B------:R-:W-:Y:S02]  /*100a0*/  MOV R2, 0x100c0 ;  /* 0x000100c000027802 */ /* 0x000fe40000000f00 */
[----:B-1-34-:R-:W-:Y:S05]  /*100b0*/  CALL.REL.NOINC `($__internal_1_$__cuda_sm70_shflsync_idx_p) ;  /* 0x0000099000007944 */ /* 0x01afea0003c00000 */
[----:B------:R-:W-:Y:S01]  /*100c0*/  MOV R8, R5 ;  /* 0x0000000500087202 */ /* 0x000fe20000000f00 */
[----:B------:R-:W-:Y:S05]  /*100d0*/  BRA `(.L_x_184) ;  /* 0xffffd5f000007947 */ /* 0x000fea000383ffff */
.L_x_119:
[----:B------:R-:W-:Y:S01]  /*100e0*/  IMAD.MOV.U32 R9, RZ, RZ, R7 ;  /* 0x000000ffff097224 */ /* 0x000fe200078e0007 */
[----:B------:R-:W-:Y:S01]  /*100f0*/  MOV R5, 0x4 ;  /* 0x0000000400057802 */ /* 0x000fe20000000f00 */
[----:B--2---:R-:W-:Y:S01]  /*10100*/  IMAD.MOV.U32 R3, RZ, RZ, 0x181f ;  /* 0x0000181fff037424 */ /* 0x004fe200078e00ff */
[----:B------:R-:W-:Y:S02]  /*10110*/  MOV R2, 0x10130 ;  /* 0x0001013000027802 */ /* 0x000fe40000000f00 */
[----:B-1-34-:R-:W-:Y:S05]  /*10120*/  CALL.REL.NOINC `($__internal_1_$__cuda_sm70_shflsync_idx_p) ;  /* 0x0000092000007944 */ /* 0x01afea0003c00000 */
[----:B------:R-:W-:Y:S01]  /*10130*/  MOV R2, R5 ;  /* 0x0000000500027202 */ /* 0x000fe20000000f00 */
[----:B------:R-:W-:Y:S05]  /*10140*/  BRA `(.L_x_185) ;  /* 0xffffd5a000007947 */ /* 0x000fea000383ffff */
.L_x_120:
        /* <DEDUP_REMOVED lines=13> */
.L_x_121:
[----:B------:R-:W-:Y:S01]  /*10220*/  IMAD.MOV.U32 R9, RZ, RZ, R6 ;  /* 0x000000ffff097224 */ /* 0x000fe200078e0006 */
[----:B------:R-:W-:Y:S01]  /*10230*/  MOV R5, 0x6 ;  /* 0x0000000600057802 */ /* 0x000fe20000000f00 */
[----:B--2---:R-:W-:Y:S01]  /*10240*/  IMAD.MOV.U32 R3, RZ, RZ, 0x181f ;  /* 0x0000181fff037424 */ /* 0x004fe200078e00ff */
[----:B------:R-:W-:Y:S02]  /*10250*/  MOV R2, 0x10270 ;  /* 0x0001027000027802 */ /* 0x000fe40000000f00 */
[----:B-1--4-:R-:W-:Y:S05]  /*10260*/  CALL.REL.NOINC `($__internal_1_$__cuda_sm70_shflsync_idx_p) ;  /* 0x000007e000007944 */ /* 0x012fea0003c00000 */
[----:B------:R-:W-:Y:S01]  /*10270*/  MOV R8, R5 ;  /* 0x0000000500087202 */ /* 0x000fe20000000f00 */
[----:B------:R-:W-:Y:S05]  /*10280*/  BRA `(.L_x_187) ;  /* 0xffffd57000007947 */ /* 0x000fea000383ffff */
.L_x_122:
[----:B------:R-:W-:Y:S01]  /*10290*/  IMAD.MOV.U32 R9, RZ, RZ, R7 ;  /* 0x000000ffff097224 */ /* 0x000fe200078e0007 */
[----:B------:R-:W-:Y:S01]  /*102a0*/  MOV R5, 0x6 ;  /* 0x0000000600057802 */ /* 0x000fe20000000f00 */
[----:B--2---:R-:W-:Y:S01]  /*102b0*/  IMAD.MOV.U32 R3, RZ, RZ, 0x181f ;  /* 0x0000181fff037424 */ /* 0x004fe200078e00ff */
[----:B------:R-:W-:Y:S02]  /*102c0*/  MOV R2, 0x102e0 ;  /* 0x000102e000027802 */ /* 0x000fe40000000f00 */
[----:B-1-34-:R-:W-:Y:S05]  /*102d0*/  CALL.REL.NOINC `($__internal_1_$__cuda_sm70_shflsync_idx_p) ;  /* 0x0000077000007944 */ /* 0x01afea0003c00000 */
[----:B------:R-:W-:Y:S01]  /*102e0*/  MOV R2, R5 ;  /* 0x0000000500027202 */ /* 0x000fe20000000f00 */
[----:B------:R-:W-:Y:S05]  /*102f0*/  BRA `(.L_x_188) ;  /* 0xffffd52000007947 */ /* 0x000fea000383ffff */
.L_x_123:
        /* <DEDUP_REMOVED lines=13> */
.L_x_125:
[----:B------:R-:W-:Y:S01]  /*103d0*/  IMAD.MOV.U32 R9, RZ, RZ, R70 ;  /* 0x000000ffff097224 */ /* 0x000fe200078e0046 */
[----:B------:R-:W-:Y:S01]  /*103e0*/  MOV R5, RZ ;  /* 0x000000ff00057202 */ /* 0x000fe20000000f00 */
[----:B----4-:R-:W-:Y:S01]  /*103f0*/  IMAD.MOV.U32 R3, RZ, RZ, 0x1f ;  /* 0x0000001fff037424 */ /* 0x010fe200078e00ff */
[----:B------:R-:W-:Y:S02]  /*10400*/  MOV R2, 0x10420 ;  /* 0x0001042000027802 */ /* 0x000fe40000000f00 */
[----:B------:R-:W-:Y:S05]  /*10410*/  CALL.REL.NOINC `($__internal_1_$__cuda_sm70_shflsync_idx_p) ;  /* 0x0000063000007944 */ /* 0x000fea0003c00000 */
[----:B------:R-:W-:Y:S01]  /*10420*/  MOV R10, R5 ;  /* 0x00000005000a7202 */ /* 0x000fe20000000f00 */
[----:B------:R-:W-:Y:S05]  /*10430*/  BRA `(.L_x_190) ;  /* 0xffffd5d000007947 */ /* 0x000fea000383ffff */
.L_x_126:
[----:B------:R-:W-:Y:S01]  /*10440*/  IMAD.MOV.U32 R9, RZ, RZ, R70 ;  /* 0x000000ffff097224 */ /* 0x000fe200078e0046 */
[----:B------:R-:W-:Y:S01]  /*10450*/  MOV R5, 0x1 ;  /* 0x0000000100057802 */ /* 0x000fe20000000f00 */
[----:B----4-:R-:W-:Y:S01]  /*10460*/  IMAD.MOV.U32 R3, RZ, RZ, 0x1f ;  /* 0x0000001fff037424 */ /* 0x010fe200078e00ff */
[----:B------:R-:W-:Y:S02]  /*10470*/  MOV R2, 0x10490 ;  /* 0x0001049000027802 */ /* 0x000fe40000000f00 */
[----:B-12---:R-:W-:Y:S05]  /*10480*/  CALL.REL.NOINC `($__internal_1_$__cuda_sm70_shflsync_idx_p) ;  /* 0x000005c000007944 */ /* 0x006fea0003c00000 */
[----:B------:R-:W-:Y:S01]  /*10490*/  MOV R8, R5 ;  /* 0x0000000500087202 */ /* 0x000fe20000000f00 */
[----:B------:R-:W-:Y:S05]  /*104a0*/  BRA `(.L_x_191) ;  /* 0xffffd58000007947 */ /* 0x000fea000383ffff */
.L_x_127:
[----:B------:R-:W-:Y:S02]  /*104b0*/  MOV R2, 0x1 ;  /* 0x0000000100027802 */ /* 0x000fe40000000f00 */
[----:B------:R-:W-:-:S02]  /*104c0*/  MOV R3, 0x104e0 ;  /* 0x000104e000037802 */ /* 0x000fc40000000f00 */
[----:B-123--:R-:W-:Y:S05]  /*104d0*/  CALL.REL.NOINC `($__internal_2_$__cuda_sm70_shflsync_up_p) ;  /* 0x000005c000007944 */ /* 0x00efea0003c00000 */
[----:B------:R-:W-:Y:S05]  /*104e0*/  BRA `(.L_x_192) ;  /* 0xffffd67000007947 */ /* 0x000fea000383ffff */
.L_x_128:
[----:B------:R-:W-:Y:S02]  /*104f0*/  MOV R2, 0x2 ;  /* 0x0000000200027802 */ /* 0x000fe40000000f00 */
[----:B------:R-:W-:-:S02]  /*10500*/  MOV R3, 0x10520 ;  /* 0x0001052000037802 */ /* 0x000fc40000000f00 */
[----:B-12---:R-:W-:Y:S05]  /*10510*/  CALL.REL.NOINC `($__internal_2_$__cuda_sm70_shflsync_up_p) ;  /* 0x0000058000007944 */ /* 0x006fea0003c00000 */
        /* <DEDUP_REMOVED lines=24> */
.L_x_132:
[----:B------:R-:W-:Y:S02]  /*106a0*/  MOV R2, 0x1 ;  /* 0x0000000100027802 */ /* 0x000fe40000000f00 */
[----:B------:R-:W-:Y:S02]  /*106b0*/  MOV R3, 0x106d0 ;  /* 0x000106d000037802 */ /* 0x000fe40000000f00 */
[----:B------:R-:W-:Y:S05]  /*106c0*/  CALL.REL.NOINC `($__internal_2_$__cuda_sm70_shflsync_up_p) ;  /* 0x000003d000007944 */ /* 0x000fea0003c00000 */
[----:B------:R-:W-:Y:S01]  /*106d0*/  MOV R2, R4 ;  /* 0x0000000400027202 */ /* 0x000fe20000000f00 */
[----:B------:R-:W-:Y:S05]  /*106e0*/  BRA `(.L_x_194) ;  /* 0xffffd6d000007947 */ /* 0x000fea000383ffff */
.L_x_133:
        /* <DEDUP_REMOVED lines=27> */
.L_x_135:
[----:B------:R-:W-:Y:S02]  /*108a0*/  SEL R0, RZ, 0x1, P0 ;  /* 0x00000001ff007807 */ /* 0x000fe40000000000 */
[----:B------:R-:W-:Y:S02]  /*108b0*/  MOV R2, 0x108d0 ;  /* 0x000108d000027802 */ /* 0x000fe40000000f00 */
[----:B---3--:R-:W-:Y:S05]  /*108c0*/  CALL.REL.NOINC `($__internal_3_$__cuda_sm70_votesync_ballot) ;  /* 0x0000024000007944 */ /* 0x008fea0003c00000 */
[----:B------:R-:W-:Y:S05]  /*108d0*/  BRA `(.L_x_196) ;  /* 0xffffd67000007947 */ /* 0x000fea000383ffff */
.L_x_136:
[----:B------:R-:W-:Y:S01]  /*108e0*/  IMAD.MOV.U32 R9, RZ, RZ, R6 ;  /* 0x000000ffff097224 */ /* 0x000fe200078e0006 */
[----:B--2---:R-:W-:Y:S01]  /*108f0*/  MOV R5, R11 ;  /* 0x0000000b00057202 */ /* 0x004fe20000000f00 */
[----:B------:R-:W-:Y:S01]  /*10900*/  IMAD.MOV.U32 R3, RZ, RZ, 0x1f ;  /* 0x0000001fff037424 */ /* 0x000fe200078e00ff */
[----:B------:R-:W-:Y:S02]  /*10910*/  MOV R2, 0x10930 ;  /* 0x0001093000027802 */ /* 0x000fe40000000f00 */
[----:B-1-3--:R-:W-:Y:S05]  /*10920*/  CALL.REL.NOINC `($__internal_1_$__cuda_sm70_shflsync_idx_p) ;  /* 0x0000012000007944 */ /* 0x00afea0003c00000 */
[----:B------:R-:W-:Y:S01]  /*10930*/  IMAD.MOV.U32 R8, RZ, RZ, R5 ;  /* 0x000000ffff087224 */ /* 0x000fe200078e0005 */
[----:B------:R-:W-:Y:S01]  /*10940*/  MOV R5, R11 ;  /* 0x0000000b00057202 */ /* 0x000fe20000000f00 */
[----:B------:R-:W-:Y:S01]  /*10950*/  IMAD.MOV.U32 R9, RZ, RZ, R7 ;  /* 0x000000ffff097224 */ /* 0x000fe200078e0007 */
[----:B------:R-:W-:Y:S02]  /*10960*/  MOV R3, 0x1f ;  /* 0x0000001f00037802 */ /* 0x000fe40000000f00 */
[----:B------:R-:W-:-:S02]  /*10970*/  MOV R2, 0x10990 ;  /* 0x0001099000027802 */ /* 0x000fc40000000f00 */
[----:B------:R-:W-:Y:S05]  /*10980*/  CALL.REL.NOINC `($__internal_1_$__cuda_sm70_shflsync_idx_p) ;  /* 0x000000c000007944 */ /* 0x000fea0003c00000 */
[----:B------:R-:W-:Y:S01]  /*10990*/  MOV R7, R5 ;  /* 0x0000000500077202 */ /* 0x000fe20000000f00 */
[----:B------:R-:W-:Y:S05]  /*109a0*/  BRA `(.L_x_197) ;  /* 0xffffd5e000007947 */ /* 0x000fea000383ffff */
.L_x_139:
[----:B------:R-:W-:Y:S01]  /*109b0*/  IMAD.MOV.U32 R9, RZ, RZ, R4 ;  /* 0x000000ffff097224 */ /* 0x000fe200078e0004 */
[----:B------:R-:W-:-:S02]  /*109c0*/  MOV R3, 0x1f ;  /* 0x0000001f00037802 */ /* 0x000fc40000000f00 */
[----:B------:R-:W-:Y:S02]  /*109d0*/  MOV R2, 0x109f0 ;  /* 0x000109f000027802 */ /* 0x000fe40000000f00 */
[----:B-1234-:R-:W-:Y:S05]  /*109e0*/  CALL.REL.NOINC `($__internal_1_$__cuda_sm70_shflsync_idx_p) ;  /* 0x0000006000007944 */ /* 0x01efea0003c00000 */
[----:B------:R-:W-:Y:S01]  /*109f0*/  MOV R13, R5 ;  /* 0x00000005000d7202 */ /* 0x000fe20000000f00 */
[----:B------:R-:W-:Y:S05]  /*10a00*/  BRA `(.L_x_138) ;  /* 0xffffd5e000007947 */ /* 0x000fea000383ffff */
        .weak           $__internal_0_$__cuda_sm70_shflsync_bfly_p
        .type           $__internal_0_$__cuda_sm70_shflsync_bfly_p,@function
        .size           $__internal_0_$__cuda_sm70_shflsync_bfly_p,($__internal_1_$__cuda_sm70_shflsync_idx_p - $__internal_0_$__cuda_sm70_shflsync_bfly_p)
$__internal_0_$__cuda_sm70_shflsync_bfly_p:
[----:B------:R-:W-:Y:S04]  /*10a10*/  WARPSYNC R9 ;  /* 0x0000000900007348 */ /* 0x000fe80003800000 */
[----:B------:R1:W2:Y:S02]  /*10a20*/  SHFL.BFLY PT, R0, R0, R3, R10 ;  /* 0x0c00000300007389 */ /* 0x0002a400000e000a */
[----:B-1----:R-:W-:-:S04]  /*10a30*/  MOV R3, 0x0 ;  /* 0x0000000000037802 */ /* 0x002fc80000000f00 */
[----:B--2---:R-:W-:Y:S05]  /*10a40*/  RET.REL.NODEC R2 `(_ZN7cutlass13device_kernelIN5flash19enable_sm80_to_sm89INS1_16FlashAttnFwdSm80INS1_25CollectiveMainloopFwdSm80ILi4ELi1ELb0EN4cute5tupleIJNS5_1CILi128EEENS7_ILi80EEENS7_ILi64EEEEEELi64ENS_10bfloat16_tEfNS_4arch4Sm80ELb0ELb0ELb1ELb1ELb0ELb0ELb1ELb1EEENS1_21CollectiveEpilogueFwdINS6_IJS8_SA_S9_EEENS6_IJNS7_ILi1EEESI_SI_EEESC_SE_Li128ELb1ELb1ELb1ELb0EEENS1_36VarlenDynamicPersistentTileSchedulerILi128ELi80ELi128ELi128ELb1ELb1ELb0ELb0ELb1ELb1EEEEEEEEEvNT_6ParamsE) ;  /* 0xfffef5b002007950 */ /* 0x004fea0003c3ffff */
        .weak           $__internal_1_$__cuda_sm70_shflsync_idx_p
        .type           $__internal_1_$__cuda_sm70_shflsync_idx_p,@function
        .size           $__internal_1_$__cuda_sm70_shflsync_idx_p,($__internal_2_$__cuda_sm70_shflsync_up_p - $__internal_1_$__cuda_sm70_shflsync_idx_p)
$__internal_1_$__cuda_sm70_shflsync_idx_p:
[----:B------:R-:W-:-:S04]  /*10a50*/  MOV R16, 0xffffffff ;  /* 0xffffffff00107802 */ /* 0x000fc80000000f00 */
[----:B------:R-:W-:Y:S04]  /*10a60*/  WARPSYNC R16 ;  /* 0x0000001000007348 */ /* 0x000fe80003800000 */
[----:B------:R1:W2:Y:S02]  /*10a70*/  SHFL.IDX PT, R5, R9, R5, R3 ;  /* 0x0000000509057389 */ /* 0x0002a400000e0003 */
[----:B-1----:R-:W-:-:S04]  /*10a80*/  MOV R3, 0x0 ;  /* 0x0000000000037802 */ /* 0x002fc80000000f00 */
[----:B--2---:R-:W-:Y:S05]  /*10a90*/  RET.REL.NODEC R2 `(_ZN7cutlass13device_kernelIN5flash19enable_sm80_to_sm89INS1_16FlashAttnFwdSm80INS1_25CollectiveMainloopFwdSm80ILi4ELi1ELb0EN4cute5tupleIJNS5_1CILi128EEENS7_ILi80EEENS7_ILi64EEEEEELi64ENS_10bfloat16_tEfNS_4arch4Sm80ELb0ELb0ELb1ELb1ELb0ELb0ELb1ELb1EEENS1_21CollectiveEpilogueFwdINS6_IJS8_SA_S9_EEENS6_IJNS7_ILi1EEESI_SI_EEESC_SE_Li128ELb1ELb1ELb1ELb0EEENS1_36VarlenDynamicPersistentTileSchedulerILi128ELi80ELi128ELi128ELb1ELb1ELb0ELb0ELb1ELb1EEEEEEEEEvNT_6ParamsE) ;  /* 0xfffef56002007950 */ /* 0x004fea0003c3ffff */
        .weak           $__internal_2_$__cuda_sm70_shflsync_up_p
        .type           $__internal_2_$__cuda_sm70_shflsync_up_p,@function
        .size           $__internal_2_$__cuda_sm70_shflsync_up_p,($__internal_3_$__cuda_sm70_votesync_ballot - $__internal_2_$__cuda_sm70_shflsync_up_p)
$__internal_2_$__cuda_sm70_shflsync_up_p:
[----:B------:R-:W-:Y:S02]  /*10aa0*/  IMAD.MOV.U32 R4, RZ, RZ, RZ ;  /* 0x000000ffff047224 */ /* 0x000fe400078e00ff */
[----:B------:R-:W-:-:S04]  /*10ab0*/  IMAD.MOV.U32 R9, RZ, RZ, -0x1 ;  /* 0xffffffffff097424 */ /* 0x000fc800078e00ff */
[----:B------:R-:W-:Y:S04]  /*10ac0*/  WARPSYNC R9 ;  /* 0x0000000900007348 */ /* 0x000fe80003800000 */
[----:B------:R1:W2:Y:S02]  /*10ad0*/  SHFL.UP PT, R4, R0, R2, R4 ;  /* 0x0400000200047389 */ /* 0x0002a400000e0004 */
[----:B-1----:R-:W-:Y:S02]  /*10ae0*/  MOV R2, R3 ;  /* 0x0000000300027202 */ /* 0x002fe40000000f00 */
[----:B------:R-:W-:-:S04]  /*10af0*/  MOV R3, 0x0 ;  /* 0x0000000000037802 */ /* 0x000fc80000000f00 */
[----:B--2---:R-:W-:Y:S05]  /*10b00*/  RET.REL.NODEC R2 `(_ZN7cutlass13device_kernelIN5flash19enable_sm80_to_sm89INS1_16FlashAttnFwdSm80INS1_25CollectiveMainloopFwdSm80ILi4ELi1ELb0EN4cute5tupleIJNS5_1CILi128EEENS7_ILi80EEENS7_ILi64EEEEEELi64ENS_10bfloat16_tEfNS_4arch4Sm80ELb0ELb0ELb1ELb1ELb0ELb0ELb1ELb1EEENS1_21CollectiveEpilogueFwdINS6_IJS8_SA_S9_EEENS6_IJNS7_ILi1EEESI_SI_EEESC_SE_Li128ELb1ELb1ELb1ELb0EEENS1_36VarlenDynamicPersistentTileSchedulerILi128ELi80ELi128ELi128ELb1ELb1ELb0ELb0ELb1ELb1EEEEEEEEEvNT_6ParamsE) ;  /* 0xfffef4f002007950 */ /* 0x004fea0003c3ffff */
        .weak           $__internal_3_$__cuda_sm70_votesync_ballot
        .type           $__internal_3_$__cuda_sm70_votesync_ballot,@function
        .size           $__internal_3_$__cuda_sm70_votesync_ballot,(.L_x_1615 - $__internal_3_$__cuda_sm70_votesync_ballot)
$__internal_3_$__cuda_sm70_votesync_ballot:
[----:B------:R-:W-:Y:S01]  /*10b10*/  ISETP.NE.U32.AND P0, PT, R0, 0x1, PT ;  /* 0x000000010000780c */ /* 0x000fe20003f05070 */
[----:B------:R-:W-:-:S04]  /*10b20*/  IMAD.MOV.U32 R3, RZ, RZ, -0x1 ;  /* 0xffffffffff037424 */ /* 0x000fc800078e00ff */
[----:B------:R-:W-:Y:S08]  /*10b30*/  WARPSYNC R3 ;  /* 0x0000000300007348 */ /* 0x000ff00003800000 */
[----:B------:R-:W-:-:S04]  /*10b40*/  VOTE.ANY R0, PT, !P0 ;  /* 0x0000000000007806 */ /* 0x000fc800040e0100 */
[----:B------:R-:W-:Y:S01]  /*10b50*/  LOP3.LUT R0, R0, R3, RZ, 0xc0, !PT ;  /* 0x0000000300007212 */ /* 0x000fe200078ec0ff */
[----:B------:R-:W-:-:S04]  /*10b60*/  IMAD.MOV.U32 R3, RZ, RZ, 0x0 ;  /* 0x00000000ff037424 */ /* 0x000fc800078e00ff */
[----:B------:R-:W-:Y:S05]  /*10b70*/  RET.REL.NODEC R2 `(_ZN7cutlass13device_kernelIN5flash19enable_sm80_to_sm89INS1_16FlashAttnFwdSm80INS1_25CollectiveMainloopFwdSm80ILi4ELi1ELb0EN4cute5tupleIJNS5_1CILi128EEENS7_ILi80EEENS7_ILi64EEEEEELi64ENS_10bfloat16_tEfNS_4arch4Sm80ELb0ELb0ELb1ELb1ELb0ELb0ELb1ELb1EEENS1_21CollectiveEpilogueFwdINS6_IJS8_SA_S9_EEENS6_IJNS7_ILi1EEESI_SI_EEESC_SE_Li128ELb1ELb1ELb1ELb0EEENS1_36VarlenDynamicPersistentTileSchedulerILi128ELi80ELi128ELi128ELb1ELb1ELb0ELb0ELb1ELb1EEEEEEEEEvNT_6ParamsE) ;  /* 0xfffef48002007950 */ /* 0x000fea0003c3ffff */
.L_x_198:
        /* <DEDUP_REMOVED lines=16> */
.L_x_1615:


//--------------------- .text._ZN7cutlass13device_kernelIN5flash19enable_sm80_to_sm89INS1_16FlashAttnFwdSm80INS1_25CollectiveMainloopFwdSm80ILi4ELi1ELb0EN4cute5tupleIJNS5_1CILi128EEENS7_ILi80EEENS7_ILi64EEEEEELi64ENS_10bfloat16_tEfNS_4arch4Sm80ELb0ELb0ELb1ELb1ELb0ELb1ELb1ELb1EEENS1_21CollectiveEpilogueFwdINS6_IJS8_SA_S9_EEENS6_IJNS7_ILi1EEESI_SI_EEESC_SE_Li128ELb1ELb1ELb1ELb0EEENS1_36VarlenDynamicPersistentTileSchedulerILi128ELi80ELi128ELi128ELb1ELb1ELb0ELb0ELb1ELb1EEEEEEEEEvNT_6ParamsE --------------------------
	.section	.text._ZN7cutlass13device_kernelIN5flash19enable_sm80_to_sm89INS1_16FlashAttnFwdSm80INS1_25CollectiveMainloopFwdSm80ILi4ELi1ELb0EN4cute5tupleIJNS5_1CILi128EEENS7_ILi80EEENS7_ILi64EEEEEELi64ENS_10bfloat16_tEfNS_4arch4Sm80ELb0ELb0ELb1ELb1ELb0ELb1ELb1ELb1EEENS1_21CollectiveEpilogueFwdINS6_IJS8_SA_S9_EEENS6_IJNS7_ILi1EEESI_SI_EEESC_SE_Li128ELb1ELb1ELb1ELb0EEENS1_36VarlenDynamicPersistentTileSchedulerILi128ELi80ELi128ELi128ELb1ELb1ELb0ELb0ELb1ELb1EEEEEEEEEvNT_6ParamsE,"ax",@progbits
	.sectioninfo	@"SHI_REGISTERS=255"
	.align	128
.text._ZN7cutlass13device_kernelIN5flash19enable_sm80_to_sm89INS1_16FlashAttnFwdSm80INS1_25CollectiveMainloopFwdSm80ILi4ELi1ELb0EN4cute5tupleIJNS5_1CILi128EEENS7_ILi80EEENS7_ILi64EEEEEELi64ENS_10bfloat16_tEfNS_4arch4Sm80ELb0ELb0ELb1ELb1ELb0ELb1ELb1ELb1EEENS1_21CollectiveEpilogueFwdINS6_IJS8_SA_S9_EEENS6_IJNS7_ILi1EEESI_SI_EEESC_SE_Li128ELb1ELb1ELb1ELb0EEENS1_36VarlenDynamicPersistentTileSchedulerILi128ELi80ELi128ELi128ELb1ELb1ELb0ELb0ELb1ELb1EEEEEEEEEvNT_6ParamsE:
        .type           _ZN7cutlass13device_kernelIN5flash19enable_sm80_to_sm89INS1_16FlashAttnFwdSm80INS1_25CollectiveMainloopFwdSm80ILi4ELi1ELb0EN4cute5tupleIJNS5_1CILi128EEENS7_ILi80EEENS7_ILi64EEEEEELi64ENS_10bfloat16_tEfNS_4arch4Sm80ELb0ELb0ELb1ELb1ELb0ELb1ELb1ELb1EEENS1_21CollectiveEpilogueFwdINS6_IJS8_SA_S9_EEENS6_IJNS7_ILi1EEESI_SI_EEESC_SE_Li128ELb1ELb1ELb1ELb0EEENS1_36VarlenDynamicPersistentTileSchedulerILi128ELi80ELi128ELi128ELb1ELb1ELb0ELb0ELb1ELb1EEEEEEEEEvNT_6ParamsE,@function
        .size           _ZN7cutlass13device_kernelIN5flash19enable_sm80_to_sm89INS1_16FlashAttnFwdSm80INS1_25CollectiveMainloopFwdSm80ILi4ELi1ELb0EN4cute5tupleIJNS5_1CILi128EEENS7_ILi80EEENS7_ILi64EEEEEELi64ENS_10bfloat16_tEfNS_4arch4Sm80ELb0ELb0ELb1ELb1ELb0ELb1ELb1ELb1EEENS1_21CollectiveEpilogueFwdINS6_IJS8_SA_S9_EEENS6_IJNS7_ILi1EEESI_SI_EEESC_SE_Li128ELb1ELb1ELb1ELb0EEENS1_36VarlenDynamicPersistentTileSchedulerILi128ELi80ELi128ELi128ELb1ELb1ELb0ELb0ELb1ELb1EEEEEEEEEvNT_6ParamsE,(.L_x_1620 - _ZN7cutlass13device_kernelIN5flash19enable_sm80_to_sm89INS1_16FlashAttnFwdSm80INS1_25CollectiveMainloopFwdSm80ILi4ELi1ELb0EN4cute5tupleIJNS5_1CILi128EEENS7_ILi80EEENS7_ILi64EEEEEELi64ENS_10bfloat16_tEfNS_4arch4Sm80ELb0ELb0ELb1ELb1ELb0ELb1ELb1ELb1EEENS1_21CollectiveEpilogueFwdINS6_IJS8_SA_S9_EEENS6_IJNS7_ILi1EEESI_SI_EEESC_SE_Li128ELb1ELb1ELb1ELb0EEENS1_36VarlenDynamicPersistentTileSchedulerILi128ELi80ELi128ELi128ELb1ELb1ELb0ELb0ELb1ELb1EEEEEEEEEvNT_6ParamsE)
        .other          _ZN7cutlass13device_kernelIN5flash19enable_sm80_to_sm89INS1_16FlashAttnFwdSm80INS1_25CollectiveMainloopFwdSm80ILi4ELi1ELb0EN4cute5tupleIJNS5_1CILi128EEENS7_ILi80EEENS7_ILi64EEEEEELi64ENS_10bfloat16_tEfNS_4arch4Sm80ELb0ELb0ELb1ELb1ELb0ELb1ELb1ELb1EEENS1_21CollectiveEpilogueFwdINS6_IJS8_SA_S9_EEENS6_IJNS7_ILi1EEESI_SI_EEESC_SE_Li128ELb1ELb1ELb1ELb0EEENS1_36VarlenDynamicPersistentTileSchedulerILi128ELi80ELi128ELi128ELb1ELb1ELb0ELb0ELb1ELb1EEEEEEEEEvNT_6ParamsE,@"STO_CUDA_ENTRY STV_DEFAULT"
_ZN7cutlass13device_kernelIN5flash19enable_sm80_to_sm89INS1_16FlashAttnFwdSm80INS1_25CollectiveMainloopFwdSm80ILi4ELi1ELb0EN4cute5tupleIJNS5_1CILi128EEENS7_ILi80EEENS7_ILi64EEEEEELi64ENS_10bfloat16_tEfNS_4arch4Sm80ELb0ELb0ELb1ELb1ELb0ELb1ELb1ELb1EEENS1_21CollectiveEpilogueFwdINS6_IJS8_SA_S9_EEENS6_IJNS7_ILi1EEESI_SI_EEESC_SE_Li128ELb1ELb1ELb1ELb0EEENS1_36VarlenDynamicPersistentTileSchedulerILi128ELi80ELi128ELi128ELb1ELb1ELb0ELb0ELb1ELb1EEEEEEEEEvNT_6ParamsE:
        /* <DEDUP_REMOVED lines=15> */
[----:B------:R-:W-:Y:S01]  /*00f0*/  CS2R R8, SRZ ;  /* 0x0000000000087805 */ /* 0x000fe2000001ff00 */
[----:B-1----:R-:W-:-:S02]  /*0100*/  IMAD.MOV.U32 R7, RZ, RZ, RZ ;  /* 0x000000ffff077224 */ /* 0x002fc400078e00ff */
        /* <DEDUP_REMOVED lines=13> */
[----:B------:R-:W-:Y:S01]  /*01e0*/  ISETP.GE.U32.AND P1, PT, R16, 0x10, PT ;  /* 0x000000101000780c */ /* 0x000fe20003f26070 */
[----:B--2---:R-:W-:-:S05]  /*01f0*/  IMAD R4, R8, R7, RZ ;  /* 0x0000000708047224 */ /* 0x004fca00078e02ff */
        /* <DEDUP_REMOVED lines=22> */
.L_x_204:
        /* <DEDUP_REMOVED lines=17> */
.L_x_381:
        /* <DEDUP_REMOVED lines=16> */
.L_x_382:
[----:B--2---:R-:W-:-:S05]  /*0570*/  IMAD R0, R0, c[0x0][0x538], RZ ;  /* 0x00014e0000007a24 */ /* 0x004fca00078e02ff */
[----:B------:R-:W-:-:S04]  /*0580*/  IADD3 R6, R0, R6, RZ ;  /* 0x0000000600067210 */ /* 0x000fc80007ffe0ff */
[----:B------:R-:W-:-:S13]  /*0590*/  ISETP.GT.AND P0, PT, R6, UR4, PT ;  /* 0x0000000406007c0c */ /* 0x000fda000bf04270 */
[----:B-1----:R-:W-:Y:S05]  /*05a0*/  @!P0 BRA `(.L_x_204) ;  /* 0xfffffdb000008947 */ /* 0x002fea000383ffff */
.L_x_200:
[----:B------:R-:W-:-:S05]  /*05b0*/  IADD3 R14, -R0, R6, RZ ;  /* 0x00000006000e7210 */ /* 0x000fca0007ffe1ff */
[----:B------:R-:W-:-:S05]  /*05c0*/  IMAD R0, R4, c[0x0][0x538], R14 ;  /* 0x00014e0004007a24 */ /* 0x000fca00078e020e */
[----:B------:R-:W-:Y:S01]  /*05d0*/  ISETP.GT.AND P0, PT, R0, UR4, PT ;  /* 0x0000000400007c0c */ /* 0x000fe2000bf04270 */
[----:B------:R-:W-:-:S12]  /*05e0*/  BRA.DIV ~URZ, `(.L_x_205) ;  /* 0x00016f827f007947 */ /* 0x000fd8000b800000 */
[----:B------:R-:W-:-:S04]  /*05f0*/  VOTE.ANY R0, PT, !P0 ;  /* 0x0000000000007806 */ /* 0x000fc800040e0100 */
.L_x_383:
[----:B------:R1:W2:Y:S01]  /*0600*/  POPC R15, R0 ;  /* 0x00000000000f7309 */ /* 0x0002a20000000000 */
[----:B------:R-:W-:Y:S05]  /*0610*/  BRA.DIV ~URZ, `(.L_x_206) ;  /* 0x00016f927f007947 */ /* 0x000fea000b800000 */
[----:B--2---:R2:W3:Y:S01]  /*0620*/  SHFL.IDX PT, R13, R8, R15, 0x1f ;  /* 0x00001f0f080d7589 */ /* 0x0044e200000e0000 */
[----:B------:R-:W-:-:S03]  /*0630*/  MOV R6, RZ ;  /* 0x000000ff00067202 */ /* 0x000fc60000000f00 */
[----:B------:R2:W4:Y:S04]  /*0640*/  SHFL.IDX PT, R10, R7, R15, 0x1f ;  /* 0x00001f0f070a7589 */ /* 0x00052800000e0000 */
.L_x_384:
[----:B------:R-:W-:Y:S01]  /*0650*/  ISETP.NE.AND P0, PT, R0, RZ, PT ;  /* 0x000000ff0000720c */ /* 0x000fe20003f05270 */
[----:B------:R-:W-:-:S12]  /*0660*/  BSSY B0, `(.L_x_207) ;  /* 0x0000005000007945 */ /* 0x000fd80003800000 */
[----:B------:R-:W-:Y:S05]  /*0670*/  @!P0 BRA `(.L_x_208) ;  /* 0x0000003000008947 */ /* 0x000fea0003800000 */
[----:B------:R-:W-:Y:S01]  /*0680*/  IADD3 R11, R15, -0x1, RZ ;  /* 0xffffffff0f0b7810 */ /* 0x000fe20007ffe0ff */
[----:B------:R-:W-:Y:S05]  /*0690*/  BRA.DIV ~URZ, `(.L_x_209) ;  /* 0x00016ff27f007947 */ /* 0x000fea000b800000 */
[----:B------:R1:W2:Y:S02]  /*06a0*/  SHFL.IDX PT, R6, R4, R11, 0x1f ;  /* 0x00001f0b04067589 */ /* 0x0002a400000e0000 */
.L_x_208:
[----:B------:R-:W-:Y:S05]  /*06b0*/  BSYNC B0 ;  /* 0x0000000000007941 */ /* 0x000fea0003800000 */
.L_x_207:
        /* <DEDUP_REMOVED lines=23> */
[----:B------:R-:W-:Y:S02]  /*0830*/  ISETP.GT.U32.AND P0, PT, R5, R0, PT ;  /* 0x000000000500720c */ /* 0x000fe40003f04070 */
[----:B-1----:R-:W-:-:S11]  /*0840*/  IADD3 R3, R3, 0xffffffe, RZ ;  /* 0x0ffffffe03037810 */ /* 0x002fd60007ffe0ff */
[----:B------:R-:W-:Y:S01]  /*0850*/  @!P0 IMAD.IADD R0, R0, 0x1, -R5 ;  /* 0x0000000100008824 */ /* 0x000fe200078e0a05 */
[----:B------:R-:W-:Y:S02]  /*0860*/  @!P0 IADD3 R2, R2, 0x1, RZ ;  /* 0x0000000102028810 */ /* 0x000fe40007ffe0ff */
[----:B------:R-:W-:Y:S01]  /*0870*/  ISETP.NE.AND P0, PT, R13, RZ, PT ;  /* 0x000000ff0d00720c */ /* 0x000fe20003f05270 */
[----:B------:R-:W1:Y:S01]  /*0880*/  F2I.FTZ.U32.TRUNC.NTZ R3, R3 ;  /* 0x0000000300037305 */ /* 0x000e62000021f000 */
[----:B------:R-:W-:Y:S02]  /*0890*/  ISETP.GE.U32.AND P2, PT, R0, R5, PT ;  /* 0x000000050000720c */ /* 0x000fe40003f46070 */
[----:B------:R-:W-:-:S04]  /*08a0*/  LOP3.LUT R0, R11, R13, RZ, 0x3c, !PT ;  /* 0x0000000d0b007212 */ /* 0x000fc800078e3cff */
[----:B------:R-:W-:-:S07]  /*08b0*/  ISETP.GE.AND P1, PT, R0, RZ, PT ;  /* 0x000000ff0000720c */ /* 0x000fce0003f26270 */
[----:B------:R-:W-:Y:S02]  /*08c0*/  @P2 IADD3 R2, R2, 0x1, RZ ;  /* 0x0000000102022810 */ /* 0x000fe40007ffe0ff */
[----:B-1----:R-:W-:-:S03]  /*08d0*/  IADD3 R0, RZ, -R3, RZ ;  /* 0x80000003ff007210 */ /* 0x002fc60007ffe0ff */
[----:B------:R-:W-:Y:S02]  /*08e0*/  IMAD.MOV.U32 R4, RZ, RZ, R2 ;  /* 0x000000ffff047224 */ /* 0x000fe400078e0002 */
[----:B------:R-:W-:Y:S01]  /*08f0*/  IMAD.MOV.U32 R2, RZ, RZ, R0 ;  /* 0x000000ffff027224 */ /* 0x000fe200078e0000 */
[----:B------:R-:W-:Y:S01]  /*0900*/  IABS R0, R10 ;  /* 0x0000000a00007213 */ /* 0x000fe20000000000 */
[----:B------:R-:W-:Y:S01]  /*0910*/  @!P1 IMAD.MOV R4, RZ, RZ, -R4 ;  /* 0x000000ffff049224 */ /* 0x000fe200078e0a04 */
[----:B------:R-:W-:Y:S01]  /*0920*/  @!P0 LOP3.LUT R4, RZ, R13, RZ, 0x33, !PT ;  /* 0x0000000dff048212 */ /* 0x000fe200078e33ff */
[----:B------:R-:W-:Y:S01]  /*0930*/  IMAD R5, R2, R7, RZ ;  /* 0x0000000702057224 */ /* 0x000fe200078e02ff */
[----:B------:R-:W-:Y:S01]  /*0940*/  MOV R2, RZ ;  /* 0x000000ff00027202 */ /* 0x000fe20000000f00 */
[----:B------:R-:W-:Y:S01]  /*0950*/  IMAD.MOV R6, RZ, RZ, -R0 ;  /* 0x000000ffff067224 */ /* 0x000fe200078e0a00 */
[----:B------:R-:W-:-:S03]  /*0960*/  IABS R8, R4 ;  /* 0x0000000400087213 */ /* 0x000fc60000000000 */
        /* <DEDUP_REMOVED lines=26> */
.L_x_201:
[----:B------:R-:W-:Y:S01]  /*0b10*/  MOV R0, UR4 ;  /* 0x0000000400007c02 */ /* 0x000fe20008000f00 */
[----:B------:R-:W-:Y:S04]  /*0b20*/  STL [R1+0x34], RZ ;  /* 0x000034ff01007387 */ /* 0x000fe80000100800 */
[----:B------:R-:W-:Y:S04]  /*0b30*/  STL [R1+0x38], RZ ;  /* 0x000038ff01007387 */ /* 0x000fe80000100800 */
[----:B------:R1:W-:Y:S02]  /*0b40*/  STL [R1+0x30], R0 ;  /* 0x0000300001007387 */ /* 0x0003e40000100800 */
[----:B-1----:R-:W-:-:S05]  /*0b50*/  MOV R0, c[0x0][0x53c] ;  /* 0x00014f0000007a02 */ /* 0x002fca0000000f00 */
[----:B------:R1:W-:Y:S02]  /*0b60*/  STL [R1+0x3c], R0 ;  /* 0x00003c0001007387 */ /* 0x0003e40000100800 */
.L_x_210:
        /* <DEDUP_REMOVED lines=8> */
.L_x_199:
[----:B------:R-:W2:Y:S02]  /*0bf0*/  LDL R0, [R1+0x3c] ;  /* 0x00003c0001007983 */ /* 0x000ea40000100800 */
[----:B--2---:R-:W-:-:S13]  /*0c00*/  ISETP.GE.AND P0, PT, R0, c[0x0][0x53c], PT ;  /* 0x00014f0000007a0c */ /* 0x004fda0003f06270 */
[----:B------:R-:W-:Y:S05]  /*0c10*/  @P0 EXIT ;  /* 0x000000000000094d */ /* 0x000fea0003800000 */
[----:B------:R-:W2:Y:S02]  /*0c20*/  S2R R15, SR_TID.X ;  /* 0x00000000000f7919 */ /* 0x000ea40000002100 */
[----:B--2---:R-:W-:-:S04]  /*0c30*/  SHF.R.S32.HI R12, RZ, 0x1f, R15 ;  /* 0x0000001fff0c7819 */ /* 0x004fc8000001140f */
[CC--:B------:R-:W-:Y:S02]  /*0c40*/  LEA.HI R2, R12.reuse, R15.reuse, RZ, 0x4 ;  /* 0x0000000f0c027211 */ /* 0x0c0fe400078f20ff */
[----:B------:R-:W-:Y:S02]  /*0c50*/  LEA.HI R10, R12, R15, RZ, 0x3 ;  /* 0x0000000f0c0a7211 */ /* 0x000fe400078f18ff */
[----:B------:R-:W-:Y:S02]  /*0c60*/  SHF.R.S32.HI R3, RZ, 0x4, R2 ;  /* 0x00000004ff037819 */ /* 0x000fe40000011402 */
[----:B-1----:R-:W-:Y:S02]  /*0c70*/  SHF.R.S32.HI R4, RZ, 0x3, R10 ;  /* 0x00000003ff047819 */ /* 0x002fe4000001140a */
[C---:B------:R-:W-:Y:S02]  /*0c80*/  LEA.HI R0, R2.reuse, R3, RZ, 0x1 ;  /* 0x0000000302007211 */ /* 0x040fe400078f08ff */
[----:B------:R-:W-:Y:S01]  /*0c90*/  LOP3.LUT R2, R2, 0xfffffff0, RZ, 0xc0, !PT ;  /* 0xfffffff002027812 */ /* 0x000fe200078ec0ff */
[----:B------:R-:W-:Y:S01]  /*0ca0*/  IMAD.SHL.U32 R4, R4, 0x40, RZ ;  /* 0x0000004004047824 */ /* 0x000fe200078e00ff */
[----:B------:R-:W-:-:S02]  /*0cb0*/  LOP3.LUT R0, R0, 0xfffffffe, RZ, 0xc0, !PT ;  /* 0xfffffffe00007812 */ /* 0x000fc400078ec0ff */
[CC--:B------:R-:W-:Y:S02]  /*0cc0*/  LEA.HI R13, R12.reuse, R15.reuse, RZ, 0x2 ;  /* 0x0000000f0c0d7211 */ /* 0x0c0fe400078f10ff */
[----:B------:R-:W-:Y:S01]  /*0cd0*/  LEA.HI R9, R12, R15, RZ, 0x6 ;  /* 0x0000000f0c097211 */ /* 0x000fe200078f30ff */
[----:B------:R-:W-:Y:S01]  /*0ce0*/  IMAD.IADD R11, R3, 0x1, -R0 ;  /* 0x00000001030b7824 */ /* 0x000fe200078e0a00 */
[----:B------:R-:W-:Y:S01]  /*0cf0*/  LOP3.LUT R0, R10, 0xfffffff8, RZ, 0xc0, !PT ;  /* 0xfffffff80a007812 */ /* 0x000fe200078ec0ff */
[C---:B------:R-:W-:Y:S01]  /*0d00*/  IMAD.IADD R3, R15.reuse, 0x1, -R2 ;  /* 0x000000010f037824 */ /* 0x040fe200078e0a02 */
[--C-:B------:R-:W-:Y:S02]  /*0d10*/  SHF.R.S32.HI R14, RZ, 0x2, R13.reuse ;  /* 0x00000002ff0e7819 */ /* 0x100fe4000001140d */
[----:B------:R-:W-:Y:S01]  /*0d20*/  SHF.R.S32.HI R5, RZ, 0x1f, R13 ;  /* 0x0000001fff057819 */ /* 0x000fe2000001140d */
[----:B------:R-:W-:Y:S01]  /*0d30*/  IMAD.IADD R0, R15, 0x1, -R0 ;  /* 0x000000010f007824 */ /* 0x000fe200078e0a00 */
[----:B------:R-:W-:-:S02]  /*0d40*/  LOP3.LUT R2, R4, 0x1c0, RZ, 0xc0, !PT ;  /* 0x000001c004027812 */ /* 0x000fc400078ec0ff */
[----:B------:R-:W-:Y:S01]  /*0d50*/  SHF.R.S32.HI R8, RZ, 0x1f, R3 ;  /* 0x0000001fff087819 */ /* 0x000fe20000011403 */
[C---:B------:R-:W-:Y:S01]  /*0d60*/  IMAD.SHL.U32 R6, R0.reuse, 0x8, RZ ;  /* 0x0000000800067824 */ /* 0x040fe200078e00ff */
[----:B------:R-:W-:Y:S02]  /*0d70*/  LEA.HI R4, R5, R14, RZ, 0x3 ;  /* 0x0000000e05047211 */ /* 0x000fe400078f18ff */
[----:B------:R-:W-:Y:S02]  /*0d80*/  LOP3.LUT P4, RZ, R0, 0x2, RZ, 0xc0, !PT ;  /* 0x0000000200ff7812 */ /* 0x000fe4000788c0ff */
[----:B------:R-:W-:Y:S02]  /*0d90*/  LOP3.LUT R6, R2, 0x38, R6, 0xf8, !PT ;  /* 0x0000003802067812 */ /* 0x000fe400078ef806 */
[C---:B------:R-:W-:Y:S01]  /*0da0*/  LOP3.LUT P3, RZ, R0.reuse, 0x4, RZ, 0xc0, !PT ;  /* 0x0000000400ff7812 */ /* 0x040fe2000786c0ff */
[----:B------:R-:W-:Y:S01]  /*0db0*/  IMAD.SHL.U32 R0, R0, 0x40, RZ ;  /* 0x0000004000007824 */ /* 0x000fe200078e00ff */
[----:B------:R-:W-:-:S02]  /*0dc0*/  LEA.HI R8, R8, R3, RZ, 0x3 ;  /* 0x0000000308087211 */ /* 0x000fc400078f18ff */
[----:B------:R-:W-:Y:S02]  /*0dd0*/  SHF.R.U32.HI R2, RZ, 0x3, R2 ;  /* 0x00000003ff027819 */ /* 0x000fe40000011602 */
[----:B------:R-:W-:Y:S02]  /*0de0*/  LOP3.LUT R4, R4, 0xfffffff8, RZ, 0xc0, !PT ;  /* 0xfffffff804047812 */ /* 0x000fe400078ec0ff */
[----:B------:R-:W-:Y:S02]  /*0df0*/  LOP3.LUT R5, R8, 0xfffffff8, RZ, 0xc0, !PT ;  /* 0xfffffff808057812 */ /* 0x000fe400078ec0ff */
[----:B------:R-:W-:Y:S02]  /*0e00*/  LOP3.LUT R6, R6, R2, RZ, 0x3c, !PT ;  /* 0x0000000206067212 */ /* 0x000fe400078e3cff */
[----:B------:R-:W-:Y:S01]  /*0e10*/  LOP3.LUT R2, R0, 0x1c0, RZ, 0xc0, !PT ;  /* 0x000001c000027812 */ /* 0x000fe200078ec0ff */
[----:B------:R-:W-:Y:S02]  /*0e20*/  IMAD.IADD R0, R14, 0x1, -R4 ;  /* 0x000000010e007824 */ /* 0x000fe400078e0a04 */
[----:B------:R-:W-:Y:S01]  /*0e30*/  IMAD.IADD R7, R3, 0x1, -R5 ;  /* 0x0000000103077824 */ /* 0x000fe200078e0a05 */
[----:B------:R-:W-:Y:S01]  /*0e40*/  LOP3.LUT R5, R2, 0x8, R10, 0xf8, !PT ;  /* 0x0000000802057812 */ /* 0x000fe200078ef80a */
[----:B------:R-:W-:Y:S01]  /*0e50*/  IMAD.SHL.U32 R4, R9, 0x8, RZ ;  /* 0x0000000809047824 */ /* 0x000fe200078e00ff */
[----:B------:R-:W-:-:S02]  /*0e60*/  SHF.R.U32.HI R3, RZ, 0x3, R2 ;  /* 0x00000003ff037819 */ /* 0x000fc40000011602 */
[C---:B------:R-:W-:Y:S02]  /*0e70*/  LOP3.LUT R2, R0.reuse, 0x1, RZ, 0xc0, !PT ;  /* 0x0000000100027812 */ /* 0x040fe400078ec0ff */
[----:B------:R-:W-:Y:S01]  /*0e80*/  LOP3.LUT R10, R5, R3, RZ, 0x3c, !PT ;  /* 0x00000003050a7212 */ /* 0x000fe200078e3cff */
[----:B------:R-:W-:Y:S01]  /*0e90*/  IMAD.SHL.U32 R3, R0, 0x40, RZ ;  /* 0x0000004000037824 */ /* 0x000fe200078e00ff */
[----:B------:R-:W-:Y:S01]  /*0ea0*/  ISETP.NE.U32.AND P1, PT, R2, 0x1, PT ;  /* 0x000000010200780c */ /* 0x000fe20003f25070 */
[----:B------:R-:W-:Y:S01]  /*0eb0*/  IMAD.SHL.U32 R2, R7, 0x40, RZ ;  /* 0x0000004007027824 */ /* 0x000fe200078e00ff */
[----:B------:R-:W-:Y:S02]  /*0ec0*/  LEA.HI R9, R12, R15, RZ, 0x5 ;  /* 0x0000000f0c097211 */ /* 0x000fe400078f28ff */
[----:B------:R-:W-:Y:S01]  /*0ed0*/  LOP3.LUT R216, R6, 0x7ffffe00, R4, 0xf8, !PT ;  /* 0x7ffffe0006d87812 */ /* 0x000fe200078ef804 */
[----:B------:R-:W-:Y:S01]  /*0ee0*/  IMAD.SHL.U32 R4, R11, 0x8, RZ ;  /* 0x000000080b047824 */ /* 0x000fe200078e00ff */
[----:B------:R-:W-:-:S02]  /*0ef0*/  LOP3.LUT P2, RZ, R0, 0x4, RZ, 0xc0, !PT ;  /* 0x0000000400ff7812 */ /* 0x000fc4000784c0ff */
[----:B------:R-:W-:Y:S01]  /*0f00*/  LOP3.LUT P0, RZ, R0, 0x2, RZ, 0xc0, !PT ;  /* 0x0000000200ff7812 */ /* 0x000fe2000780c0ff */
[----:B------:R-:W-:Y:S01]  /*0f10*/  IMAD.SHL.U32 R216, R216, 0x2, RZ ;  /* 0x00000002d8d87824 */ /* 0x000fe200078e00ff */
[----:B------:R-:W-:Y:S02]  /*0f20*/  LOP3.LUT R0, R2, 0x1c0, RZ, 0xc0, !PT ;  /* 0x000001c002007812 */ /* 0x000fe400078ec0ff */
[----:B------:R-:W-:Y:S02]  /*0f30*/  SHF.R.S32.HI R5, RZ, 0x5, R9 ;  /* 0x00000005ff057819 */ /* 0x000fe40000011409 */
[----:B------:R-:W-:Y:S02]  /*0f40*/  LOP3.LUT R2, R13, 0xfffffffc, RZ, 0xc0, !PT ;  /* 0xfffffffc0d027812 */ /* 0x000fe400078ec0ff */
[----:B------:R-:W-:Y:S01]  /*0f50*/  LOP3.LUT R14, R3, 0x1c0, RZ, 0xc0, !PT ;  /* 0x000001c0030e7812 */ /* 0x000fe200078ec0ff */
[----:B------:R-:W-:Y:S01]  /*0f60*/  IMAD.SHL.U32 R6, R5, 0x400, RZ ;  /* 0x0000040005067824 */ /* 0x000fe200078e00ff */
[----:B------:R-:W-:-:S02]  /*0f70*/  LOP3.LUT R4, R0, 0x8, R4, 0xf8, !PT ;  /* 0x0000000800047812 */ /* 0x000fc400078ef804 */
[----:B------:R-:W-:Y:S01]  /*0f80*/  SHF.R.U32.HI R3, RZ, 0x3, R0 ;  /* 0x00000003ff037819 */ /* 0x000fe20000011600 */
[----:B------:R-:W-:Y:S01]  /*0f90*/  IMAD.IADD R0, R15, 0x1, -R2 ;  /* 0x000000010f007824 */ /* 0x000fe200078e0a02 */
[----:B------:R-:W-:Y:S01]  /*0fa0*/  SHF.R.U32.HI R9, RZ, 0x3, R14 ;  /* 0x00000003ff097819 */ /* 0x000fe2000001160e */
[----:B------:R-:W-:Y:S01]  /*0fb0*/  IMAD.SHL.U32 R2, R8, 0x40, RZ ;  /* 0x0000004008027824 */ /* 0x000fe200078e00ff */
[----:B------:R-:W-:Y:S01]  /*0fc0*/  LOP3.LUT R5, R4, R3, RZ, 0x3c, !PT ;  /* 0x0000000304057212 */ /* 0x000fe200078e3cff */
[----:B------:R-:W-:Y:S01]  /*0fd0*/  IMAD R4, R0, 0x2, R6 ;  /* 0x0000000200047824 */ /* 0x000fe200078e0206 */
[----:B------:R-:W-:Y:S01]  /*0fe0*/  LOP3.LUT R3, R9, R14, RZ, 0xfc, !PT ;  /* 0x0000000e09037212 */ /* 0x000fe200078efcff */
[----:B------:R-:W-:Y:S01]  /*0ff0*/  STL [R1+0x54], R14 ;  /* 0x0000540e01007387 */ /* 0x000fe20000100800 */
[----:B------:R-:W-:Y:S01]  /*1000*/  LOP3.LUT R2, R2, 0xfffffe00, RZ, 0xc0, !PT ;  /* 0xfffffe0002027812 */ /* 0x000fe200078ec0ff */
[----:B------:R-:W-:Y:S01]  /*1010*/  IMAD R0, R11, 0x200, R10 ;  /* 0x000002000b007824 */ /* 0x000fe200078e020a */
[----:B------:R-:W-:Y:S01]  /*1020*/  LOP3.LUT P6, RZ, R7, 0x2, RZ, 0xc0, !PT ;  /* 0x0000000207ff7812 */ /* 0x000fe200078cc0ff */
[----:B------:R1:W-:Y:S01]  /*1030*/  STL [R1+0x5c], R9 ;  /* 0x00005c0901007387 */ /* 0x0003e20000100800 */
[----:B------:R-:W-:Y:S01]  /*1040*/  IMAD.IADD R3, R4, 0x1, R3 ;  /* 0x0000000104037824 */ /* 0x000fe200078e0203 */
[CC--:B------:R-:W-:Y:S01]  /*1050*/  IADD3 R4, R5.reuse, R2.reuse, R6 ;  /* 0x0000000205047210 */ /* 0x0c0fe20007ffe006 */
[----:B------:R-:W-:Y:S01]  /*1060*/  IMAD.MOV.U32 R8, RZ, RZ, -0x10 ;  /* 0xfffffff0ff087424 */ /* 0x000fe200078e00ff */
[----:B------:R-:W-:Y:S01]  /*1070*/  LOP3.LUT R5, R5, R2, RZ, 0xfc, !PT ;  /* 0x0000000205057212 */ /* 0x000fe200078efcff */
[----:B------:R-:W-:Y:S01]  /*1080*/  IMAD.MOV.U32 R2, RZ, RZ, 0x20 ;  /* 0x00000020ff027424 */ /* 0x000fe200078e00ff */
[----:B------:R-:W-:-:S02]  /*1090*/  LEA R200, R0, 0x2900, 0x1 ;  /* 0x0000290000c87811 */ /* 0x000fc400078e08ff */
[----:B------:R-:W-:Y:S02]  /*10a0*/  LEA R12, R3, 0x80, 0x1 ;  /* 0x00000080030c7811 */ /* 0x000fe400078e08ff */
[C---:B------:R-:W-:Y:S02]  /*10b0*/  IADD3 R211, R200.reuse, 0x20, RZ ;  /* 0x00000020c8d37810 */ /* 0x040fe40007ffe0ff */
[----:B------:R-:W-:Y:S01]  /*10c0*/  LOP3.LUT P5, RZ, R7, 0x4, RZ, 0xc0, !PT ;  /* 0x0000000407ff7812 */ /* 0x000fe200078ac0ff */
[----:B------:R-:W-:Y:S01]  /*10d0*/  STL [R1+0x50], R12 ;  /* 0x0000500c01007387 */ /* 0x000fe20000100800 */
[----:B------:R-:W-:Y:S02]  /*10e0*/  @P4 IADD3 R211, R200, -0x20, RZ ;  /* 0xffffffe0c8d34810 */ /* 0x000fe40007ffe0ff */
[----:B------:R-:W-:Y:S02]  /*10f0*/  SEL R7, R2, 0xffffffe0, !P0 ;  /* 0xffffffe002077807 */ /* 0x000fe40004000000 */
[----:B------:R-:W-:-:S02]  /*1100*/  SEL R8, R8, 0x10, !P1 ;  /* 0x0000001008087807 */ /* 0x000fc40004800000 */
[----:B------:R-:W-:Y:S02]  /*1110*/  LEA R207, R4, 0x5100, 0x1 ;  /* 0x0000510004cf7811 */ /* 0x000fe400078e08ff */
[----:B------:R-:W-:Y:S02]  /*1120*/  LEA R201, R5, 0x100, 0x1 ;  /* 0x0000010005c97811 */ /* 0x000fe400078e08ff */
[----:B------:R-:W-:Y:S01]  /*1130*/  SEL R2, R2, 0xffffffe0, !P6 ;  /* 0xffffffe002027807 */ /* 0x000fe20007000000 */
[----:B-1----:R-:W-:Y:S01]  /*1140*/  IMAD.MOV.U32 R9, RZ, RZ, 0x40 ;  /* 0x00000040ff097424 */ /* 0x002fe200078e00ff */
[C---:B------:R-:W-:Y:S02]  /*1150*/  IADD3 R215, R211.reuse, 0x800, RZ ;  /* 0x00000800d3d77810 */ /* 0x040fe40007ffe0ff */
[----:B------:R-:W-:Y:S01]  /*1160*/  IADD3 R214, R211, 0x1000, RZ ;  /* 0x00001000d3d67810 */ /* 0x000fe20007ffe0ff */
[----:B------:R-:W-:Y:S01]  /*1170*/  IMAD.IADD R210, R207, 0x1, R2 ;  /* 0x00000001cfd27824 */ /* 0x000fe200078e0202 */
[C---:B------:R-:W-:Y:S01]  /*1180*/  SEL R6, R9.reuse, 0xffffffc0, !P2 ;  /* 0xffffffc009067807 */ /* 0x040fe20005000000 */
[----:B------:R-:W-:Y:S01]  /*1190*/  IMAD.IADD R205, R2, 0x1, R201 ;  /* 0x0000000102cd7824 */ /* 0x000fe200078e02c9 */
[----:B------:R-:W-:-:S02]  /*11a0*/  SEL R0, R9, 0xffffffc0, !P3 ;  /* 0xffffffc009007807 */ /* 0x000fc40005800000 */
[----:B------:R-:W-:Y:S01]  /*11b0*/  SEL R3, R9, 0xffffffc0, !P5 ;  /* 0xffffffc009037807 */ /* 0x000fe20006800000 */
[----:B------:R-:W-:Y:S01]  /*11c0*/  IMAD.IADD R6, R12, 0x1, R6 ;  /* 0x000000010c067824 */ /* 0x000fe200078e0206 */
[C---:B------:R-:W-:Y:S01]  /*11d0*/  IADD3 R213, R211.reuse, 0x1800, RZ ;  /* 0x00001800d3d57810 */ /* 0x040fe20007ffe0ff */
[----:B------:R-:W-:Y:S01]  /*11e0*/  IMAD.IADD R206, R200, 0x1, R0 ;  /* 0x00000001c8ce7824 */ /* 0x000fe200078e0200 */
[----:B------:R-:W-:Y:S01]  /*11f0*/  IADD3 R212, R211, 0x2000, RZ ;  /* 0x00002000d3d47810 */ /* 0x000fe20007ffe0ff */
[----:B------:R-:W-:Y:S01]  /*1200*/  IMAD.IADD R203, R0, 0x1, R211 ;  /* 0x0000000100cb7824 */ /* 0x000fe200078e02d3 */
[----:B------:R-:W-:Y:S01]  /*1210*/  STL [R1+0x58], R6 ;  /* 0x0000580601007387 */ /* 0x000fe20000100800 */
[----:B------:R-:W-:Y:S02]  /*1220*/  IMAD.IADD R0, R7, 0x1, R6 ;  /* 0x0000000107007824 */ /* 0x000fe400078e0206 */
[----:B------:R-:W-:Y:S02]  /*1230*/  IMAD.IADD R208, R207, 0x1, R3 ;  /* 0x00000001cfd07824 */ /* 0x000fe400078e0203 */
[----:B------:R-:W-:Y:S01]  /*1240*/  IMAD.IADD R202, R3, 0x1, R201 ;  /* 0x0000000103ca7824 */ /* 0x000fe200078e02c9 */
[----:B------:R1:W-:Y:S01]  /*1250*/  STL [R1+0x60], R0 ;  /* 0x0000600001007387 */ /* 0x0003e20000100800 */
[----:B------:R-:W-:-:S02]  /*1260*/  IMAD.IADD R209, R2, 0x1, R208 ;  /* 0x0000000102d17824 */ /* 0x000fc400078e02d0 */
[----:B------:R-:W-:Y:S02]  /*1270*/  IMAD.IADD R204, R2, 0x1, R202 ;  /* 0x0000000102cc7824 */ /* 0x000fe400078e02ca */
[----:B-1----:R-:W-:-:S05]  /*1280*/  IMAD.IADD R0, R8, 0x1, R0 ;  /* 0x0000000108007824 */ /* 0x002fca00078e0200 */
[----:B------:R1:W-:Y:S02]  /*1290*/  STL [R1+0x64], R0 ;  /* 0x0000640001007387 */ /* 0x0003e40000100800 */
.L_x_380:
[----:B-1----:R-:W2:Y:S01]  /*12a0*/  LDL R0, [R1+0x3c] ;  /* 0x00003c0001007983 */ /* 0x002ea20000100800 */
[----:B------:R-:W-:Y:S01]  /*12b0*/  IMAD.MOV.U32 R14, RZ, RZ, 0x4 ;  /* 0x00000004ff0e7424 */ /* 0x000fe200078e00ff */
[----:B------:R-:W-:Y:S02]  /*12c0*/  ISETP.NE.U32.AND P4, PT, RZ, c[0x0][0x360], PT ;  /* 0x0000d800ff007a0c */ /* 0x000fe40003f85070 */
[----:B------:R-:W-:Y:S01]  /*12d0*/  ISETP.NE.U32.AND P0, PT, RZ, c[0x0][0x370], PT ;  /* 0x0000dc00ff007a0c */ /* 0x000fe20003f05070 */
[----:B------:R-:W3:Y:S01]  /*12e0*/  LDL R9, [R1+0x38] ;  /* 0x0000380001097983 */ /* 0x000ee20000100800 */
[----:B------:R-:W-:Y:S01]  /*12f0*/  ISETP.NE.AND.EX P4, PT, RZ, c[0x0][0x364], PT, P4 ;  /* 0x0000d900ff007a0c */ /* 0x000fe20003f85340 */
[----:B--2---:R-:W-:-:S05]  /*1300*/  IMAD.WIDE R2, R0, R14, c[0x0][0x588] ;  /* 0x0001620000027625 */ /* 0x004fca00078e020e */
[----:B------:R-:W2:Y:S01]  /*1310*/  LDG.E R42, [R2.64] ;  /* 0x00000008022a7981 */ /* 0x000ea2000c1e1900 */
[----:B------:R-:W-:Y:S01]  /*1320*/  ISETP.NE.AND.EX P2, PT, RZ, c[0x0][0x374], PT, P0 ;  /* 0x0000dd00ff007a0c */ /* 0x000fe20003f45300 */
[----:B------:R-:W-:Y:S01]  /*1330*/  CS2R R160, SRZ ;  /* 0x0000000000a07805 */ /* 0x000fe2000001ff00 */
[----:B------:R-:W-:Y:S02]  /*1340*/  ISETP.NE.U32.AND P3, PT, RZ, c[0x0][0x348], PT ;  /* 0x0000d200ff007a0c */ /* 0x000fe40003f65070 */
[----:B------:R-:W-:Y:S02]  /*1350*/  ISETP.NE.U32.AND P5, PT, RZ, c[0x0][0x358], PT ;  /* 0x0000d600ff007a0c */ /* 0x000fe40003fa5070 */
[----:B------:R-:W-:Y:S02]  /*1360*/  ISETP.NE.AND.EX P3, PT, RZ, c[0x0][0x34c], PT, P3 ;  /* 0x0000d300ff007a0c */ /* 0x000fe40003f65330 */
[----:B------:R-:W-:Y:S01]  /*1370*/  ISETP.NE.AND.EX P5, PT, RZ, c[0x0][0x35c], PT, P5 ;  /* 0x0000d700ff007a0c */ /* 0x000fe20003fa5350 */
[----:B------:R-:W-:-:S02]  /*1380*/  IMAD.MOV.U32 R159, RZ, RZ, RZ ;  /* 0x000000ffff9f7224 */ /* 0x000fc400078e00ff */
[----:B------:R-:W-:Y:S01]  /*1390*/  IMAD.MOV.U32 R12, RZ, RZ, RZ ;  /* 0x000000ffff0c7224 */ /* 0x000fe200078e00ff */
[----:B--2---:R-:W-:Y:S02]  /*13a0*/  SHF.R.S32.HI R137, RZ, 0x1f, R42 ;  /* 0x0000001fff897819 */ /* 0x004fe4000001142a */
[C---:B------:R-:W-:Y:S02]  /*13b0*/  @P4 LEA R2, P0, R42.reuse, c[0x0][0x360], 0x2 ;  /* 0x0000d8002a024a11 */ /* 0x040fe400078010ff */
[C---:B------:R-:W-:Y:S02]  /*13c0*/  @P2 LEA R4, P1, R42.reuse, c[0x0][0x370], 0x2 ;  /* 0x0000dc002a042a11 */ /* 0x040fe400078210ff */
[C-C-:B------:R-:W-:Y:S02]  /*13d0*/  @P4 LEA.HI.X R3, R42.reuse, c[0x0][0x364], R137.reuse, 0x2, P0 ;  /* 0x0000d9002a034a11 */ /* 0x140fe400000f1489 */
[----:B------:R-:W-:Y:S02]  /*13e0*/  ISETP.NE.U32.AND P0, PT, RZ, c[0x0][0x350], PT ;  /* 0x0000d400ff007a0c */ /* 0x000fe40003f05070 */
[----:B------:R-:W-:Y:S01]  /*13f0*/  @P2 LEA.HI.X R5, R42, c[0x0][0x374], R137, 0x2, P1 ;  /* 0x0000dd002a052a11 */ /* 0x000fe200008f1489 */
[----:B------:R1:W5:Y:S01]  /*1400*/  @P4 LDG.E R164, [R2.64] ;  /* 0x0000000802a44981 */ /* 0x000362000c1e1900 */
[----:B------:R-:W-:-:S03]  /*1410*/  ISETP.NE.AND.EX P6, PT, RZ, c[0x0][0x354], PT, P0 ;  /* 0x0000d500ff007a0c */ /* 0x000fc60003fc5300 */
[----:B------:R2:W5:Y:S01]  /*1420*/  @P2 LDG.E R161, [R4.64] ;  /* 0x0000000804a12981 */ /* 0x000562000c1e1900 */
[----:B------:R-:W-:-:S04]  /*1430*/  LEA R6, P2, R42, c[0x0][0x348], 0x2 ;  /* 0x0000d2002a067a11 */ /* 0x000fc800078410ff */
[----:B------:R-:W-:-:S05]  /*1440*/  LEA.HI.X R7, R42, c[0x0][0x34c], R137, 0x2, P2 ;  /* 0x0000d3002a077a11 */ /* 0x000fca00010f1489 */
[----:B------:R4:W5:Y:S01]  /*1450*/  @P3 LDG.E R159, [R6.64] ;  /* 0x00000008069f3981 */ /* 0x000962000c1e1900 */
[C---:B-1----:R-:W-:Y:S02]  /*1460*/  LEA R2, P0, R42.reuse, c[0x0][0x358], 0x2 ;  /* 0x0000d6002a027a11 */ /* 0x042fe400078010ff */
[C---:B--2---:R-:W-:Y:S02]  /*1470*/  LEA R4, P1, R42.reuse, c[0x0][0x350], 0x2 ;  /* 0x0000d4002a047a11 */ /* 0x044fe400078210ff */
[C-C-:B------:R-:W-:Y:S02]  /*1480*/  LEA.HI.X R3, R42.reuse, c[0x0][0x35c], R137.reuse, 0x2, P0 ;  /* 0x0000d7002a037a11 */ /* 0x140fe400000f1489 */
[----:B------:R-:W-:-:S03]  /*1490*/  LEA.HI.X R5, R42, c[0x0][0x354], R137, 0x2, P1 ;  /* 0x0000d5002a057a11 */ /* 0x000fc600008f1489 */
[----:B------:R4:W5:Y:S04]  /*14a0*/  @P5 LDG.E R12, [R2.64] ;  /* 0x00000008020c5981 */ /* 0x000968000c1e1900 */
[----:B------:R4:W5:Y:S01]  /*14b0*/  @P6 LDG.E R160, [R4.64] ;  /* 0x0000000804a06981 */ /* 0x000962000c1e1900 */
[----:B---3--:R-:W-:-:S03]  /*14c0*/  LOP3.LUT R40, R9, 0xffff, RZ, 0xc0, !PT ;  /* 0x0000ffff09287812 */ /* 0x008fc600078ec0ff */
[----:B------:R4:W-:Y:S04]  /*14d0*/  STL [R1+0x10], R42 ;  /* 0x0000102a01007387 */ /* 0x0009e80000100800 */
[----:B------:R4:W-:Y:S01]  /*14e0*/  STL [R1+0x40], R40 ;  /* 0x0000402801007387 */ /* 0x0009e20000100800 */
[----:B------:R-:W-:Y:S01]  /*14f0*/  YIELD ;  /* 0x0000000000007946 */ /* 0x000fe20003800000 */
[----:B------:R-:W-:Y:S01]  /*1500*/  P2R R13, PR, RZ, 0x40 ;  /* 0x00000040ff0d7803 */ /* 0x000fe20000000000 */
[----:B------:R-:W-:Y:S05]  /*1510*/  @P4 BRA `(.L_x_211) ;  /* 0x0000005000004947 */ /* 0x000fea0003800000 */
[----:B-----5:R-:W-:Y:S01]  /*1520*/  MOV R164, c[0x0][0x168] ;  /* 0x00005a0000a47a02 */ /* 0x020fe20000000f00 */
[----:B------:R-:W-:Y:S05]  /*1530*/  @!P3 BRA `(.L_x_211) ;  /* 0x000000300000b947 */ /* 0x000fea0003800000 */
[----:B------:R-:W2:Y:S04]  /*1540*/  LDG.E R8, [R6.64] ;  /* 0x0000000806087981 */ /* 0x000ea8000c1e1900 */
[----:B------:R-:W2:Y:S02]  /*1550*/  LDG.E R0, [R6.64+0x4] ;  /* 0x0000040806007981 */ /* 0x000ea4000c1e1900 */
[----:B--2---:R-:W-:-:S02]  /*1560*/  IADD3 R164, -R8, R0, RZ ;  /* 0x0000000008a47210 */ /* 0x004fc40007ffe1ff */
.L_x_211:
[----:B------:R-:W-:-:S04]  /*1570*/  ISETP.NE.U32.AND P0, PT, RZ, c[0x0][0x368], PT ;  /* 0x0000da00ff007a0c */ /* 0x000fc80003f05070 */
[----:B------:R-:W-:-:S13]  /*1580*/  ISETP.NE.AND.EX P0, PT, RZ, c[0x0][0x36c], PT, P0 ;  /* 0x0000db00ff007a0c */ /* 0x000fda0003f05300 */
[----:B------:R-:W-:Y:S05]  /*1590*/  @!P0 BRA `(.L_x_212) ;  /* 0x0000004000008947 */ /* 0x000fea0003800000 */
[----:B----4-:R-:W-:-:S04]  /*15a0*/  LEA R4, P0, R42, c[0x0][0x368], 0x2 ;  /* 0x0000da002a047a11 */ /* 0x010fc800078010ff */
[----:B------:R-:W-:-:S05]  /*15b0*/  LEA.HI.X R5, R42, c[0x0][0x36c], R137, 0x2, P0 ;  /* 0x0000db002a057a11 */ /* 0x000fca00000f1489 */
[----:B------:R1:W5:Y:S01]  /*15c0*/  LDG.E R11, [R4.64] ;  /* 0x00000008040b7981 */ /* 0x000362000c1e1900 */
[----:B------:R-:W-:Y:S05]  /*15d0*/  BRA `(.L_x_213) ;  /* 0x0000005000007947 */ /* 0x000fea0003800000 */
.L_x_212:
[----:B------:R-:W-:Y:S01]  /*15e0*/  MOV R11, c[0x0][0x1d0] ;  /* 0x00007400000b7a02 */ /* 0x000fe20000000f00 */
[----:B------:R-:W-:Y:S05]  /*15f0*/  @!P6 BRA `(.L_x_213) ;  /* 0x000000300000e947 */ /* 0x000fea0003800000 */
[----:B----4-:R-:W2:Y:S04]  /*1600*/  LDG.E R6, [R4.64] ;  /* 0x0000000804067981 */ /* 0x010ea8000c1e1900 */
[----:B------:R-:W2:Y:S02]  /*1610*/  LDG.E R0, [R4.64+0x4] ;  /* 0x0000040804007981 */ /* 0x000ea4000c1e1900 */
[----:B--2---:R-:W-:Y:S02]  /*1620*/  IADD3 R11, -R6, R0, RZ ;  /* 0x00000000060b7210 */ /* 0x004fe40007ffe1ff */
.L_x_213:
[----:B-1--4-:R1:W2:Y:S04]  /*1630*/  @P5 LDG.E R5, [R2.64] ;  /* 0x0000000802055981 */ /* 0x0122a8000c1e1900 */
[----:B------:R1:W2:Y:S01]  /*1640*/  @P5 LDG.E R4, [R2.64+0x4] ;  /* 0x0000040802045981 */ /* 0x0002a2000c1e1900 */
[----:B------:R-:W-:Y:S01]  /*1650*/  ISETP.NE.U32.AND P0, PT, RZ, c[0x0][0x378], PT ;  /* 0x0000de00ff007a0c */ /* 0x000fe20003f05070 */
[----:B-----5:R-:W-:-:S03]  /*1660*/  IMAD.MOV.U32 R136, RZ, RZ, R11 ;  /* 0x000000ffff887224 */ /* 0x020fc600078e000b */
[----:B------:R-:W-:Y:S01]  /*1670*/  ISETP.NE.AND.EX P1, PT, RZ, c[0x0][0x37c], PT, P0 ;  /* 0x0000df00ff007a0c */ /* 0x000fe20003f25300 */
[----:B------:R-:W-:-:S12]  /*1680*/  IMAD.MOV.U32 R0, RZ, RZ, c[0x0][0x228] ;  /* 0x00008a00ff007624 */ /* 0x000fd800078e00ff */
[----:B-1----:R-:W-:-:S04]  /*1690*/  @P1 LEA R2, P0, R42, c[0x0][0x378], 0x2 ;  /* 0x0000de002a021a11 */ /* 0x002fc800078010ff */
[----:B------:R-:W-:-:S05]  /*16a0*/  @P1 LEA.HI.X R3, R42, c[0x0][0x37c], R137, 0x2, P0 ;  /* 0x0000df002a031a11 */ /* 0x000fca00000f1489 */
[----:B------:R1:W5:Y:S01]  /*16b0*/  @P1 LDG.E R136, [R2.64] ;  /* 0x0000000802881981 */ /* 0x000362000c1e1900 */
[----:B------:R-:W-:Y:S01]  /*16c0*/  IMAD.IADD R6, R11, 0x1, -R161 ;  /* 0x000000010b067824 */ /* 0x000fe200078e0aa1 */
[----:B------:R-:W-:Y:S01]  /*16d0*/  BSSY B0, `(.L_x_214) ;  /* 0x0000030000007945 */ /* 0x000fe20003800000 */
[C---:B-1----:R-:W-:Y:S02]  /*16e0*/  LOP3.LUT R2, R9.reuse, 0xff000000, RZ, 0xc0, !PT ;  /* 0xff00000009027812 */ /* 0x042fe400078ec0ff */
[----:B------:R-:W-:Y:S01]  /*16f0*/  LOP3.LUT R3, R9, 0xff0000, RZ, 0xc0, !PT ;  /* 0x00ff000009037812 */ /* 0x000fe200078ec0ff */
[----:B--2---:R-:W-:Y:S01]  /*1700*/  @P5 IMAD.IADD R0, R4, 0x1, -R5 ;  /* 0x0000000104005824 */ /* 0x004fe200078e0a05 */
[----:B------:R-:W-:-:S03]  /*1710*/  SHF.R.U32.HI R4, RZ, 0x8, R2 ;  /* 0x00000008ff047819 */ /* 0x000fc60000011602 */
[----:B------:R-:W-:Y:S01]  /*1720*/  IMAD.IADD R172, R6, 0x1, R0 ;  /* 0x0000000106ac7824 */ /* 0x000fe200078e0200 */
[----:B------:R-:W-:-:S04]  /*1730*/  LEA.HI R4, R3, R4, RZ, 0x10 ;  /* 0x0000000403047211 */ /* 0x000fc800078f80ff */
[----:B------:R-:W-:Y:S02]  /*1740*/  SHF.R.U32.HI R5, RZ, 0x10, R4 ;  /* 0x00000010ff057819 */ /* 0x000fe40000011604 */
[----:B------:R-:W-:Y:S02]  /*1750*/  LOP3.LUT R15, R4, 0xff, RZ, 0xc0, !PT ;  /* 0x000000ff040f7812 */ /* 0x000fe400078ec0ff */
[C---:B------:R-:W-:Y:S01]  /*1760*/  IADD3 R2, R172.reuse, 0x4f, RZ ;  /* 0x0000004fac027810 */ /* 0x040fe20007ffe0ff */
[----:B------:R1:W-:Y:S01]  /*1770*/  STL [R1+0x48], R5 ;  /* 0x0000480501007387 */ /* 0x0003e20000100800 */
[----:B------:R-:W-:Y:S02]  /*1780*/  ISETP.GE.AND P0, PT, R172, 0x1, PT ;  /* 0x00000001ac00780c */ /* 0x000fe40003f06270 */
[----:B------:R-:W-:Y:S01]  /*1790*/  ISETP.NE.AND P1, PT, R5, RZ, PT ;  /* 0x000000ff0500720c */ /* 0x000fe20003f25270 */
[----:B------:R1:W-:Y:S01]  /*17a0*/  STL [R1+0x4c], R15 ;  /* 0x00004c0f01007387 */ /* 0x0003e20000100800 */
[----:B------:R-:W-:-:S02]  /*17b0*/  IMAD.HI R2, R2, 0x66666667, RZ ;  /* 0x6666666702027827 */ /* 0x000fc400078e02ff */
[----:B------:R-:W-:-:S03]  /*17c0*/  SEL R133, R5, c[0x0][0x338], P1 ;  /* 0x0000ce0005857a07 */ /* 0x000fc60000800000 */
[----:B------:R-:W-:-:S04]  /*17d0*/  SHF.R.U32.HI R3, RZ, 0x1f, R2 ;  /* 0x0000001fff037819 */ /* 0x000fc80000011602 */
[----:B------:R-:W-:Y:S01]  /*17e0*/  LEA.HI.SX32 R152, R2, R3, 0x1b ;  /* 0x0000000302987211 */ /* 0x000fe200078fdaff */
[----:B------:R-:W-:Y:S01]  /*17f0*/  IMAD.MOV.U32 R2, RZ, RZ, RZ ;  /* 0x000000ffff027224 */ /* 0x000fe200078e00ff */
[----:B------:R-:W-:Y:S05]  /*1800*/  @!P0 BRA `(.L_x_215) ;  /* 0x000001c000008947 */ /* 0x000fea0003800000 */
        /* <DEDUP_REMOVED lines=11> */
[----:B------:R-:W-:Y:S02]  /*18c0*/  IMAD.MOV.U32 R4, RZ, RZ, RZ ;  /* 0x000000ffff047224 */ /* 0x000fe400078e00ff */
        /* <DEDUP_REMOVED lines=16> */
.L_x_215:
[----:B------:R-:W-:Y:S05]  /*19d0*/  BSYNC B0 ;  /* 0x0000000000007941 */ /* 0x000fea0003800000 */
.L_x_214:
[----:B------:R-:W2:Y:S01]  /*19e0*/  LDL R39, [R1+0x54] ;  /* 0x0000540001277983 */ /* 0x000ea20000100800 */
[----:B------:R-:W-:-:S03]  /*19f0*/  IMAD R3, R15, R2, RZ ;  /* 0x000000020f037224 */ /* 0x000fc600078e02ff */
[----:B------:R-:W3:Y:S01]  /*1a00*/  LDL R38, [R1+0x5c] ;  /* 0x00005c0001267983 */ /* 0x000ee20000100800 */
[----:B------:R-:W-:-:S03]  /*1a10*/  IMAD.IADD R2, R3, 0x1, R2 ;  /* 0x0000000103027824 */ /* 0x000fc600078e0202 */
[----:B-1----:R-:W1:Y:S02]  /*1a20*/  S2R R15, SR_TID.X ;  /* 0x00000000000f7919 */ /* 0x002e640000002100 */
[----:B------:R-:W-:Y:S01]  /*1a30*/  IMNMX R2, R152, R2, PT ;  /* 0x0000000298027217 */ /* 0x000fe20003800200 */
[----:B------:R-:W-:-:S04]  /*1a40*/  IMAD R3, R3, 0x50, -R6 ;  /* 0x0000005003037824 */ /* 0x000fc800078e0a06 */
[----:B------:R-:W-:Y:S01]  /*1a50*/  IMAD R2, R2, 0x50, -R6 ;  /* 0x0000005002027824 */ /* 0x000fe200078e0a06 */
[----:B------:R-:W-:-:S04]  /*1a60*/  IMNMX R3, RZ, R3, !PT ;  /* 0x00000003ff037217 */ /* 0x000fc80007800200 */
[----:B------:R-:W-:-:S04]  /*1a70*/  IMNMX R2, R2, R0, PT ;  /* 0x0000000002027217 */ /* 0x000fc80003800200 */
[----:B------:R-:W-:Y:S02]  /*1a80*/  ISETP.GT.AND P0, PT, R2, R3, PT ;  /* 0x000000030200720c */ /* 0x000fe40003f04270 */
[--C-:B-1----:R-:W-:Y:S02]  /*1a90*/  SHF.R.S32.HI R7, RZ, 0x1f, R15.reuse ;  /* 0x0000001fff077819 */ /* 0x102fe4000001140f */
[----:B------:R-:W-:Y:S02]  /*1aa0*/  SHF.R.S32.HI R41, RZ, 0x1f, R15 ;  /* 0x0000001fff297819 */ /* 0x000fe4000001140f */
[-C--:B------:R-:W-:Y:S02]  /*1ab0*/  LEA.HI R8, R7, R15.reuse, RZ, 0x2 ;  /* 0x0000000f07087211 */ /* 0x080fe400078f10ff */
[----:B------:R-:W-:Y:S02]  /*1ac0*/  LEA.HI R41, R41, R15, RZ, 0x2 ;  /* 0x0000000f29297211 */ /* 0x000fe400078f10ff */
[----:B------:R-:W-:-:S02]  /*1ad0*/  SHF.R.S32.HI R6, RZ, 0x1f, R8 ;  /* 0x0000001fff067819 */ /* 0x000fc40000011408 */
[----:B------:R-:W-:Y:S02]  /*1ae0*/  SHF.R.S32.HI R41, RZ, 0x2, R41 ;  /* 0x00000002ff297819 */ /* 0x000fe40000011429 */
[----:B------:R-:W-:Y:S01]  /*1af0*/  @P0 IADD3 R2, R2, 0x4f, RZ ;  /* 0x0000004f02020810 */ /* 0x000fe20007ffe0ff */
[----:B------:R-:W-:Y:S01]  /*1b00*/  IMAD.WIDE.U32 R4, R3, -0x33333333, RZ ;  /* 0xcccccccd03047825 */ /* 0x000fe200078e00ff */
[----:B------:R-:W-:-:S03]  /*1b10*/  LEA.HI R3, R6, R41, RZ, 0x3 ;  /* 0x0000002906037211 */ /* 0x000fc600078f18ff */
[----:B------:R-:W-:Y:S01]  /*1b20*/  @P0 IMAD.HI R2, R2, 0x66666667, RZ ;  /* 0x6666666702020827 */ /* 0x000fe200078e02ff */
[----:B------:R-:W-:Y:S02]  /*1b30*/  LOP3.LUT R3, R3, 0xfffffff8, RZ, 0xc0, !PT ;  /* 0xfffffff803037812 */ /* 0x000fe400078ec0ff */
[----:B------:R-:W-:Y:S02]  /*1b40*/  SHF.R.U32.HI R127, RZ, 0x6, R5 ;  /* 0x00000006ff7f7819 */ /* 0x000fe40000011605 */
[----:B------:R-:W-:Y:S02]  /*1b50*/  @P0 SHF.R.U32.HI R5, RZ, 0x1f, R2 ;  /* 0x0000001fff050819 */ /* 0x000fe40000011602 */
[C---:B------:R-:W-:Y:S01]  /*1b60*/  IADD3 R150, R41.reuse, 0x40, RZ ;  /* 0x0000004029967810 */ /* 0x040fe20007ffe0ff */
[C---:B------:R-:W-:Y:S01]  /*1b70*/  IMAD.IADD R3, R41.reuse, 0x1, -R3 ;  /* 0x0000000129037824 */ /* 0x040fe200078e0a03 */
[----:B------:R-:W-:Y:S01]  /*1b80*/  IADD3 R148, R41, 0x20, RZ ;  /* 0x0000002029947810 */ /* 0x000fe20007ffe0ff */
[----:B------:R-:W-:Y:S01]  /*1b90*/  IMAD.MOV.U32 R4, RZ, RZ, R127 ;  /* 0x000000ffff047224 */ /* 0x000fe200078e007f */
[----:B------:R-:W-:Y:S01]  /*1ba0*/  @P0 LEA.HI.SX32 R4, R2, R5, 0x1b ;  /* 0x0000000502040211 */ /* 0x000fe200078fdaff */
[----:B------:R-:W-:Y:S01]  /*1bb0*/  IMAD.SHL.U32 R2, R150, 0x40, RZ ;  /* 0x0000004096027824 */ /* 0x000fe200078e00ff */
[----:B------:R-:W-:-:S02]  /*1bc0*/  LOP3.LUT R5, R8, 0xfffffffc, RZ, 0xc0, !PT ;  /* 0xfffffffc08057812 */ /* 0x000fc400078ec0ff */
[----:B------:R-:W-:Y:S01]  /*1bd0*/  LOP3.LUT P1, RZ, R3, 0x4, RZ, 0xc0, !PT ;  /* 0x0000000403ff7812 */ /* 0x000fe2000782c0ff */
[----:B------:R-:W-:Y:S01]  /*1be0*/  IMAD.SHL.U32 R3, R148, 0x40, RZ ;  /* 0x0000004094037824 */ /* 0x000fe200078e00ff */
[-C--:B------:R-:W-:Y:S02]  /*1bf0*/  LEA.HI R189, R7, R15.reuse, RZ, 0x5 ;  /* 0x0000000f07bd7211 */ /* 0x080fe400078f28ff */
[----:B------:R-:W-:Y:S01]  /*1c00*/  LOP3.LUT R151, R2, 0x1c0, RZ, 0xc0, !PT ;  /* 0x000001c002977812 */ /* 0x000fe200078ec0ff */
[----:B------:R-:W-:Y:S01]  /*1c10*/  IMAD.IADD R2, R15, 0x1, -R5 ;  /* 0x000000010f027824 */ /* 0x000fe200078e0a05 */
[----:B------:R-:W-:Y:S02]  /*1c20*/  LOP3.LUT R149, R3, 0x1c0, RZ, 0xc0, !PT ;  /* 0x000001c003957812 */ /* 0x000fe400078ec0ff */
[----:B------:R-:W-:Y:S01]  /*1c30*/  SHF.R.S32.HI R3, RZ, 0x5, R189 ;  /* 0x00000005ff037819 */ /* 0x000fe200000114bd */
[----:B------:R-:W-:Y:S01]  /*1c40*/  IMAD.SHL.U32 R28, R2, 0x8, RZ ;  /* 0x00000008021c7824 */ /* 0x000fe200078e00ff */
[----:B------:R-:W-:-:S02]  /*1c50*/  LEA.HI R6, R7, R15, RZ, 0x3 ;  /* 0x0000000f07067211 */ /* 0x000fc400078f18ff */
[----:B------:R-:W-:Y:S01]  /*1c60*/  ISETP.GT.AND P0, PT, R4, R127, PT ;  /* 0x0000007f0400720c */ /* 0x000fe20003f04270 */
[----:B------:R-:W-:Y:S01]  /*1c70*/  IMAD.SHL.U32 R153, R3, 0x200, RZ ;  /* 0x0000020003997824 */ /* 0x000fe200078e00ff */
[----:B------:R-:W-:Y:S02]  /*1c80*/  SHF.R.S32.HI R7, RZ, 0x1f, R148 ;  /* 0x0000001fff077819 */ /* 0x000fe40000011494 */
[----:B------:R-:W-:Y:S02]  /*1c90*/  SHF.R.S32.HI R9, RZ, 0x1f, R150 ;  /* 0x0000001fff097819 */ /* 0x000fe40000011496 */
[----:B------:R-:W-:Y:S01]  /*1ca0*/  LOP3.LUT R8, R6, 0xfffffff8, RZ, 0xc0, !PT ;  /* 0xfffffff806087812 */ /* 0x000fe200078ec0ff */
[----:B------:R-:W-:Y:S01]  /*1cb0*/  IMAD.SHL.U32 R24, R2, 0x4, RZ ;  /* 0x0000000402187824 */ /* 0x000fe200078e00ff */
[----:B------:R-:W-:Y:S01]  /*1cc0*/  SHF.R.S32.HI R139, RZ, 0x3, R6 ;  /* 0x00000003ff8b7819 */ /* 0x000fe20000011406 */
[----:B------:R-:W-:Y:S01]  /*1cd0*/  IMAD.MOV.U32 R10, RZ, RZ, 0x40 ;  /* 0x00000040ff0a7424 */ /* 0x000fe200078e00ff */
[----:B------:R-:W-:Y:S01]  /*1ce0*/  LEA.HI R7, R7, R148, RZ, 0x3 ;  /* 0x0000009407077211 */ /* 0x000fe200078f18ff */
[----:B------:R-:W-:Y:S01]  /*1cf0*/  IMAD.IADD R165, R15, 0x1, -R8 ;  /* 0x000000010fa57824 */ /* 0x000fe200078e0a08 */
[----:B------:R-:W-:-:S03]  /*1d00*/  LEA.HI R6, R9, R150, RZ, 0x3 ;  /* 0x0000009609067211 */ /* 0x000fc600078f18ff */
[----:B------:R-:W-:Y:S02]  /*1d10*/  IMAD.SHL.U32 R7, R7, 0x40, RZ ;  /* 0x0000004007077824 */ /* 0x000fe400078e00ff */
[----:B------:R-:W-:Y:S02]  /*1d20*/  IMAD.SHL.U32 R6, R6, 0x40, RZ ;  /* 0x0000004006067824 */ /* 0x000fe400078e00ff */
[----:B------:R-:W-:Y:S01]  /*1d30*/  IMAD.SHL.U32 R134, R165, 0x8, RZ ;  /* 0x00000008a5867824 */ /* 0x000fe200078e00ff */
[----:B------:R-:W-:Y:S02]  /*1d40*/  SHF.R.S32.HI R185, RZ, 0x1f, R139 ;  /* 0x0000001fffb97819 */ /* 0x000fe4000001148b */
[----:B------:R-:W-:Y:S02]  /*1d50*/  SHF.R.U32.HI R186, RZ, 0x3, R149 ;  /* 0x00000003ffba7819 */ /* 0x000fe40000011695 */
[----:B------:R-:W-:Y:S02]  /*1d60*/  SHF.R.U32.HI R187, RZ, 0x3, R151 ;  /* 0x00000003ffbb7819 */ /* 0x000fe40000011697 */
[----:B------:R-:W-:-:S02]  /*1d70*/  LOP3.LUT R162, R7, 0xfffffe00, RZ, 0xc0, !PT ;  /* 0xfffffe0007a27812 */ /* 0x000fc400078ec0ff */
[----:B------:R-:W-:Y:S02]  /*1d80*/  LOP3.LUT R163, R6, 0xfffffe00, RZ, 0xc0, !PT ;  /* 0xfffffe0006a37812 */ /* 0x000fe400078ec0ff */
[----:B------:R-:W-:Y:S02]  /*1d90*/  SHF.R.S32.HI R29, RZ, 0x1f, R28 ;  /* 0x0000001fff1d7819 */ /* 0x000fe4000001141c */
[----:B------:R-:W-:Y:S02]  /*1da0*/  SHF.R.S32.HI R135, RZ, 0x1f, R134 ;  /* 0x0000001fff877819 */ /* 0x000fe40000011486 */
[----:B------:R-:W-:Y:S02]  /*1db0*/  IADD3 R26, R24, 0x10, RZ ;  /* 0x00000010181a7810 */ /* 0x000fe40007ffe0ff */
[----:B--2---:R-:W-:-:S04]  /*1dc0*/  LOP3.LUT R3, R39, 0x18, R28, 0xf8, !PT ;  /* 0x0000001827037812 */ /* 0x004fc800078ef81c */
[----:B---3--:R-:W-:-:S04]  /*1dd0*/  LOP3.LUT R2, R153, R3, R38, 0xf6, !PT ;  /* 0x0000000399027212 */ /* 0x008fc800078ef626 */
[----:B------:R-:W-:Y:S02]  /*1de0*/  LEA R80, R2, 0x100, 0x1 ;  /* 0x0000010002507811 */ /* 0x000fe400078e08ff */
[----:B------:R-:W-:-:S05]  /*1df0*/  SEL R2, R10, 0xffffffc0, !P1 ;  /* 0xffffffc00a027807 */ /* 0x000fca0004800000 */
[----:B------:R-:W-:Y:S01]  /*1e00*/  IMAD.IADD R81, R2, 0x1, R80 ;  /* 0x0000000102517824 */ /* 0x000fe200078e0250 */
[----:B------:R-:W-:Y:S05]  /*1e10*/  @!P0 BRA `(.L_x_216) ;  /* 0x0000530000008947 */ /* 0x000fea0003800000 */
[----:B------:R-:W-:-:S04]  /*1e20*/  ISETP.NE.U32.AND P0, PT, RZ, c[0x0][0x340], PT ;  /* 0x0000d000ff007a0c */ /* 0x000fc80003f05070 */
[----:B------:R-:W-:-:S13]  /*1e30*/  ISETP.NE.AND.EX P4, PT, RZ, c[0x0][0x344], PT, P0 ;  /* 0x0000d100ff007a0c */ /* 0x000fda0003f85300 */
[----:B------:R-:W-:-:S05]  /*1e40*/  @P4 IMAD.WIDE R2, R42, R14, c[0x0][0x340] ;  /* 0x0000d0002a024625 */ /* 0x000fca00078e020e */
[----:B------:R1:W2:Y:S01]  /*1e50*/  @P4 LDG.E R30, [R2.64] ;  /* 0x00000008021e4981 */ /* 0x0002a2000c1e1900 */
[----:B------:R-:W-:Y:S01]  /*1e60*/  IADD3 R122, P0, R139, R12, RZ ;  /* 0x0000000c8b7a7210 */ /* 0x000fe20007f1e0ff */
[----:B------:R-:W-:Y:S01]  /*1e70*/  IMAD.MOV.U32 R142, RZ, RZ, 0x50 ;  /* 0x00000050ff8e7424 */ /* 0x000fe200078e00ff */
[----:B------:R-:W-:Y:S01]  /*1e80*/  SEL R34, R137, RZ, !P5 ;  /* 0x000000ff89227207 */ /* 0x000fe20006800000 */
[----:B------:R-:W-:Y:S01]  /*1e90*/  IMAD.MOV.U32 R37, RZ, RZ, c[0x0][0x23c] ;  /* 0x00008f00ff257624 */ /* 0x000fe200078e00ff */
[----:B------:R-:W-:Y:S01]  /*1ea0*/  LEA.HI.X.SX32 R131, R12, R185, 0x1, P0 ;  /* 0x000000b90c837211 */ /* 0x000fe200000f0eff */
[----:B------:R-:W-:Y:S01]  /*1eb0*/  IMAD R171, R142, c[0x0][0x23c], RZ ;  /* 0x00008f008eab7a24 */ /* 0x000fe200078e02ff */
[----:B------:R-:W-:Y:S01]  /*1ec0*/  IADD3 R33, R4, -0x1, RZ ;  /* 0xffffffff04217810 */ /* 0x000fe20007ffe0ff */
[----:B------:R-:W-:Y:S01]  /*1ed0*/  IMAD R4, R34, c[0x0][0x248], RZ ;  /* 0x0000920022047a24 */ /* 0x000fe200078e02ff */
[----:B------:R-:W-:Y:S01]  /*1ee0*/  IADD3 R116, -R139, R0, RZ ;  /* 0x000000008b747210 */ /* 0x000fe20007ffe1ff */
[----:B------:R-:W-:Y:S01]  /*1ef0*/  IMAD R5, R131, c[0x0][0x238], RZ ;  /* 0x00008e0083057a24 */ /* 0x000fe200078e02ff */
[----:B------:R-:W-:Y:S01]  /*1f00*/  SEL R32, R42, RZ, !P5 ;  /* 0x000000ff2a207207 */ /* 0x000fe20006800000 */
[----:B------:R-:W-:Y:S01]  /*1f10*/  IMAD.WIDE.U32 R146, R142, c[0x0][0x238], RZ ;  /* 0x00008e008e927a25 */ /* 0x000fe200078e00ff */
[----:B------:R-:W-:-:S02]  /*1f20*/  MOV R154, c[0x0][0x238] ;  /* 0x00008e00009a7a02 */ /* 0x000fc40000000f00 */
[----:B------:R-:W-:Y:S01]  /*1f30*/  ISETP.GE.AND P6, PT, R134, c[0x0][0x1d4], PT ;  /* 0x0000750086007a0c */ /* 0x000fe20003fc6270 */
[----:B------:R-:W-:Y:S01]  /*1f40*/  IMAD R5, R122, c[0x0][0x23c], R5 ;  /* 0x00008f007a057a24 */ /* 0x000fe200078e0205 */
[----:B------:R-:W-:Y:S01]  /*1f50*/  SHF.R.S32.HI R36, RZ, 0x1f, R41 ;  /* 0x0000001fff247819 */ /* 0x000fe20000011429 */
[----:B------:R-:W-:Y:S01]  /*1f60*/  IMAD R8, R33, -0x50, R116 ;  /* 0xffffffb021087824 */ /* 0x000fe200078e0274 */
[----:B------:R-:W-:Y:S01]  /*1f70*/  SHF.R.S32.HI R25, RZ, 0x1f, R24 ;  /* 0x0000001fff197819 */ /* 0x000fe20000011418 */
[----:B------:R-:W-:Y:S01]  /*1f80*/  IMAD R4, R32, c[0x0][0x24c], R4 ;  /* 0x0000930020047a24 */ /* 0x000fe200078e0204 */
[----:B------:R-:W-:Y:S01]  /*1f90*/  SHF.L.U32 R17, R37, 0x5, RZ ;  /* 0x0000000525117819 */ /* 0x000fe200000006ff */
[----:B------:R-:W-:Y:S01]  /*1fa0*/  IMAD.IADD R171, R147, 0x1, R171 ;  /* 0x0000000193ab7824 */ /* 0x000fe200078e02ab */
[C---:B------:R-:W-:Y:S01]  /*1fb0*/  ISETP.GE.AND P0, PT, R8.reuse, 0x1, PT ;  /* 0x000000010800780c */ /* 0x040fe20003f06270 */
[----:B------:R-:W-:Y:S01]  /*1fc0*/  IMAD.IADD R31, R11, 0x1, R160 ;  /* 0x000000010b1f7824 */ /* 0x000fe200078e02a0 */
[----:B------:R-:W-:Y:S01]  /*1fd0*/  ISETP.GE.AND P3, PT, R8, 0x11, PT ;  /* 0x000000110800780c */ /* 0x000fe20003f66270 */
[----:B-1----:R-:W-:Y:S01]  /*1fe0*/  IMAD.WIDE.U32 R2, R122, c[0x0][0x238], R134 ;  /* 0x00008e007a027a25 */ /* 0x002fe200078e0086 */
[----:B------:R-:W-:-:S02]  /*1ff0*/  ISETP.NE.AND P5, PT, R13, RZ, PT ;  /* 0x000000ff0d00720c */ /* 0x000fc40003fa5270 */
[----:B------:R-:W-:Y:S01]  /*2000*/  SHF.R.S32.HI R35, RZ, 0x1f, R31 ;  /* 0x0000001fff237819 */ /* 0x000fe2000001141f */
[----:B------:R-:W-:Y:S01]  /*2010*/  IMAD.IADD R3, R3, 0x1, R5 ;  /* 0x0000000103037824 */ /* 0x000fe200078e0205 */
[----:B------:R-:W-:Y:S01]  /*2020*/  IADD3 R91, R28, 0x20, RZ ;  /* 0x000000201c5b7810 */ /* 0x000fe20007ffe0ff */
[----:B------:R-:W-:Y:S01]  /*2030*/  IMAD.WIDE.U32 R14, R154, 0x20, RZ ;  /* 0x000000209a0e7825 */ /* 0x000fe200078e00ff */
[----:B------:R-:W-:Y:S02]  /*2040*/  MOV R188, c[0x0][0x27c] ;  /* 0x00009f0000bc7a02 */ /* 0x000fe40000000f00 */
[----:B------:R-:W-:Y:S01]  /*2050*/  MOV R168, 0x5 ;  /* 0x0000000500a87802 */ /* 0x000fe20000000f00 */
[----:B------:R-:W-:Y:S01]  /*2060*/  IMAD.WIDE.U32 R2, R40, c[0x0][0x240], R2 ;  /* 0x0000900028027a25 */ /* 0x000fe200078e0002 */
[----:B------:R-:W-:-:S03]  /*2070*/  P2R R132, PR, RZ, 0x40 ;  /* 0x00000040ff847803 */ /* 0x000fc60000000000 */
[----:B------:R-:W-:Y:S02]  /*2080*/  IMAD R3, R40, c[0x0][0x244], R3 ;  /* 0x0000910028037a24 */ /* 0x000fe400078e0203 */
[----:B------:R-:W-:-:S04]  /*2090*/  IMAD.WIDE.U32 R10, R31, c[0x0][0x1e0], RZ ;  /* 0x000078001f0a7a25 */ /* 0x000fc800078e00ff */
[----:B------:R-:W-:Y:S01]  /*20a0*/  IMAD.WIDE.U32 R114, R32, c[0x0][0x248], R2 ;  /* 0x0000920020727a25 */ /* 0x000fe200078e0002 */
[----:B------:R-:W-:-:S03]  /*20b0*/  SHF.R.S32.HI R3, RZ, 0x1f, R33 ;  /* 0x0000001fff037819 */ /* 0x000fc60000011421 */
[----:B------:R-:W-:Y:S01]  /*20c0*/  IMAD R2, R171, R33, RZ ;  /* 0x00000021ab027224 */ /* 0x000fe200078e02ff */
[----:B------:R-:W-:Y:S01]  /*20d0*/  IADD3 R113, R115, R4, RZ ;  /* 0x0000000473717210 */ /* 0x000fe20007ffe0ff */
[----:B------:R-:W-:Y:S02]  /*20e0*/  IMAD.MOV.U32 R112, RZ, RZ, R114 ;  /* 0x000000ffff707224 */ /* 0x000fe400078e0072 */
[-C--:B------:R-:W-:Y:S02]  /*20f0*/  IMAD R4, R3, R146.reuse, R2 ;  /* 0x0000009203047224 */ /* 0x080fe400078e0202 */
[----:B------:R-:W-:-:S04]  /*2100*/  IMAD.WIDE.U32 R2, R33, R146, R112 ;  /* 0x0000009221027225 */ /* 0x000fc800078e0070 */
[----:B------:R-:W-:Y:S01]  /*2110*/  IMAD R12, R36, c[0x0][0x290], RZ ;  /* 0x0000a400240c7a24 */ /* 0x000fe200078e02ff */
[----:B------:R-:W-:Y:S01]  /*2120*/  IADD3 R3, R3, R4, RZ ;  /* 0x0000000403037210 */ /* 0x000fe20007ffe0ff */
[C---:B------:R-:W-:Y:S01]  /*2130*/  IMAD.WIDE.U32 R182, R41.reuse, c[0x0][0x1e0], RZ ;  /* 0x0000780029b67a25 */ /* 0x040fe200078e00ff */
[----:B------:R-:W-:Y:S02]  /*2140*/  @P0 LEA R6, P2, R2, c[0x0][0x220], 0x1 ;  /* 0x0000880002060a11 */ /* 0x000fe400078408ff */
[----:B------:R-:W-:Y:S01]  /*2150*/  @P3 LEA R5, P1, R154, R2, 0x4 ;  /* 0x000000029a053211 */ /* 0x000fe200078220ff */
[----:B------:R-:W-:Y:S01]  /*2160*/  IMAD R27, R41, c[0x0][0x294], R12 ;  /* 0x0000a500291b7a24 */ /* 0x000fe200078e020c */
[----:B------:R-:W-:Y:S01]  /*2170*/  @P0 LEA.HI.X R7, R2, c[0x0][0x224], R3, 0x1, P2 ;  /* 0x0000890002070a11 */ /* 0x000fe200010f0c03 */
[----:B------:R-:W-:Y:S01]  /*2180*/  IMAD.MOV.U32 R155, RZ, RZ, c[0x0][0x280] ;  /* 0x0000a000ff9b7624 */ /* 0x000fe200078e00ff */
[----:B------:R-:W-:Y:S01]  /*2190*/  @P3 LEA.HI.X R9, R154, R3, R37, 0x4, P1 ;  /* 0x000000039a093211 */ /* 0x000fe200008f2425 */
[----:B------:R-:W-:Y:S01]  /*21a0*/  IMAD.MOV.U32 R156, RZ, RZ, c[0x0][0x290] ;  /* 0x0000a400ff9c7624 */ /* 0x000fe200078e00ff */
[----:B------:R-:W-:Y:S01]  /*21b0*/  @P3 LEA R4, P1, R5, c[0x0][0x220], 0x1 ;  /* 0x0000880005043a11 */ /* 0x000fe200078208ff */
[----:B------:R-:W-:Y:S01]  /*21c0*/  @!PT LDS RZ, [RZ] ;  /* 0x00000000fffff984 */ /* 0x000fe20000000800 */
[----:B------:R-:W-:Y:S01]  /*21d0*/  @!PT LDS RZ, [RZ] ;  /* 0x00000000fffff984 */ /* 0x000fe20000000800 */
[----:B------:R-:W-:Y:S01]  /*21e0*/  @!PT LDS RZ, [RZ] ;  /* 0x00000000fffff984 */ /* 0x000fe20000000800 */
[----:B------:R1:W-:Y:S01]  /*21f0*/  @P0 LDGSTS.E.BYPASS.LTC128B.128 [R216+0x2900], [R6.64], !P6 ;  /* 0x0290000006d80fae */ /* 0x0003e2000f101d48 */
[----:B------:R-:W-:Y:S01]  /*2200*/  ISETP.GE.AND P2, PT, R8, 0x21, PT ;  /* 0x000000210800780c */ /* 0x000fe20003f46270 */
[----:B------:R-:W-:Y:S01]  /*2210*/  IMAD.SHL.U32 R175, R155, 0x20, RZ ;  /* 0x000000209baf7824 */ /* 0x000fe200078e00ff */
[----:B------:R-:W-:-:S02]  /*2220*/  @P3 LEA.HI.X R5, R5, c[0x0][0x224], R9, 0x1, P1 ;  /* 0x0000890005053a11 */ /* 0x000fc400008f0c09 */
[C---:B------:R-:W-:Y:S02]  /*2230*/  ISETP.GE.AND P0, PT, R8.reuse, 0x31, PT ;  /* 0x000000310800780c */ /* 0x040fe40003f06270 */
[----:B------:R-:W-:Y:S01]  /*2240*/  ISETP.GE.AND P1, PT, R8, 0x41, PT ;  /* 0x000000410800780c */ /* 0x000fe20003f26270 */
[----:B------:R3:W-:Y:S01]  /*2250*/  @P3 LDGSTS.E.BYPASS.LTC128B.128 [R216+0x3100], [R4.64], !P6 ;  /* 0x0310000004d83fae */ /* 0x0007e2000f101d48 */
[----:B------:R-:W-:Y:S01]  /*2260*/  IMAD.WIDE.U32 R8, R41, c[0x0][0x290], R24 ;  /* 0x0000a40029087a25 */ /* 0x000fe200078e0018 */
[-C--:B------:R-:W-:Y:S02]  /*2270*/  SHF.L.U64.HI R157, R155, R168.reuse, c[0x0][0x284] ;  /* 0x0000a1009b9d7619 */ /* 0x080fe400000102a8 */
[----:B------:R-:W-:Y:S01]  /*2280*/  SHF.L.U64.HI R158, R156, R168, c[0x0][0x294] ;  /* 0x0000a5009c9e7619 */ /* 0x000fe200000102a8 */
[----:B------:R-:W-:Y:S01]  /*2290*/  IMAD.MOV.U32 R12, RZ, RZ, R8 ;  /* 0x000000ffff0c7224 */ /* 0x000fe200078e0008 */
[----:B------:R-:W-:Y:S02]  /*22a0*/  @P2 IADD3 R16, P3, R2, R14, RZ ;  /* 0x0000000e02102210 */ /* 0x000fe40007f7e0ff */
[----:B------:R-:W-:Y:S01]  /*22b0*/  IADD3 R13, R9, R27, RZ ;  /* 0x0000001b090d7210 */ /* 0x000fe20007ffe0ff */
[----:B------:R-:W-:Y:S01]  /*22c0*/  IMAD.WIDE.U32 R8, R41, c[0x0][0x280], R28 ;  /* 0x0000a00029087a25 */ /* 0x000fe200078e001c */
[----:B------:R-:W-:-:S02]  /*22d0*/  @P2 IADD3.X R17, R3, R15, R17, P3, !PT ;  /* 0x0000000f03112210 */ /* 0x000fc40001ffe411 */
[----:B------:R-:W-:Y:S01]  /*22e0*/  @P2 LEA R20, P3, R16, c[0x0][0x220], 0x1 ;  /* 0x0000880010142a11 */ /* 0x000fe200078608ff */
[----:B------:R-:W-:Y:S01]  /*22f0*/  @P0 IMAD R18, R37, 0x30, RZ ;  /* 0x0000003025120824 */ /* 0x000fe200078e02ff */
[----:B------:R-:W-:Y:S01]  /*2300*/  SHF.L.U32 R176, R156, 0x5, RZ ;  /* 0x000000059cb07819 */ /* 0x000fe200000006ff */
[----:B-----5:R-:W-:Y:S01]  /*2310*/  IMAD.WIDE.U32 R98, R136, c[0x0][0x290], R12 ;  /* 0x0000a40088627a25 */ /* 0x020fe200078e000c */
[----:B------:R-:W-:-:S03]  /*2320*/  @P2 LEA.HI.X R21, R16, c[0x0][0x224], R17, 0x1, P3 ;  /* 0x0000890010152a11 */ /* 0x000fc600018f0c11 */
[C---:B-1----:R-:W-:Y:S02]  /*2330*/  IMAD.WIDE.U32 R6, R41.reuse, c[0x0][0x280], R24 ;  /* 0x0000a00029067a25 */ /* 0x042fe400078e0018 */
[----:B------:R1:W-:Y:S02]  /*2340*/  @P2 LDGSTS.E.BYPASS.LTC128B.128 [R216+0x3900], [R20.64], !P6 ;  /* 0x0390000014d82fae */ /* 0x0003e4000f101d48 */
[----:B------:R-:W-:Y:S01]  /*2350*/  IMAD.WIDE.U32 R16, R41, c[0x0][0x290], R28 ;  /* 0x0000a40029107a25 */ /* 0x000fe200078e001c */
[----:B------:R-:W-:Y:S02]  /*2360*/  MOV R14, R6 ;  /* 0x00000006000e7202 */ /* 0x000fe40000000f00 */
[----:B------:R-:W-:Y:S01]  /*2370*/  MOV R6, R10 ;  /* 0x0000000a00067202 */ /* 0x000fe20000000f00 */
[----:B---3--:R-:W-:Y:S02]  /*2380*/  IMAD R5, R36, c[0x0][0x280], RZ ;  /* 0x0000a00024057a24 */ /* 0x008fe400078e02ff */
[----:B------:R-:W-:-:S02]  /*2390*/  IMAD R4, R35, c[0x0][0x1e0], RZ ;  /* 0x0000780023047a24 */ /* 0x000fc400078e02ff */
[----:B------:R-:W-:Y:S02]  /*23a0*/  IMAD R23, R41, c[0x0][0x284], R5 ;  /* 0x0000a10029177a24 */ /* 0x000fe400078e0205 */
[----:B------:R-:W-:Y:S02]  /*23b0*/  IMAD R4, R31, c[0x0][0x1e4], R4 ;  /* 0x000079001f047a24 */ /* 0x000fe400078e0204 */
[----:B------:R-:W-:Y:S02]  /*23c0*/  IMAD.IADD R15, R7, 0x1, R23 ;  /* 0x00000001070f7824 */ /* 0x000fe400078e0217 */
[----:B------:R-:W-:Y:S02]  /*23d0*/  IMAD.IADD R7, R11, 0x1, R4 ;  /* 0x000000010b077824 */ /* 0x000fe400078e0204 */
[----:B------:R-:W-:-:S04]  /*23e0*/  @P0 IMAD.WIDE.U32 R4, R154, 0x30, R2 ;  /* 0x000000309a040825 */ /* 0x000fc800078e0002 */
[----:B------:R-:W-:Y:S01]  /*23f0*/  @P0 IMAD.IADD R5, R5, 0x1, R18 ;  /* 0x0000000105050824 */ /* 0x000fe200078e0212 */
[----:B------:R-:W-:Y:S01]  /*2400*/  @P0 LEA R18, P3, R4, c[0x0][0x220], 0x1 ;  /* 0x0000880004120a11 */ /* 0x000fe200078608ff */
[----:B------:R-:W-:Y:S01]  /*2410*/  IMAD.WIDE.U32 R10, R40, c[0x0][0x1e8], R6 ;  /* 0x00007a00280a7a25 */ /* 0x000fe200078e0006 */
[----:B------:R-:W-:Y:S02]  /*2420*/  IADD3 R7, R23, R9, RZ ;  /* 0x0000000917077210 */ /* 0x000fe40007ffe0ff */
[----:B------:R-:W-:Y:S01]  /*2430*/  @P0 LEA.HI.X R19, R4, c[0x0][0x224], R5, 0x1, P3 ;  /* 0x0000890004130a11 */ /* 0x000fe200018f0c05 */
[----:B------:R-:W-:Y:S01]  /*2440*/  IMAD R9, R40, c[0x0][0x1ec], R11 ;  /* 0x00007b0028097a24 */ /* 0x000fe200078e020b */
[C---:B------:R-:W-:Y:S01]  /*2450*/  @P1 LEA R22, P3, R154.reuse, R2, 0x6 ;  /* 0x000000029a161211 */ /* 0x040fe200078630ff */
[----:B------:R-:W-:Y:S01]  /*2460*/  IMAD.IADD R5, R27, 0x1, R17 ;  /* 0x000000011b057824 */ /* 0x000fe200078e0211 */
[----:B------:R-:W-:Y:S01]  /*2470*/  MOV R6, R8 ;  /* 0x0000000800067202 */ /* 0x000fe20000000f00 */
[----:B------:R3:W-:Y:S01]  /*2480*/  @P0 LDGSTS.E.BYPASS.LTC128B.128 [R216+0x4100], [R18.64], !P6 ;  /* 0x0410000012d80fae */ /* 0x0007e2000f101d48 */
[----:B------:R-:W-:Y:S01]  /*2490*/  @P1 LEA.HI.X R3, R154, R3, R37, 0x6, P3 ;  /* 0x000000039a031211 */ /* 0x000fe200018f3425 */
[----:B------:R-:W-:Y:S01]  /*24a0*/  IMAD.MOV.U32 R4, RZ, RZ, R16 ;  /* 0x000000ffff047224 */ /* 0x000fe200078e0010 */
[----:B------:R-:W-:Y:S01]  /*24b0*/  @P1 LEA R2, P3, R22, c[0x0][0x220], 0x1 ;  /* 0x0000880016021a11 */ /* 0x000fe200078608ff */
[----:B------:R-:W-:Y:S01]  /*24c0*/  IMAD.WIDE.U32 R100, R136, c[0x0][0x280], R14 ;  /* 0x0000a00088647a25 */ /* 0x000fe200078e000e */
[----:B------:R-:W-:-:S02]  /*24d0*/  MOV R8, R10 ;  /* 0x0000000a00087202 */ /* 0x000fc40000000f00 */
[----:B------:R-:W-:Y:S01]  /*24e0*/  @P1 LEA.HI.X R3, R22, c[0x0][0x224], R3, 0x1, P3 ;  /* 0x0000890016031a11 */ /* 0x000fe200018f0c03 */
[----:B------:R-:W-:Y:S01]  /*24f0*/  IMAD.WIDE.U32 R96, R136, c[0x0][0x280], R6 ;  /* 0x0000a00088607a25 */ /* 0x000fe200078e0006 */
[----:B------:R-:W-:-:S03]  /*2500*/  ISETP.GE.AND P0, PT, R91, c[0x0][0x1d4], PT ;  /* 0x000075005b007a0c */ /* 0x000fc60003f06270 */
[----:B------:R4:W-:Y:S01]  /*2510*/  @P1 LDGSTS.E.BYPASS.LTC128B.128 [R216+0x4900], [R2.64], !P6 ;  /* 0x0490000002d81fae */ /* 0x0009e2000f101d48 */
[----:B------:R-:W-:Y:S01]  /*2520*/  P2R R90, PR, RZ, 0x1 ;  /* 0x00000001ff5a7803 */ /* 0x000fe20000000000 */
[----:B------:R-:W-:Y:S01]  /*2530*/  IMAD.WIDE.U32 R94, R136, c[0x0][0x290], R4 ;  /* 0x0000a400885e7a25 */ /* 0x000fe200078e0004 */
[----:B------:R-:W-:Y:S01]  /*2540*/  ISETP.GE.AND P6, PT, R28, c[0x0][0x1d4], PT ;  /* 0x000075001c007a0c */ /* 0x000fe20003fc6270 */
[----:B------:R-:W0:Y:S01]  /*2550*/  LDGDEPBAR ;  /* 0x00000000000079af */ /* 0x000e220000000000 */
[----:B------:R-:W-:Y:S01]  /*2560*/  WARPSYNC 0xffffffff ;  /* 0xffffffff00007948 */ /* 0x000fe20003800000 */
[----:B------:R-:W-:Y:S01]  /*2570*/  IMAD.SHL.U32 R10, R188, 0x2, RZ ;  /* 0x00000002bc0a7824 */ /* 0x000fe200078e00ff */
[----:B----4-:R-:W-:Y:S01]  /*2580*/  SHF.R.S32.HI R2, RZ, 0x1f, R136 ;  /* 0x0000001fff027819 */ /* 0x010fe20000011488 */
[----:B------:R-:W-:-:S04]  /*2590*/  IMAD R3, R36, c[0x0][0x1e0], RZ ;  /* 0x0000780024037a24 */ /* 0x000fc800078e02ff */
[C---:B------:R-:W-:Y:S02]  /*25a0*/  IMAD R11, R2.reuse, c[0x0][0x280], RZ ;  /* 0x0000a000020b7a24 */ /* 0x040fe400078e02ff */
[----:B---3--:R-:W-:Y:S02]  /*25b0*/  IMAD R18, R2, c[0x0][0x290], RZ ;  /* 0x0000a40002127a24 */ /* 0x008fe400078e02ff */
[----:B------:R-:W-:Y:S02]  /*25c0*/  IMAD R17, R41, c[0x0][0x1e4], R3 ;  /* 0x0000790029117a24 */ /* 0x000fe400078e0203 */
[----:B------:R-:W-:-:S03]  /*25d0*/  IMAD R3, R136, c[0x0][0x284], R11 ;  /* 0x0000a10088037a24 */ /* 0x000fc600078e020b */
[----:B------:R-:W-:Y:S01]  /*25e0*/  IADD3 R120, R183, R17, RZ ;  /* 0x00000011b7787210 */ /* 0x000fe20007ffe0ff */
[----:B------:R-:W-:Y:S02]  /*25f0*/  IMAD.IADD R111, R101, 0x1, R3 ;  /* 0x00000001656f7824 */ /* 0x000fe400078e0203 */
[----:B------:R-:W-:Y:S01]  /*2600*/  IMAD.IADD R108, R3, 0x1, R97 ;  /* 0x00000001036c7824 */ /* 0x000fe200078e0261 */
[----:B--2---:R-:W-:Y:S01]  /*2610*/  @P4 SHF.R.S32.HI R2, RZ, 0x1f, R30 ;  /* 0x0000001fff024819 */ /* 0x004fe2000001141e */
[----:B------:R-:W-:Y:S01]  /*2620*/  @!P4 IMAD.MOV.U32 R30, RZ, RZ, R42 ;  /* 0x000000ffff1ec224 */ /* 0x000fe200078e002a */
[----:B------:R-:W-:-:S04]  /*2630*/  @!P4 MOV R2, R137 ;  /* 0x000000890002c202 */ /* 0x000fc80000000f00 */
[----:B------:R-:W-:Y:S01]  /*2640*/  SEL R16, R2, RZ, !P5 ;  /* 0x000000ff02107207 */ /* 0x000fe20006800000 */
[----:B------:R-:W-:Y:S01]  /*2650*/  IMAD R2, R136, c[0x0][0x294], R18 ;  /* 0x0000a50088027a24 */ /* 0x000fe200078e0212 */
[----:B------:R-:W-:-:S03]  /*2660*/  SEL R11, R30, RZ, !P5 ;  /* 0x000000ff1e0b7207 */ /* 0x000fc60006800000 */
[----:B------:R-:W-:Y:S01]  /*2670*/  IMAD R17, R16, c[0x0][0x1f0], RZ ;  /* 0x00007c0010117a24 */ /* 0x000fe200078e02ff */
[----:B------:R-:W-:Y:S01]  /*2680*/  IADD3 R109, R99, R2, RZ ;  /* 0x00000002636d7210 */ /* 0x000fe20007ffe0ff */
[----:B------:R-:W-:-:S04]  /*2690*/  IMAD.WIDE.U32 R82, R11, c[0x0][0x1f0], R8 ;  /* 0x00007c000b527a25 */ /* 0x000fc800078e0008 */
[----:B------:R-:W-:Y:S01]  /*26a0*/  IMAD R8, R11, c[0x0][0x1f4], R17 ;  /* 0x00007d000b087a24 */ /* 0x000fe200078e0211 */
[----:B------:R-:W-:Y:S01]  /*26b0*/  IADD3 R110, P1, P0, R82, R182, R28 ;  /* 0x000000b6526e7210 */ /* 0x000fe2000783e01c */
[----:B------:R-:W-:-:S03]  /*26c0*/  IMAD.IADD R107, R2, 0x1, R95 ;  /* 0x00000001026b7824 */ /* 0x000fc600078e025f */
[----:B------:R-:W-:-:S04]  /*26d0*/  IADD3 R85, R83, R8, RZ ;  /* 0x0000000853557210 */ /* 0x000fc80007ffe0ff */
[----:B------:R-:W-:Y:S02]  /*26e0*/  IADD3.X R106, R85, R120, R29, P1, P0 ;  /* 0x00000078556a7210 */ /* 0x000fe40000fe041d */
[----:B-1----:R-:W-:Y:S01]  /*26f0*/  ISETP.GE.AND P0, PT, R28, c[0x0][0x27c], PT ;  /* 0x00009f001c007a0c */ /* 0x002fe20003f06270 */
[C---:B------:R-:W-:Y:S01]  /*2700*/  IMAD.WIDE.U32 R2, R40.reuse, c[0x0][0x260], R134 ;  /* 0x0000980028027a25 */ /* 0x040fe200078e0086 */
[----:B------:R-:W-:Y:S01]  /*2710*/  BAR.SYNC.DEFER_BLOCKING 0x0 ;  /* 0x0000000000007b1d */ /* 0x000fe20000010000 */
[----:B------:R-:W-:Y:S02]  /*2720*/  SHF.L.U32 R173, R155, 0x6, RZ ;  /* 0x000000069bad7819 */ /* 0x000fe400000006ff */
[----:B------:R-:W-:Y:S01]  /*2730*/  IMAD.WIDE.U32 R6, R40, c[0x0][0x210], R28 ;  /* 0x0000840028067a25 */ /* 0x000fe200078e001c */
[----:B------:R-:W-:Y:S02]  /*2740*/  SHF.L.U64.HI R138, R154, R168, c[0x0][0x23c] ;  /* 0x00008f009a8a7619 */ /* 0x000fe400000102a8 */
[----:B------:R-:W-:Y:S01]  /*2750*/  ULDC.U8 UR4, c[0x0][0x298] ;  /* 0x0000a60000047ab9 */ /* 0x000fe20000000000 */
[----:B------:R-:W-:Y:S01]  /*2760*/  IMAD.MOV.U32 R4, RZ, RZ, R2 ;  /* 0x000000ffff047224 */ /* 0x000fe200078e0002 */
[----:B------:R-:W-:Y:S01]  /*2770*/  IADD3 R130, P1, R41, R31, RZ ;  /* 0x0000001f29827210 */ /* 0x000fe20007f3e0ff */
[----:B------:R-:W-:Y:S01]  /*2780*/  IMAD.MOV.U32 R2, RZ, RZ, R6 ;  /* 0x000000ffff027224 */ /* 0x000fe200078e0006 */
[----:B------:R-:W-:Y:S01]  /*2790*/  SEL R6, RZ, c[0x0][0x27c], !P0 ;  /* 0x00009f00ff067a07 */ /* 0x000fe20004000000 */
[----:B------:R-:W-:Y:S01]  /*27a0*/  IMAD R5, R40, c[0x0][0x264], R3 ;  /* 0x0000990028057a24 */ /* 0x000fe200078e0203 */
[----:B------:R-:W-:Y:S01]  /*27b0*/  @P0 IADD3 R10, -R10, c[0x0][0x1d4], RZ ;  /* 0x000075000a0a0a10 */ /* 0x000fe20007ffe1ff */
[----:B------:R-:W-:Y:S01]  /*27c0*/  IMAD R3, R40, c[0x0][0x214], R7 ;  /* 0x0000850028037a24 */ /* 0x000fe200078e0207 */
[----:B------:R-:W-:Y:S01]  /*27d0*/  IADD3 R6, R28, R6, RZ ;  /* 0x000000061c067210 */ /* 0x000fe20007ffe0ff */
[----:B------:R-:W-:Y:S01]  /*27e0*/  IMAD R7, R34, c[0x0][0x268], RZ ;  /* 0x00009a0022077a24 */ /* 0x000fe200078e02ff */
[----:B------:R-:W-:Y:S01]  /*27f0*/  ISETP.NE.AND P0, PT, RZ, UR4, PT ;  /* 0x00000004ff007c0c */ /* 0x000fe2000bf05270 */
[----:B------:R-:W-:Y:S01]  /*2800*/  IMAD.WIDE.U32 R86, R32, c[0x0][0x268], R4 ;  /* 0x00009a0020567a25 */ /* 0x000fe200078e0004 */
[----:B------:R-:W-:-:S02]  /*2810*/  SHF.R.S32.HI R4, RZ, 0x1f, R10 ;  /* 0x0000001fff047819 */ /* 0x000fc4000001140a */
[----:B------:R-:W-:Y:S01]  /*2820*/  ISETP.GE.AND P2, PT, R188, 0x1, PT ;  /* 0x00000001bc00780c */ /* 0x000fe20003f46270 */
[----:B------:R-:W-:Y:S01]  /*2830*/  IMAD R9, R32, c[0x0][0x26c], R7 ;  /* 0x00009b0020097a24 */ /* 0x000fe200078e0207 */
[----:B------:R-:W-:Y:S01]  /*2840*/  SHF.R.S32.HI R7, RZ, 0x1f, R6 ;  /* 0x0000001fff077819 */ /* 0x000fe20000011406 */
[----:B------:R-:W-:Y:S01]  /*2850*/  IMAD.WIDE.U32 R92, R11, c[0x0][0x218], R2 ;  /* 0x000086000b5c7a25 */ /* 0x000fe200078e0002 */
[----:B------:R-:W-:Y:S02]  /*2860*/  SHF.R.S32.HI R3, RZ, 0x1f, R148 ;  /* 0x0000001fff037819 */ /* 0x000fe40000011494 */
[----:B------:R-:W-:Y:S01]  /*2870*/  LEA.HI R2, R7, R6, RZ, 0x3 ;  /* 0x0000000607027211 */ /* 0x000fe200078f18ff */
[----:B------:R-:W-:Y:S01]  /*2880*/  IMAD.WIDE.U32 R180, R148, c[0x0][0x1e0], RZ ;  /* 0x0000780094b47a25 */ /* 0x000fe200078e00ff */
[----:B------:R-:W-:Y:S02]  /*2890*/  LEA.HI R5, R4, R10, RZ, 0x4 ;  /* 0x0000000a04057211 */ /* 0x000fe400078f20ff */
[----:B------:R-:W-:Y:S01]  /*28a0*/  SHF.R.S32.HI R6, RZ, 0x1f, R150 ;  /* 0x0000001fff067819 */ /* 0x000fe20000011496 */
[----:B------:R-:W-:Y:S01]  /*28b0*/  IMAD R4, R3, c[0x0][0x1e0], RZ ;  /* 0x0000780003047a24 */ /* 0x000fe200078e02ff */
[----:B------:R-:W-:Y:S01]  /*28c0*/  LOP3.LUT R103, R2, 0xfffffff8, RZ, 0xc0, !PT ;  /* 0xfffffff802677812 */ /* 0x000fe200078ec0ff */
[----:B------:R-:W-:Y:S01]  /*28d0*/  IMAD.WIDE.U32 R178, R150, c[0x0][0x1e0], RZ ;  /* 0x0000780096b27a25 */ /* 0x000fe200078e00ff */
[----:B------:R-:W-:-:S02]  /*28e0*/  P2R R128, PR, RZ, 0x1 ;  /* 0x00000001ff807803 */ /* 0x000fc40000000000 */
[----:B------:R-:W-:Y:S01]  /*28f0*/  SHF.R.S32.HI R105, RZ, 0x1f, R103 ;  /* 0x0000001fff697819 */ /* 0x000fe20000011467 */
[----:B------:R-:W-:Y:S02]  /*2900*/  IMAD R3, R6, c[0x0][0x1e0], RZ ;  /* 0x0000780006037a24 */ /* 0x000fe400078e02ff */
[----:B------:R-:W-:Y:S02]  /*2910*/  IMAD R4, R148, c[0x0][0x1e4], R4 ;  /* 0x0000790094047a24 */ /* 0x000fe400078e0204 */
[----:B------:R-:W-:Y:S02]  /*2920*/  IMAD R3, R150, c[0x0][0x1e4], R3 ;  /* 0x0000790096037a24 */ /* 0x000fe400078e0203 */
[----:B------:R-:W-:Y:S01]  /*2930*/  IMAD.IADD R126, R181, 0x1, R4 ;  /* 0x00000001b57e7824 */ /* 0x000fe200078e0204 */
[----:B------:R-:W-:Y:S01]  /*2940*/  SHF.R.S32.HI R4, RZ, 0x4, R5 ;  /* 0x00000004ff047819 */ /* 0x000fe20000011405 */
[----:B------:R-:W-:Y:S01]  /*2950*/  IMAD.MOV.U32 R167, RZ, RZ, 0x6 ;  /* 0x00000006ffa77424 */ /* 0x000fe200078e00ff */
[----:B------:R-:W-:Y:S01]  /*2960*/  IADD3 R125, R179, R3, RZ ;  /* 0x00000003b37d7210 */ /* 0x000fe20007ffe0ff */
[----:B------:R-:W-:Y:S01]  /*2970*/  IMAD.MOV.U32 R7, RZ, RZ, c[0x0][0x1e0] ;  /* 0x00007800ff077624 */ /* 0x000fe200078e00ff */
[----:B------:R-:W-:Y:S01]  /*2980*/  LEA.HI.SX32 R6, R2, R4, 0x1d ;  /* 0x0000000402067211 */ /* 0x000fe200078feaff */
[----:B------:R-:W-:Y:S01]  /*2990*/  IMAD.SHL.U32 R174, R156, 0x40, RZ ;  /* 0x000000409cae7824 */ /* 0x000fe200078e00ff */
[--C-:B------:R-:W-:Y:S01]  /*29a0*/  LOP3.LUT R5, R39, 0x38, R2.reuse, 0xf8, !PT ;  /* 0x0000003827057812 */ /* 0x100fe200078ef802 */
[----:B------:R-:W-:Y:S01]  /*29b0*/  IMAD.WIDE.U32 R140, R7, 0x50, RZ ;  /* 0x00000050078c7825 */ /* 0x000fe200078e00ff */
[----:B------:R-:W-:-:S02]  /*29c0*/  LOP3.LUT R4, R149, 0x38, R2, 0xf8, !PT ;  /* 0x0000003895047812 */ /* 0x000fc400078ef802 */
[----:B------:R-:W-:Y:S01]  /*29d0*/  LOP3.LUT R3, R151, 0x38, R2, 0xf8, !PT ;  /* 0x0000003897037812 */ /* 0x000fe200078ef802 */
[----:B------:R-:W-:Y:S01]  /*29e0*/  IMAD.SHL.U32 R184, R7, 0x40, RZ ;  /* 0x0000004007b87824 */ /* 0x000fe200078e00ff */
[----:B------:R-:W-:Y:S01]  /*29f0*/  LOP3.LUT R5, R5, R38, RZ, 0x3c, !PT ;  /* 0x0000002605057212 */ /* 0x000fe200078e3cff */
[----:B------:R-:W-:Y:S01]  /*2a00*/  IMAD R8, R16, c[0x0][0x218], RZ ;  /* 0x0000860010087a24 */ /* 0x000fe200078e02ff */
[----:B------:R-:W-:Y:S01]  /*2a10*/  LOP3.LUT R2, R4, R186, RZ, 0x3c, !PT ;  /* 0x000000ba04027212 */ /* 0x000fe200078e3cff */
[----:B------:R-:W-:Y:S01]  /*2a20*/  IMAD R169, R142, c[0x0][0x294], RZ ;  /* 0x0000a5008ea97a24 */ /* 0x000fe200078e02ff */
[----:B------:R-:W-:Y:S01]  /*2a30*/  LOP3.LUT R3, R3, R187, RZ, 0x3c, !PT ;  /* 0x000000bb03037212 */ /* 0x000fe200078e3cff */
[----:B------:R-:W-:Y:S01]  /*2a40*/  IMAD.IADD R5, R153, 0x1, R5 ;  /* 0x0000000199057824 */ /* 0x000fe200078e0205 */
[----:B------:R-:W-:Y:S01]  /*2a50*/  SHF.L.U32 R84, R6, 0x3, RZ ;  /* 0x0000000306547819 */ /* 0x000fe200000006ff */
[----:B------:R-:W-:Y:S01]  /*2a60*/  IMAD.IADD R6, R162, 0x1, R2 ;  /* 0x00000001a2067824 */ /* 0x000fe200078e0202 */
[-C--:B------:R-:W-:Y:S01]  /*2a70*/  SHF.L.U64.HI R155, R155, R167.reuse, c[0x0][0x284] ;  /* 0x0000a1009b9b7619 */ /* 0x080fe200000102a7 */
[----:B------:R-:W-:Y:S01]  /*2a80*/  IMAD.SHL.U32 R124, R5, 0x2, RZ ;  /* 0x00000002057c7824 */ /* 0x000fe200078e00ff */
[-C--:B------:R-:W-:Y:S01]  /*2a90*/  SHF.L.U64.HI R156, R156, R167.reuse, c[0x0][0x294] ;  /* 0x0000a5009c9c7619 */ /* 0x080fe200000102a7 */
[C---:B------:R-:W-:Y:S01]  /*2aa0*/  IMAD R170, R142.reuse, c[0x0][0x284], RZ ;  /* 0x0000a1008eaa7a24 */ /* 0x040fe200078e02ff */
[C---:B------:R-:W-:Y:S01]  /*2ab0*/  SHF.L.U64.HI R167, R7.reuse, R167, c[0x0][0x1e4] ;  /* 0x0000790007a77619 */ /* 0x040fe200000102a7 */
[C---:B------:R-:W-:Y:S01]  /*2ac0*/  IMAD R166, R142.reuse, c[0x0][0x1e4], RZ ;  /* 0x000079008ea67a24 */ /* 0x040fe200078e02ff */
[C---:B------:R-:W-:Y:S01]  /*2ad0*/  SHF.L.U64.HI R168, R7.reuse, R168, c[0x0][0x1e4] ;  /* 0x0000790007a87619 */ /* 0x040fe200000102a8 */
[----:B------:R-:W-:Y:S01]  /*2ae0*/  IMAD.WIDE.U32 R144, R142, c[0x0][0x290], RZ ;  /* 0x0000a4008e907a25 */ /* 0x000fe200078e00ff */
[----:B------:R-:W-:-:S02]  /*2af0*/  SHF.L.U32 R177, R7, 0x5, RZ ;  /* 0x0000000507b17819 */ /* 0x000fc400000006ff */
[----:B------:R-:W-:Y:S01]  /*2b00*/  IADD3 R7, R163, R3, RZ ;  /* 0x00000003a3077210 */ /* 0x000fe20007ffe0ff */
[----:B------:R-:W-:Y:S01]  /*2b10*/  IMAD R8, R11, c[0x0][0x21c], R8 ;  /* 0x000087000b087a24 */ /* 0x000fe200078e0208 */
[--C-:B------:R-:W-:Y:S01]  /*2b20*/  LOP3.LUT R3, R39, 0x38, R84.reuse, 0xf8, !PT ;  /* 0x0000003827037812 */ /* 0x100fe200078ef854 */
[----:B------:R-:W-:Y:S01]  /*2b30*/  IMAD.WIDE.U32 R142, R142, c[0x0][0x280], RZ ;  /* 0x0000a0008e8e7a25 */ /* 0x000fe200078e00ff */
[--C-:B------:R-:W-:Y:S02]  /*2b40*/  LOP3.LUT R2, R149, 0x38, R84.reuse, 0xf8, !PT ;  /* 0x0000003895027812 */ /* 0x100fe400078ef854 */
[----:B------:R-:W-:Y:S01]  /*2b50*/  LOP3.LUT R4, R151, 0x38, R84, 0xf8, !PT ;  /* 0x0000003897047812 */ /* 0x000fe200078ef854 */
[----:B------:R-:W-:Y:S01]  /*2b60*/  IMAD.X R129, R35, 0x1, R36, P1 ;  /* 0x0000000123817824 */ /* 0x000fe200008e0624 */
[----:B------:R-:W-:Y:S01]  /*2b70*/  LOP3.LUT R5, R3, R38, RZ, 0x3c, !PT ;  /* 0x0000002603057212 */ /* 0x000fe200078e3cff */
[----:B------:R-:W-:Y:S01]  /*2b80*/  IMAD.SHL.U32 R154, R154, 0x20, RZ ;  /* 0x000000209a9a7824 */ /* 0x000fe200078e00ff */
[----:B------:R-:W-:Y:S01]  /*2b90*/  LOP3.LUT R3, R2, R186, RZ, 0x3c, !PT ;  /* 0x000000ba02037212 */ /* 0x000fe200078e3cff */
[----:B------:R-:W-:Y:S01]  /*2ba0*/  IMAD.IADD R170, R143, 0x1, R170 ;  /* 0x000000018faa7824 */ /* 0x000fe200078e02aa */
[----:B------:R-:W-:Y:S01]  /*2bb0*/  LOP3.LUT R2, R4, R187, RZ, 0x3c, !PT ;  /* 0x000000bb04027212 */ /* 0x000fe200078e3cff */
[----:B------:R-:W-:Y:S01]  /*2bc0*/  IMAD.IADD R166, R141, 0x1, R166 ;  /* 0x000000018da67824 */ /* 0x000fe200078e02a6 */
[----:B------:R-:W-:Y:S01]  /*2bd0*/  IADD3 R4, R153, R5, RZ ;  /* 0x0000000599047210 */ /* 0x000fe20007ffe0ff */
[----:B------:R-:W-:Y:S01]  /*2be0*/  IMAD.IADD R3, R162, 0x1, R3 ;  /* 0x00000001a2037824 */ /* 0x000fe200078e0203 */
[----:B------:R-:W-:Y:S01]  /*2bf0*/  IADD3 R169, R145, R169, RZ ;  /* 0x000000a991a97210 */ /* 0x000fe20007ffe0ff */
[----:B------:R-:W-:Y:S01]  /*2c00*/  IMAD.IADD R2, R163, 0x1, R2 ;  /* 0x00000001a3027824 */ /* 0x000fe200078e0202 */
[----:B------:R-:W-:Y:S01]  /*2c10*/  SHF.R.S32.HI R104, RZ, 0x1f, R84 ;  /* 0x0000001fff687819 */ /* 0x000fe20000011454 */
[----:B------:R-:W-:Y:S01]  /*2c20*/  IMAD.IADD R89, R87, 0x1, R9 ;  /* 0x0000000157597824 */ /* 0x000fe200078e0209 */
[----:B------:R-:W-:Y:S01]  /*2c30*/  SHF.L.U32 R121, R7, 0x1, RZ ;  /* 0x0000000107797819 */ /* 0x000fe200000006ff */
[----:B------:R-:W-:Y:S01]  /*2c40*/  IMAD.IADD R102, R93, 0x1, R8 ;  /* 0x000000015d667824 */ /* 0x000fe200078e0208 */
[----:B------:R-:W-:Y:S01]  /*2c50*/  SHF.L.U32 R117, R2, 0x1, RZ ;  /* 0x0000000102757819 */ /* 0x000fe200000006ff */
[----:B------:R-:W-:-:S02]  /*2c60*/  IMAD.SHL.U32 R123, R6, 0x2, RZ ;  /* 0x00000002067b7824 */ /* 0x000fc400078e00ff */
[----:B------:R-:W-:Y:S02]  /*2c70*/  IMAD.SHL.U32 R119, R4, 0x2, RZ ;  /* 0x0000000204777824 */ /* 0x000fe400078e00ff */
[----:B------:R-:W-:Y:S02]  /*2c80*/  IMAD.SHL.U32 R118, R3, 0x2, RZ ;  /* 0x0000000203767824 */ /* 0x000fe400078e00ff */
.L_x_251:
[----:B------:R-:W-:Y:S01]  /*2c90*/  SHF.R.S32.HI R88, RZ, 0x1f, R33 ;  /* 0x0000001fff587819 */ /* 0x000fe20000011421 */
[----:B-1----:R-:W1:Y:S01]  /*2ca0*/  S2R R6, SR_TID.X ;  /* 0x0000000000067919 */ /* 0x002e620000002100 */
[----:B------:R-:W-:Y:S01]  /*2cb0*/  ISETP.GE.AND P2, PT, R188, 0x1, PT ;  /* 0x00000001bc00780c */ /* 0x000fe20003f46270 */
[-C--:B------:R-:W-:Y:S01]  /*2cc0*/  IMAD R2, R166, R33.reuse, RZ ;  /* 0x00000021a6027224 */ /* 0x080fe200078e02ff */
[----:B------:R-:W-:Y:S04]  /*2cd0*/  DEPBAR.LE SB0, 0x0 ;  /* 0x000080000000791a */ /* 0x000fe80000000000 */
[----:B------:R-:W-:Y:S01]  /*2ce0*/  IMAD.WIDE.U32 R64, R140, R33, RZ ;  /* 0x000000218c407225 */ /* 0x000fe200078e00ff */
[----:B------:R-:W-:Y:S01]  /*2cf0*/  WARPSYNC 0xffffffff ;  /* 0xffffffff00007948 */ /* 0x000fe20003800000 */
[----:B------:R-:W-:Y:S02]  /*2d00*/  BAR.SYNC.DEFER_BLOCKING 0x0 ;  /* 0x0000000000007b1d */ /* 0x000fe40000010000 */
[----:B------:R-:W-:Y:S01]  /*2d10*/  IMAD R2, R88, R140, R2 ;  /* 0x0000008c58027224 */ /* 0x000fe200078e0202 */
[----:B------:R-:W-:Y:S03]  /*2d20*/  IADD3 R3, P1, P0, R110, R64, R177 ;  /* 0x000000406e037210 */ /* 0x000fe6000783e0b1 */
[----:B------:R-:W-:Y:S05]  /*2d30*/  IMAD.IADD R68, R65, 0x1, R2 ;  /* 0x0000000141447824 */ /* 0x000fea00078e0202 */
[----:B------:R-:W-:Y:S02]  /*2d40*/  IADD3.X R5, R106, R68, R168, P1, P0 ;  /* 0x000000446a057210 */ /* 0x000fe40000fe04a8 */
[----:B------:R-:W-:Y:S02]  /*2d50*/  IADD3 R2, P1, R110, R64, RZ ;  /* 0x000000406e027210 */ /* 0x000fe40007f3e0ff */
[----:B-1----:R-:W-:Y:S02]  /*2d60*/  SHF.R.S32.HI R190, RZ, 0x1f, R6 ;  /* 0x0000001fffbe7819 */ /* 0x002fe40000011406 */
[----:B------:R-:W-:Y:S01]  /*2d70*/  LEA R54, P0, R2, c[0x0][0x1c8], 0x1 ;  /* 0x0000720002367a11 */ /* 0x000fe200078008ff */
[----:B------:R-:W-:Y:S01]  /*2d80*/  IMAD.X R4, R68, 0x1, R106, P1 ;  /* 0x0000000144047824 */ /* 0x000fe200008e066a */
[----:B------:R-:W-:Y:S04]  /*2d90*/  LEA.HI R190, R190, R6, RZ, 0x2 ;  /* 0x00000006bebe7211 */ /* 0x000fe800078f10ff */
[----:B------:R-:W-:Y:S02]  /*2da0*/  LEA.HI.X R55, R2, c[0x0][0x1cc], R4, 0x1, P0 ;  /* 0x0000730002377a11 */ /* 0x000fe400000f0c04 */
[----:B------:R-:W-:Y:S01]  /*2db0*/  IADD3 R2, P1, P0, R110, R64, R184 ;  /* 0x000000406e027210 */ /* 0x000fe2000783e0b8 */
[----:B------:R-:W-:Y:S01]  /*2dc0*/  BSSY B2, `(.L_x_217) ;  /* 0x0000390000027945 */ /* 0x000fe20003800000 */
[----:B------:R-:W-:Y:S02]  /*2dd0*/  SHF.R.S32.HI R190, RZ, 0x2, R190 ;  /* 0x00000002ffbe7819 */ /* 0x000fe400000114be */
[----:B------:R-:W-:Y:S02]  /*2de0*/  IADD3.X R4, R106, R68, R167, P1, P0 ;  /* 0x000000446a047210 */ /* 0x000fe40000fe04a7 */
[C---:B------:R-:W-:Y:S02]  /*2df0*/  LEA R60, P1, R3.reuse, c[0x0][0x1c8], 0x1 ;  /* 0x00007200033c7a11 */ /* 0x040fe400078208ff */
[C---:B------:R-:W-:Y:S02]  /*2e00*/  LEA R62, P0, R2.reuse, c[0x0][0x1c8], 0x1 ;  /* 0x00007200023e7a11 */ /* 0x040fe400078008ff */
[----:B------:R-:W-:Y:S02]  /*2e10*/  LEA.HI.X R61, R3, c[0x0][0x1cc], R5, 0x1, P1 ;  /* 0x00007300033d7a11 */ /* 0x000fe400008f0c05 */
[----:B------:R-:W-:Y:S01]  /*2e20*/  LEA.HI.X R63, R2, c[0x0][0x1cc], R4, 0x1, P0 ;  /* 0x00007300023f7a11 */ /* 0x000fe200000f0c04 */
[----:B------:R-:W-:-:S05]  /*2e30*/  @!P2 BRA `(.L_x_218) ;  /* 0x000036f00000a947 */ /* 0x000fca0003800000 */
[-C--:B------:R-:W-:Y:S01]  /*2e40*/  IMAD R4, R170, R33.reuse, RZ ;  /* 0x00000021aa047224 */ /* 0x080fe200078e02ff */
[----:B------:R-:W-:Y:S01]  /*2e50*/  ISETP.NE.AND P2, PT, R128, RZ, PT ;  /* 0x000000ff8000720c */ /* 0x000fe20003f45270 */
[-C--:B------:R-:W-:Y:S02]  /*2e60*/  IMAD R3, R169, R33.reuse, RZ ;  /* 0x00000021a9037224 */ /* 0x080fe400078e02ff */
[----:B------:R-:W-:Y:S02]  /*2e70*/  IMAD R2, R33, -0x50, R0 ;  /* 0xffffffb021027824 */ /* 0x000fe400078e0200 */
[-C--:B------:R-:W-:Y:S03]  /*2e80*/  IMAD.WIDE.U32 R10, R142, R33.reuse, RZ ;  /* 0x000000218e0a7225 */ /* 0x080fe600078e00ff */
[----:B------:R-:W-:Y:S01]  /*2e90*/  IMNMX R66, R2, 0x50, PT ;  /* 0x0000005002427817 */ /* 0x000fe20003800200 */
[----:B------:R-:W-:Y:S04]  /*2ea0*/  IMAD.WIDE.U32 R30, R144, R33, RZ ;  /* 0x00000021901e7225 */ /* 0x000fe800078e00ff */
[C---:B------:R-:W-:Y:S02]  /*2eb0*/  IMAD R4, R88.reuse, R142, R4 ;  /* 0x0000008e58047224 */ /* 0x040fe400078e0204 */
[----:B------:R-:W-:Y:S03]  /*2ec0*/  IMAD R3, R88, R144, R3 ;  /* 0x0000009058037224 */ /* 0x000fe600078e0203 */
[----:B------:R-:W-:Y:S02]  /*2ed0*/  IADD3 R32, R11, R4, RZ ;  /* 0x000000040b207210 */ /* 0x000fe40007ffe0ff */
[----:B------:R-:W-:Y:S01]  /*2ee0*/  IADD3 R36, R31, R3, RZ ;  /* 0x000000031f247210 */ /* 0x000fe20007ffe0ff */
[----:B------:R-:W-:-:S05]  /*2ef0*/  @!P2 BRA `(.L_x_219) ;  /* 0x00001ba00000a947 */ /* 0x000fca0003800000 */
[----:B------:R-:W-:Y:S01]  /*2f00*/  ISETP.GE.AND P4, PT, R190, R66, PT ;  /* 0x00000042be00720c */ /* 0x000fe20003f86270 */
[----:B------:R-:W-:Y:S01]  /*2f10*/  BSSY B0, `(.L_x_220) ;  /* 0x0000019000007945 */ /* 0x000fe20003800000 */
[----:B------:R-:W-:Y:S01]  /*2f20*/  CS2R R16, SRZ ;  /* 0x0000000000107805 */ /* 0x000fe2000001ff00 */
[----:B------:R-:W-:Y:S01]  /*2f30*/  CS2R R6, SRZ ;  /* 0x0000000000067805 */ /* 0x000fe2000001ff00 */
[----:B------:R-:W-:Y:S01]  /*2f40*/  CS2R R2, SRZ ;  /* 0x0000000000027805 */ /* 0x000fe2000001ff00 */
[----:B------:R-:W-:Y:S01]  /*2f50*/  CS2R R40, SRZ ;  /* 0x0000000000287805 */ /* 0x000fe2000001ff00 */
[----:B------:R-:W-:Y:S07]  /*2f60*/  CS2R R34, SRZ ;  /* 0x0000000000227805 */ /* 0x000fee000001ff00 */
[----:B------:R-:W-:-:S05]  /*2f70*/  @P4 BRA `(.L_x_221) ;  /* 0x0000012000004947 */ /* 0x000fca0003800000 */
[----:B------:R-:W-:Y:S01]  /*2f80*/  IADD3 R2, P0, R100, R10, RZ ;  /* 0x0000000a64027210 */ /* 0x000fe20007f1e0ff */
[----:B------:R-:W-:Y:S01]  /*2f90*/  CS2R R34, SRZ ;  /* 0x0000000000227805 */ /* 0x000fe2000001ff00 */
[----:B------:R-:W-:Y:S01]  /*2fa0*/  CS2R R6, SRZ ;  /* 0x0000000000067805 */ /* 0x000fe2000001ff00 */
[----:B------:R-:W-:Y:S02]  /*2fb0*/  CS2R R40, SRZ ;  /* 0x0000000000287805 */ /* 0x000fe4000001ff00 */
[----:B------:R-:W-:Y:S01]  /*2fc0*/  IMAD.X R4, R32, 0x1, R111, P0 ;  /* 0x0000000120047824 */ /* 0x000fe200000e066f */
[----:B------:R-:W-:Y:S05]  /*2fd0*/  IADD3 R3, P0, R98, R30, RZ ;  /* 0x0000001e62037210 */ /* 0x000fea0007f1e0ff */
[----:B------:R-:W-:Y:S01]  /*2fe0*/  IMAD.X R5, R36, 0x1, R109, P0 ;  /* 0x0000000124057824 */ /* 0x000fe200000e066d */
[C---:B------:R-:W-:Y:S04]  /*2ff0*/  LEA R8, P0, R2.reuse, c[0x0][0x270], 0x1 ;  /* 0x00009c0002087a11 */ /* 0x040fe800078008ff */
[----:B------:R-:W-:Y:S02]  /*3000*/  LEA.HI.X R9, R2, c[0x0][0x274], R4, 0x1, P0 ;  /* 0x00009d0002097a11 */ /* 0x000fe400000f0c04 */
[C---:B------:R-:W-:Y:S04]  /*3010*/  LEA R4, P0, R3.reuse, c[0x0][0x288], 0x1 ;  /* 0x0000a20003047a11 */ /* 0x040fe800078008ff */
[----:B------:R-:W-:Y:S02]  /*3020*/  LEA.HI.X R5, R3, c[0x0][0x28c], R5, 0x1, P0 ;  /* 0x0000a30003057a11 */ /* 0x000fe400000f0c05 */
[----:B------:R-:W-:Y:S01]  /*3030*/  ISETP.GE.AND P0, PT, R24, c[0x0][0x27c], PT ;  /* 0x00009f0018007a0c */ /* 0x000fe20003f06270 */
[----:B------:R-:W-:-:S12]  /*3040*/  CS2R R2, SRZ ;  /* 0x0000000000027805 */ /* 0x000fd8000001ff00 */
[----:B------:R1:W5:Y:S04]  /*3050*/  @!P0 LDG.E.64 R2, [R8.64] ;  /* 0x0000000808028981 */ /* 0x000368000c1e1b00 */
[----:B------:R1:W5:Y:S01]  /*3060*/  @!P0 LDG.E.64 R34, [R4.64] ;  /* 0x0000000804228981 */ /* 0x000362000c1e1b00 */
[----:B------:R-:W-:-:S13]  /*3070*/  ISETP.GE.AND P0, PT, R26, c[0x0][0x27c], PT ;  /* 0x00009f001a007a0c */ /* 0x000fda0003f06270 */
[----:B------:R1:W5:Y:S04]  /*3080*/  @!P0 LDG.E.64 R6, [R8.64+0x20] ;  /* 0x0000200808068981 */ /* 0x000368000c1e1b00 */
[----:B------:R1:W5:Y:S02]  /*3090*/  @!P0 LDG.E.64 R40, [R4.64+0x20] ;  /* 0x0000200804288981 */ /* 0x000364000c1e1b00 */
.L_x_221:
[----:B------:R-:W-:Y:S05]  /*30a0*/  BSYNC B0 ;  /* 0x0000000000007941 */ /* 0x000fea0003800000 */
.L_x_220:
[----:B------:R-:W-:Y:S01]  /*30b0*/  ISETP.GE.AND P3, PT, R148, R66, PT ;  /* 0x000000429400720c */ /* 0x000fe20003f66270 */
[----:B-1---5:R-:W-:Y:S01]  /*30c0*/  IMAD.MOV.U32 R4, RZ, RZ, R6 ;  /* 0x000000ffff047224 */ /* 0x022fe200078e0006 */
[----:B------:R-:W-:Y:S01]  /*30d0*/  MOV R9, R40 ;  /* 0x0000002800097202 */ /* 0x000fe20000000f00 */
[----:B------:R-:W-:Y:S01]  /*30e0*/  IMAD.MOV.U32 R8, RZ, RZ, R7 ;  /* 0x000000ffff087224 */ /* 0x000fe200078e0007 */
[----:B------:R-:W-:Y:S01]  /*30f0*/  BSSY B0, `(.L_x_222) ;  /* 0x0000021000007945 */ /* 0x000fe20003800000 */
[----:B------:R-:W-:Y:S01]  /*3100*/  IMAD.MOV.U32 R5, RZ, RZ, R2 ;  /* 0x000000ffff057224 */ /* 0x000fe200078e0002 */
[----:B------:R-:W-:Y:S01]  /*3110*/  PRMT R39, R9, 0x7610, R39 ;  /* 0x0000761009277816 */ /* 0x000fe20000000027 */
[----:B------:R-:W-:Y:S01]  /*3120*/  CS2R R14, SRZ ;  /* 0x00000000000e7805 */ /* 0x000fe2000001ff00 */
[----:B------:R-:W-:Y:S01]  /*3130*/  PRMT R22, R8, 0x5410, R4 ;  /* 0x0000541008167816 */ /* 0x000fe20000000004 */
[----:B------:R-:W-:Y:S01]  /*3140*/  IMAD.MOV.U32 R4, RZ, RZ, R3 ;  /* 0x000000ffff047224 */ /* 0x000fe200078e0003 */
[----:B------:R-:W-:Y:S01]  /*3150*/  CS2R R44, SRZ ;  /* 0x00000000002c7805 */ /* 0x000fe2000001ff00 */
[----:B------:R-:W-:Y:S01]  /*3160*/  IMAD.MOV.U32 R8, RZ, RZ, R41 ;  /* 0x000000ffff087224 */ /* 0x000fe200078e0029 */
[----:B------:R-:W-:Y:S02]  /*3170*/  CS2R R42, SRZ ;  /* 0x00000000002a7805 */ /* 0x000fe4000001ff00 */
[----:B------:R-:W-:Y:S01]  /*3180*/  PRMT R12, R4, 0x5410, R5 ;  /* 0x00005410040c7816 */ /* 0x000fe20000000005 */
[----:B------:R-:W-:Y:S01]  /*3190*/  IMAD.MOV.U32 R5, RZ, RZ, R34 ;  /* 0x000000ffff057224 */ /* 0x000fe200078e0022 */
[----:B------:R-:W-:Y:S02]  /*31a0*/  MOV R4, R35 ;  /* 0x0000002300047202 */ /* 0x000fe40000000f00 */
[----:B------:R-:W-:Y:S02]  /*31b0*/  PRMT R39, R39, 0x5410, R8 ;  /* 0x0000541027277816 */ /* 0x000fe40000000008 */
[----:B------:R-:W-:Y:S01]  /*31c0*/  PRMT R13, R5, 0x5410, R4 ;  /* 0x00005410050d7816 */ /* 0x000fe20000000004 */
[----:B------:R-:W-:-:S05]  /*31d0*/  @P3 BRA `(.L_x_223) ;  /* 0x0000012000003947 */ /* 0x000fca0003800000 */
[----:B------:R-:W-:Y:S01]  /*31e0*/  IADD3 R4, P1, P0, R100, R10, R175 ;  /* 0x0000000a64047210 */ /* 0x000fe2000783e0af */
[----:B------:R-:W-:Y:S01]  /*31f0*/  CS2R R42, SRZ ;  /* 0x00000000002a7805 */ /* 0x000fe2000001ff00 */
[----:B------:R-:W-:Y:S01]  /*3200*/  CS2R R16, SRZ ;  /* 0x0000000000107805 */ /* 0x000fe2000001ff00 */
[----:B------:R-:W-:Y:S01]  /*3210*/  CS2R R44, SRZ ;  /* 0x00000000002c7805 */ /* 0x000fe2000001ff00 */
[----:B------:R-:W-:Y:S02]  /*3220*/  IADD3.X R9, R111, R32, R157, P1, P0 ;  /* 0x000000206f097210 */ /* 0x000fe40000fe049d */
[----:B------:R-:W-:Y:S04]  /*3230*/  IADD3 R5, P1, P0, R98, R30, R176 ;  /* 0x0000001e62057210 */ /* 0x000fe8000783e0b0 */
[----:B------:R-:W-:Y:S02]  /*3240*/  IADD3.X R14, R109, R36, R158, P1, P0 ;  /* 0x000000246d0e7210 */ /* 0x000fe40000fe049e */
        /* <DEDUP_REMOVED lines=11> */
.L_x_223:
[----:B------:R-:W-:Y:S05]  /*3300*/  BSYNC B0 ;  /* 0x0000000000007941 */ /* 0x000fea0003800000 */
.L_x_222:
[----:B------:R-:W-:Y:S01]  /*3310*/  ISETP.GE.AND P2, PT, R150, R66, PT ;  /* 0x000000429600720c */ /* 0x000fe20003f46270 */
[----:B-1---5:R-:W-:Y:S01]  /*3320*/  IMAD.MOV.U32 R9, RZ, RZ, R16 ;  /* 0x000000ffff097224 */ /* 0x022fe200078e0010 */
[----:B------:R-:W-:Y:S01]  /*3330*/  MOV R5, R14 ;  /* 0x0000000e00057202 */ /* 0x000fe20000000f00 */
[----:B------:R-:W-:Y:S01]  /*3340*/  IMAD.MOV.U32 R8, RZ, RZ, R17 ;  /* 0x000000ffff087224 */ /* 0x000fe200078e0011 */
[----:B------:R-:W-:Y:S01]  /*3350*/  BSSY B0, `(.L_x_224) ;  /* 0x000001f000007945 */ /* 0x000fe20003800000 */
[----:B------:R-:W-:Y:S01]  /*3360*/  IMAD.MOV.U32 R4, RZ, RZ, R15 ;  /* 0x000000ffff047224 */ /* 0x000fe200078e000f */
[----:B------:R-:W-:Y:S01]  /*3370*/  CS2R R20, SRZ ;  /* 0x0000000000147805 */ /* 0x000fe2000001ff00 */
[----:B------:R-:W-:Y:S01]  /*3380*/  CS2R R18, SRZ ;  /* 0x0000000000127805 */ /* 0x000fe2000001ff00 */
[----:B------:R-:W-:Y:S01]  /*3390*/  PRMT R27, R8, 0x5410, R9 ;  /* 0x00005410081b7816 */ /* 0x000fe20000000009 */
[----:B------:R-:W-:Y:S01]  /*33a0*/  IMAD.MOV.U32 R9, RZ, RZ, R44 ;  /* 0x000000ffff097224 */ /* 0x000fe200078e002c */
[----:B------:R-:W-:Y:S01]  /*33b0*/  PRMT R23, R4, 0x5410, R5 ;  /* 0x0000541004177816 */ /* 0x000fe20000000005 */
[----:B------:R-:W-:Y:S01]  /*33c0*/  IMAD.MOV.U32 R5, RZ, RZ, R42 ;  /* 0x000000ffff057224 */ /* 0x000fe200078e002a */
[----:B------:R-:W-:Y:S01]  /*33d0*/  MOV R8, R45 ;  /* 0x0000002d00087202 */ /* 0x000fe20000000f00 */
[----:B------:R-:W-:Y:S01]  /*33e0*/  CS2R R48, SRZ ;  /* 0x0000000000307805 */ /* 0x000fe2000001ff00 */
[----:B------:R-:W-:Y:S01]  /*33f0*/  MOV R4, R43 ;  /* 0x0000002b00047202 */ /* 0x000fe20000000f00 */
[----:B------:R-:W-:Y:S01]  /*3400*/  CS2R R46, SRZ ;  /* 0x00000000002e7805 */ /* 0x000fe2000001ff00 */
[----:B------:R-:W-:Y:S02]  /*3410*/  PRMT R51, R9, 0x5410, R8 ;  /* 0x0000541009337816 */ /* 0x000fe40000000008 */
[----:B------:R-:W-:Y:S01]  /*3420*/  PRMT R50, R5, 0x5410, R4 ;  /* 0x0000541005327816 */ /* 0x000fe20000000004 */
[----:B------:R-:W-:-:S05]  /*3430*/  @P2 BRA `(.L_x_225) ;  /* 0x0000010000002947 */ /* 0x000fca0003800000 */
[----:B------:R-:W-:Y:S01]  /*3440*/  IADD3 R4, P1, P0, R100, R173, R10 ;  /* 0x000000ad64047210 */ /* 0x000fe2000783e00a */
[----:B------:R-:W-:Y:S01]  /*3450*/  CS2R R20, SRZ ;  /* 0x0000000000147805 */ /* 0x000fe2000001ff00 */
[----:B------:R-:W-:Y:S02]  /*3460*/  CS2R R48, SRZ ;  /* 0x0000000000307805 */ /* 0x000fe4000001ff00 */
[----:B------:R-:W-:Y:S02]  /*3470*/  IADD3.X R9, R111, R155, R32, P1, P0 ;  /* 0x0000009b6f097210 */ /* 0x000fe40000fe0420 */
[----:B------:R-:W-:Y:S04]  /*3480*/  IADD3 R5, P1, P0, R98, R174, R30 ;  /* 0x000000ae62057210 */ /* 0x000fe8000783e01e */
[----:B------:R-:W-:Y:S02]  /*3490*/  IADD3.X R10, R109, R156, R36, P1, P0 ;  /* 0x0000009c6d0a7210 */ /* 0x000fe40000fe0424 */
[C---:B------:R-:W-:Y:S04]  /*34a0*/  LEA R8, P0, R4.reuse, c[0x0][0x270], 0x1 ;  /* 0x00009c0004087a11 */ /* 0x040fe800078008ff */
[----:B------:R-:W-:Y:S02]  /*34b0*/  LEA.HI.X R9, R4, c[0x0][0x274], R9, 0x1, P0 ;  /* 0x00009d0004097a11 */ /* 0x000fe400000f0c09 */
[C---:B------:R-:W-:Y:S04]  /*34c0*/  LEA R4, P0, R5.reuse, c[0x0][0x288], 0x1 ;  /* 0x0000a20005047a11 */ /* 0x040fe800078008ff */
[----:B------:R-:W-:Y:S02]  /*34d0*/  LEA.HI.X R5, R5, c[0x0][0x28c], R10, 0x1, P0 ;  /* 0x0000a30005057a11 */ /* 0x000fe400000f0c0a */
[----:B------:R-:W-:-:S13]  /*34e0*/  ISETP.GE.AND P0, PT, R24, c[0x0][0x27c], PT ;  /* 0x00009f0018007a0c */ /* 0x000fda0003f06270 */
[----:B------:R1:W5:Y:S04]  /*34f0*/  @!P0 LDG.E.64 R18, [R8.64] ;  /* 0x0000000808128981 */ /* 0x000368000c1e1b00 */
[----:B------:R1:W5:Y:S01]  /*3500*/  @!P0 LDG.E.64 R46, [R4.64] ;  /* 0x00000008042e8981 */ /* 0x000362000c1e1b00 */
[----:B------:R-:W-:-:S13]  /*3510*/  ISETP.GE.AND P0, PT, R26, c[0x0][0x27c], PT ;  /* 0x00009f001a007a0c */ /* 0x000fda0003f06270 */
[----:B------:R1:W5:Y:S04]  /*3520*/  @!P0 LDG.E.64 R20, [R8.64+0x20] ;  /* 0x0000200808148981 */ /* 0x000368000c1e1b00 */
[----:B------:R1:W5:Y:S02]  /*3530*/  @!P0 LDG.E.64 R48, [R4.64+0x20] ;  /* 0x0000200804308981 */ /* 0x000364000c1e1b00 */
.L_x_225:
[----:B------:R-:W-:Y:S05]  /*3540*/  BSYNC B0 ;  /* 0x0000000000007941 */ /* 0x000fea0003800000 */
.L_x_224:
[----:B-1---5:R-:W-:Y:S01]  /*3550*/  MOV R5, R18 ;  /* 0x0000001200057202 */ /* 0x022fe20000000f00 */
[----:B------:R-:W-:Y:S01]  /*3560*/  IMAD.MOV.U32 R9, RZ, RZ, R20 ;  /* 0x000000ffff097224 */ /* 0x000fe200078e0014 */
[----:B------:R-:W-:Y:S01]  /*3570*/  BSSY B1, `(.L_x_226) ;  /* 0x0000077000017945 */ /* 0x000fe20003800000 */
[----:B------:R-:W-:Y:S02]  /*3580*/  IMAD.MOV.U32 R8, RZ, RZ, R21 ;  /* 0x000000ffff087224 */ /* 0x000fe400078e0015 */
[----:B------:R-:W-:Y:S03]  /*3590*/  IMAD.MOV.U32 R4, RZ, RZ, R19 ;  /* 0x000000ffff047224 */ /* 0x000fe600078e0013 */
[----:B------:R-:W-:Y:S01]  /*35a0*/  PRMT R31, R8, 0x5410, R9 ;  /* 0x00005410081f7816 */ /* 0x000fe20000000009 */
[----:B------:R-:W-:Y:S01]  /*35b0*/  IMAD.MOV.U32 R9, RZ, RZ, R48 ;  /* 0x000000ffff097224 */ /* 0x000fe200078e0030 */
[----:B------:R-:W-:Y:S01]  /*35c0*/  PRMT R30, R4, 0x5410, R5 ;  /* 0x00005410041e7816 */ /* 0x000fe20000000005 */
[----:B------:R-:W-:Y:S01]  /*35d0*/  IMAD.MOV.U32 R5, RZ, RZ, R46 ;  /* 0x000000ffff057224 */ /* 0x000fe200078e002e */
[----:B------:R-:W-:Y:S02]  /*35e0*/  MOV R8, R49 ;  /* 0x0000003100087202 */ /* 0x000fe40000000f00 */
[----:B------:R-:W-:Y:S02]  /*35f0*/  MOV R4, R47 ;  /* 0x0000002f00047202 */ /* 0x000fe40000000f00 */
[----:B------:R-:W-:Y:S02]  /*3600*/  PRMT R53, R9, 0x5410, R8 ;  /* 0x0000541009357816 */ /* 0x000fe40000000008 */
[----:B------:R-:W-:Y:S01]  /*3610*/  PRMT R52, R5, 0x5410, R4 ;  /* 0x0000541005347816 */ /* 0x000fe20000000004 */
[----:B------:R-:W-:-:S05]  /*3620*/  @P4 BRA `(.L_x_227) ;  /* 0x000006b000004947 */ /* 0x000fca0003800000 */
[----:B------:R-:W-:Y:S01]  /*3630*/  BSSY B0, `(.L_x_228) ;  /* 0x0000035000007945 */ /* 0x000fe20003800000 */
[----:B------:R-:W-:-:S05]  /*3640*/  @P6 BRA `(.L_x_229) ;  /* 0x0000033000006947 */ /* 0x000fca0003800000 */
[----:B------:R-:W-:Y:S01]  /*3650*/  ISETP.GE.AND P0, PT, R24, c[0x0][0x27c], PT ;  /* 0x00009f0018007a0c */ /* 0x000fe20003f06270 */
[----:B------:R-:W1:-:S12]  /*3660*/  LDS.128 R8, [R80+0x2800] ;  /* 0x0028000050087984 */ /* 0x000e580000000c00 */
[----:B------:R-:W-:Y:S02]  /*3670*/  @!P0 SHF.R.U64 R5, R34, 0x10, R35 ;  /* 0x0000001022058819 */ /* 0x000fe40000001223 */
[--C-:B------:R-:W-:Y:S02]  /*3680*/  @!P0 SHF.R.U64 R2, R2, 0x10, R3.reuse ;  /* 0x0000001002028819 */ /* 0x100fe40000001203 */
[----:B------:R-:W-:Y:S02]  /*3690*/  @!P0 SHF.R.U32.HI R3, RZ, 0x10, R3 ;  /* 0x00000010ff038819 */ /* 0x000fe40000011603 */
[----:B------:R-:W-:Y:S02]  /*36a0*/  @!P0 PRMT R5, R13, 0x5410, R5 ;  /* 0x000054100d058816 */ /* 0x000fe40000000005 */
[C---:B------:R-:W-:Y:S02]  /*36b0*/  @!P0 PRMT R2, R12.reuse, 0x5432, R2 ;  /* 0x000054320c028816 */ /* 0x040fe40000000002 */
[----:B------:R-:W-:Y:S01]  /*36c0*/  @!P0 SHF.R.U32.HI R4, RZ, 0x10, R35 ;  /* 0x00000010ff048819 */ /* 0x000fe20000011623 */
[----:B------:R-:W-:Y:S01]  /*36d0*/  @!P0 IMAD.U32 R32, R5, 0x10000, RZ ;  /* 0x0001000005208824 */ /* 0x000fe200078e00ff */
[----:B------:R-:W-:Y:S02]  /*36e0*/  @!P0 PRMT R12, R12, 0x5410, R3 ;  /* 0x000054100c0c8816 */ /* 0x000fe40000000003 */
[----:B------:R-:W-:Y:S01]  /*36f0*/  @!P0 PRMT R37, R13, 0x5432, R4 ;  /* 0x000054320d258816 */ /* 0x000fe20000000004 */
[C---:B------:R-:W-:Y:S01]  /*3700*/  @!P0 IMAD.U32 R13, R2.reuse, 0x10000, RZ ;  /* 0x00010000020d8824 */ /* 0x040fe200078e00ff */
[----:B------:R-:W-:Y:S02]  /*3710*/  @!P0 LOP3.LUT R35, R5, 0xffff0000, RZ, 0xc0, !PT ;  /* 0xffff000005238812 */ /* 0x000fe400078ec0ff */
[----:B------:R-:W-:Y:S01]  /*3720*/  @!P0 LOP3.LUT R5, R2, 0xffff0000, RZ, 0xc0, !PT ;  /* 0xffff000002058812 */ /* 0x000fe200078ec0ff */
[C---:B-1----:R-:W-:Y:S01]  /*3730*/  @!P0 IMAD.U32 R36, R9.reuse, 0x10000, RZ ;  /* 0x0001000009248824 */ /* 0x042fe200078e00ff */
[C---:B------:R-:W-:Y:S02]  /*3740*/  @!P0 LOP3.LUT R3, R8.reuse, 0xffff0000, RZ, 0xc0, !PT ;  /* 0xffff000008038812 */ /* 0x040fe400078ec0ff */
[----:B------:R-:W-:Y:S02]  /*3750*/  @!P0 LOP3.LUT R4, R9, 0xffff0000, RZ, 0xc0, !PT ;  /* 0xffff000009048812 */ /* 0x000fe400078ec0ff */
[----:B------:R-:W-:Y:S01]  /*3760*/  @!P0 SHF.L.U32 R34, R8, 0x10, RZ ;  /* 0x0000001008228819 */ /* 0x000fe200000006ff */
[C---:B------:R-:W-:Y:S02]  /*3770*/  @!P0 FMUL.FTZ R38, R3.reuse, R32 ;  /* 0x0000002003268220 */ /* 0x040fe40000410000 */
[----:B------:R-:W-:Y:S02]  /*3780*/  @!P0 FMUL.FTZ R2, R3, R13 ;  /* 0x0000000d03028220 */ /* 0x000fe40000410000 */
[C---:B------:R-:W-:Y:S02]  /*3790*/  @!P0 FMUL.FTZ R56, R4.reuse, R35 ;  /* 0x0000002304388220 */ /* 0x040fe40000410000 */
[----:B------:R-:W-:Y:S01]  /*37a0*/  @!P0 FMUL.FTZ R3, R4, R5 ;  /* 0x0000000504038220 */ /* 0x000fe20000410000 */
[----:B------:R-:W-:Y:S01]  /*37b0*/  @!P0 LOP3.LUT R4, R10, 0xffff0000, RZ, 0xc0, !PT ;  /* 0xffff00000a048812 */ /* 0x000fe200078ec0ff */
[----:B------:R-:W-:Y:S01]  /*37c0*/  @!P0 FFMA.FTZ R59, R34, R13, -R38 ;  /* 0x0000000d223b8223 */ /* 0x000fe20000010826 */
[----:B------:R-:W-:Y:S01]  /*37d0*/  @!P0 SHF.L.U32 R38, R11, 0x10, RZ ;  /* 0x000000100b268819 */ /* 0x000fe200000006ff */
[----:B------:R-:W-:Y:S01]  /*37e0*/  @!P0 FFMA.FTZ R2, R32, R34, R2 ;  /* 0x0000002220028223 */ /* 0x000fe20000010002 */
[----:B------:R-:W-:Y:S01]  /*37f0*/  @!P0 SHF.L.U32 R34, R10, 0x10, RZ ;  /* 0x000000100a228819 */ /* 0x000fe200000006ff */
[C---:B------:R-:W-:Y:S01]  /*3800*/  @!P0 IMAD.U32 R32, R37.reuse, 0x10000, RZ ;  /* 0x0001000025208824 */ /* 0x040fe200078e00ff */
[----:B------:R-:W-:Y:S01]  /*3810*/  @!P0 LOP3.LUT R37, R37, 0xffff0000, RZ, 0xc0, !PT ;  /* 0xffff000025258812 */ /* 0x000fe200078ec0ff */
[C---:B------:R-:W-:Y:S01]  /*3820*/  @!P0 IMAD.U32 R13, R12.reuse, 0x10000, RZ ;  /* 0x000100000c0d8824 */ /* 0x040fe200078e00ff */
[----:B------:R-:W-:Y:S01]  /*3830*/  @!P0 LOP3.LUT R12, R12, 0xffff0000, RZ, 0xc0, !PT ;  /* 0xffff00000c0c8812 */ /* 0x000fe200078ec0ff */
[----:B------:R-:W-:Y:S01]  /*3840*/  @!P0 FFMA.FTZ R58, R36, R5, -R56 ;  /* 0x00000005243a8223 */ /* 0x000fe20000010838 */
[----:B------:R-:W-:Y:S01]  /*3850*/  @!P0 LOP3.LUT R5, R11, 0xffff0000, RZ, 0xc0, !PT ;  /* 0xffff00000b058812 */ /* 0x000fe200078ec0ff */
[C---:B------:R-:W-:Y:S02]  /*3860*/  @!P0 FMUL.FTZ R56, R4.reuse, R32 ;  /* 0x0000002004388220 */ /* 0x040fe40000410000 */
[----:B------:R-:W-:Y:S02]  /*3870*/  @!P0 FMUL.FTZ R4, R4, R13 ;  /* 0x0000000d04048220 */ /* 0x000fe40000410000 */
[C---:B------:R-:W-:Y:S02]  /*3880*/  @!P0 FMUL.FTZ R57, R5.reuse, R37 ;  /* 0x0000002505398220 */ /* 0x040fe40000410000 */
[----:B------:R-:W-:Y:S02]  /*3890*/  @!P0 FMUL.FTZ R5, R5, R12 ;  /* 0x0000000c05058220 */ /* 0x000fe40000410000 */
[----:B------:R-:W-:Y:S02]  /*38a0*/  @!P0 FFMA.FTZ R3, R35, R36, R3 ;  /* 0x0000002423038223 */ /* 0x000fe40000010003 */
[----:B------:R-:W-:Y:S02]  /*38b0*/  @!P0 FFMA.FTZ R4, R32, R34, R4 ;  /* 0x0000002220048223 */ /* 0x000fe40000010004 */
[----:B------:R-:W-:Y:S01]  /*38c0*/  @!P0 FFMA.FTZ R56, R34, R13, -R56 ;  /* 0x0000000d22388223 */ /* 0x000fe20000010838 */
[----:B------:R-:W-:Y:S01]  /*38d0*/  @!P0 F2FP.BF16.PACK_AB R13, R2, R59 ;  /* 0x0000003b020d823e */ /* 0x000fe200000010ff */
[----:B------:R-:W-:Y:S01]  /*38e0*/  @!P0 FFMA.FTZ R57, R38, R12, -R57 ;  /* 0x0000000c26398223 */ /* 0x000fe20000010839 */
[----:B------:R-:W-:Y:S01]  /*38f0*/  @!P0 F2FP.BF16.PACK_AB R12, R3, R58 ;  /* 0x0000003a030c823e */ /* 0x000fe200000010ff */
[----:B------:R-:W-:Y:S01]  /*3900*/  @!P0 FFMA.FTZ R5, R37, R38, R5 ;  /* 0x0000002625058223 */ /* 0x000fe20000010005 */
[----:B------:R-:W-:Y:S01]  /*3910*/  @!P0 F2FP.BF16.PACK_AB R3, R4, R56 ;  /* 0x000000380403823e */ /* 0x000fe200000010ff */
[----:B------:R-:W-:Y:S01]  /*3920*/  @!P0 IMAD.MOV.U32 R8, RZ, RZ, R13 ;  /* 0x000000ffff088224 */ /* 0x000fe200078e000d */
[----:B------:R-:W-:Y:S02]  /*3930*/  @!P0 MOV R9, R12 ;  /* 0x0000000c00098202 */ /* 0x000fe40000000f00 */
[----:B------:R-:W-:Y:S01]  /*3940*/  @!P0 F2FP.BF16.PACK_AB R2, R5, R57 ;  /* 0x000000390502823e */ /* 0x000fe200000010ff */
[----:B------:R-:W-:Y:S03]  /*3950*/  @!P0 IMAD.MOV.U32 R10, RZ, RZ, R3 ;  /* 0x000000ffff0a8224 */ /* 0x000fe600078e0003 */
[----:B------:R-:W-:Y:S05]  /*3960*/  @!P0 MOV R11, R2 ;  /* 0x00000002000b8202 */ /* 0x000fea0000000f00 */
[----:B------:R1:W-:Y:S02]  /*3970*/  STG.E.128 [R54.64], R8 ;  /* 0x0000000836007986 */ /* 0x0003e4000c101d08 */
.L_x_229:
[----:B------:R-:W-:Y:S05]  /*3980*/  BSYNC B0 ;  /* 0x0000000000007941 */ /* 0x000fea0003800000 */
.L_x_228:
[----:B------:R-:W-:-:S13]  /*3990*/  ISETP.NE.AND P0, PT, R90, RZ, PT ;  /* 0x000000ff5a00720c */ /* 0x000fda0003f05270 */
[----:B------:R-:W-:-:S05]  /*39a0*/  @P0 BRA `(.L_x_227) ;  /* 0x0000033000000947 */ /* 0x000fca0003800000 */
[----:B------:R-:W-:Y:S01]  /*39b0*/  ISETP.GE.AND P0, PT, R26, c[0x0][0x27c], PT ;  /* 0x00009f001a007a0c */ /* 0x000fe20003f06270 */
[----:B-1----:R-:W1:-:S12]  /*39c0*/  LDS.128 R8, [R81+0x2800] ;  /* 0x0028000051087984 */ /* 0x002e580000000c00 */
[----:B------:R-:W-:Y:S02]  /*39d0*/  @!P0 SHF.R.U64 R5, R40, 0x10, R41 ;  /* 0x0000001028058819 */ /* 0x000fe40000001229 */
[--C-:B------:R-:W-:Y:S02]  /*39e0*/  @!P0 SHF.R.U64 R2, R6, 0x10, R7.reuse ;  /* 0x0000001006028819 */ /* 0x100fe40000001207 */
[----:B------:R-:W-:Y:S02]  /*39f0*/  @!P0 SHF.R.U32.HI R3, RZ, 0x10, R7 ;  /* 0x00000010ff038819 */ /* 0x000fe40000011607 */
[----:B------:R-:W-:Y:S02]  /*3a00*/  @!P0 PRMT R5, R39, 0x5410, R5 ;  /* 0x0000541027058816 */ /* 0x000fe40000000005 */
[C---:B------:R-:W-:Y:S02]  /*3a10*/  @!P0 PRMT R2, R22.reuse, 0x5432, R2 ;  /* 0x0000543216028816 */ /* 0x040fe40000000002 */
[----:B------:R-:W-:Y:S01]  /*3a20*/  @!P0 SHF.R.U32.HI R4, RZ, 0x10, R41 ;  /* 0x00000010ff048819 */ /* 0x000fe20000011629 */
[----:B------:R-:W-:Y:S01]  /*3a30*/  @!P0 IMAD.U32 R12, R5, 0x10000, RZ ;  /* 0x00010000050c8824 */ /* 0x000fe200078e00ff */
[----:B------:R-:W-:Y:S01]  /*3a40*/  @!P0 PRMT R6, R22, 0x5410, R3 ;  /* 0x0000541016068816 */ /* 0x000fe20000000003 */
[C---:B------:R-:W-:Y:S01]  /*3a50*/  @!P0 IMAD.U32 R7, R2.reuse, 0x10000, RZ ;  /* 0x0001000002078824 */ /* 0x040fe200078e00ff */
[----:B------:R-:W-:Y:S02]  /*3a60*/  @!P0 PRMT R34, R39, 0x5432, R4 ;  /* 0x0000543227228816 */ /* 0x000fe40000000004 */
        /* <DEDUP_REMOVED lines=12> */
[C---:B------:R-:W-:Y:S01]  /*3b30*/  @!P0 SHF.L.U32 R35, R11.reuse, 0x10, RZ ;  /* 0x000000100b238819 */ /* 0x040fe200000006ff */
        /* <DEDUP_REMOVED lines=25> */
[----:B------:R1:W-:Y:S02]  /*3cd0*/  STG.E.128 [R54.64+0x40], R8 ;  /* 0x0000400836007986 */ /* 0x0003e4000c101d08 */
.L_x_227:
[----:B------:R-:W-:Y:S05]  /*3ce0*/  BSYNC B1 ;  /* 0x0000000000017941 */ /* 0x000fea0003800000 */
.L_x_226:
[----:B------:R-:W-:Y:S01]  /*3cf0*/  BSSY B1, `(.L_x_230) ;  /* 0x000006d000017945 */ /* 0x000fe20003800000 */
[----:B------:R-:W-:-:S05]  /*3d00*/  @P3 BRA `(.L_x_231) ;  /* 0x000006b000003947 */ /* 0x000fca0003800000 */
[----:B------:R-:W-:Y:S01]  /*3d10*/  BSSY B0, `(.L_x_232) ;  /* 0x0000035000007945 */ /* 0x000fe20003800000 */
[----:B------:R-:W-:-:S05]  /*3d20*/  @P6 BRA `(.L_x_233) ;  /* 0x0000033000006947 */ /* 0x000fca0003800000 */
[----:B------:R-:W-:Y:S01]  /*3d30*/  ISETP.GE.AND P0, PT, R24, c[0x0][0x27c], PT ;  /* 0x00009f0018007a0c */ /* 0x000fe20003f06270 */
[----:B-1----:R-:W1:-:S12]  /*3d40*/  LDS.128 R8, [R80+0x3800] ;  /* 0x0038000050087984 */ /* 0x002e580000000c00 */
[----:B------:R-:W-:Y:S02]  /*3d50*/  @!P0 SHF.R.U64 R5, R42, 0x10, R43 ;  /* 0x000000102a058819 */ /* 0x000fe4000000122b */
[--C-:B------:R-:W-:Y:S02]  /*3d60*/  @!P0 SHF.R.U64 R2, R14, 0x10, R15.reuse ;  /* 0x000000100e028819 */ /* 0x100fe4000000120f */
[----:B------:R-:W-:Y:S02]  /*3d70*/  @!P0 SHF.R.U32.HI R3, RZ, 0x10, R15 ;  /* 0x00000010ff038819 */ /* 0x000fe4000001160f */
[----:B------:R-:W-:Y:S02]  /*3d80*/  @!P0 PRMT R5, R50, 0x5410, R5 ;  /* 0x0000541032058816 */ /* 0x000fe40000000005 */
[----:B------:R-:W-:Y:S02]  /*3d90*/  @!P0 PRMT R2, R23, 0x5432, R2 ;  /* 0x0000543217028816 */ /* 0x000fe40000000002 */
[----:B------:R-:W-:Y:S01]  /*3da0*/  @!P0 SHF.R.U32.HI R4, RZ, 0x10, R43 ;  /* 0x00000010ff048819 */ /* 0x000fe2000001162b */
[----:B------:R-:W-:Y:S01]  /*3db0*/  @!P0 IMAD.U32 R12, R5, 0x10000, RZ ;  /* 0x00010000050c8824 */ /* 0x000fe200078e00ff */
[----:B------:R-:W-:Y:S01]  /*3dc0*/  @!P0 PRMT R6, R23, 0x5410, R3 ;  /* 0x0000541017068816 */ /* 0x000fe20000000003 */
[----:B------:R-:W-:Y:S01]  /*3dd0*/  @!P0 IMAD.U32 R7, R2, 0x10000, RZ ;  /* 0x0001000002078824 */ /* 0x000fe200078e00ff */
        /* <DEDUP_REMOVED lines=40> */
.L_x_233:
[----:B------:R-:W-:Y:S05]  /*4060*/  BSYNC B0 ;  /* 0x0000000000007941 */ /* 0x000fea0003800000 */
.L_x_232:
        /* <DEDUP_REMOVED lines=53> */
.L_x_231:
[----:B------:R-:W-:Y:S05]  /*43c0*/  BSYNC B1 ;  /* 0x0000000000017941 */ /* 0x000fea0003800000 */
.L_x_230:
        /* <DEDUP_REMOVED lines=11> */
[C---:B------:R-:W-:Y:S01]  /*4480*/  @!P0 IMAD.U32 R12, R5.reuse, 0x10000, RZ ;  /* 0x00010000050c8824 */ /* 0x040fe200078e00ff */
        /* <DEDUP_REMOVED lines=27> */
[-C--:B------:R-:W-:Y:S02]  /*4640*/  @!P0 FMUL.FTZ R5, R5, R6.reuse ;  /* 0x0000000605058220 */ /* 0x080fe40000410000 */
        /* <DEDUP_REMOVED lines=14> */
.L_x_236:
[----:B------:R-:W-:Y:S05]  /*4730*/  BSYNC B0 ;  /* 0x0000000000007941 */ /* 0x000fea0003800000 */
.L_x_235:
        /* <DEDUP_REMOVED lines=52> */
[----:B------:R1:W-:Y:S01]  /*4a80*/  STG.E.128 [R62.64+0x40], R8 ;  /* 0x000040083e007986 */ /* 0x0003e2000c101d08 */
[----:B------:R-:W-:-:S05]  /*4a90*/  BRA `(.L_x_234) ;  /* 0x00001c2000007947 */ /* 0x000fca0003800000 */
.L_x_219:
[----:B------:R-:W-:Y:S01]  /*4aa0*/  ISETP.GE.AND P0, PT, R148, R66, PT ;  /* 0x000000429400720c */ /* 0x000fe20003f06270 */
[----:B------:R-:W-:Y:S01]  /*4ab0*/  CS2R R18, SRZ ;  /* 0x0000000000127805 */ /* 0x000fe2000001ff00 */
[----:B------:R-:W-:Y:S01]  /*4ac0*/  CS2R R16, SRZ ;  /* 0x0000000000107805 */ /* 0x000fe2000001ff00 */
[----:B------:R-:W-:Y:S01]  /*4ad0*/  CS2R R54, SRZ ;  /* 0x0000000000367805 */ /* 0x000fe2000001ff00 */
[----:B------:R-:W-:Y:S01]  /*4ae0*/  ISETP.GE.OR P3, PT, R28, c[0x0][0x27c], P0 ;  /* 0x00009f001c007a0c */ /* 0x000fe20000766670 */
[----:B------:R-:W-:Y:S01]  /*4af0*/  CS2R R52, SRZ ;  /* 0x0000000000347805 */ /* 0x000fe2000001ff00 */
[----:B------:R-:W-:Y:S01]  /*4b00*/  CS2R R22, SRZ ;  /* 0x0000000000167805 */ /* 0x000fe2000001ff00 */
[----:B------:R-:W-:Y:S01]  /*4b10*/  CS2R R20, SRZ ;  /* 0x0000000000147805 */ /* 0x000fe2000001ff00 */
[----:B------:R-:W-:Y:S01]  /*4b20*/  CS2R R58, SRZ ;  /* 0x00000000003a7805 */ /* 0x000fe2000001ff00 */
[----:B------:R-:W-:Y:S01]  /*4b30*/  CS2R R56, SRZ ;  /* 0x0000000000387805 */ /* 0x000fe2000001ff00 */
[----:B------:R-:W-:Y:S01]  /*4b40*/  CS2R R38, SRZ ;  /* 0x0000000000267805 */ /* 0x000fe2000001ff00 */
[----:B------:R-:W-:Y:S06]  /*4b50*/  BSSY B0, `(.L_x_237) ;  /* 0x00000b7000007945 */ /* 0x000fec0003800000 */
[----:B------:R-:W-:Y:S04]  /*4b60*/  @!P3 IADD3 R3, P1, P0, R96, R10, R175 ;  /* 0x0000000a6003b210 */ /* 0x000fe8000783e0af */
[----:B------:R-:W-:Y:S02]  /*4b70*/  @!P3 IADD3.X R6, R108, R32, R157, P1, P0 ;  /* 0x000000206c06b210 */ /* 0x000fe40000fe049d */
[----:B------:R-:W-:Y:S04]  /*4b80*/  @!P3 IADD3 R4, P1, P0, R94, R30, R176 ;  /* 0x0000001e5e04b210 */ /* 0x000fe8000783e0b0 */
[----:B------:R-:W-:Y:S02]  /*4b90*/  @!P3 IADD3.X R7, R107, R36, R158, P1, P0 ;  /* 0x000000246b07b210 */ /* 0x000fe40000fe049e */
[----:B------:R-:W-:Y:S04]  /*4ba0*/  ISETP.GE.AND P0, PT, R150, R66, PT ;  /* 0x000000429600720c */ /* 0x000fe80003f06270 */
[----:B------:R-:W-:-:S13]  /*4bb0*/  ISETP.GE.OR P2, PT, R28, c[0x0][0x27c], P0 ;  /* 0x00009f001c007a0c */ /* 0x000fda0000746670 */
[----:B------:R-:W-:Y:S04]  /*4bc0*/  @!P2 IADD3 R5, P1, P0, R96, R173, R10 ;  /* 0x000000ad6005a210 */ /* 0x000fe8000783e00a */
[----:B------:R-:W-:Y:S02]  /*4bd0*/  @!P2 IADD3.X R9, R108, R155, R32, P1, P0 ;  /* 0x0000009b6c09a210 */ /* 0x000fe40000fe0420 */
[----:B------:R-:W-:Y:S04]  /*4be0*/  @!P2 IADD3 R11, P1, P0, R94, R174, R30 ;  /* 0x000000ae5e0ba210 */ /* 0x000fe8000783e01e */
[----:B------:R-:W-:Y:S02]  /*4bf0*/  @!P2 IADD3.X R13, R107, R156, R36, P1, P0 ;  /* 0x0000009c6b0da210 */ /* 0x000fe40000fe0424 */
[C---:B------:R-:W-:Y:S04]  /*4c00*/  @!P3 LEA R2, P0, R3.reuse, c[0x0][0x270], 0x1 ;  /* 0x00009c000302ba11 */ /* 0x040fe800078008ff */
[----:B------:R-:W-:Y:S02]  /*4c10*/  @!P3 LEA.HI.X R3, R3, c[0x0][0x274], R6, 0x1, P0 ;  /* 0x00009d000303ba11 */ /* 0x000fe400000f0c06 */
[C---:B------:R-:W-:Y:S03]  /*4c20*/  @!P3 LEA R6, P0, R4.reuse, c[0x0][0x288], 0x1 ;  /* 0x0000a2000406ba11 */ /* 0x040fe600078008ff */
[----:B------:R1:W2:Y:S01]  /*4c30*/  @!P3 LDG.E.128 R16, [R2.64] ;  /* 0x000000080210b981 */ /* 0x0002a2000c1e1d00 */
[----:B------:R-:W-:Y:S02]  /*4c40*/  @!P3 LEA.HI.X R7, R4, c[0x0][0x28c], R7, 0x1, P0 ;  /* 0x0000a3000407ba11 */ /* 0x000fe400000f0c07 */
[C---:B------:R-:W-:Y:S04]  /*4c50*/  @!P2 LEA R8, P0, R5.reuse, c[0x0][0x270], 0x1 ;  /* 0x00009c000508aa11 */ /* 0x040fe800078008ff */
[----:B------:R-:W-:Y:S01]  /*4c60*/  @!P2 LEA.HI.X R9, R5, c[0x0][0x274], R9, 0x1, P0 ;  /* 0x00009d000509aa11 */ /* 0x000fe200000f0c09 */
[----:B------:R3:W4:Y:S01]  /*4c70*/  @!P3 LDG.E.128 R52, [R6.64] ;  /* 0x000000080634b981 */ /* 0x000722000c1e1d00 */
[C---:B------:R-:W-:Y:S04]  /*4c80*/  @!P2 LEA R12, P0, R11.reuse, c[0x0][0x288], 0x1 ;  /* 0x0000a2000b0caa11 */ /* 0x040fe800078008ff */
[----:B------:R-:W-:Y:S02]  /*4c90*/  @!P2 LEA.HI.X R13, R11, c[0x0][0x28c], R13, 0x1, P0 ;  /* 0x0000a3000b0daa11 */ /* 0x000fe400000f0c0d */
[----:B------:R-:W-:Y:S01]  /*4ca0*/  ISETP.GE.AND P0, PT, R190, R66, PT ;  /* 0x00000042be00720c */ /* 0x000fe20003f06270 */
[----:B------:R2:W4:Y:S03]  /*4cb0*/  @!P2 LDG.E.128 R20, [R8.64] ;  /* 0x000000080814a981 */ /* 0x000526000c1e1d00 */
[----:B------:R-:W-:Y:S05]  /*4cc0*/  ISETP.GE.OR P0, PT, R28, c[0x0][0x27c], P0 ;  /* 0x00009f001c007a0c */ /* 0x000fea0000706670 */
[----:B------:R-:W4:Y:S08]  /*4cd0*/  @!P2 LDG.E.128 R56, [R12.64] ;  /* 0x000000080c38a981 */ /* 0x000f30000c1e1d00 */
[----:B------:R-:W-:Y:S01]  /*4ce0*/  @!P0 IADD3 R4, P1, R96, R10, RZ ;  /* 0x0000000a60048210 */ /* 0x000fe20007f3e0ff */
[----:B---3--:R-:W-:Y:S04]  /*4cf0*/  CS2R R6, SRZ ;  /* 0x0000000000067805 */ /* 0x008fe8000001ff00 */
[----:B------:R-:W-:Y:S01]  /*4d00*/  @!P0 IMAD.X R5, R32, 0x1, R108, P1 ;  /* 0x0000000120058824 */ /* 0x000fe200008e066c */
[C---:B------:R-:W-:Y:S04]  /*4d10*/  @!P0 LEA R10, P1, R4.reuse, c[0x0][0x270], 0x1 ;  /* 0x00009c00040a8a11 */ /* 0x040fe800078208ff */
[----:B------:R-:W-:Y:S02]  /*4d20*/  @!P0 LEA.HI.X R11, R4, c[0x0][0x274], R5, 0x1, P1 ;  /* 0x00009d00040b8a11 */ /* 0x000fe400008f0c05 */
[----:B-1----:R-:W-:Y:S05]  /*4d30*/  @!P0 IADD3 R3, P1, R94, R30, RZ ;  /* 0x0000001e5e038210 */ /* 0x002fea0007f3e0ff */
[----:B------:R-:W-:Y:S01]  /*4d40*/  @!P0 IMAD.X R4, R36, 0x1, R107, P1 ;  /* 0x0000000124048824 */ /* 0x000fe200008e066b */
[C---:B------:R-:W-:Y:S01]  /*4d50*/  @!P0 LEA R2, P1, R3.reuse, c[0x0][0x288], 0x1 ;  /* 0x0000a20003028a11 */ /* 0x040fe200078208ff */
[----:B------:R-:W-:Y:S03]  /*4d60*/  CS2R R36, SRZ ;  /* 0x0000000000247805 */ /* 0x000fe6000001ff00 */
[----:B------:R-:W-:Y:S02]  /*4d70*/  @!P0 LEA.HI.X R3, R3, c[0x0][0x28c], R4, 0x1, P1 ;  /* 0x0000a30003038a11 */ /* 0x000fe400008f0c04 */
[----:B------:R-:W-:Y:S01]  /*4d80*/  CS2R R4, SRZ ;  /* 0x0000000000047805 */ /* 0x000fe2000001ff00 */
[----:B------:R-:W-:Y:S02]  /*4d90*/  ISETP.GE.OR P1, PT, R190, R66, P6 ;  /* 0x00000042be00720c */ /* 0x000fe40003726670 */
[----:B------:R1:W5:Y:S08]  /*4da0*/  @!P0 LDG.E.128 R36, [R2.64] ;  /* 0x0000000802248981 */ /* 0x000370000c1e1d00 */
[----:B------:R3:W5:Y:S01]  /*4db0*/  @!P0 LDG.E.128 R4, [R10.64] ;  /* 0x000000080a048981 */ /* 0x000762000c1e1d00 */
[----:B------:R-:W-:Y:S01]  /*4dc0*/  ISETP.GE.AND P0, PT, R28, c[0x0][0x27c], PT ;  /* 0x00009f001c007a0c */ /* 0x000fe20003f06270 */
[----:B--2---:R-:W-:Y:S02]  /*4dd0*/  IMAD.MOV.U32 R9, RZ, RZ, R18 ;  /* 0x000000ffff097224 */ /* 0x004fe400078e0012 */
[----:B------:R-:W-:Y:S02]  /*4de0*/  IMAD.MOV.U32 R8, RZ, RZ, R19 ;  /* 0x000000ffff087224 */ /* 0x000fe400078e0013 */
[----:B-1----:R-:W-:Y:S02]  /*4df0*/  IMAD.MOV.U32 R3, RZ, RZ, R16 ;  /* 0x000000ffff037224 */ /* 0x002fe400078e0010 */
[----:B------:R-:W-:Y:S01]  /*4e00*/  IMAD.MOV.U32 R2, RZ, RZ, R17 ;  /* 0x000000ffff027224 */ /* 0x000fe200078e0011 */
[----:B------:R-:W-:Y:S01]  /*4e10*/  PRMT R30, R8, 0x5410, R9 ;  /* 0x00005410081e7816 */ /* 0x000fe20000000009 */
[----:B----4-:R-:W-:Y:S02]  /*4e20*/  IMAD.MOV.U32 R9, RZ, RZ, R54 ;  /* 0x000000ffff097224 */ /* 0x010fe400078e0036 */
[----:B------:R-:W-:Y:S01]  /*4e30*/  IMAD.MOV.U32 R8, RZ, RZ, R55 ;  /* 0x000000ffff087224 */ /* 0x000fe200078e0037 */
[----:B------:R-:W-:Y:S01]  /*4e40*/  PRMT R27, R2, 0x5410, R3 ;  /* 0x00005410021b7816 */ /* 0x000fe20000000003 */
[----:B------:R-:W-:Y:S02]  /*4e50*/  IMAD.MOV.U32 R3, RZ, RZ, R52 ;  /* 0x000000ffff037224 */ /* 0x000fe400078e0034 */
        /* <DEDUP_REMOVED lines=13> */
[----:B------:R-:W-:Y:S04]  /*4f30*/  PRMT R63, R8, 0x5410, R9 ;  /* 0x00005410083f7816 */ /* 0x000fe80000000009 */
[----:B------:R-:W-:Y:S01]  /*4f40*/  PRMT R62, R2, 0x5410, R3 ;  /* 0x00005410023e7816 */ /* 0x000fe20000000003 */
[----:B------:R-:W-:-:S05]  /*4f50*/  @P1 BRA `(.L_x_238) ;  /* 0x0000076000001947 */ /* 0x000fca0003800000 */
[----:B---3--:R-:W-:Y:S01]  /*4f60*/  IADD3 R2, P1, R182, R64, RZ ;  /* 0x00000040b6027210 */ /* 0x008fe20007f3e0ff */
[----:B------:R-:W-:Y:S01]  /*4f70*/  LDS.128 R12, [R119+0x2900] ;  /* 0x00290000770c7984 */ /* 0x000fe20000000c00 */
[----:B-----5:R-:W-:Y:S01]  /*4f80*/  @!P0 SHF.R.U64 R35, R36, 0x10, R37 ;  /* 0x0000001024238819 */ /* 0x020fe20000001225 */
[----:B------:R-:W-:Y:S01]  /*4f90*/  IMAD.MOV.U32 R11, RZ, RZ, R7 ;  /* 0x000000ffff0b7224 */ /* 0x000fe200078e0007 */
[----:B------:R-:W-:Y:S01]  /*4fa0*/  @!P0 SHF.R.U32.HI R34, RZ, 0x10, R37 ;  /* 0x00000010ff228819 */ /* 0x000fe20000011625 */
[----:B------:R-:W-:Y:S01]  /*4fb0*/  IMAD.X R3, R68, 0x1, R120, P1 ;  /* 0x0000000144037824 */ /* 0x000fe200008e0678 */
[-C--:B------:R-:W-:Y:S01]  /*4fc0*/  IADD3 R8, P2, P1, R82, R2.reuse, R103 ;  /* 0x0000000252087210 */ /* 0x080fe2000795e067 */
[----:B------:R-:W-:Y:S02]  /*4fd0*/  IMAD.MOV.U32 R41, RZ, RZ, R39 ;  /* 0x000000ffff297224 */ /* 0x000fe400078e0027 */
[----:B------:R-:W1:Y:S01]  /*4fe0*/  LDS.128 R48, [R124+0x2900] ;  /* 0x002900007c307984 */ /* 0x000e620000000c00 */
[-C--:B------:R-:W-:Y:S01]  /*4ff0*/  IADD3.X R9, R85, R3.reuse, R105, P2, P1 ;  /* 0x0000000355097210 */ /* 0x080fe200017e2469 */
[----:B------:R-:W-:Y:S01]  /*5000*/  IMAD.MOV.U32 R10, RZ, RZ, R36 ;  /* 0x000000ffff0a7224 */ /* 0x000fe200078e0024 */
[----:B------:R-:W-:Y:S01]  /*5010*/  ISETP.GE.AND P1, PT, R84, c[0x0][0x1d4], PT ;  /* 0x0000750054007a0c */ /* 0x000fe20003f26270 */
[----:B------:R-:W-:Y:S01]  /*5020*/  IMAD.MOV.U32 R40, RZ, RZ, R37 ;  /* 0x000000ffff287224 */ /* 0x000fe200078e0025 */
[----:B------:R-:W-:Y:S01]  /*5030*/  @!P0 SHF.R.U64 R37, R38, 0x10, R39 ;  /* 0x0000001026258819 */ /* 0x000fe20000001227 */
[----:B------:R-:W-:Y:S01]  /*5040*/  IMAD.MOV.U32 R36, RZ, RZ, R38 ;  /* 0x000000ffff247224 */ /* 0x000fe200078e0026 */
[----:B------:R-:W-:Y:S02]  /*5050*/  @!P0 PRMT R35, R10, 0x5410, R35 ;  /* 0x000054100a238816 */ /* 0x000fe40000000023 */
[----:B------:R-:W-:Y:S02]  /*5060*/  @!P0 SHF.R.U32.HI R38, RZ, 0x10, R39 ;  /* 0x00000010ff268819 */ /* 0x000fe40000011627 */
[----:B------:R-:W-:Y:S02]  /*5070*/  @!P0 PRMT R42, R36, 0x5410, R37 ;  /* 0x00005410242a8816 */ /* 0x000fe40000000025 */
[----:B------:R-:W-:Y:S02]  /*5080*/  @!P0 PRMT R46, R41, 0x5410, R38 ;  /* 0x00005410292e8816 */ /* 0x000fe40000000026 */
[----:B------:R-:W-:Y:S02]  /*5090*/  @!P0 PRMT R34, R40, 0x5410, R34 ;  /* 0x0000541028228816 */ /* 0x000fe40000000022 */
[----:B------:R-:W-:Y:S03]  /*50a0*/  @!P1 IADD3 R2, P3, P2, R82, R2, R84 ;  /* 0x0000000252029210 */ /* 0x000fe60007a7e054 */
[----:B------:R-:W-:Y:S01]  /*50b0*/  @!P0 IMAD.U32 R36, R34, 0x10000, RZ ;  /* 0x0001000022248824 */ /* 0x000fe200078e00ff */
[----:B------:R-:W-:Y:S02]  /*50c0*/  @!P1 IADD3.X R3, R85, R3, R104, P3, P2 ;  /* 0x0000000355039210 */ /* 0x000fe40001fe4468 */
[C---:B------:R-:W-:Y:S04]  /*50d0*/  LEA R72, P2, R8.reuse, c[0x0][0x1c8], 0x1 ;  /* 0x0000720008487a11 */ /* 0x040fe800078408ff */
[----:B------:R-:W-:Y:S01]  /*50e0*/  LEA.HI.X R73, R8, c[0x0][0x1cc], R9, 0x1, P2 ;  /* 0x0000730008497a11 */ /* 0x000fe200010f0c09 */
[----:B------:R-:W-:Y:S01]  /*50f0*/  IMAD.MOV.U32 R9, RZ, RZ, R4 ;  /* 0x000000ffff097224 */ /* 0x000fe200078e0004 */
[----:B------:R-:W-:Y:S02]  /*5100*/  @!P1 LEA R70, P2, R2, c[0x0][0x1c8], 0x1 ;  /* 0x0000720002469a11 */ /* 0x000fe400078408ff */
[----:B------:R-:W-:Y:S02]  /*5110*/  @!P0 SHF.R.U64 R4, R4, 0x10, R5 ;  /* 0x0000001004048819 */ /* 0x000fe40000001205 */
[----:B------:R-:W-:Y:S02]  /*5120*/  @!P1 LEA.HI.X R71, R2, c[0x0][0x1cc], R3, 0x1, P2 ;  /* 0x0000730002479a11 */ /* 0x000fe400010f0c03 */
[----:B------:R-:W-:Y:S02]  /*5130*/  @!P0 PRMT R9, R9, 0x5410, R4 ;  /* 0x0000541009098816 */ /* 0x000fe40000000004 */
[----:B------:R-:W-:Y:S02]  /*5140*/  @!P0 SHF.R.U32.HI R2, RZ, 0x10, R7 ;  /* 0x00000010ff028819 */ /* 0x000fe40000011607 */
[----:B------:R-:W-:Y:S01]  /*5150*/  MOV R8, R5 ;  /* 0x0000000500087202 */ /* 0x000fe20000000f00 */
[----:B-1----:R-:W-:Y:S01]  /*5160*/  @!P0 IMAD.U32 R37, R49, 0x10000, RZ ;  /* 0x0001000031258824 */ /* 0x002fe200078e00ff */
[----:B------:R-:W-:Y:S02]  /*5170*/  @!P0 SHF.L.U32 R4, R13, 0x10, RZ ;  /* 0x000000100d048819 */ /* 0x000fe400000006ff */
[C---:B------:R-:W-:Y:S02]  /*5180*/  @!P0 SHF.L.U32 R41, R50.reuse, 0x10, RZ ;  /* 0x0000001032298819 */ /* 0x040fe400000006ff */
[----:B------:R-:W-:Y:S01]  /*5190*/  @!P0 LOP3.LUT R43, R50, 0xffff0000, RZ, 0xc0, !PT ;  /* 0xffff0000322b8812 */ /* 0x000fe200078ec0ff */
[----:B------:R-:W-:Y:S01]  /*51a0*/  @!P0 FMUL.FTZ R39, R4, R36 ;  /* 0x0000002404278220 */ /* 0x000fe20000410000 */
[C---:B------:R-:W-:Y:S02]  /*51b0*/  @!P0 SHF.L.U32 R45, R51.reuse, 0x10, RZ ;  /* 0x00000010332d8819 */ /* 0x040fe400000006ff */
[----:B------:R-:W-:Y:S02]  /*51c0*/  @!P0 LOP3.LUT R47, R51, 0xffff0000, RZ, 0xc0, !PT ;  /* 0xffff0000332f8812 */ /* 0x000fe400078ec0ff */
[----:B------:R-:W-:Y:S01]  /*51d0*/  @!P0 PRMT R11, R11, 0x5410, R2 ;  /* 0x000054100b0b8816 */ /* 0x000fe20000000002 */
[----:B------:R-:W-:Y:S01]  /*51e0*/  @!P0 IMAD.U32 R2, R12, 0x10000, RZ ;  /* 0x000100000c028824 */ /* 0x000fe200078e00ff */
[----:B------:R-:W-:Y:S02]  /*51f0*/  @!P0 SHF.R.U32.HI R3, RZ, 0x10, R5 ;  /* 0x00000010ff038819 */ /* 0x000fe40000011605 */
[----:B------:R-:W-:Y:S02]  /*5200*/  @!P0 SHF.R.U64 R5, R6, 0x10, R7 ;  /* 0x0000001006058819 */ /* 0x000fe40000001207 */
[----:B------:R-:W-:Y:S02]  /*5210*/  @!P0 SHF.L.U32 R7, R48, 0x10, RZ ;  /* 0x0000001030078819 */ /* 0x000fe400000006ff */
[----:B------:R-:W-:Y:S01]  /*5220*/  @!P0 PRMT R8, R8, 0x5410, R3 ;  /* 0x0000541008088816 */ /* 0x000fe20000000003 */
[----:B------:R-:W-:Y:S01]  /*5230*/  @!P0 IMAD.U32 R3, R9, 0x10000, RZ ;  /* 0x0001000009038824 */ /* 0x000fe200078e00ff */
[----:B------:R-:W-:Y:S01]  /*5240*/  @!P0 PRMT R10, R6, 0x5410, R5 ;  /* 0x00005410060a8816 */ /* 0x000fe20000000005 */
[----:B------:R-:W-:Y:S02]  /*5250*/  @!P0 IMAD.U32 R6, R35, 0x10000, RZ ;  /* 0x0001000023068824 */ /* 0x000fe400078e00ff */
[----:B------:R-:W-:Y:S02]  /*5260*/  @!P0 IMAD.U32 R5, R8, 0x10000, RZ ;  /* 0x0001000008058824 */ /* 0x000fe400078e00ff */
[C---:B------:R-:W-:Y:S02]  /*5270*/  @!P0 FMUL.FTZ R38, R2.reuse, R6 ;  /* 0x0000000602268220 */ /* 0x040fe40000410000 */
[-C--:B------:R-:W-:Y:S02]  /*5280*/  @!P0 FMUL.FTZ R2, R2, R3.reuse ;  /* 0x0000000302028220 */ /* 0x080fe40000410000 */
[----:B------:R-:W-:Y:S01]  /*5290*/  @!P0 FFMA.FTZ R79, R7, R3, -R38 ;  /* 0x00000003074f8223 */ /* 0x000fe20000010826 */
[----:B------:R-:W-:Y:S01]  /*52a0*/  @!P0 LOP3.LUT R3, R13, 0xffff0000, RZ, 0xc0, !PT ;  /* 0xffff00000d038812 */ /* 0x000fe200078ec0ff */
[----:B------:R-:W-:Y:S01]  /*52b0*/  @!P0 FFMA.FTZ R2, R6, R7, R2 ;  /* 0x0000000706028223 */ /* 0x000fe20000010002 */
[----:B------:R-:W-:Y:S01]  /*52c0*/  @!P0 LOP3.LUT R7, R12, 0xffff0000, RZ, 0xc0, !PT ;  /* 0xffff00000c078812 */ /* 0x000fe200078ec0ff */
[-C--:B------:R-:W-:Y:S01]  /*52d0*/  @!P0 FFMA.FTZ R78, R37, R5.reuse, -R39 ;  /* 0x00000005254e8223 */ /* 0x080fe20000010827 */
[----:B------:R-:W-:Y:S01]  /*52e0*/  @!P0 LOP3.LUT R39, R49, 0xffff0000, RZ, 0xc0, !PT ;  /* 0xffff000031278812 */ /* 0x000fe200078ec0ff */
[----:B------:R-:W-:Y:S01]  /*52f0*/  @!P0 FMUL.FTZ R4, R4, R5 ;  /* 0x0000000504048220 */ /* 0x000fe20000410000 */
[----:B------:R-:W-:Y:S02]  /*5300*/  @!P0 LOP3.LUT R38, R34, 0xffff0000, RZ, 0xc0, !PT ;  /* 0xffff000022268812 */ /* 0x000fe400078ec0ff */
[----:B------:R-:W-:Y:S02]  /*5310*/  @!P0 LOP3.LUT R34, R35, 0xffff0000, RZ, 0xc0, !PT ;  /* 0xffff000023228812 */ /* 0x000fe400078ec0ff */
[----:B------:R-:W-:Y:S02]  /*5320*/  @!P0 LOP3.LUT R35, R48, 0xffff0000, RZ, 0xc0, !PT ;  /* 0xffff000030238812 */ /* 0x000fe400078ec0ff */
[----:B------:R-:W-:Y:S01]  /*5330*/  @!P0 LOP3.LUT R6, R8, 0xffff0000, RZ, 0xc0, !PT ;  /* 0xffff000008068812 */ /* 0x000fe200078ec0ff */
[----:B------:R-:W-:Y:S01]  /*5340*/  @!P0 FMUL.FTZ R40, R7, R34 ;  /* 0x0000002207288220 */ /* 0x000fe20000410000 */
[----:B------:R-:W-:Y:S01]  /*5350*/  @!P0 LOP3.LUT R8, R9, 0xffff0000, RZ, 0xc0, !PT ;  /* 0xffff000009088812 */ /* 0x000fe200078ec0ff */
[C---:B------:R-:W-:Y:S02]  /*5360*/  @!P0 FMUL.FTZ R9, R3.reuse, R38 ;  /* 0x0000002603098220 */ /* 0x040fe40000410000 */
[----:B------:R-:W-:Y:S02]  /*5370*/  @!P0 FMUL.FTZ R5, R3, R6 ;  /* 0x0000000603058220 */ /* 0x000fe40000410000 */
[-C--:B------:R-:W-:Y:S02]  /*5380*/  @!P0 FMUL.FTZ R3, R7, R8.reuse ;  /* 0x0000000807038220 */ /* 0x080fe40000410000 */
[----:B------:R-:W-:Y:S01]  /*5390*/  @!P0 FFMA.FTZ R76, R35, R8, -R40 ;  /* 0x00000008234c8223 */ /* 0x000fe20000010828 */
[----:B------:R-:W-:Y:S01]  /*53a0*/  @!P0 LOP3.LUT R8, R14, 0xffff0000, RZ, 0xc0, !PT ;  /* 0xffff00000e088812 */ /* 0x000fe200078ec0ff */
[C---:B------:R-:W-:Y:S01]  /*53b0*/  @!P0 IMAD.U32 R40, R42.reuse, 0x10000, RZ ;  /* 0x000100002a288824 */ /* 0x040fe200078e00ff */
[----:B------:R-:W-:Y:S01]  /*53c0*/  @!P0 LOP3.LUT R42, R42, 0xffff0000, RZ, 0xc0, !PT ;  /* 0xffff00002a2a8812 */ /* 0x000fe200078ec0ff */
[----:B------:R-:W-:Y:S01]  /*53d0*/  @!P0 FFMA.FTZ R77, R39, R6, -R9 ;  /* 0x00000006274d8223 */ /* 0x000fe20000010809 */
[----:B------:R-:W-:Y:S01]  /*53e0*/  @!P0 LOP3.LUT R9, R10, 0xffff0000, RZ, 0xc0, !PT ;  /* 0xffff00000a098812 */ /* 0x000fe200078ec0ff */
[----:B------:R-:W-:Y:S02]  /*53f0*/  @!P0 IMAD.U32 R6, R14, 0x10000, RZ ;  /* 0x000100000e068824 */ /* 0x000fe400078e00ff */
[----:B------:R-:W-:Y:S02]  /*5400*/  @!P0 IMAD.U32 R7, R10, 0x10000, RZ ;  /* 0x000100000a078824 */ /* 0x000fe400078e00ff */
[----:B------:R-:W-:Y:S02]  /*5410*/  @!P0 FMUL.FTZ R10, R6, R40 ;  /* 0x00000028060a8220 */ /* 0x000fe40000410000 */
[----:B------:R-:W-:Y:S02]  /*5420*/  @!P0 FMUL.FTZ R44, R8, R42 ;  /* 0x0000002a082c8220 */ /* 0x000fe40000410000 */
[----:B------:R-:W-:Y:S01]  /*5430*/  @!P0 FFMA.FTZ R75, R41, R7, -R10 ;  /* 0x00000007294b8223 */ /* 0x000fe2000001080a */
[----:B------:R-:W-:Y:S01]  /*5440*/  @!P0 LOP3.LUT R10, R15, 0xffff0000, RZ, 0xc0, !PT ;  /* 0xffff00000f0a8812 */ /* 0x000fe200078ec0ff */
[----:B------:R-:W-:Y:S02]  /*5450*/  @!P0 FFMA.FTZ R74, R43, R9, -R44 ;  /* 0x000000092b4a8223 */ /* 0x000fe4000001082c */
[C---:B------:R-:W-:Y:S01]  /*5460*/  @!P0 IMAD.U32 R44, R46.reuse, 0x10000, RZ ;  /* 0x000100002e2c8824 */ /* 0x040fe200078e00ff */
[----:B------:R-:W-:Y:S01]  /*5470*/  @!P0 LOP3.LUT R46, R46, 0xffff0000, RZ, 0xc0, !PT ;  /* 0xffff00002e2e8812 */ /* 0x000fe200078ec0ff */
[----:B------:R-:W-:Y:S02]  /*5480*/  @!P0 FMUL.FTZ R6, R6, R7 ;  /* 0x0000000706068220 */ /* 0x000fe40000410000 */
[----:B------:R-:W-:Y:S02]  /*5490*/  @!P0 FMUL.FTZ R7, R8, R9 ;  /* 0x0000000908078220 */ /* 0x000fe40000410000 */
[----:B------:R-:W-:Y:S02]  /*54a0*/  @!P0 IMAD.U32 R8, R15, 0x10000, RZ ;  /* 0x000100000f088824 */ /* 0x000fe400078e00ff */
[C---:B------:R-:W-:Y:S01]  /*54b0*/  @!P0 IMAD.U32 R9, R11.reuse, 0x10000, RZ ;  /* 0x000100000b098824 */ /* 0x040fe200078e00ff */
[----:B------:R-:W-:Y:S01]  /*54c0*/  @!P0 LOP3.LUT R11, R11, 0xffff0000, RZ, 0xc0, !PT ;  /* 0xffff00000b0b8812 */ /* 0x000fe200078ec0ff */
[----:B------:R-:W-:Y:S01]  /*54d0*/  @!P0 FFMA.FTZ R3, R34, R35, R3 ;  /* 0x0000002322038223 */ /* 0x000fe20000010003 */
[----:B------:R-:W-:Y:S01]  /*54e0*/  @!P0 F2FP.BF16.PACK_AB R34, R74, R75 ;  /* 0x0000004b4a22823e */ /* 0x000fe200000010ff */
[----:B------:R-:W-:Y:S02]  /*54f0*/  @!P0 FMUL.FTZ R67, R8, R44 ;  /* 0x0000002c08438220 */ /* 0x000fe40000410000 */
[----:B------:R-:W-:Y:S02]  /*5500*/  @!P0 FMUL.FTZ R69, R10, R46 ;  /* 0x0000002e0a458220 */ /* 0x000fe40000410000 */
[----:B------:R-:W-:Y:S02]  /*5510*/  @!P0 FFMA.FTZ R4, R36, R37, R4 ;  /* 0x0000002524048223 */ /* 0x000fe40000010004 */
[----:B------:R-:W-:Y:S02]  /*5520*/  @!P0 FFMA.FTZ R5, R38, R39, R5 ;  /* 0x0000002726058223 */ /* 0x000fe40000010005 */
[----:B------:R-:W-:Y:S02]  /*5530*/  @!P0 FFMA.FTZ R67, R45, R9, -R67 ;  /* 0x000000092d438223 */ /* 0x000fe40000010843 */
[----:B------:R-:W-:Y:S01]  /*5540*/  @!P0 FFMA.FTZ R69, R47, R11, -R69 ;  /* 0x0000000b2f458223 */ /* 0x000fe20000010845 */
[----:B------:R-:W-:Y:S01]  /*5550*/  @!P0 F2FP.BF16.PACK_AB R4, R5, R4 ;  /* 0x000000040504823e */ /* 0x000fe200000010ff */
[----:B------:R-:W-:Y:S02]  /*5560*/  @!P0 FMUL.FTZ R8, R8, R9 ;  /* 0x0000000908088220 */ /* 0x000fe40000410000 */
[----:B------:R-:W-:Y:S01]  /*5570*/  @!P0 FFMA.FTZ R6, R40, R41, R6 ;  /* 0x0000002928068223 */ /* 0x000fe20000010006 */
[----:B------:R-:W-:Y:S01]  /*5580*/  @!P0 F2FP.BF16.PACK_AB R35, R69, R67 ;  /* 0x000000434523823e */ /* 0x000fe200000010ff */
[----:B------:R-:W-:Y:S01]  /*5590*/  @!P0 FMUL.FTZ R9, R10, R11 ;  /* 0x0000000b0a098220 */ /* 0x000fe20000410000 */
[----:B------:R-:W-:Y:S01]  /*55a0*/  @!P0 F2FP.BF16.PACK_AB R11, R77, R78 ;  /* 0x0000004e4d0b823e */ /* 0x000fe200000010ff */
[----:B------:R-:W-:Y:S01]  /*55b0*/  @!P0 FFMA.FTZ R7, R42, R43, R7 ;  /* 0x0000002b2a078223 */ /* 0x000fe20000010007 */
[----:B------:R-:W-:Y:S01]  /*55c0*/  @!P0 F2FP.BF16.PACK_AB R10, R76, R79 ;  /* 0x0000004f4c0a823e */ /* 0x000fe200000010ff */
[----:B------:R-:W-:Y:S01]  /*55d0*/  @!P0 FFMA.FTZ R8, R44, R45, R8 ;  /* 0x0000002d2c088223 */ /* 0x000fe20000010008 */
[----:B------:R-:W-:Y:S01]  /*55e0*/  @!P0 MOV R51, R35 ;  /* 0x0000002300338202 */ /* 0x000fe20000000f00 */
[----:B------:R-:W-:Y:S01]  /*55f0*/  @!P0 FFMA.FTZ R9, R46, R47, R9 ;  /* 0x0000002f2e098223 */ /* 0x000fe20000010009 */
[----:B------:R-:W-:Y:S01]  /*5600*/  @!P0 MOV R48, R10 ;  /* 0x0000000a00308202 */ /* 0x000fe20000000f00 */
[----:B------:R-:W-:Y:S01]  /*5610*/  @!P0 IMAD.MOV.U32 R49, RZ, RZ, R11 ;  /* 0x000000ffff318224 */ /* 0x000fe200078e000b */
[----:B------:R-:W-:Y:S01]  /*5620*/  @!P0 F2FP.BF16.PACK_AB R10, R3, R2 ;  /* 0x00000002030a823e */ /* 0x000fe200000010ff */
[----:B------:R-:W-:Y:S01]  /*5630*/  @!P0 IMAD.MOV.U32 R50, RZ, RZ, R34 ;  /* 0x000000ffff328224 */ /* 0x000fe200078e0022 */
[----:B------:R-:W-:Y:S01]  /*5640*/  @!P0 F2FP.BF16.PACK_AB R2, R9, R8 ;  /* 0x000000080902823e */ /* 0x000fe200000010ff */
[----:B------:R-:W-:Y:S01]  /*5650*/  @!P0 IMAD.MOV.U32 R13, RZ, RZ, R4 ;  /* 0x000000ffff0d8224 */ /* 0x000fe200078e0004 */
[----:B------:R-:W-:Y:S01]  /*5660*/  @!P0 F2FP.BF16.PACK_AB R3, R7, R6 ;  /* 0x000000060703823e */ /* 0x000fe200000010ff */
[----:B------:R-:W-:Y:S01]  /*5670*/  @!P0 IMAD.MOV.U32 R12, RZ, RZ, R10 ;  /* 0x000000ffff0c8224 */ /* 0x000fe200078e000a */
[----:B------:R1:W-:Y:S01]  /*5680*/  STG.E.128 [R72.64], R48 ;  /* 0x0000003048007986 */ /* 0x0003e2000c101d08 */
[----:B------:R-:W-:Y:S01]  /*5690*/  @!P0 IMAD.MOV.U32 R15, RZ, RZ, R2 ;  /* 0x000000ffff0f8224 */ /* 0x000fe200078e0002 */
[----:B------:R-:W-:Y:S06]  /*56a0*/  @!P0 MOV R14, R3 ;  /* 0x00000003000e8202 */ /* 0x000fec0000000f00 */
[----:B------:R1:W-:Y:S02]  /*56b0*/  @!P1 STG.E.128 [R70.64], R12 ;  /* 0x0000000c46009986 */ /* 0x0003e4000c101d08 */
.L_x_238:
[----:B---3--:R-:W-:Y:S05]  /*56c0*/  BSYNC B0 ;  /* 0x0000000000007941 */ /* 0x008fea0003800000 */
.L_x_237:
[----:B------:R-:W-:Y:S01]  /*56d0*/  ISETP.GE.OR P1, PT, R148, R66, P6 ;  /* 0x000000429400720c */ /* 0x000fe20003726670 */
[----:B------:R-:W-:-:S12]  /*56e0*/  BSSY B0, `(.L_x_239) ;  /* 0x0000071000007945 */ /* 0x000fd80003800000 */
[----:B------:R-:W-:-:S05]  /*56f0*/  @P1 BRA `(.L_x_240) ;  /* 0x000006f000001947 */ /* 0x000fca0003800000 */
[----:B------:R-:W-:Y:S01]  /*5700*/  IADD3 R2, P1, R180, R64, RZ ;  /* 0x00000040b4027210 */ /* 0x000fe20007f3e0ff */
[----:B-1----:R-:W1:Y:S01]  /*5710*/  LDS.128 R12, [R118+0x2900] ;  /* 0x00290000760c7984 */ /* 0x002e620000000c00 */
[--C-:B-----5:R-:W-:Y:S02]  /*5720*/  @!P0 SHF.R.U64 R6, R52, 0x10, R53.reuse ;  /* 0x0000001034068819 */ /* 0x120fe40000001235 */
[----:B------:R-:W-:Y:S01]  /*5730*/  @!P0 SHF.R.U32.HI R7, RZ, 0x10, R53 ;  /* 0x00000010ff078819 */ /* 0x000fe20000011635 */
[----:B------:R-:W-:Y:S01]  /*5740*/  IMAD.X R3, R68, 0x1, R126, P1 ;  /* 0x0000000144037824 */ /* 0x000fe200008e067e */
[-C--:B------:R-:W-:Y:S02]  /*5750*/  IADD3 R4, P2, P1, R82, R2.reuse, R103 ;  /* 0x0000000252047210 */ /* 0x080fe4000795e067 */
[----:B------:R-:W-:Y:S01]  /*5760*/  @!P0 SHF.R.U64 R9, R54, 0x10, R55 ;  /* 0x0000001036098819 */ /* 0x000fe20000001237 */
[----:B------:R-:W2:Y:S01]  /*5770*/  LDS.128 R44, [R123+0x2900] ;  /* 0x002900007b2c7984 */ /* 0x000ea20000000c00 */
[-C--:B------:R-:W-:Y:S02]  /*5780*/  IADD3.X R5, R85, R3.reuse, R105, P2, P1 ;  /* 0x0000000355057210 */ /* 0x080fe400017e2469 */
[----:B------:R-:W-:Y:S02]  /*5790*/  ISETP.GE.AND P1, PT, R84, c[0x0][0x1d4], PT ;  /* 0x0000750054007a0c */ /* 0x000fe40003f26270 */
[C---:B------:R-:W-:Y:S02]  /*57a0*/  @!P0 PRMT R36, R61.reuse, 0x5432, R9 ;  /* 0x000054323d248816 */ /* 0x040fe40000000009 */
[----:B------:R-:W-:Y:S04]  /*57b0*/  @!P0 SHF.R.U32.HI R10, RZ, 0x10, R55 ;  /* 0x00000010ff0a8819 */ /* 0x000fe80000011637 */
[----:B------:R-:W-:Y:S04]  /*57c0*/  @!P0 PRMT R34, R61, 0x5410, R10 ;  /* 0x000054103d228816 */ /* 0x000fe8000000000a */
[C---:B------:R-:W-:Y:S01]  /*57d0*/  @!P0 LOP3.LUT R40, R34.reuse, 0xffff0000, RZ, 0xc0, !PT ;  /* 0xffff000022288812 */ /* 0x040fe200078ec0ff */
[----:B------:R-:W-:Y:S01]  /*57e0*/  @!P0 IMAD.U32 R38, R34, 0x10000, RZ ;  /* 0x0001000022268824 */ /* 0x000fe200078e00ff */
[----:B------:R-:W-:Y:S04]  /*57f0*/  @!P1 IADD3 R2, P3, P2, R82, R2, R84 ;  /* 0x0000000252029210 */ /* 0x000fe80007a7e054 */
[----:B------:R-:W-:Y:S02]  /*5800*/  @!P1 IADD3.X R3, R85, R3, R104, P3, P2 ;  /* 0x0000000355039210 */ /* 0x000fe40001fe4468 */
[C---:B------:R-:W-:Y:S04]  /*5810*/  LEA R70, P2, R4.reuse, c[0x0][0x1c8], 0x1 ;  /* 0x0000720004467a11 */ /* 0x040fe800078408ff */
[----:B------:R-:W-:Y:S02]  /*5820*/  LEA.HI.X R71, R4, c[0x0][0x1cc], R5, 0x1, P2 ;  /* 0x0000730004477a11 */ /* 0x000fe400010f0c05 */
[----:B------:R-:W-:Y:S02]  /*5830*/  @!P1 LEA R50, P2, R2, c[0x0][0x1c8], 0x1 ;  /* 0x0000720002329a11 */ /* 0x000fe400078408ff */
[----:B------:R-:W-:Y:S02]  /*5840*/  @!P0 SHF.R.U64 R4, R18, 0x10, R19 ;  /* 0x0000001012048819 */ /* 0x000fe40000001213 */
[----:B------:R-:W-:Y:S02]  /*5850*/  @!P1 LEA.HI.X R51, R2, c[0x0][0x1cc], R3, 0x1, P2 ;  /* 0x0000730002339a11 */ /* 0x000fe400010f0c03 */
[----:B------:R-:W-:Y:S02]  /*5860*/  @!P0 SHF.R.U64 R2, R16, 0x10, R17 ;  /* 0x0000001010028819 */ /* 0x000fe40000001211 */
[----:B------:R-:W-:Y:S02]  /*5870*/  @!P0 PRMT R11, R30, 0x5432, R4 ;  /* 0x000054321e0b8816 */ /* 0x000fe40000000004 */
[----:B------:R-:W-:Y:S01]  /*5880*/  @!P0 PRMT R8, R27, 0x5432, R2 ;  /* 0x000054321b088816 */ /* 0x000fe20000000002 */
[----:B-1----:R-:W-:Y:S01]  /*5890*/  @!P0 IMAD.U32 R2, R12, 0x10000, RZ ;  /* 0x000100000c028824 */ /* 0x002fe200078e00ff */
[----:B------:R-:W-:Y:S01]  /*58a0*/  @!P0 SHF.L.U32 R4, R13, 0x10, RZ ;  /* 0x000000100d048819 */ /* 0x000fe200000006ff */
[----:B--2---:R-:W-:Y:S01]  /*58b0*/  @!P0 IMAD.U32 R9, R44, 0x10000, RZ ;  /* 0x000100002c098824 */ /* 0x004fe200078e00ff */
[C---:B------:R-:W-:Y:S01]  /*58c0*/  @!P0 LOP3.LUT R41, R47.reuse, 0xffff0000, RZ, 0xc0, !PT ;  /* 0xffff00002f298812 */ /* 0x040fe200078ec0ff */
[----:B------:R-:W-:Y:S01]  /*58d0*/  @!P0 IMAD.U32 R39, R47, 0x10000, RZ ;  /* 0x000100002f278824 */ /* 0x000fe200078e00ff */
[----:B------:R-:W-:Y:S02]  /*58e0*/  @!P0 LOP3.LUT R37, R46, 0xffff0000, RZ, 0xc0, !PT ;  /* 0xffff00002e258812 */ /* 0x000fe400078ec0ff */
[----:B------:R-:W-:Y:S01]  /*58f0*/  @!P0 SHF.R.U32.HI R5, RZ, 0x10, R19 ;  /* 0x00000010ff058819 */ /* 0x000fe20000011613 */
[----:B------:R-:W-:Y:S01]  /*5900*/  @!P0 IMAD.U32 R19, R45, 0x10000, RZ ;  /* 0x000100002d138824 */ /* 0x000fe200078e00ff */
[----:B------:R-:W-:Y:S02]  /*5910*/  @!P0 SHF.R.U32.HI R3, RZ, 0x10, R17 ;  /* 0x00000010ff038819 */ /* 0x000fe40000011611 */
[C---:B------:R-:W-:Y:S02]  /*5920*/  @!P0 PRMT R17, R60.reuse, 0x5410, R6 ;  /* 0x000054103c118816 */ /* 0x040fe40000000006 */
[----:B------:R-:W-:Y:S02]  /*5930*/  @!P0 PRMT R16, R60, 0x5432, R7 ;  /* 0x000054323c108816 */ /* 0x000fe40000000007 */
[----:B------:R-:W-:Y:S01]  /*5940*/  @!P0 PRMT R6, R27, 0x5410, R3 ;  /* 0x000054101b068816 */ /* 0x000fe20000000003 */
[----:B------:R-:W-:Y:S01]  /*5950*/  @!P0 IMAD.U32 R7, R17, 0x10000, RZ ;  /* 0x0001000011078824 */ /* 0x000fe200078e00ff */
[----:B------:R-:W-:Y:S01]  /*5960*/  @!P0 PRMT R10, R30, 0x5410, R5 ;  /* 0x000054101e0a8816 */ /* 0x000fe20000000005 */
[C---:B------:R-:W-:Y:S01]  /*5970*/  @!P0 IMAD.U32 R3, R8.reuse, 0x10000, RZ ;  /* 0x0001000008038824 */ /* 0x040fe200078e00ff */
[----:B------:R-:W-:Y:S01]  /*5980*/  @!P0 LOP3.LUT R8, R8, 0xffff0000, RZ, 0xc0, !PT ;  /* 0xffff000008088812 */ /* 0x000fe200078ec0ff */
[----:B------:R-:W-:Y:S02]  /*5990*/  @!P0 IMAD.U32 R18, R16, 0x10000, RZ ;  /* 0x0001000010128824 */ /* 0x000fe400078e00ff */
[----:B------:R-:W-:Y:S02]  /*59a0*/  @!P0 FMUL.FTZ R27, R2, R7 ;  /* 0x00000007021b8220 */ /* 0x000fe40000410000 */
[C---:B------:R-:W-:Y:S01]  /*59b0*/  @!P0 IMAD.U32 R5, R6.reuse, 0x10000, RZ ;  /* 0x0001000006058824 */ /* 0x040fe200078e00ff */
[----:B------:R-:W-:Y:S01]  /*59c0*/  @!P0 LOP3.LUT R6, R6, 0xffff0000, RZ, 0xc0, !PT ;  /* 0xffff000006068812 */ /* 0x000fe200078ec0ff */
[-C--:B------:R-:W-:Y:S02]  /*59d0*/  @!P0 FMUL.FTZ R2, R2, R3.reuse ;  /* 0x0000000302028220 */ /* 0x080fe40000410000 */
[----:B------:R-:W-:Y:S02]  /*59e0*/  @!P0 FMUL.FTZ R30, R4, R18 ;  /* 0x00000012041e8220 */ /* 0x000fe40000410000 */
[----:B------:R-:W-:Y:S01]  /*59f0*/  @!P0 FFMA.FTZ R55, R9, R3, -R27 ;  /* 0x0000000309378223 */ /* 0x000fe2000001081b */
[----:B------:R-:W-:Y:S01]  /*5a00*/  @!P0 LOP3.LUT R3, R13, 0xffff0000, RZ, 0xc0, !PT ;  /* 0xffff00000d038812 */ /* 0x000fe200078ec0ff */
[----:B------:R-:W-:Y:S01]  /*5a10*/  @!P0 FFMA.FTZ R54, R19, R5, -R30 ;  /* 0x0000000513368223 */ /* 0x000fe2000001081e */
[----:B------:R-:W-:Y:S01]  /*5a20*/  @!P0 LOP3.LUT R30, R45, 0xffff0000, RZ, 0xc0, !PT ;  /* 0xffff00002d1e8812 */ /* 0x000fe200078ec0ff */
[----:B------:R-:W-:Y:S01]  /*5a30*/  @!P0 FFMA.FTZ R2, R7, R9, R2 ;  /* 0x0000000907028223 */ /* 0x000fe20000010002 */
[----:B------:R-:W-:Y:S01]  /*5a40*/  @!P0 LOP3.LUT R27, R16, 0xffff0000, RZ, 0xc0, !PT ;  /* 0xffff0000101b8812 */ /* 0x000fe200078ec0ff */
[----:B------:R-:W-:Y:S01]  /*5a50*/  @!P0 FMUL.FTZ R4, R4, R5 ;  /* 0x0000000504048220 */ /* 0x000fe20000410000 */
[----:B------:R-:W-:Y:S01]  /*5a60*/  @!P0 LOP3.LUT R7, R12, 0xffff0000, RZ, 0xc0, !PT ;  /* 0xffff00000c078812 */ /* 0x000fe200078ec0ff */
[----:B------:R-:W-:Y:S01]  /*5a70*/  @!P0 FMUL.FTZ R5, R3, R6 ;  /* 0x0000000603058220 */ /* 0x000fe20000410000 */
[----:B------:R-:W-:Y:S01]  /*5a80*/  @!P0 LOP3.LUT R16, R17, 0xffff0000, RZ, 0xc0, !PT ;  /* 0xffff000011108812 */ /* 0x000fe200078ec0ff */
[----:B------:R-:W-:Y:S01]  /*5a90*/  @!P0 FMUL.FTZ R9, R3, R27 ;  /* 0x0000001b03098220 */ /* 0x000fe20000410000 */
[----:B------:R-:W-:Y:S01]  /*5aa0*/  @!P0 LOP3.LUT R17, R44, 0xffff0000, RZ, 0xc0, !PT ;  /* 0xffff00002c118812 */ /* 0x000fe200078ec0ff */
[----:B------:R-:W-:Y:S02]  /*5ab0*/  @!P0 FMUL.FTZ R3, R7, R8 ;  /* 0x0000000807038220 */ /* 0x000fe40000410000 */
[----:B------:R-:W-:Y:S01]  /*5ac0*/  @!P0 FFMA.FTZ R53, R30, R6, -R9 ;  /* 0x000000061e358223 */ /* 0x000fe20000010809 */
[----:B------:R-:W-:Y:S01]  /*5ad0*/  @!P0 SHF.L.U32 R6, R15, 0x10, RZ ;  /* 0x000000100f068819 */ /* 0x000fe200000006ff */
[----:B------:R-:W-:Y:S01]  /*5ae0*/  @!P0 FMUL.FTZ R35, R7, R16 ;  /* 0x0000001007238220 */ /* 0x000fe20000410000 */
[----:B------:R-:W-:Y:S01]  /*5af0*/  @!P0 LOP3.LUT R9, R15, 0xffff0000, RZ, 0xc0, !PT ;  /* 0xffff00000f098812 */ /* 0x000fe200078ec0ff */
[C---:B------:R-:W-:Y:S01]  /*5b00*/  @!P0 IMAD.U32 R7, R10.reuse, 0x10000, RZ ;  /* 0x000100000a078824 */ /* 0x040fe200078e00ff */
[----:B------:R-:W-:Y:S01]  /*5b10*/  @!P0 LOP3.LUT R10, R10, 0xffff0000, RZ, 0xc0, !PT ;  /* 0xffff00000a0a8812 */ /* 0x000fe200078ec0ff */
[----:B------:R-:W-:Y:S02]  /*5b20*/  @!P0 FFMA.FTZ R52, R17, R8, -R35 ;  /* 0x0000000811348223 */ /* 0x000fe40000010823 */
[C---:B------:R-:W-:Y:S02]  /*5b30*/  @!P0 FMUL.FTZ R34, R6.reuse, R38 ;  /* 0x0000002606228220 */ /* 0x040fe40000410000 */
[----:B------:R-:W-:Y:S02]  /*5b40*/  @!P0 FMUL.FTZ R35, R9, R40 ;  /* 0x0000002809238220 */ /* 0x000fe40000410000 */
[-C--:B------:R-:W-:Y:S01]  /*5b50*/  @!P0 FMUL.FTZ R8, R6, R7.reuse ;  /* 0x0000000706088220 */ /* 0x080fe20000410000 */
[C---:B------:R-:W-:Y:S01]  /*5b60*/  @!P0 SHF.L.U32 R6, R14.reuse, 0x10, RZ ;  /* 0x000000100e068819 */ /* 0x040fe200000006ff */
[----:B------:R-:W-:Y:S02]  /*5b70*/  @!P0 FFMA.FTZ R49, R39, R7, -R34 ;  /* 0x0000000727318223 */ /* 0x000fe40000010822 */
[-C--:B------:R-:W-:Y:S02]  /*5b80*/  @!P0 FMUL.FTZ R9, R9, R10.reuse ;  /* 0x0000000a09098220 */ /* 0x080fe40000410000 */
[----:B------:R-:W-:Y:S01]  /*5b90*/  @!P0 FFMA.FTZ R48, R41, R10, -R35 ;  /* 0x0000000a29308223 */ /* 0x000fe20000010823 */
[----:B------:R-:W-:Y:S01]  /*5ba0*/  @!P0 LOP3.LUT R10, R14, 0xffff0000, RZ, 0xc0, !PT ;  /* 0xffff00000e0a8812 */ /* 0x000fe200078ec0ff */
[C---:B------:R-:W-:Y:S01]  /*5bb0*/  @!P0 IMAD.U32 R34, R36.reuse, 0x10000, RZ ;  /* 0x0001000024228824 */ /* 0x040fe200078e00ff */
[----:B------:R-:W-:Y:S01]  /*5bc0*/  @!P0 LOP3.LUT R36, R36, 0xffff0000, RZ, 0xc0, !PT ;  /* 0xffff000024248812 */ /* 0x000fe200078ec0ff */
[C---:B------:R-:W-:Y:S01]  /*5bd0*/  @!P0 IMAD.U32 R7, R11.reuse, 0x10000, RZ ;  /* 0x000100000b078824 */ /* 0x040fe200078e00ff */
[----:B------:R-:W-:Y:S01]  /*5be0*/  @!P0 LOP3.LUT R11, R11, 0xffff0000, RZ, 0xc0, !PT ;  /* 0xffff00000b0b8812 */ /* 0x000fe200078ec0ff */
[----:B------:R-:W-:Y:S02]  /*5bf0*/  @!P0 IMAD.U32 R35, R46, 0x10000, RZ ;  /* 0x000100002e238824 */ /* 0x000fe400078e00ff */
[----:B------:R-:W-:Y:S02]  /*5c00*/  @!P0 FMUL.FTZ R42, R6, R34 ;  /* 0x00000022062a8220 */ /* 0x000fe40000410000 */
[----:B------:R-:W-:Y:S02]  /*5c10*/  @!P0 FMUL.FTZ R43, R10, R36 ;  /* 0x000000240a2b8220 */ /* 0x000fe40000410000 */
[----:B------:R-:W-:Y:S01]  /*5c20*/  @!P0 FFMA.FTZ R3, R16, R17, R3 ;  /* 0x0000001110038223 */ /* 0x000fe20000010003 */
[----:B------:R-:W-:Y:S01]  /*5c30*/  @!P0 F2FP.BF16.PACK_AB R17, R48, R49 ;  /* 0x000000313011823e */ /* 0x000fe200000010ff */
[----:B------:R-:W-:Y:S02]  /*5c40*/  @!P0 FMUL.FTZ R6, R6, R7 ;  /* 0x0000000706068220 */ /* 0x000fe40000410000 */
[----:B------:R-:W-:Y:S02]  /*5c50*/  @!P0 FFMA.FTZ R4, R18, R19, R4 ;  /* 0x0000001312048223 */ /* 0x000fe40000010004 */
[----:B------:R-:W-:Y:S02]  /*5c60*/  @!P0 FFMA.FTZ R42, R35, R7, -R42 ;  /* 0x00000007232a8223 */ /* 0x000fe4000001082a */
[----:B------:R-:W-:Y:S01]  /*5c70*/  @!P0 FMUL.FTZ R7, R10, R11 ;  /* 0x0000000b0a078220 */ /* 0x000fe20000410000 */
[----:B------:R-:W-:Y:S01]  /*5c80*/  @!P0 F2FP.BF16.PACK_AB R10, R52, R55 ;  /* 0x00000037340a823e */ /* 0x000fe200000010ff */
[----:B------:R-:W-:Y:S01]  /*5c90*/  @!P0 FFMA.FTZ R43, R37, R11, -R43 ;  /* 0x0000000b252b8223 */ /* 0x000fe2000001082b */
[----:B------:R-:W-:Y:S01]  /*5ca0*/  @!P0 F2FP.BF16.PACK_AB R11, R53, R54 ;  /* 0x00000036350b823e */ /* 0x000fe200000010ff */
[----:B------:R-:W-:Y:S02]  /*5cb0*/  @!P0 FFMA.FTZ R5, R27, R30, R5 ;  /* 0x0000001e1b058223 */ /* 0x000fe40000010005 */
[----:B------:R-:W-:Y:S01]  /*5cc0*/  @!P0 FFMA.FTZ R6, R34, R35, R6 ;  /* 0x0000002322068223 */ /* 0x000fe20000010006 */
[----:B------:R-:W-:Y:S01]  /*5cd0*/  @!P0 MOV R45, R11 ;  /* 0x0000000b002d8202 */ /* 0x000fe20000000f00 */
[----:B------:R-:W-:Y:S01]  /*5ce0*/  @!P0 FFMA.FTZ R7, R36, R37, R7 ;  /* 0x0000002524078223 */ /* 0x000fe20000010007 */
[----:B------:R-:W-:Y:S01]  /*5cf0*/  @!P0 F2FP.BF16.PACK_AB R16, R43, R42 ;  /* 0x0000002a2b10823e */ /* 0x000fe200000010ff */
[----:B------:R-:W-:Y:S01]  /*5d00*/  @!P0 FFMA.FTZ R8, R38, R39, R8 ;  /* 0x0000002726088223 */ /* 0x000fe20000010008 */
[----:B------:R-:W-:Y:S01]  /*5d10*/  @!P0 F2FP.BF16.PACK_AB R4, R5, R4 ;  /* 0x000000040504823e */ /* 0x000fe200000010ff */
[----:B------:R-:W-:Y:S02]  /*5d20*/  @!P0 FFMA.FTZ R9, R40, R41, R9 ;  /* 0x0000002928098223 */ /* 0x000fe40000010009 */
[----:B------:R-:W-:Y:S01]  /*5d30*/  @!P0 IMAD.MOV.U32 R44, RZ, RZ, R10 ;  /* 0x000000ffff2c8224 */ /* 0x000fe200078e000a */
[----:B------:R-:W-:Y:S01]  /*5d40*/  @!P0 F2FP.BF16.PACK_AB R10, R3, R2 ;  /* 0x00000002030a823e */ /* 0x000fe200000010ff */
[----:B------:R-:W-:Y:S01]  /*5d50*/  @!P0 IMAD.MOV.U32 R46, RZ, RZ, R16 ;  /* 0x000000ffff2e8224 */ /* 0x000fe200078e0010 */
[----:B------:R-:W-:Y:S01]  /*5d60*/  @!P0 F2FP.BF16.PACK_AB R3, R7, R6 ;  /* 0x000000060703823e */ /* 0x000fe200000010ff */
[----:B------:R-:W-:Y:S01]  /*5d70*/  @!P0 IMAD.MOV.U32 R47, RZ, RZ, R17 ;  /* 0x000000ffff2f8224 */ /* 0x000fe200078e0011 */
[----:B------:R-:W-:Y:S01]  /*5d80*/  @!P0 F2FP.BF16.PACK_AB R2, R9, R8 ;  /* 0x000000080902823e */ /* 0x000fe200000010ff */
[----:B------:R-:W-:Y:S01]  /*5d90*/  @!P0 IMAD.MOV.U32 R12, RZ, RZ, R10 ;  /* 0x000000ffff0c8224 */ /* 0x000fe200078e000a */
[----:B------:R-:W-:Y:S01]  /*5da0*/  @!P0 MOV R13, R4 ;  /* 0x00000004000d8202 */ /* 0x000fe20000000f00 */
[----:B------:R-:W-:Y:S01]  /*5db0*/  @!P0 IMAD.MOV.U32 R14, RZ, RZ, R3 ;  /* 0x000000ffff0e8224 */ /* 0x000fe200078e0003 */
[----:B------:R1:W-:Y:S01]  /*5dc0*/  STG.E.128 [R70.64], R44 ;  /* 0x0000002c46007986 */ /* 0x0003e2000c101d08 */
[----:B------:R-:W-:Y:S07]  /*5dd0*/  @!P0 IMAD.MOV.U32 R15, RZ, RZ, R2 ;  /* 0x000000ffff0f8224 */ /* 0x000fee00078e0002 */
[----:B------:R1:W-:Y:S02]  /*5de0*/  @!P1 STG.E.128 [R50.64], R12 ;  /* 0x0000000c32009986 */ /* 0x0003e4000c101d08 */
.L_x_240:
[----:B------:R-:W-:Y:S05]  /*5df0*/  BSYNC B0 ;  /* 0x0000000000007941 */ /* 0x000fea0003800000 */
.L_x_239:
[----:B------:R-:W-:Y:S05]  /*5e00*/  IADD3 R61, P1, R178, R64, RZ ;  /* 0x00000040b23d7210 */ /* 0x000fea0007f3e0ff */
[----:B------:R-:W-:Y:S01]  /*5e10*/  IMAD.X R60, R68, 0x1, R125, P1 ;  /* 0x00000001443c7824 */ /* 0x000fe200008e067d */
[----:B------:R-:W-:-:S13]  /*5e20*/  ISETP.GE.OR P1, PT, R150, R66, P6 ;  /* 0x000000429600720c */ /* 0x000fda0003726670 */
[----:B------:R-:W-:-:S05]  /*5e30*/  @P1 BRA `(.L_x_234) ;  /* 0x0000088000001947 */ /* 0x000fca0003800000 */
[----:B-----5:R-:W-:Y:S01]  /*5e40*/  @!P0 SHF.R.U32.HI R5, RZ, 0x10, R57 ;  /* 0x00000010ff058819 */ /* 0x020fe20000011639 */
[----:B-1----:R-:W1:Y:S01]  /*5e50*/  LDS.128 R12, [R117+0x2900] ;  /* 0x00290000750c7984 */ /* 0x002e620000000c00 */
[----:B------:R-:W-:Y:S02]  /*5e60*/  @!P0 SHF.R.U32.HI R3, RZ, 0x10, R21 ;  /* 0x00000010ff038819 */ /* 0x000fe40000011615 */
[----:B------:R-:W-:Y:S02]  /*5e70*/  @!P0 PRMT R34, R62, 0x5410, R5 ;  /* 0x000054103e228816 */ /* 0x000fe40000000005 */
[----:B------:R-:W-:Y:S02]  /*5e80*/  @!P0 SHF.R.U64 R8, R56, 0x10, R57 ;  /* 0x0000001038088819 */ /* 0x000fe40000001239 */
[----:B------:R-:W-:Y:S01]  /*5e90*/  IADD3 R16, P2, P1, R82, R61, R103 ;  /* 0x0000003d52107210 */ /* 0x000fe2000795e067 */
[----:B------:R-:W-:Y:S01]  /*5ea0*/  @!P0 IMAD.U32 R27, R34, 0x10000, RZ ;  /* 0x00010000221b8824 */ /* 0x000fe200078e00ff */
[----:B------:R-:W2:Y:S01]  /*5eb0*/  LDS.128 R44, [R121+0x2900] ;  /* 0x00290000792c7984 */ /* 0x000ea20000000c00 */
[----:B------:R-:W-:Y:S02]  /*5ec0*/  @!P0 SHF.R.U64 R2, R20, 0x10, R21 ;  /* 0x0000001014028819 */ /* 0x000fe40000001215 */
[----:B------:R-:W-:Y:S02]  /*5ed0*/  IADD3.X R18, R85, R60, R105, P2, P1 ;  /* 0x0000003c55127210 */ /* 0x000fe400017e2469 */
[----:B------:R-:W-:Y:S02]  /*5ee0*/  LEA R50, P1, R16, c[0x0][0x1c8], 0x1 ;  /* 0x0000720010327a11 */ /* 0x000fe400078208ff */
[--C-:B------:R-:W-:Y:S02]  /*5ef0*/  @!P0 SHF.R.U64 R6, R22, 0x10, R23.reuse ;  /* 0x0000001016068819 */ /* 0x100fe40000001217 */
[----:B------:R-:W-:Y:S02]  /*5f00*/  LEA.HI.X R51, R16, c[0x0][0x1cc], R18, 0x1, P1 ;  /* 0x0000730010337a11 */ /* 0x000fe400008f0c12 */
[----:B------:R-:W-:Y:S02]  /*5f10*/  @!P0 SHF.R.U32.HI R4, RZ, 0x10, R23 ;  /* 0x00000010ff048819 */ /* 0x000fe40000011617 */
[----:B------:R-:W-:Y:S02]  /*5f20*/  @!P0 PRMT R19, R32, 0x5432, R6 ;  /* 0x0000543220138816 */ /* 0x000fe40000000006 */
[----:B------:R-:W-:Y:S02]  /*5f30*/  @!P0 SHF.R.U64 R9, R58, 0x10, R59 ;  /* 0x000000103a098819 */ /* 0x000fe4000000123b */
[----:B------:R-:W-:Y:S02]  /*5f40*/  @!P0 PRMT R7, R31, 0x5410, R3 ;  /* 0x000054101f078816 */ /* 0x000fe40000000003 */
[----:B------:R-:W-:Y:S02]  /*5f50*/  @!P0 PRMT R17, R63, 0x5432, R9 ;  /* 0x000054323f118816 */ /* 0x000fe40000000009 */
[----:B------:R-:W-:Y:S01]  /*5f60*/  @!P0 PRMT R9, R32, 0x5410, R4 ;  /* 0x0000541020098816 */ /* 0x000fe20000000004 */
[----:B------:R-:W-:Y:S01]  /*5f70*/  @!P0 IMAD.U32 R3, R7, 0x10000, RZ ;  /* 0x0001000007038824 */ /* 0x000fe200078e00ff */
[----:B------:R-:W-:Y:S02]  /*5f80*/  @!P0 LOP3.LUT R36, R17, 0xffff0000, RZ, 0xc0, !PT ;  /* 0xffff000011248812 */ /* 0x000fe400078ec0ff */
[----:B------:R-:W-:Y:S02]  /*5f90*/  @!P0 SHF.R.U32.HI R10, RZ, 0x10, R59 ;  /* 0x00000010ff0a8819 */ /* 0x000fe4000001163b */
[----:B------:R-:W-:Y:S02]  /*5fa0*/  @!P0 PRMT R8, R62, 0x5432, R8 ;  /* 0x000054323e088816 */ /* 0x000fe40000000008 */
[----:B------:R-:W-:Y:S01]  /*5fb0*/  @!P0 PRMT R5, R31, 0x5432, R2 ;  /* 0x000054321f058816 */ /* 0x000fe20000000002 */
[----:B-1----:R-:W-:Y:S01]  /*5fc0*/  @!P0 IMAD.U32 R2, R13, 0x10000, RZ ;  /* 0x000100000d028824 */ /* 0x002fe200078e00ff */
[----:B------:R-:W-:Y:S01]  /*5fd0*/  @!P0 PRMT R11, R63, 0x5410, R10 ;  /* 0x000054103f0b8816 */ /* 0x000fe2000000000a */
[----:B------:R-:W-:Y:S01]  /*5fe0*/  @!P0 IMAD.U32 R20, R8, 0x10000, RZ ;  /* 0x0001000008148824 */ /* 0x000fe200078e00ff */
[----:B------:R-:W-:Y:S01]  /*5ff0*/  @!P0 LOP3.LUT R6, R12, 0xffff0000, RZ, 0xc0, !PT ;  /* 0xffff00000c068812 */ /* 0x000fe200078ec0ff */
[----:B------:R-:W-:Y:S01]  /*6000*/  @!P0 FMUL.FTZ R10, R2, R27 ;  /* 0x0000001b020a8220 */ /* 0x000fe20000410000 */
[----:B------:R-:W-:Y:S01]  /*6010*/  @!P0 LOP3.LUT R22, R8, 0xffff0000, RZ, 0xc0, !PT ;  /* 0xffff000008168812 */ /* 0x000fe200078ec0ff */
[-C--:B------:R-:W-:Y:S01]  /*6020*/  @!P0 FMUL.FTZ R4, R2, R3.reuse ;  /* 0x0000000302048220 */ /* 0x080fe20000410000 */
[----:B------:R-:W-:Y:S01]  /*6030*/  @!P0 SHF.L.U32 R16, R15, 0x10, RZ ;  /* 0x000000100f108819 */ /* 0x000fe200000006ff */
[----:B------:R-:W-:Y:S01]  /*6040*/  @!P0 IMAD.U32 R2, R12, 0x10000, RZ ;  /* 0x000100000c028824 */ /* 0x000fe200078e00ff */
[C---:B--2---:R-:W-:Y:S01]  /*6050*/  @!P0 SHF.L.U32 R30, R45.reuse, 0x10, RZ ;  /* 0x000000102d1e8819 */ /* 0x044fe200000006ff */
[C---:B------:R-:W-:Y:S01]  /*6060*/  @!P0 IMAD.U32 R21, R44.reuse, 0x10000, RZ ;  /* 0x000100002c158824 */ /* 0x040fe200078e00ff */
[----:B------:R-:W-:Y:S01]  /*6070*/  @!P0 LOP3.LUT R23, R44, 0xffff0000, RZ, 0xc0, !PT ;  /* 0xffff00002c178812 */ /* 0x000fe200078ec0ff */
[----:B------:R-:W-:Y:S01]  /*6080*/  @!P0 FMUL.FTZ R8, R2, R20 ;  /* 0x0000001402088220 */ /* 0x000fe20000410000 */
[----:B------:R-:W-:Y:S01]  /*6090*/  @!P0 LOP3.LUT R32, R45, 0xffff0000, RZ, 0xc0, !PT ;  /* 0xffff00002d208812 */ /* 0x000fe200078ec0ff */
[----:B------:R-:W-:Y:S01]  /*60a0*/  @!P0 FFMA.FTZ R56, R30, R3, -R10 ;  /* 0x000000031e388223 */ /* 0x000fe2000001080a */
[----:B------:R-:W-:Y:S01]  /*60b0*/  @!P0 LOP3.LUT R41, R47, 0xffff0000, RZ, 0xc0, !PT ;  /* 0xffff00002f298812 */ /* 0x000fe200078ec0ff */
[----:B------:R-:W-:Y:S01]  /*60c0*/  @!P0 FMUL.FTZ R10, R6, R22 ;  /* 0x00000016060a8220 */ /* 0x000fe20000410000 */
[C---:B------:R-:W-:Y:S01]  /*60d0*/  @!P0 LOP3.LUT R37, R46.reuse, 0xffff0000, RZ, 0xc0, !PT ;  /* 0xffff00002e258812 */ /* 0x040fe200078ec0ff */
[----:B------:R-:W-:Y:S01]  /*60e0*/  @!P0 IMAD.U32 R38, R11, 0x10000, RZ ;  /* 0x000100000b268824 */ /* 0x000fe200078e00ff */
[----:B------:R-:W-:Y:S01]  /*60f0*/  @!P0 SHF.L.U32 R3, R5, 0x10, RZ ;  /* 0x0000001005038819 */ /* 0x000fe200000006ff */
[----:B------:R-:W-:Y:S01]  /*6100*/  @!P0 IMAD.U32 R39, R47, 0x10000, RZ ;  /* 0x000100002f278824 */ /* 0x000fe200078e00ff */
[----:B------:R-:W-:Y:S01]  /*6110*/  @!P0 LOP3.LUT R5, R5, 0xffff0000, RZ, 0xc0, !PT ;  /* 0xffff000005058812 */ /* 0x000fe200078ec0ff */
[----:B------:R-:W-:Y:S01]  /*6120*/  @!P0 IMAD.U32 R35, R46, 0x10000, RZ ;  /* 0x000100002e238824 */ /* 0x000fe200078e00ff */
[----:B------:R-:W-:Y:S01]  /*6130*/  @!P0 LOP3.LUT R18, R15, 0xffff0000, RZ, 0xc0, !PT ;  /* 0xffff00000f128812 */ /* 0x000fe200078ec0ff */
[-C--:B------:R-:W-:Y:S01]  /*6140*/  @!P0 FMUL.FTZ R2, R2, R3.reuse ;  /* 0x0000000302028220 */ /* 0x080fe20000410000 */
[----:B------:R-:W-:Y:S01]  /*6150*/  @!P0 LOP3.LUT R31, R34, 0xffff0000, RZ, 0xc0, !PT ;  /* 0xffff0000221f8812 */ /* 0x000fe200078ec0ff */
[----:B------:R-:W-:Y:S01]  /*6160*/  @!P0 FFMA.FTZ R55, R21, R3, -R8 ;  /* 0x0000000315378223 */ /* 0x000fe20000010808 */
[----:B------:R-:W-:Y:S01]  /*6170*/  @!P0 SHF.L.U32 R34, R17, 0x10, RZ ;  /* 0x0000001011228819 */ /* 0x000fe200000006ff */
[-C--:B------:R-:W-:Y:S01]  /*6180*/  @!P0 FMUL.FTZ R3, R6, R5.reuse ;  /* 0x0000000506038220 */ /* 0x080fe20000410000 */
[----:B------:R-:W-:Y:S01]  /*6190*/  @!P0 LOP3.LUT R17, R9, 0xffff0000, RZ, 0xc0, !PT ;  /* 0xffff000009118812 */ /* 0x000fe200078ec0ff */
[----:B------:R-:W-:Y:S01]  /*61a0*/  @!P0 FFMA.FTZ R54, R23, R5, -R10 ;  /* 0x0000000517368223 */ /* 0x000fe2000001080a */
[C---:B------:R-:W-:Y:S01]  /*61b0*/  @!P0 LOP3.LUT R10, R14.reuse, 0xffff0000, RZ, 0xc0, !PT ;  /* 0xffff00000e0a8812 */ /* 0x040fe200078ec0ff */
[----:B------:R-:W-:Y:S01]  /*61c0*/  @!P0 IMAD.U32 R8, R14, 0x10000, RZ ;  /* 0x000100000e088824 */ /* 0x000fe200078e00ff */
[----:B------:R-:W-:Y:S01]  /*61d0*/  @!P0 LOP3.LUT R5, R7, 0xffff0000, RZ, 0xc0, !PT ;  /* 0xffff000007058812 */ /* 0x000fe200078ec0ff */
[----:B------:R-:W-:Y:S01]  /*61e0*/  @!P0 IMAD.U32 R7, R19, 0x10000, RZ ;  /* 0x0001000013078824 */ /* 0x000fe200078e00ff */
[----:B------:R-:W-:Y:S01]  /*61f0*/  @!P0 LOP3.LUT R6, R13, 0xffff0000, RZ, 0xc0, !PT ;  /* 0xffff00000d068812 */ /* 0x000fe200078ec0ff */
[----:B------:R-:W-:Y:S01]  /*6200*/  @!P0 FMUL.FTZ R42, R16, R38 ;  /* 0x00000026102a8220 */ /* 0x000fe20000410000 */
[----:B------:R-:W-:Y:S01]  /*6210*/  @!P0 LOP3.LUT R40, R11, 0xffff0000, RZ, 0xc0, !PT ;  /* 0xffff00000b288812 */ /* 0x000fe200078ec0ff */
[----:B------:R-:W-:Y:S01]  /*6220*/  @!P0 IMAD.U32 R11, R9, 0x10000, RZ ;  /* 0x00010000090b8824 */ /* 0x000fe200078e00ff */
[----:B------:R-:W-:Y:S01]  /*6230*/  @!P0 LOP3.LUT R9, R19, 0xffff0000, RZ, 0xc0, !PT ;  /* 0xffff000013098812 */ /* 0x000fe200078ec0ff */
[----:B------:R-:W-:Y:S01]  /*6240*/  @!P0 FMUL.FTZ R49, R6, R31 ;  /* 0x0000001f06318220 */ /* 0x000fe20000410000 */
[----:B------:R-:W-:Y:S01]  /*6250*/  ISETP.GE.AND P1, PT, R84, c[0x0][0x1d4], PT ;  /* 0x0000750054007a0c */ /* 0x000fe20003f26270 */
[----:B------:R-:W-:Y:S02]  /*6260*/  @!P0 FMUL.FTZ R19, R18, R40 ;  /* 0x0000002812138220 */ /* 0x000fe40000410000 */
[----:B------:R-:W-:Y:S02]  /*6270*/  @!P0 FMUL.FTZ R48, R8, R34 ;  /* 0x0000002208308220 */ /* 0x000fe40000410000 */
[----:B------:R-:W-:Y:S02]  /*6280*/  @!P0 FMUL.FTZ R43, R10, R36 ;  /* 0x000000240a2b8220 */ /* 0x000fe40000410000 */
[----:B------:R-:W-:Y:S02]  /*6290*/  @!P0 FFMA.FTZ R53, R32, R5, -R49 ;  /* 0x0000000520358223 */ /* 0x000fe40000010831 */
[----:B------:R-:W-:Y:S02]  /*62a0*/  @!P0 FFMA.FTZ R42, R39, R11, -R42 ;  /* 0x0000000b272a8223 */ /* 0x000fe4000001082a */
[----:B------:R-:W-:Y:S02]  /*62b0*/  @!P0 FFMA.FTZ R19, R41, R17, -R19 ;  /* 0x0000001129138223 */ /* 0x000fe40000010813 */
[----:B------:R-:W-:Y:S01]  /*62c0*/  @!P0 FFMA.FTZ R52, R35, R7, -R48 ;  /* 0x0000000723348223 */ /* 0x000fe20000010830 */
[----:B------:R-:W-:Y:S01]  /*62d0*/  @!P0 F2FP.BF16.PACK_AB R48, R53, R56 ;  /* 0x000000383530823e */ /* 0x000fe200000010ff */
[----:B------:R-:W-:Y:S01]  /*62e0*/  @!P0 FFMA.FTZ R49, R37, R9, -R43 ;  /* 0x0000000925318223 */ /* 0x000fe2000001082b */
[----:B------:R-:W-:Y:S01]  /*62f0*/  @!P0 F2FP.BF16.PACK_AB R42, R19, R42 ;  /* 0x0000002a132a823e */ /* 0x000fe200000010ff */
[----:B------:R-:W-:Y:S01]  /*6300*/  @!P0 FFMA.FTZ R2, R20, R21, R2 ;  /* 0x0000001514028223 */ /* 0x000fe20000010002 */
[----:B------:R-:W-:Y:S01]  /*6310*/  @!P0 F2FP.BF16.PACK_AB R43, R54, R55 ;  /* 0x00000037362b823e */ /* 0x000fe200000010ff */
[----:B------:R-:W-:Y:S01]  /*6320*/  @!P0 IMAD.MOV.U32 R45, RZ, RZ, R48 ;  /* 0x000000ffff2d8224 */ /* 0x000fe200078e0030 */
[----:B------:R-:W-:Y:S01]  /*6330*/  @!P0 F2FP.BF16.PACK_AB R19, R49, R52 ;  /* 0x000000343113823e */ /* 0x000fe200000010ff */
[----:B------:R-:W-:Y:S01]  /*6340*/  @!P0 FMUL.FTZ R5, R6, R5 ;  /* 0x0000000506058220 */ /* 0x000fe20000410000 */
[----:B------:R-:W-:Y:S01]  /*6350*/  @!P0 MOV R44, R43 ;  /* 0x0000002b002c8202 */ /* 0x000fe20000000f00 */
[----:B------:R-:W-:Y:S01]  /*6360*/  @!P0 FFMA.FTZ R3, R22, R23, R3 ;  /* 0x0000001716038223 */ /* 0x000fe20000010003 */
[----:B------:R-:W-:Y:S01]  /*6370*/  @!P0 MOV R47, R42 ;  /* 0x0000002a002f8202 */ /* 0x000fe20000000f00 */
[----:B------:R-:W-:Y:S02]  /*6380*/  @!P0 IMAD.MOV.U32 R46, RZ, RZ, R19 ;  /* 0x000000ffff2e8224 */ /* 0x000fe400078e0013 */
[----:B------:R-:W-:Y:S02]  /*6390*/  @!P0 FMUL.FTZ R6, R8, R7 ;  /* 0x0000000708068220 */ /* 0x000fe40000410000 */
[----:B------:R-:W-:Y:S01]  /*63a0*/  @!P0 FFMA.FTZ R4, R27, R30, R4 ;  /* 0x0000001e1b048223 */ /* 0x000fe20000010004 */
[----:B------:R1:W-:Y:S01]  /*63b0*/  STG.E.128 [R50.64], R44 ;  /* 0x0000002c32007986 */ /* 0x0003e2000c101d08 */
[----:B------:R-:W-:Y:S01]  /*63c0*/  @!P0 FMUL.FTZ R7, R10, R9 ;  /* 0x000000090a078220 */ /* 0x000fe20000410000 */
[----:B------:R-:W-:Y:S01]  /*63d0*/  @!P0 F2FP.BF16.PACK_AB R10, R3, R2 ;  /* 0x00000002030a823e */ /* 0x000fe200000010ff */
[----:B------:R-:W-:Y:S02]  /*63e0*/  @!P0 FFMA.FTZ R5, R31, R32, R5 ;  /* 0x000000201f058223 */ /* 0x000fe40000010005 */
[----:B------:R-:W-:Y:S02]  /*63f0*/  @!P0 FMUL.FTZ R8, R16, R11 ;  /* 0x0000000b10088220 */ /* 0x000fe40000410000 */
[----:B------:R-:W-:Y:S01]  /*6400*/  @!P0 FFMA.FTZ R6, R34, R35, R6 ;  /* 0x0000002322068223 */ /* 0x000fe20000010006 */
[----:B------:R-:W-:Y:S01]  /*6410*/  @!P0 F2FP.BF16.PACK_AB R4, R5, R4 ;  /* 0x000000040504823e */ /* 0x000fe200000010ff */
[----:B------:R-:W-:Y:S02]  /*6420*/  @!P0 FMUL.FTZ R9, R18, R17 ;  /* 0x0000001112098220 */ /* 0x000fe40000410000 */
[----:B------:R-:W-:Y:S02]  /*6430*/  @!P0 FFMA.FTZ R7, R36, R37, R7 ;  /* 0x0000002524078223 */ /* 0x000fe40000010007 */
[----:B------:R-:W-:Y:S02]  /*6440*/  @!P0 FFMA.FTZ R8, R38, R39, R8 ;  /* 0x0000002726088223 */ /* 0x000fe40000010008 */
[----:B------:R-:W-:Y:S01]  /*6450*/  @!P0 FFMA.FTZ R9, R40, R41, R9 ;  /* 0x0000002928098223 */ /* 0x000fe20000010009 */
[----:B------:R-:W-:Y:S01]  /*6460*/  @!P0 F2FP.BF16.PACK_AB R3, R7, R6 ;  /* 0x000000060703823e */ /* 0x000fe200000010ff */
[----:B------:R-:W-:Y:S02]  /*6470*/  @!P0 IMAD.MOV.U32 R12, RZ, RZ, R10 ;  /* 0x000000ffff0c8224 */ /* 0x000fe400078e000a */
[----:B------:R-:W-:Y:S01]  /*6480*/  @!P0 IMAD.MOV.U32 R13, RZ, RZ, R4 ;  /* 0x000000ffff0d8224 */ /* 0x000fe200078e0004 */
[----:B------:R-:W-:Y:S02]  /*6490*/  @!P0 F2FP.BF16.PACK_AB R2, R9, R8 ;  /* 0x000000080902823e */ /* 0x000fe400000010ff */
[----:B------:R-:W-:Y:S03]  /*64a0*/  @!P0 MOV R14, R3 ;  /* 0x00000003000e8202 */ /* 0x000fe60000000f00 */
[----:B------:R-:W-:Y:S01]  /*64b0*/  @!P0 IMAD.MOV.U32 R15, RZ, RZ, R2 ;  /* 0x000000ffff0f8224 */ /* 0x000fe200078e0002 */
[----:B------:R-:W-:-:S05]  /*64c0*/  @P1 BRA `(.L_x_234) ;  /* 0x000001f000001947 */ /* 0x000fca0003800000 */
[----:B------:R-:W-:Y:S04]  /*64d0*/  IADD3 R3, P1, P0, R82, R61, R84 ;  /* 0x0000003d52037210 */ /* 0x000fe8000783e054 */
[----:B------:R-:W-:Y:S02]  /*64e0*/  IADD3.X R4, R85, R60, R104, P1, P0 ;  /* 0x0000003c55047210 */ /* 0x000fe40000fe0468 */
[C---:B------:R-:W-:Y:S04]  /*64f0*/  LEA R2, P0, R3.reuse, c[0x0][0x1c8], 0x1 ;  /* 0x0000720003027a11 */ /* 0x040fe800078008ff */
[----:B------:R-:W-:Y:S05]  /*6500*/  LEA.HI.X R3, R3, c[0x0][0x1cc], R4, 0x1, P0 ;  /* 0x0000730003037a11 */ /* 0x000fea00000f0c04 */
[----:B------:R2:W-:Y:S01]  /*6510*/  STG.E.128 [R2.64], R12 ;  /* 0x0000000c02007986 */ /* 0x0005e2000c101d08 */
[----:B------:R-:W-:-:S05]  /*6520*/  BRA `(.L_x_234) ;  /* 0x0000019000007947 */ /* 0x000fca0003800000 */
.L_x_218:
[----:B------:R-:W-:Y:S01]  /*6530*/  ISETP.NE.AND P1, PT, R90, RZ, PT ;  /* 0x000000ff5a00720c */ /* 0x000fe20003f25270 */
[----:B------:R-:W-:Y:S01]  /*6540*/  IMAD R2, R33, -0x50, R0 ;  /* 0xffffffb021027824 */ /* 0x000fe200078e0200 */
[----:B------:R-:W-:Y:S04]  /*6550*/  BSSY B0, `(.L_x_241) ;  /* 0x0000008000007945 */ /* 0x000fe80003800000 */
[----:B------:R-:W-:Y:S04]  /*6560*/  IMNMX R2, R2, 0x50, PT ;  /* 0x0000005002027817 */ /* 0x000fe80003800200 */
[----:B------:R-:W-:-:S13]  /*6570*/  ISETP.GE.AND P0, PT, R190, R2, PT ;  /* 0x00000002be00720c */ /* 0x000fda0003f06270 */
[----:B------:R-:W-:-:S05]  /*6580*/  @P0 BRA `(.L_x_242) ;  /* 0x0000004000000947 */ /* 0x000fca0003800000 */
[----:B------:R-:W1:Y:S04]  /*6590*/  @!P6 LDS.128 R8, [R80+0x2800] ;  /* 0x002800005008e984 */ /* 0x000e680000000c00 */
[----:B------:R-:W2:Y:S04]  /*65a0*/  @!P1 LDS.128 R4, [R81+0x2800] ;  /* 0x0028000051049984 */ /* 0x000ea80000000c00 */
[----:B-1----:R1:W-:Y:S04]  /*65b0*/  @!P6 STG.E.128 [R54.64], R8 ;  /* 0x000000083600e986 */ /* 0x0023e8000c101d08 */
[----:B--2---:R1:W-:Y:S02]  /*65c0*/  @!P1 STG.E.128 [R54.64+0x40], R4 ;  /* 0x0000400436009986 */ /* 0x0043e4000c101d08 */
.L_x_242:
[----:B------:R-:W-:Y:S05]  /*65d0*/  BSYNC B0 ;  /* 0x0000000000007941 */ /* 0x000fea0003800000 */
.L_x_241:
[----:B------:R-:W-:Y:S01]  /*65e0*/  ISETP.GE.AND P0, PT, R148, R2, PT ;  /* 0x000000029400720c */ /* 0x000fe20003f06270 */
[----:B------:R-:W-:-:S12]  /*65f0*/  BSSY B0, `(.L_x_243) ;  /* 0x0000006000007945 */ /* 0x000fd80003800000 */
[----:B------:R-:W-:-:S05]  /*6600*/  @P0 BRA `(.L_x_244) ;  /* 0x0000004000000947 */ /* 0x000fca0003800000 */
[----:B-1----:R-:W1:Y:S04]  /*6610*/  @!P6 LDS.128 R8, [R80+0x3800] ;  /* 0x003800005008e984 */ /* 0x002e680000000c00 */
[----:B------:R-:W2:Y:S04]  /*6620*/  @!P1 LDS.128 R4, [R81+0x3800] ;  /* 0x0038000051049984 */ /* 0x000ea80000000c00 */
[----:B-1----:R1:W-:Y:S04]  /*6630*/  @!P6 STG.E.128 [R60.64], R8 ;  /* 0x000000083c00e986 */ /* 0x0023e8000c101d08 */
[----:B--2---:R1:W-:Y:S02]  /*6640*/  @!P1 STG.E.128 [R60.64+0x40], R4 ;  /* 0x000040043c009986 */ /* 0x0043e4000c101d08 */
.L_x_244:
[----:B------:R-:W-:Y:S05]  /*6650*/  BSYNC B0 ;  /* 0x0000000000007941 */ /* 0x000fea0003800000 */
.L_x_243:
[----:B------:R-:W-:-:S13]  /*6660*/  ISETP.GE.AND P0, PT, R150, R2, PT ;  /* 0x000000029600720c */ /* 0x000fda0003f06270 */
[----:B------:R-:W-:-:S05]  /*6670*/  @P0 BRA `(.L_x_234) ;  /* 0x0000004000000947 */ /* 0x000fca0003800000 */
[----:B-1----:R-:W1:Y:S04]  /*6680*/  @!P6 LDS.128 R8, [R80+0x4800] ;  /* 0x004800005008e984 */ /* 0x002e680000000c00 */
[----:B------:R-:W2:Y:S04]  /*6690*/  @!P1 LDS.128 R4, [R81+0x4800] ;  /* 0x0048000051049984 */ /* 0x000ea80000000c00 */
[----:B-1----:R1:W-:Y:S04]  /*66a0*/  @!P6 STG.E.128 [R62.64], R8 ;  /* 0x000000083e00e986 */ /* 0x0023e8000c101d08 */
[----:B--2---:R1:W-:Y:S02]  /*66b0*/  @!P1 STG.E.128 [R62.64+0x40], R4 ;  /* 0x000040043e009986 */ /* 0x0043e4000c101d08 */
.L_x_234:
[----:B------:R-:W-:Y:S05]  /*66c0*/  BSYNC B2 ;  /* 0x0000000000027941 */ /* 0x000fea0003800000 */
.L_x_217:
[C---:B-12---:R-:W-:Y:S01]  /*66d0*/  IMAD R15, R33.reuse, -0x50, RZ ;  /* 0xffffffb0210f7824 */ /* 0x046fe200078e02ff */
[----:B------:R-:W-:Y:S01]  /*66e0*/  BSSY B0, `(.L_x_245) ;  /* 0x000005c000007945 */ /* 0x000fe20003800000 */
[----:B------:R-:W-:Y:S02]  /*66f0*/  IMAD R2, R88, 0x50, RZ ;  /* 0x0000005058027824 */ /* 0x000fe400078e02ff */
[----:B-----5:R-:W-:Y:S02]  /*6700*/  IMAD.IADD R4, R116, 0x1, R15 ;  /* 0x0000000174047824 */ /* 0x020fe400078e020f */
[----:B------:R-:W-:Y:S03]  /*6710*/  IMAD.WIDE.U32 R16, R33, 0x50, RZ ;  /* 0x0000005021107825 */ /* 0x000fe600078e00ff */
[C---:B------:R-:W-:Y:S01]  /*6720*/  ISETP.GE.AND P4, PT, R4.reuse, 0x11, PT ;  /* 0x000000110400780c */ /* 0x040fe20003f86270 */
[----:B------:R-:W-:Y:S01]  /*6730*/  IMAD.IADD R17, R17, 0x1, R2 ;  /* 0x0000000111117824 */ /* 0x000fe200078e0202 */
[----:B------:R-:W-:Y:S02]  /*6740*/  ISETP.GE.AND P3, PT, R4, 0x1, PT ;  /* 0x000000010400780c */ /* 0x000fe40003f66270 */
[----:B------:R-:W-:Y:S02]  /*6750*/  IADD3 R2, P0, R122, R16, RZ ;  /* 0x000000107a027210 */ /* 0x000fe40007f1e0ff */
[C---:B------:R-:W-:Y:S02]  /*6760*/  ISETP.GE.AND P2, PT, R4.reuse, 0x21, PT ;  /* 0x000000210400780c */ /* 0x040fe40003f46270 */
[----:B------:R-:W-:Y:S02]  /*6770*/  IADD3.X R3, R17, R131, RZ, P0, !PT ;  /* 0x0000008311037210 */ /* 0x000fe400007fe4ff */
[----:B------:R-:W-:Y:S03]  /*6780*/  ISETP.GE.AND P1, PT, R4, 0x31, PT ;  /* 0x000000310400780c */ /* 0x000fe60003f26270 */
[C---:B------:R-:W-:Y:S02]  /*6790*/  @P4 IADD3 R5, P0, R2.reuse, 0x10, RZ ;  /* 0x0000001002054810 */ /* 0x040fe40007f1e0ff */
[----:B------:R-:W-:Y:S01]  /*67a0*/  @P3 IMAD R9, R3, c[0x0][0x258], RZ ;  /* 0x0000960003093a24 */ /* 0x000fe200078e02ff */
[-C--:B------:R-:W-:Y:S01]  /*67b0*/  @P3 MOV R6, R86.reuse ;  /* 0x0000005600063202 */ /* 0x080fe20000000f00 */
[----:B------:R-:W-:Y:S02]  /*67c0*/  @P3 IMAD.MOV.U32 R7, RZ, RZ, R89 ;  /* 0x000000ffff073224 */ /* 0x000fe400078e0059 */
[----:B------:R-:W-:Y:S01]  /*67d0*/  @P4 IMAD.X R10, RZ, RZ, R3, P0 ;  /* 0x000000ffff0a4224 */ /* 0x000fe200000e0603 */
[C---:B------:R-:W-:Y:S01]  /*67e0*/  @P2 IADD3 R8, P0, R2.reuse, 0x20, RZ ;  /* 0x0000002002082810 */ /* 0x040fe20007f1e0ff */
[C---:B------:R-:W-:Y:S04]  /*67f0*/  @P3 IMAD.WIDE.U32 R6, R2.reuse, c[0x0][0x258], R6 ;  /* 0x0000960002063a25 */ /* 0x040fe800078e0006 */
[----:B------:R-:W-:Y:S02]  /*6800*/  @P3 IMAD R9, R2, c[0x0][0x25c], R9 ;  /* 0x0000970002093a24 */ /* 0x000fe400078e0209 */
[----:B------:R-:W-:Y:S01]  /*6810*/  @P2 IMAD.X R14, RZ, RZ, R3, P0 ;  /* 0x000000ffff0e2224 */ /* 0x000fe200000e0603 */
[----:B------:R-:W-:Y:S01]  /*6820*/  @P3 LEA R12, P0, R6, c[0x0][0x250], 0x1 ;  /* 0x00009400060c3a11 */ /* 0x000fe200078008ff */
[----:B------:R-:W-:Y:S02]  /*6830*/  @P3 IMAD.IADD R7, R7, 0x1, R9 ;  /* 0x0000000107073824 */ /* 0x000fe400078e0209 */
[----:B------:R-:W-:Y:S03]  /*6840*/  @P4 IMAD R9, R10, c[0x0][0x258], RZ ;  /* 0x000096000a094a24 */ /* 0x000fe600078e02ff */
[----:B------:R-:W-:Y:S01]  /*6850*/  @P3 LEA.HI.X R13, R6, c[0x0][0x254], R7, 0x1, P0 ;  /* 0x00009500060d3a11 */ /* 0x000fe200000f0c07 */
[----:B------:R-:W-:Y:S01]  /*6860*/  @P4 IMAD.MOV.U32 R7, RZ, RZ, R89 ;  /* 0x000000ffff074224 */ /* 0x000fe200078e0059 */
[-C--:B------:R-:W-:Y:S05]  /*6870*/  @P4 MOV R6, R86.reuse ;  /* 0x0000005600064202 */ /* 0x080fea0000000f00 */
[C---:B------:R-:W-:Y:S04]  /*6880*/  @P4 IMAD.WIDE.U32 R6, R5.reuse, c[0x0][0x258], R6 ;  /* 0x0000960005064a25 */ /* 0x040fe800078e0006 */
[----:B------:R-:W-:Y:S01]  /*6890*/  @P4 IMAD R5, R5, c[0x0][0x25c], R9 ;  /* 0x0000970005054a24 */ /* 0x000fe200078e0209 */
[C---:B------:R-:W-:Y:S03]  /*68a0*/  @P4 LEA R10, P0, R6.reuse, c[0x0][0x250], 0x1 ;  /* 0x00009400060a4a11 */ /* 0x040fe600078008ff */
[----:B------:R-:W-:Y:S02]  /*68b0*/  @P4 IMAD.IADD R5, R7, 0x1, R5 ;  /* 0x0000000107054824 */ /* 0x000fe400078e0205 */
[----:B------:R-:W-:Y:S03]  /*68c0*/  @P2 IMAD.MOV.U32 R7, RZ, RZ, R89 ;  /* 0x000000ffff072224 */ /* 0x000fe600078e0059 */
[----:B------:R-:W-:Y:S01]  /*68d0*/  @P4 LEA.HI.X R11, R6, c[0x0][0x254], R5, 0x1, P0 ;  /* 0x00009500060b4a11 */ /* 0x000fe200000f0c05 */
[----:B------:R-:W-:Y:S01]  /*68e0*/  @P2 IMAD R5, R14, c[0x0][0x258], RZ ;  /* 0x000096000e052a24 */ /* 0x000fe200078e02ff */
[-C--:B------:R-:W-:Y:S03]  /*68f0*/  @P2 MOV R6, R86.reuse ;  /* 0x0000005600062202 */ /* 0x080fe60000000f00 */
[C---:B------:R-:W-:Y:S02]  /*6900*/  @P2 IMAD R5, R8.reuse, c[0x0][0x25c], R5 ;  /* 0x0000970008052a24 */ /* 0x040fe400078e0205 */
[----:B------:R-:W-:Y:S05]  /*6910*/  @P2 IMAD.WIDE.U32 R6, R8, c[0x0][0x258], R6 ;  /* 0x0000960008062a25 */ /* 0x000fea00078e0006 */
[C---:B------:R-:W-:Y:S02]  /*6920*/  @P2 LEA R8, P0, R6.reuse, c[0x0][0x250], 0x1 ;  /* 0x0000940006082a11 */ /* 0x040fe400078008ff */
[----:B------:R-:W-:Y:S04]  /*6930*/  @P2 IADD3 R5, R7, R5, RZ ;  /* 0x0000000507052210 */ /* 0x000fe80007ffe0ff */
[----:B------:R-:W-:Y:S02]  /*6940*/  @P2 LEA.HI.X R9, R6, c[0x0][0x254], R5, 0x1, P0 ;  /* 0x0000950006092a11 */ /* 0x000fe400000f0c05 */
[----:B------:R-:W-:Y:S05]  /*6950*/  @P1 IADD3 R5, P0, R2, 0x30, RZ ;  /* 0x0000003002051810 */ /* 0x000fea0007f1e0ff */
[----:B------:R-:W-:Y:S01]  /*6960*/  @P1 IMAD.X R6, RZ, RZ, R3, P0 ;  /* 0x000000ffff061224 */ /* 0x000fe200000e0603 */
[----:B------:R-:W-:Y:S03]  /*6970*/  ISETP.GE.AND P0, PT, R4, 0x41, PT ;  /* 0x000000410400780c */ /* 0x000fe60003f06270 */
[----:B------:R-:W-:Y:S10]  /*6980*/  @P1 IMAD R6, R6, c[0x0][0x258], RZ ;  /* 0x0000960006061a24 */ /* 0x000ff400078e02ff */
[----:B------:R-:W-:Y:S01]  /*6990*/  @P0 IADD3 R4, P5, R2, 0x40, RZ ;  /* 0x0000004002040810 */ /* 0x000fe20007fbe0ff */
[----:B------:R-:W-:Y:S03]  /*69a0*/  @P1 IMAD.MOV.U32 R2, RZ, RZ, R86 ;  /* 0x000000ffff021224 */ /* 0x000fe600078e0056 */
[----:B------:R-:W-:Y:S02]  /*69b0*/  @P0 IADD3.X R14, RZ, R3, RZ, P5, !PT ;  /* 0x00000003ff0e0210 */ /* 0x000fe40002ffe4ff */
[----:B------:R-:W-:Y:S05]  /*69c0*/  @P1 MOV R3, R89 ;  /* 0x0000005900031202 */ /* 0x000fea0000000f00 */
[C---:B------:R-:W-:Y:S04]  /*69d0*/  @P1 IMAD.WIDE.U32 R2, R5.reuse, c[0x0][0x258], R2 ;  /* 0x0000960005021a25 */ /* 0x040fe800078e0002 */
[----:B------:R-:W-:Y:S01]  /*69e0*/  @P1 IMAD R5, R5, c[0x0][0x25c], R6 ;  /* 0x0000970005051a24 */ /* 0x000fe200078e0206 */
[----:B------:R-:W-:Y:S03]  /*69f0*/  @P1 LEA R6, P5, R2, c[0x0][0x250], 0x1 ;  /* 0x0000940002061a11 */ /* 0x000fe600078a08ff */
[----:B------:R-:W-:Y:S02]  /*6a00*/  @P1 IMAD.IADD R3, R3, 0x1, R5 ;  /* 0x0000000103031824 */ /* 0x000fe400078e0205 */
[----:B------:R-:W-:Y:S03]  /*6a10*/  @P0 IMAD R5, R14, c[0x0][0x258], RZ ;  /* 0x000096000e050a24 */ /* 0x000fe600078e02ff */
[----:B------:R-:W-:Y:S01]  /*6a20*/  @P1 LEA.HI.X R7, R2, c[0x0][0x254], R3, 0x1, P5 ;  /* 0x0000950002071a11 */ /* 0x000fe200028f0c03 */
[----:B------:R-:W-:Y:S01]  /*6a30*/  @P0 IMAD.MOV.U32 R3, RZ, RZ, R89 ;  /* 0x000000ffff030224 */ /* 0x000fe200078e0059 */
[----:B------:R-:W-:Y:S05]  /*6a40*/  @P0 MOV R2, R86 ;  /* 0x0000005600020202 */ /* 0x000fea0000000f00 */
[C---:B------:R-:W-:Y:S04]  /*6a50*/  @P0 IMAD.WIDE.U32 R2, R4.reuse, c[0x0][0x258], R2 ;  /* 0x0000960004020a25 */ /* 0x040fe800078e0002 */
[----:B------:R-:W-:Y:S05]  /*6a60*/  @P0 IMAD R4, R4, c[0x0][0x25c], R5 ;  /* 0x0000970004040a24 */ /* 0x000fea00078e0205 */
[----:B------:R-:W-:Y:S02]  /*6a70*/  @P0 IADD3 R3, R3, R4, RZ ;  /* 0x0000000403030210 */ /* 0x000fe40007ffe0ff */
[C---:B------:R-:W-:Y:S04]  /*6a80*/  @P0 LEA R4, P5, R2.reuse, c[0x0][0x250], 0x1 ;  /* 0x0000940002040a11 */ /* 0x040fe800078a08ff */
[----:B------:R-:W-:Y:S01]  /*6a90*/  @P0 LEA.HI.X R5, R2, c[0x0][0x254], R3, 0x1, P5 ;  /* 0x0000950002050a11 */ /* 0x000fe200028f0c03 */
[----:B------:R-:W-:Y:S01]  /*6aa0*/  IMAD.IADD R2, R15, 0x1, R0 ;  /* 0x000000010f027824 */ /* 0x000fe200078e0200 */
[----:B------:R-:W-:-:S13]  /*6ab0*/  ISETP.NE.AND P5, PT, R132, RZ, PT ;  /* 0x000000ff8400720c */ /* 0x000fda0003fa5270 */
[----:B------:R-:W-:Y:S01]  /*6ac0*/  @!PT LDS RZ, [RZ] ;  /* 0x00000000fffff984 */ /* 0x000fe20000000800 */
[----:B------:R-:W-:Y:S01]  /*6ad0*/  @!PT LDS RZ, [RZ] ;  /* 0x00000000fffff984 */ /* 0x000fe20000000800 */
[----:B------:R-:W-:Y:S01]  /*6ae0*/  @!PT LDS RZ, [RZ] ;  /* 0x00000000fffff984 */ /* 0x000fe20000000800 */
[----:B------:R1:W-:Y:S08]  /*6af0*/  @P3 LDGSTS.E.BYPASS.LTC128B.128 [R216+0x100], [R12.64], !P5 ;  /* 0x001000000cd83fae */ /* 0x0003f0000e901d48 */
[----:B------:R1:W-:Y:S08]  /*6b00*/  @P4 LDGSTS.E.BYPASS.LTC128B.128 [R216+0x900], [R10.64], !P5 ;  /* 0x009000000ad84fae */ /* 0x0003f0000e901d48 */
[----:B------:R2:W-:Y:S08]  /*6b10*/  @P2 LDGSTS.E.BYPASS.LTC128B.128 [R216+0x1100], [R8.64], !P5 ;  /* 0x0110000008d82fae */ /* 0x0005f0000e901d48 */
[----:B------:R3:W-:Y:S08]  /*6b20*/  @P1 LDGSTS.E.BYPASS.LTC128B.128 [R216+0x1900], [R6.64], !P5 ;  /* 0x0190000006d81fae */ /* 0x0007f0000e901d48 */
[----:B------:R1:W-:Y:S08]  /*6b30*/  @P0 LDGSTS.E.BYPASS.LTC128B.128 [R216+0x2100], [R4.64], !P5 ;  /* 0x0210000004d80fae */ /* 0x0003f0000e901d48 */
[----:B------:R-:W0:Y:S01]  /*6b40*/  LDGDEPBAR ;  /* 0x00000000000079af */ /* 0x000e220000000000 */
[----:B---3--:R-:W-:Y:S02]  /*6b50*/  IMNMX R7, R2, 0x50, PT ;  /* 0x0000005002077817 */ /* 0x008fe40003800200 */
[----:B------:R-:W-:Y:S02]  /*6b60*/  IADD3 R6, P0, R130, R16, RZ ;  /* 0x0000001082067210 */ /* 0x000fe40007f1e0ff */
[----:B------:R-:W-:Y:S02]  /*6b70*/  ISETP.GE.AND P1, PT, R190, R7, PT ;  /* 0x00000007be00720c */ /* 0x000fe40003f26270 */
[----:B--2---:R-:W-:Y:S01]  /*6b80*/  IADD3.X R8, R17, R129, RZ, P0, !PT ;  /* 0x0000008111087210 */ /* 0x004fe200007fe4ff */
[----:B------:R-:W-:Y:S04]  /*6b90*/  DEPBAR.LE SB0, 0x0 ;  /* 0x000080000000791a */ /* 0x000fe80000000000 */
[----:B------:R-:W-:Y:S06]  /*6ba0*/  BAR.SYNC.DEFER_BLOCKING 0x0 ;  /* 0x0000000000007b1d */ /* 0x000fec0000010000 */
[----:B------:R-:W-:-:S05]  /*6bb0*/  @P1 BRA `(.L_x_246) ;  /* 0x000000e000001947 */ /* 0x000fca0003800000 */
[----:B-1----:R-:W-:Y:S01]  /*6bc0*/  MOV R5, R102 ;  /* 0x0000006600057202 */ /* 0x002fe20000000f00 */
[----:B------:R-:W-:Y:S01]  /*6bd0*/  IMAD R2, R8, c[0x0][0x208], RZ ;  /* 0x0000820008027a24 */ /* 0x000fe200078e02ff */
[----:B------:R-:W-:Y:S01]  /*6be0*/  ISETP.GE.AND P1, PT, R28, c[0x0][0x1d4], PT ;  /* 0x000075001c007a0c */ /* 0x000fe20003f26270 */
[----:B------:R-:W-:Y:S02]  /*6bf0*/  IMAD.MOV.U32 R4, RZ, RZ, R92 ;  /* 0x000000ffff047224 */ /* 0x000fe400078e005c */
[C---:B------:R-:W-:Y:S02]  /*6c00*/  IMAD R2, R6.reuse, c[0x0][0x20c], R2 ;  /* 0x0000830006027a24 */ /* 0x040fe400078e0202 */
[----:B------:R-:W-:Y:S04]  /*6c10*/  IMAD.WIDE.U32 R4, R6, c[0x0][0x208], R4 ;  /* 0x0000820006047a25 */ /* 0x000fe800078e0004 */
[----:B------:R-:W-:Y:S01]  /*6c20*/  IMAD.IADD R3, R5, 0x1, R2 ;  /* 0x0000000105037824 */ /* 0x000fe200078e0202 */
[C---:B------:R-:W-:Y:S03]  /*6c30*/  LEA R2, P0, R4.reuse, c[0x0][0x1f8], 0x1 ;  /* 0x00007e0004027a11 */ /* 0x040fe600078008ff */
[----:B------:R-:W1:Y:S01]  /*6c40*/  @!P1 LDS.128 R16, [R80] ;  /* 0x0000000050109984 */ /* 0x000e620000000c00 */
[----:B------:R-:W-:Y:S02]  /*6c50*/  LEA.HI.X R3, R4, c[0x0][0x1fc], R3, 0x1, P0 ;  /* 0x00007f0004037a11 */ /* 0x000fe400000f0c03 */
[----:B------:R-:W-:-:S13]  /*6c60*/  ISETP.GE.AND P0, PT, R91, c[0x0][0x1d4], PT ;  /* 0x000075005b007a0c */ /* 0x000fda0003f06270 */
[----:B------:R-:W2:Y:S04]  /*6c70*/  @!P0 LDS.128 R12, [R81] ;  /* 0x00000000510c8984 */ /* 0x000ea80000000c00 */
[----:B-1----:R1:W-:Y:S04]  /*6c80*/  @!P1 STG.E.128 [R2.64], R16 ;  /* 0x0000001002009986 */ /* 0x0023e8000c101d08 */
[----:B--2---:R1:W-:Y:S02]  /*6c90*/  @!P0 STG.E.128 [R2.64+0x40], R12 ;  /* 0x0000400c02008986 */ /* 0x0043e4000c101d08 */
.L_x_246:
[----:B-1----:R-:W-:Y:S05]  /*6ca0*/  BSYNC B0 ;  /* 0x0000000000007941 */ /* 0x002fea0003800000 */
.L_x_245:
[----:B------:R-:W-:Y:S01]  /*6cb0*/  ISETP.GE.AND P0, PT, R148, R7, PT ;  /* 0x000000079400720c */ /* 0x000fe20003f06270 */
[----:B------:R-:W-:-:S12]  /*6cc0*/  BSSY B0, `(.L_x_247) ;  /* 0x0000012000007945 */ /* 0x000fd80003800000 */
[----:B------:R-:W-:-:S05]  /*6cd0*/  @P0 BRA `(.L_x_248) ;  /* 0x0000010000000947 */ /* 0x000fca0003800000 */
[----:B------:R-:W-:Y:S01]  /*6ce0*/  IADD3 R2, P0, R6, 0x20, RZ ;  /* 0x0000002006027810 */ /* 0x000fe20007f1e0ff */
[----:B------:R-:W-:Y:S01]  /*6cf0*/  IMAD.MOV.U32 R4, RZ, RZ, R92 ;  /* 0x000000ffff047224 */ /* 0x000fe200078e005c */
[----:B------:R-:W-:Y:S02]  /*6d00*/  MOV R5, R102 ;  /* 0x0000006600057202 */ /* 0x000fe40000000f00 */
[----:B------:R-:W-:Y:S01]  /*6d10*/  ISETP.GE.AND P1, PT, R28, c[0x0][0x1d4], PT ;  /* 0x000075001c007a0c */ /* 0x000fe20003f26270 */
[----:B------:R-:W-:Y:S02]  /*6d20*/  IMAD.X R3, RZ, RZ, R8, P0 ;  /* 0x000000ffff037224 */ /* 0x000fe400000e0608 */
[C---:B------:R-:W-:Y:S04]  /*6d30*/  IMAD.WIDE.U32 R4, R2.reuse, c[0x0][0x208], R4 ;  /* 0x0000820002047a25 */ /* 0x040fe800078e0004 */
[----:B------:R-:W-:Y:S04]  /*6d40*/  IMAD R3, R3, c[0x0][0x208], RZ ;  /* 0x0000820003037a24 */ /* 0x000fe800078e02ff */
[----:B------:R-:W-:Y:S01]  /*6d50*/  IMAD R3, R2, c[0x0][0x20c], R3 ;  /* 0x0000830002037a24 */ /* 0x000fe200078e0203 */
[C---:B------:R-:W-:Y:S01]  /*6d60*/  LEA R2, P0, R4.reuse, c[0x0][0x1f8], 0x1 ;  /* 0x00007e0004027a11 */ /* 0x040fe200078008ff */
[----:B------:R-:W1:Y:S02]  /*6d70*/  @!P1 LDS.128 R16, [R80+0x1000] ;  /* 0x0010000050109984 */ /* 0x000e640000000c00 */
[----:B------:R-:W-:Y:S05]  /*6d80*/  IMAD.IADD R3, R5, 0x1, R3 ;  /* 0x0000000105037824 */ /* 0x000fea00078e0203 */
[----:B------:R-:W-:Y:S02]  /*6d90*/  LEA.HI.X R3, R4, c[0x0][0x1fc], R3, 0x1, P0 ;  /* 0x00007f0004037a11 */ /* 0x000fe400000f0c03 */
[----:B------:R-:W-:-:S13]  /*6da0*/  ISETP.GE.AND P0, PT, R91, c[0x0][0x1d4], PT ;  /* 0x000075005b007a0c */ /* 0x000fda0003f06270 */
[----:B------:R-:W2:Y:S04]  /*6db0*/  @!P0 LDS.128 R12, [R81+0x1000] ;  /* 0x00100000510c8984 */ /* 0x000ea80000000c00 */
[----:B-1----:R1:W-:Y:S04]  /*6dc0*/  @!P1 STG.E.128 [R2.64], R16 ;  /* 0x0000001002009986 */ /* 0x0023e8000c101d08 */
[----:B--2---:R1:W-:Y:S02]  /*6dd0*/  @!P0 STG.E.128 [R2.64+0x40], R12 ;  /* 0x0000400c02008986 */ /* 0x0043e4000c101d08 */
.L_x_248:
[----:B------:R-:W-:Y:S05]  /*6de0*/  BSYNC B0 ;  /* 0x0000000000007941 */ /* 0x000fea0003800000 */
.L_x_247:
[----:B------:R-:W-:Y:S01]  /*6df0*/  ISETP.GE.AND P0, PT, R150, R7, PT ;  /* 0x000000079600720c */ /* 0x000fe20003f06270 */
[----:B------:R-:W-:-:S12]  /*6e00*/  BSSY B0, `(.L_x_249) ;  /* 0x0000012000007945 */ /* 0x000fd80003800000 */
[----:B------:R-:W-:-:S05]  /*6e10*/  @P0 BRA `(.L_x_250) ;  /* 0x0000010000000947 */ /* 0x000fca0003800000 */
[----:B-1----:R-:W-:Y:S01]  /*6e20*/  IADD3 R2, P0, R6, 0x40, RZ ;  /* 0x0000004006027810 */ /* 0x002fe20007f1e0ff */
        /* <DEDUP_REMOVED lines=15> */
.L_x_250:
[----:B------:R-:W-:Y:S05]  /*6f20*/  BSYNC B0 ;  /* 0x0000000000007941 */ /* 0x000fea0003800000 */
.L_x_249:
[C---:B------:R-:W-:Y:S02]  /*6f30*/  ISETP.GT.AND P0, PT, R33.reuse, R127, PT ;  /* 0x0000007f2100720c */ /* 0x040fe40003f04270 */
[----:B------:R-:W-:Y:S11]  /*6f40*/  IADD3 R33, R33, -0x1, RZ ;  /* 0xffffffff21217810 */ /* 0x000ff60007ffe0ff */
[----:B-1----:R-:W-:Y:S01]  /*6f50*/  @P0 SHF.R.S32.HI R5, RZ, 0x1f, R33 ;  /* 0x0000001fff050819 */ /* 0x002fe20000011421 */
[----:B------:R-:W-:Y:S02]  /*6f60*/  @P0 IMAD R4, R171, R33, RZ ;  /* 0x00000021ab040224 */ /* 0x000fe400078e02ff */
[----:B------:R-:W-:Y:S02]  /*6f70*/  @P0 IMAD.MOV.U32 R2, RZ, RZ, R114 ;  /* 0x000000ffff020224 */ /* 0x000fe400078e0072 */
[----:B------:R-:W-:Y:S02]  /*6f80*/  @P0 IMAD.MOV.U32 R3, RZ, RZ, R113 ;  /* 0x000000ffff030224 */ /* 0x000fe400078e0071 */
[-C--:B------:R-:W-:Y:S02]  /*6f90*/  @P0 IMAD R4, R5, R146.reuse, R4 ;  /* 0x0000009205040224 */ /* 0x080fe400078e0204 */
[----:B------:R-:W-:Y:S04]  /*6fa0*/  @P0 IMAD.WIDE.U32 R2, R33, R146, R2 ;  /* 0x0000009221020225 */ /* 0x000fe800078e0002 */
[----:B------:R-:W-:Y:S01]  /*6fb0*/  @P0 IMAD.IADD R3, R3, 0x1, R4 ;  /* 0x0000000103030824 */ /* 0x000fe200078e0204 */
[C---:B------:R-:W-:Y:S04]  /*6fc0*/  @P0 LEA R8, P1, R2.reuse, c[0x0][0x220], 0x1 ;  /* 0x0000880002080a11 */ /* 0x040fe800078208ff */
[----:B------:R-:W-:Y:S02]  /*6fd0*/  @P0 LEA.HI.X R9, R2, c[0x0][0x224], R3, 0x1, P1 ;  /* 0x0000890002090a11 */ /* 0x000fe400008f0c03 */
[----:B------:R-:W-:Y:S03]  /*6fe0*/  @P0 IADD3 R6, P1, R8, R154, RZ ;  /* 0x0000009a08060210 */ /* 0x000fe60007f3e0ff */
[----:B------:R-:W-:Y:S01]  /*6ff0*/  @!PT LDS RZ, [RZ] ;  /* 0x00000000fffff984 */ /* 0x000fe20000000800 */
[----:B------:R-:W-:Y:S01]  /*7000*/  @!PT LDS RZ, [RZ] ;  /* 0x00000000fffff984 */ /* 0x000fe20000000800 */
[----:B------:R-:W-:Y:S01]  /*7010*/  @!PT LDS RZ, [RZ] ;  /* 0x00000000fffff984 */ /* 0x000fe20000000800 */
[----:B------:R1:W-:Y:S01]  /*7020*/  @P0 LDGSTS.E.BYPASS.LTC128B.128 [R216+0x2900], [R8.64], !P5 ;  /* 0x0290000008d80fae */ /* 0x0003e2000e901d48 */
[----:B------:R-:W-:Y:S02]  /*7030*/  @P0 IADD3.X R7, R9, R138, RZ, P1, !PT ;  /* 0x0000008a09070210 */ /* 0x000fe40000ffe4ff */
[-C--:B------:R-:W-:Y:S03]  /*7040*/  @P0 IADD3 R4, P1, R6, R154.reuse, RZ ;  /* 0x0000009a06040210 */ /* 0x080fe60007f3e0ff */
[----:B------:R1:W-:Y:S02]  /*7050*/  @P0 LDGSTS.E.BYPASS.LTC128B.128 [R216+0x3100], [R6.64], !P5 ;  /* 0x0310000006d80fae */ /* 0x0003e4000e901d48 */
[--C-:B------:R-:W-:Y:S01]  /*7060*/  @P0 IMAD.X R5, R7, 0x1, R138.reuse, P1 ;  /* 0x0000000107050824 */ /* 0x100fe200008e068a */
[-C--:B------:R-:W-:Y:S04]  /*7070*/  @P0 IADD3 R2, P1, R4, R154.reuse, RZ ;  /* 0x0000009a04020210 */ /* 0x080fe80007f3e0ff */
[----:B------:R1:W-:Y:S01]  /*7080*/  @P0 LDGSTS.E.BYPASS.LTC128B.128 [R216+0x3900], [R4.64], !P5 ;  /* 0x0390000004d80fae */ /* 0x0003e2000e901d48 */
[----:B------:R-:W-:Y:S01]  /*7090*/  @P0 IMAD.X R3, R5, 0x1, R138, P1 ;  /* 0x0000000105030824 */ /* 0x000fe200008e068a */
[----:B------:R-:W-:Y:S04]  /*70a0*/  @P0 IADD3 R10, P1, R2, R154, RZ ;  /* 0x0000009a020a0210 */ /* 0x000fe80007f3e0ff */
[----:B------:R1:W-:Y:S01]  /*70b0*/  @P0 LDGSTS.E.BYPASS.LTC128B.128 [R216+0x4100], [R2.64], !P5 ;  /* 0x0410000002d80fae */ /* 0x0003e2000e901d48 */
[----:B------:R-:W-:Y:S05]  /*70c0*/  @P0 IADD3.X R11, R3, R138, RZ, P1, !PT ;  /* 0x0000008a030b0210 */ /* 0x000fea0000ffe4ff */
[----:B------:R1:W-:Y:S04]  /*70d0*/  @P0 LDGSTS.E.BYPASS.LTC128B.128 [R216+0x4900], [R10.64], !P5 ;  /* 0x049000000ad80fae */ /* 0x0003e8000e901d48 */
[----:B------:R-:W0:Y:S01]  /*70e0*/  LDGDEPBAR ;  /* 0x00000000000079af */ /* 0x000e220000000000 */
[----:B------:R-:W-:-:S05]  /*70f0*/  @P0 BRA `(.L_x_251) ;  /* 0xffffbb9000000947 */ /* 0x000fca000383ffff */
[----:B------:R-:W-:Y:S01]  /*7100*/  WARPSYNC 0xffffffff ;  /* 0xffffffff00007948 */ /* 0x000fe20003800000 */
[----:B------:R-:W-:Y:S06]  /*7110*/  BAR.SYNC.DEFER_BLOCKING 0x0 ;  /* 0x0000000000007b1d */ /* 0x000fec0000010000 */
.L_x_216:
[----:B------:R-:W-:Y:S01]  /*7120*/  ISETP.GE.AND P0, PT, R172, 0x1, PT ;  /* 0x00000001ac00780c */ /* 0x000fe20003f06270 */
[----:B------:R-:W-:Y:S01]  /*7130*/  BSSY B0, `(.L_x_252) ;  /* 0x0000020000007945 */ /* 0x000fe20003800000 */
[----:B-1----:R-:W-:Y:S01]  /*7140*/  IMAD.IADD R9, R160, 0x1, R161 ;  /* 0x00000001a0097824 */ /* 0x002fe200078e02a1 */
[----:B------:R-:W-:-:S10]  /*7150*/  MOV R0, RZ ;  /* 0x000000ff00007202 */ /* 0x000fd40000000f00 */
[----:B------:R-:W-:Y:S05]  /*7160*/  @!P0 BRA `(.L_x_253) ;  /* 0x000001c000008947 */ /* 0x000fea0003800000 */
[----:B------:R-:W-:Y:S01]  /*7170*/  IABS R2, R133 ;  /* 0x0000008500027213 */ /* 0x000fe20000000000 */
[----:B------:R-:W-:Y:S01]  /*7180*/  IMAD.MOV.U32 R4, RZ, RZ, RZ ;  /* 0x000000ffff047224 */ /* 0x000fe200078e00ff */
[----:B------:R-:W-:Y:S02]  /*7190*/  IADD3 R6, R152, -0x1, R133 ;  /* 0xffffffff98067810 */ /* 0x000fe40007ffe085 */
[----:B------:R-:W1:Y:S02]  /*71a0*/  I2F.RP R0, R2 ;  /* 0x0000000200007306 */ /* 0x000e640000209400 */
[----:B------:R-:W-:-:S06]  /*71b0*/  IABS R8, R6 ;  /* 0x0000000600087213 */ /* 0x000fcc0000000000 */
[----:B-1----:R-:W1:Y:S02]  /*71c0*/  MUFU.RCP R0, R0 ;  /* 0x0000000000007308 */ /* 0x002e640000001000 */
[----:B-1----:R-:W-:-:S06]  /*71d0*/  IADD3 R0, R0, 0xffffffe, RZ ;  /* 0x0ffffffe00007810 */ /* 0x002fcc0007ffe0ff */
[----:B------:R-:W1:Y:S02]  /*71e0*/  F2I.FTZ.U32.TRUNC.NTZ R5, R0 ;  /* 0x0000000000057305 */ /* 0x000e64000021f000 */
        /* <DEDUP_REMOVED lines=20> */
.L_x_253:
[----:B------:R-:W-:Y:S05]  /*7330*/  BSYNC B0 ;  /* 0x0000000000007941 */ /* 0x000fea0003800000 */
.L_x_252:
[----:B------:R-:W2:Y:S01]  /*7340*/  LDL R2, [R1+0x4c] ;  /* 0x00004c0001027983 */ /* 0x000ea20000100800 */
[----:B------:R-:W-:Y:S01]  /*7350*/  MOV R27, RZ ;  /* 0x000000ff001b7202 */ /* 0x000fe20000000f00 */
[----:B------:R-:W-:Y:S01]  /*7360*/  IMAD.MOV.U32 R32, RZ, RZ, RZ ;  /* 0x000000ffff207224 */ /* 0x000fe200078e00ff */
        /* <DEDUP_REMOVED lines=33> */
[----:B--2---:R-:W-:-:S04]  /*7580*/  IMAD R3, R2, R0, RZ ;  /* 0x0000000002037224 */ /* 0x004fc800078e02ff */
[--C-:B------:R-:W-:Y:S01]  /*7590*/  IMAD.IADD R2, R3, 0x1, R0.reuse ;  /* 0x0000000103027824 */ /* 0x100fe200078e0200 */
[----:B------:R1:W-:Y:S01]  /*75a0*/  STL [R1+0x28], R3 ;  /* 0x0000280301007387 */ /* 0x0003e20000100800 */
[----:B------:R-:W-:-:S03]  /*75b0*/  PRMT R0, RZ, 0x7610, R0 ;  /* 0x00007610ff007816 */ /* 0x000fc60000000000 */
[----:B------:R-:W-:-:S04]  /*75c0*/  IMNMX R242, R152, R2, PT ;  /* 0x0000000298f27217 */ /* 0x000fc80003800200 */
[----:B------:R-:W-:-:S13]  /*75d0*/  ISETP.GT.AND P0, PT, R242, R3, PT ;  /* 0x00000003f200720c */ /* 0x000fda0003f04270 */
[----:B------:R-:W-:Y:S05]  /*75e0*/  @!P0 BRA `(.L_x_254) ;  /* 0x0000c1e000008947 */ /* 0x000fea0003800000 */
[----:B------:R-:W2:Y:S04]  /*75f0*/  LDL R18, [R1+0x10] ;  /* 0x0000100001127983 */ /* 0x000ea80000100800 */
[----:B------:R-:W3:Y:S01]  /*7600*/  LDL R17, [R1+0x34] ;  /* 0x0000340001117983 */ /* 0x000ee20000100800 */
[----:B------:R-:W-:-:S03]  /*7610*/  ISETP.NE.U32.AND P0, PT, RZ, c[0x0][0x340], PT ;  /* 0x0000d000ff007a0c */ /* 0x000fc60003f05070 */
[----:B------:R-:W4:Y:S01]  /*7620*/  LDL R19, [R1+0x40] ;  /* 0x0000400001137983 */ /* 0x000f220000100800 */
[----:B------:R-:W-:-:S13]  /*7630*/  ISETP.NE.AND.EX P2, PT, RZ, c[0x0][0x344], PT, P0 ;  /* 0x0000d100ff007a0c */ /* 0x000fda0003f45300 */
[----:B------:R-:W-:Y:S02]  /*7640*/  @P2 MOV R2, 0x4 ;  /* 0x0000000400022802 */ /* 0x000fe40000000f00 */
[----:B------:R-:W-:-:S05]  /*7650*/  SHF.R.S32.HI R0, RZ, 0x1f, R159 ;  /* 0x0000001fff007819 */ /* 0x000fca000001149f */
[----:B------:R-:W-:Y:S01]  /*7660*/  IMAD R0, R0, c[0x0][0x178], RZ ;  /* 0x00005e0000007a24 */ /* 0x000fe200078e02ff */
[----:B------:R-:W-:Y:S01]  /*7670*/  IADD3 R4, P0, R139, R9, RZ ;  /* 0x000000098b047210 */ /* 0x000fe20007f1e0ff */
[----:B-12---:R-:W-:-:S05]  /*7680*/  @P2 IMAD.WIDE R2, R18, R2, c[0x0][0x340] ;  /* 0x0000d00012022625 */ /* 0x006fca00078e0202 */
[----:B------:R1:W2:Y:S01]  /*7690*/  @P2 LDG.E R14, [R2.64] ;  /* 0x00000008020e2981 */ /* 0x0002a2000c1e1900 */
[----:B------:R-:W-:Y:S01]  /*76a0*/  IMAD R5, R159, c[0x0][0x17c], R0 ;  /* 0x00005f009f057a24 */ /* 0x000fe200078e0200 */
[----:B------:R-:W-:Y:S02]  /*76b0*/  MOV R7, R135 ;  /* 0x0000008700077202 */ /* 0x000fe40000000f00 */
[----:B-1----:R-:W-:-:S04]  /*76c0*/  MOV R2, c[0x0][0x2c4] ;  /* 0x0000b10000027a02 */ /* 0x002fc80000000f00 */
[----:B------:R-:W-:Y:S01]  /*76d0*/  ISETP.NE.AND P1, PT, R2, 0x1, PT ;  /* 0x000000010200780c */ /* 0x000fe20003f25270 */
[----:B------:R-:W-:-:S05]  /*76e0*/  IMAD R2, R165, 0x10, R139 ;  /* 0x00000010a5027824 */ /* 0x000fca00078e028b */
[----:B---3--:R-:W-:Y:S01]  /*76f0*/  LEA R12, R17, R2, 0x7 ;  /* 0x00000002110c7211 */ /* 0x008fe200078e38ff */
[----:B------:R-:W-:-:S04]  /*7700*/  IMAD.WIDE.U32 R2, R159, c[0x0][0x178], RZ ;  /* 0x00005e009f027a25 */ /* 0x000fc800078e00ff */
[----:B------:R-:W-:Y:S01]  /*7710*/  IMAD.IADD R3, R3, 0x1, R5 ;  /* 0x0000000103037824 */ /* 0x000fe200078e0205 */
[----:B------:R-:W-:Y:S01]  /*7720*/  LEA.HI.X.SX32 R5, R9, R185, 0x1, P0 ;  /* 0x000000b909057211 */ /* 0x000fe200000f0eff */
[----:B------:R-:W-:Y:S01]  /*7730*/  @P1 IMAD.HI.U32 R6, R12, c[0x0][0x2c8], RZ ;  /* 0x0000b2000c061a27 */ /* 0x000fe200078e00ff */
[----:B------:R-:W-:Y:S02]  /*7740*/  MOV R0, R12 ;  /* 0x0000000c00007202 */ /* 0x000fe40000000f00 */
[----:B------:R-:W-:Y:S01]  /*7750*/  ISETP.NE.U32.AND P0, PT, RZ, c[0x0][0x348], PT ;  /* 0x0000d200ff007a0c */ /* 0x000fe20003f05070 */
[----:B------:R-:W-:Y:S01]  /*7760*/  IMAD R10, R5, c[0x0][0x1e0], RZ ;  /* 0x00007800050a7a24 */ /* 0x000fe200078e02ff */
[----:B------:R-:W-:Y:S02]  /*7770*/  @P1 SHF.R.U32.HI R0, RZ, c[0x0][0x2cc], R6 ;  /* 0x0000b300ff001a19 */ /* 0x000fe40000011606 */
[----:B------:R-:W-:Y:S02]  /*7780*/  MOV R6, R134 ;  /* 0x0000008600067202 */ /* 0x000fe40000000f00 */
[----:B------:R-:W-:Y:S01]  /*7790*/  ISETP.NE.AND.EX P0, PT, RZ, c[0x0][0x34c], PT, P0 ;  /* 0x0000d300ff007a0c */ /* 0x000fe20003f05300 */
[----:B------:R-:W-:-:S02]  /*77a0*/  IMAD R13, R4, c[0x0][0x1e4], R10 ;  /* 0x00007900040d7a24 */ /* 0x000fc400078e020a */
[----:B------:R-:W-:-:S04]  /*77b0*/  IMAD.WIDE.U32 R8, R4, c[0x0][0x1e0], R6 ;  /* 0x0000780004087a25 */ /* 0x000fc800078e0006 */
[----:B------:R-:W-:Y:S01]  /*77c0*/  IMAD.WIDE.U32 R10, R4, c[0x0][0x208], R6 ;  /* 0x00008200040a7a25 */ /* 0x000fe200078e0006 */
[----:B------:R-:W-:-:S03]  /*77d0*/  SEL R7, R137, RZ, !P0 ;  /* 0x000000ff89077207 */ /* 0x000fc60004000000 */
[----:B------:R-:W-:Y:S02]  /*77e0*/  IMAD R6, R5, c[0x0][0x208], RZ ;  /* 0x0000820005067a24 */ /* 0x000fe400078e02ff */
[----:B----4-:R-:W-:-:S04]  /*77f0*/  IMAD.WIDE.U32 R2, R19, c[0x0][0x1b8], R2 ;  /* 0x00006e0013027a25 */ /* 0x010fc800078e0002 */
[----:B------:R-:W-:Y:S01]  /*7800*/  IMAD.IADD R5, R9, 0x1, R13 ;  /* 0x0000000109057824 */ /* 0x000fe200078e020d */
[----:B------:R-:W-:Y:S01]  /*7810*/  SEL R9, R18, RZ, !P0 ;  /* 0x000000ff12097207 */ /* 0x000fe20004000000 */
[----:B------:R-:W-:Y:S01]  /*7820*/  IMAD R13, R4, c[0x0][0x20c], R6 ;  /* 0x00008300040d7a24 */ /* 0x000fe200078e0206 */
[----:B------:R-:W-:Y:S01]  /*7830*/  MOV R4, R8 ;  /* 0x0000000800047202 */ /* 0x000fe20000000f00 */
[----:B------:R-:W-:Y:S02]  /*7840*/  IMAD R3, R19, c[0x0][0x1bc], R3 ;  /* 0x00006f0013037a24 */ /* 0x000fe400078e0203 */
[----:B------:R-:W-:Y:S01]  /*7850*/  IMAD R7, R7, c[0x0][0x1c0], RZ ;  /* 0x0000700007077a24 */ /* 0x000fe200078e02ff */
[----:B------:R-:W-:Y:S01]  /*7860*/  SHF.R.S32.HI R8, RZ, 0x1f, R0 ;  /* 0x0000001fff087819 */ /* 0x000fe20000011400 */
[----:B------:R-:W-:Y:S01]  /*7870*/  IMAD.WIDE.U32 R2, R9, c[0x0][0x1c0], R2 ;  /* 0x0000700009027a25 */ /* 0x000fe200078e0002 */
[----:B------:R-:W-:-:S03]  /*7880*/  IADD3 R15, -R0, RZ, RZ ;  /* 0x000000ff000f7210 */ /* 0x000fc60007ffe1ff */
[----:B------:R-:W-:Y:S02]  /*7890*/  IMAD R16, R9, c[0x0][0x1c4], R7 ;  /* 0x0000710009107a24 */ /* 0x000fe400078e0207 */
[----:B------:R-:W-:Y:S01]  /*78a0*/  IMAD.WIDE.U32 R6, R19, c[0x0][0x1e8], R4 ;  /* 0x00007a0013067a25 */ /* 0x000fe200078e0004 */
[----:B------:R-:W-:-:S03]  /*78b0*/  MOV R4, R10 ;  /* 0x0000000a00047202 */ /* 0x000fc60000000f00 */
[----:B------:R-:W-:Y:S01]  /*78c0*/  IMAD.IADD R5, R11, 0x1, R13 ;  /* 0x000000010b057824 */ /* 0x000fe200078e020d */
[----:B------:R-:W-:Y:S01]  /*78d0*/  IADD3 R3, R3, R16, RZ ;  /* 0x0000001003037210 */ /* 0x000fe20007ffe0ff */
[----:B------:R-:W-:Y:S02]  /*78e0*/  IMAD R9, R19, c[0x0][0x1ec], R7 ;  /* 0x00007b0013097a24 */ /* 0x000fe400078e0207 */
[----:B------:R-:W-:Y:S01]  /*78f0*/  IMAD R7, R8, c[0x0][0x1b0], RZ ;  /* 0x00006c0008077a24 */ /* 0x000fe200078e02ff */
[----:B------:R-:W-:Y:S01]  /*7900*/  ISETP.NE.U32.AND P0, PT, RZ, c[0x0][0x350], PT ;  /* 0x0000d400ff007a0c */ /* 0x000fe20003f05070 */
[----:B------:R-:W-:Y:S02]  /*7910*/  IMAD R11, R15, c[0x0][0x2c4], R12 ;  /* 0x0000b1000f0b7a24 */ /* 0x000fe400078e020c */
[----:B------:R-:W-:Y:S01]  /*7920*/  IMAD.WIDE.U32 R4, R19, c[0x0][0x210], R4 ;  /* 0x0000840013047a25 */ /* 0x000fe200078e0004 */
[----:B------:R-:W-:-:S03]  /*7930*/  MOV R8, R6 ;  /* 0x0000000600087202 */ /* 0x000fc60000000f00 */
[C---:B------:R-:W-:Y:S02]  /*7940*/  IMAD R6, R0.reuse, c[0x0][0x1b4], R7 ;  /* 0x00006d0000067a24 */ /* 0x040fe400078e0207 */
[----:B------:R-:W-:Y:S01]  /*7950*/  IMAD.WIDE.U32 R2, R0, c[0x0][0x1b0], R2 ;  /* 0x00006c0000027a25 */ /* 0x000fe200078e0002 */
[----:B------:R-:W-:-:S03]  /*7960*/  ISETP.NE.AND.EX P0, PT, RZ, c[0x0][0x354], PT, P0 ;  /* 0x0000d500ff007a0c */ /* 0x000fc60003f05300 */
[----:B------:R-:W-:Y:S01]  /*7970*/  IMAD R7, R19, c[0x0][0x214], R5 ;  /* 0x0000850013077a24 */ /* 0x000fe200078e0205 */
[----:B------:R-:W-:Y:S01]  /*7980*/  SHF.R.S32.HI R5, RZ, 0x1f, R11 ;  /* 0x0000001fff057819 */ /* 0x000fe2000001140b */
[----:B------:R-:W-:Y:S01]  /*7990*/  IMAD.IADD R3, R3, 0x1, R6 ;  /* 0x0000000103037824 */ /* 0x000fe200078e0206 */
[----:B------:R-:W-:-:S03]  /*79a0*/  MOV R6, R4 ;  /* 0x0000000400067202 */ /* 0x000fc60000000f00 */
[----:B------:R-:W-:Y:S02]  /*79b0*/  IMAD R5, R5, c[0x0][0x1a8], RZ ;  /* 0x00006a0005057a24 */ /* 0x000fe400078e02ff */
[----:B------:R-:W-:-:S04]  /*79c0*/  IMAD.WIDE.U32 R2, R11, c[0x0][0x1a8], R2 ;  /* 0x00006a000b027a25 */ /* 0x000fc800078e0002 */
[----:B------:R-:W-:-:S04]  /*79d0*/  IMAD R5, R11, c[0x0][0x1ac], R5 ;  /* 0x00006b000b057a24 */ /* 0x000fc800078e0205 */
[----:B------:R-:W-:Y:S01]  /*79e0*/  IMAD.IADD R3, R3, 0x1, R5 ;  /* 0x0000000103037824 */ /* 0x000fe200078e0205 */
[C---:B------:R-:W-:Y:S02]  /*79f0*/  ISETP.GE.AND P1, PT, R134.reuse, c[0x0][0x1d4], PT ;  /* 0x0000750086007a0c */ /* 0x040fe40003f26270 */
[----:B------:R-:W-:Y:S02]  /*7a00*/  ISETP.GE.AND P3, PT, R134, c[0x0][0x198], PT ;  /* 0x0000660086007a0c */ /* 0x000fe40003f66270 */
[----:B------:R-:W-:Y:S02]  /*7a10*/  IADD3 R110, R242, -0x1, RZ ;  /* 0xfffffffff26e7810 */ /* 0x000fe40007ffe0ff */
[----:B--2---:R-:W-:Y:S02]  /*7a20*/  @P2 SHF.R.S32.HI R0, RZ, 0x1f, R14 ;  /* 0x0000001fff002819 */ /* 0x004fe4000001140e */
[----:B------:R-:W-:Y:S02]  /*7a30*/  @!P2 MOV R0, R137 ;  /* 0x000000890000a202 */ /* 0x000fe40000000f00 */
[----:B------:R-:W-:-:S02]  /*7a40*/  @!P2 MOV R14, R18 ;  /* 0x00000012000ea202 */ /* 0x000fc40000000f00 */
[----:B------:R-:W-:Y:S02]  /*7a50*/  SEL R4, R0, RZ, !P0 ;  /* 0x000000ff00047207 */ /* 0x000fe40004000000 */
[----:B------:R-:W-:-:S03]  /*7a60*/  SEL R0, R14, RZ, !P0 ;  /* 0x000000ff0e007207 */ /* 0x000fc60004000000 */
[C---:B------:R-:W-:Y:S02]  /*7a70*/  IMAD R10, R4.reuse, c[0x0][0x1f0], RZ ;  /* 0x00007c00040a7a24 */ /* 0x040fe400078e02ff */
[----:B------:R-:W-:Y:S01]  /*7a80*/  IMAD R4, R4, c[0x0][0x218], RZ ;  /* 0x0000860004047a24 */ /* 0x000fe200078e02ff */
[----:B------:R-:W-:Y:S01]  /*7a90*/  LEA R5, P0, R2, c[0x0][0x160], 0x1 ;  /* 0x0000580002057a11 */ /* 0x000fe200078008ff */
[----:B------:R-:W-:-:S04]  /*7aa0*/  IMAD.WIDE.U32 R12, R0, c[0x0][0x218], R6 ;  /* 0x00008600000c7a25 */ /* 0x000fc800078e0006 */
[C---:B------:R-:W-:Y:S02]  /*7ab0*/  IMAD R6, R0.reuse, c[0x0][0x21c], R4 ;  /* 0x0000870000067a24 */ /* 0x040fe400078e0204 */
[----:B------:R-:W-:Y:S01]  /*7ac0*/  IMAD.WIDE.U32 R8, R0, c[0x0][0x1f0], R8 ;  /* 0x00007c0000087a25 */ /* 0x000fe200078e0008 */
[----:B------:R-:W-:-:S03]  /*7ad0*/  LEA.HI.X R4, R2, c[0x0][0x164], R3, 0x1, P0 ;  /* 0x0000590002047a11 */ /* 0x000fc600000f0c03 */
[----:B------:R-:W-:Y:S01]  /*7ae0*/  IMAD R7, R0, c[0x0][0x1f4], R10 ;  /* 0x00007d0000077a24 */ /* 0x000fe200078e020a */
[----:B------:R-:W-:Y:S01]  /*7af0*/  IADD3 R2, R13, R6, RZ ;  /* 0x000000060d027210 */ /* 0x000fe20007ffe0ff */
[----:B------:R1:W-:Y:S03]  /*7b00*/  STL.64 [R1+0x20], R8 ;  /* 0x0000200801007387 */ /* 0x0003e60000100a00 */
[----:B------:R-:W-:Y:S01]  /*7b10*/  IADD3 R3, R9, R7, RZ ;  /* 0x0000000709037210 */ /* 0x000fe20007ffe0ff */
[----:B------:R1:W-:Y:S04]  /*7b20*/  STL.64 [R1+0x18], R12 ;  /* 0x0000180c01007387 */ /* 0x0003e80000100a00 */
[----:B------:R1:W-:Y:S04]  /*7b30*/  STL [R1+0x2c], R2 ;  /* 0x00002c0201007387 */ /* 0x0003e80000100800 */
[----:B------:R1:W-:Y:S01]  /*7b40*/  STL [R1+0x38], R3 ;  /* 0x0000380301007387 */ /* 0x0003e20000100800 */
[----:B------:R-:W-:Y:S01]  /*7b50*/  LEA R0, R17, R139, 0x7 ;  /* 0x0000008b11007211 */ /* 0x000fe200078e38ff */
[----:B------:R-:W-:Y:S05]  /*7b60*/  BRA.DIV ~URZ, `(.L_x_255) ;  /* 0x0000fb827f007947 */ /* 0x000fea000b800000 */
[----:B------:R2:W3:Y:S02]  /*7b70*/  SHFL.IDX PT, R6, R4, RZ, 0x181f ;  /* 0x00181fff04067589 */ /* 0x0004e400000e0000 */
.L_x_385:
[----:B------:R-:W-:Y:S05]  /*7b80*/  BRA.DIV ~URZ, `(.L_x_256) ;  /* 0x0000fbd27f007947 */ /* 0x000fea000b800000 */
[----:B-1----:R1:W4:Y:S02]  /*7b90*/  SHFL.IDX PT, R2, R5, RZ, 0x181f ;  /* 0x00181fff05027589 */ /* 0x00232400000e0000 */
.L_x_386:
[----:B------:R-:W-:Y:S01]  /*7ba0*/  IMAD R13, R164, c[0x0][0x2c4], RZ ;  /* 0x0000b100a40d7a24 */ /* 0x000fe200078e02ff */
[----:B------:R-:W-:Y:S04]  /*7bb0*/  BSSY B0, `(.L_x_257) ;  /* 0x0000009000007945 */ /* 0x000fe80003800000 */
[----:B------:R-:W-:-:S13]  /*7bc0*/  ISETP.GE.AND P0, PT, R0, R13, PT ;  /* 0x0000000d0000720c */ /* 0x000fda0003f06270 */
[----:B------:R-:W-:Y:S05]  /*7bd0*/  @P0 BRA `(.L_x_258) ;  /* 0x0000006000000947 */ /* 0x000fea0003800000 */
[----:B----4-:R-:W-:-:S04]  /*7be0*/  LEA R2, P0, R134, R2, 0x1 ;  /* 0x0000000286027211 */ /* 0x010fc800078008ff */
[----:B---3--:R-:W-:-:S05]  /*7bf0*/  LEA.HI.X R3, R134, R6, R135, 0x1, P0 ;  /* 0x0000000686037211 */ /* 0x008fca00000f0c87 */
[----:B------:R-:W-:Y:S01]  /*7c00*/  @!PT LDS RZ, [RZ] ;  /* 0x00000000fffff984 */ /* 0x000fe20000000800 */
[----:B------:R-:W-:Y:S01]  /*7c10*/  @!PT LDS RZ, [RZ] ;  /* 0x00000000fffff984 */ /* 0x000fe20000000800 */
[----:B------:R-:W-:Y:S01]  /*7c20*/  @!PT LDS RZ, [RZ] ;  /* 0x00000000fffff984 */ /* 0x000fe20000000800 */
[----:B------:R3:W-:Y:S04]  /*7c30*/  LDGSTS.E.BYPASS.LTC128B.128 [R216+0x5100], [R2.64], !P3 ;  /* 0x0510000002d87fae */ /* 0x0007e8000d901d48 */
.L_x_258:
[----:B------:R-:W-:Y:S05]  /*7c40*/  BSYNC B0 ;  /* 0x0000000000007941 */ /* 0x000fea0003800000 */
.L_x_257:
[----:B------:R-:W-:Y:S05]  /*7c50*/  BRA.DIV ~URZ, `(.L_x_259) ;  /* 0x0000fb727f007947 */ /* 0x000fea000b800000 */
[----:B---3--:R3:W1:Y:S04]  /*7c60*/  SHFL.IDX PT, R6, R4, 0x1, 0x181f ;  /* 0x00381f0004067f89 */ /* 0x00866800000e0000 */
[----:B----4-:R3:W4:Y:S02]  /*7c70*/  SHFL.IDX PT, R2, R5, 0x1, 0x181f ;  /* 0x00381f0005027f89 */ /* 0x01072400000e0000 */
.L_x_387:
[----:B------:R-:W-:Y:S01]  /*7c80*/  IADD3 R3, R0, 0x10, RZ ;  /* 0x0000001000037810 */ /* 0x000fe20007ffe0ff */
[----:B------:R-:W-:Y:S03]  /*7c90*/  BSSY B0, `(.L_x_260) ;  /* 0x0000009000007945 */ /* 0x000fe60003800000 */
[----:B------:R-:W-:-:S13]  /*7ca0*/  ISETP.GE.AND P0, PT, R3, R13, PT ;  /* 0x0000000d0300720c */ /* 0x000fda0003f06270 */
[----:B------:R-:W-:Y:S05]  /*7cb0*/  @P0 BRA `(.L_x_261) ;  /* 0x0000006000000947 */ /* 0x000fea0003800000 */
[----:B----4-:R-:W-:-:S04]  /*7cc0*/  LEA R2, P0, R134, R2, 0x1 ;  /* 0x0000000286027211 */ /* 0x010fc800078008ff */
[----:B-1----:R-:W-:-:S05]  /*7cd0*/  LEA.HI.X R3, R134, R6, R135, 0x1, P0 ;  /* 0x0000000686037211 */ /* 0x002fca00000f0c87 */
[----:B------:R-:W-:Y:S01]  /*7ce0*/  @!PT LDS RZ, [RZ] ;  /* 0x00000000fffff984 */ /* 0x000fe20000000800 */
[----:B------:R-:W-:Y:S01]  /*7cf0*/  @!PT LDS RZ, [RZ] ;  /* 0x00000000fffff984 */ /* 0x000fe20000000800 */
[----:B------:R-:W-:Y:S01]  /*7d00*/  @!PT LDS RZ, [RZ] ;  /* 0x00000000fffff984 */ /* 0x000fe20000000800 */
[----:B------:R1:W-:Y:S04]  /*7d10*/  LDGSTS.E.BYPASS.LTC128B.128 [R216+0x5900], [R2.64], !P3 ;  /* 0x0590000002d87fae */ /* 0x0003e8000d901d48 */
.L_x_261:
[----:B------:R-:W-:Y:S05]  /*7d20*/  BSYNC B0 ;  /* 0x0000000000007941 */ /* 0x000fea0003800000 */
.L_x_260:
[----:B------:R-:W-:Y:S05]  /*7d30*/  BRA.DIV ~URZ, `(.L_x_262) ;  /* 0x0000fb627f007947 */ /* 0x000fea000b800000 */
[----:B-1----:R1:W2:Y:S02]  /*7d40*/  SHFL.IDX PT, R6, R4, 0x2, 0x181f ;  /* 0x00581f0004067f89 */ /* 0x0022a400000e0000 */
.L_x_388:
[----:B------:R-:W-:Y:S05]  /*7d50*/  BRA.DIV ~URZ, `(.L_x_263) ;  /* 0x0000fbb27f007947 */ /* 0x000fea000b800000 */
[----:B----4-:R4:W1:Y:S02]  /*7d60*/  SHFL.IDX PT, R2, R5, 0x2, 0x181f ;  /* 0x00581f0005027f89 */ /* 0x01086400000e0000 */
.L_x_389:
[----:B------:R-:W-:Y:S01]  /*7d70*/  IADD3 R3, R0, 0x20, RZ ;  /* 0x0000002000037810 */ /* 0x000fe20007ffe0ff */
[----:B------:R-:W-:Y:S03]  /*7d80*/  BSSY B0, `(.L_x_264) ;  /* 0x0000009000007945 */ /* 0x000fe60003800000 */
[----:B------:R-:W-:-:S13]  /*7d90*/  ISETP.GE.AND P0, PT, R3, R13, PT ;  /* 0x0000000d0300720c */ /* 0x000fda0003f06270 */
[----:B------:R-:W-:Y:S05]  /*7da0*/  @P0 BRA `(.L_x_265) ;  /* 0x0000006000000947 */ /* 0x000fea0003800000 */
[----:B-1----:R-:W-:-:S04]  /*7db0*/  LEA R2, P0, R134, R2, 0x1 ;  /* 0x0000000286027211 */ /* 0x002fc800078008ff */
[----:B--2---:R-:W-:-:S05]  /*7dc0*/  LEA.HI.X R3, R134, R6, R135, 0x1, P0 ;  /* 0x0000000686037211 */ /* 0x004fca00000f0c87 */
[----:B------:R-:W-:Y:S01]  /*7dd0*/  @!PT LDS RZ, [RZ] ;  /* 0x00000000fffff984 */ /* 0x000fe20000000800 */
[----:B------:R-:W-:Y:S01]  /*7de0*/  @!PT LDS RZ, [RZ] ;  /* 0x00000000fffff984 */ /* 0x000fe20000000800 */
[----:B------:R-:W-:Y:S01]  /*7df0*/  @!PT LDS RZ, [RZ] ;  /* 0x00000000fffff984 */ /* 0x000fe20000000800 */
[----:B------:R1:W-:Y:S04]  /*7e00*/  LDGSTS.E.BYPASS.LTC128B.128 [R216+0x6100], [R2.64], !P3 ;  /* 0x0610000002d87fae */ /* 0x0003e8000d901d48 */
.L_x_265:
[----:B------:R-:W-:Y:S05]  /*7e10*/  BSYNC B0 ;  /* 0x0000000000007941 */ /* 0x000fea0003800000 */
.L_x_264:
[----:B------:R-:W-:Y:S05]  /*7e20*/  BRA.DIV ~URZ, `(.L_x_266) ;  /* 0x0000fb527f007947 */ /* 0x000fea000b800000 */
[----:B--2---:R2:W3:Y:S04]  /*7e30*/  SHFL.IDX PT, R6, R4, 0x3, 0x181f ;  /* 0x00781f0004067f89 */ /* 0x0044e800000e0000 */
[----:B-1----:R2:W1:Y:S02]  /*7e40*/  SHFL.IDX PT, R2, R5, 0x3, 0x181f ;  /* 0x00781f0005027f89 */ /* 0x00246400000e0000 */
.L_x_390:
[----:B------:R-:W-:Y:S01]  /*7e50*/  IADD3 R3, R0, 0x30, RZ ;  /* 0x0000003000037810 */ /* 0x000fe20007ffe0ff */
[----:B------:R-:W-:Y:S03]  /*7e60*/  BSSY B0, `(.L_x_267) ;  /* 0x0000009000007945 */ /* 0x000fe60003800000 */
[----:B------:R-:W-:-:S13]  /*7e70*/  ISETP.GE.AND P0, PT, R3, R13, PT ;  /* 0x0000000d0300720c */ /* 0x000fda0003f06270 */
[----:B------:R-:W-:Y:S05]  /*7e80*/  @P0 BRA `(.L_x_268) ;  /* 0x0000006000000947 */ /* 0x000fea0003800000 */
[----:B-1----:R-:W-:-:S04]  /*7e90*/  LEA R2, P0, R134, R2, 0x1 ;  /* 0x0000000286027211 */ /* 0x002fc800078008ff */
[----:B---3--:R-:W-:-:S05]  /*7ea0*/  LEA.HI.X R3, R134, R6, R135, 0x1, P0 ;  /* 0x0000000686037211 */ /* 0x008fca00000f0c87 */
[----:B------:R-:W-:Y:S01]  /*7eb0*/  @!PT LDS RZ, [RZ] ;  /* 0x00000000fffff984 */ /* 0x000fe20000000800 */
[----:B------:R-:W-:Y:S01]  /*7ec0*/  @!PT LDS RZ, [RZ] ;  /* 0x00000000fffff984 */ /* 0x000fe20000000800 */
[----:B------:R-:W-:Y:S01]  /*7ed0*/  @!PT LDS RZ, [RZ] ;  /* 0x00000000fffff984 */ /* 0x000fe20000000800 */
[----:B------:R1:W-:Y:S04]  /*7ee0*/  LDGSTS.E.BYPASS.LTC128B.128 [R216+0x6900], [R2.64], !P3 ;  /* 0x0690000002d87fae */ /* 0x0003e8000d901d48 */
.L_x_268:
[----:B------:R-:W-:Y:S05]  /*7ef0*/  BSYNC B0 ;  /* 0x0000000000007941 */ /* 0x000fea0003800000 */
.L_x_267:
[----:B------:R-:W-:Y:S05]  /*7f00*/  BRA.DIV ~URZ, `(.L_x_269) ;  /* 0x0000fb427f007947 */ /* 0x000fea000b800000 */
[----:B---3--:R3:W2:Y:S02]  /*7f10*/  SHFL.IDX PT, R6, R4, 0x4, 0x181f ;  /* 0x00981f0004067f89 */ /* 0x0086a400000e0000 */
.L_x_391:
[----:B------:R-:W-:Y:S05]  /*7f20*/  BRA.DIV ~URZ, `(.L_x_270) ;  /* 0x0000fb927f007947 */ /* 0x000fea000b800000 */
[----:B-1----:R1:W3:Y:S02]  /*7f30*/  SHFL.IDX PT, R2, R5, 0x4, 0x181f ;  /* 0x00981f0005027f89 */ /* 0x0022e400000e0000 */
.L_x_392:
[----:B------:R-:W-:Y:S01]  /*7f40*/  IADD3 R3, R0, 0x40, RZ ;  /* 0x0000004000037810 */ /* 0x000fe20007ffe0ff */
[----:B------:R-:W-:Y:S03]  /*7f50*/  BSSY B0, `(.L_x_271) ;  /* 0x0000009000007945 */ /* 0x000fe60003800000 */
[----:B------:R-:W-:-:S13]  /*7f60*/  ISETP.GE.AND P0, PT, R3, R13, PT ;  /* 0x0000000d0300720c */ /* 0x000fda0003f06270 */
[----:B------:R-:W-:Y:S05]  /*7f70*/  @P0 BRA `(.L_x_272) ;  /* 0x0000006000000947 */ /* 0x000fea0003800000 */
[----:B---3--:R-:W-:-:S04]  /*7f80*/  LEA R2, P0, R134, R2, 0x1 ;  /* 0x0000000286027211 */ /* 0x008fc800078008ff */
[----:B--2---:R-:W-:-:S05]  /*7f90*/  LEA.HI.X R3, R134, R6, R135, 0x1, P0 ;  /* 0x0000000686037211 */ /* 0x004fca00000f0c87 */
[----:B------:R-:W-:Y:S01]  /*7fa0*/  @!PT LDS RZ, [RZ] ;  /* 0x00000000fffff984 */ /* 0x000fe20000000800 */
[----:B------:R-:W-:Y:S01]  /*7fb0*/  @!PT LDS RZ, [RZ] ;  /* 0x00000000fffff984 */ /* 0x000fe20000000800 */
[----:B------:R-:W-:Y:S01]  /*7fc0*/  @!PT LDS RZ, [RZ] ;  /* 0x00000000fffff984 */ /* 0x000fe20000000800 */
[----:B------:R2:W-:Y:S04]  /*7fd0*/  LDGSTS.E.BYPASS.LTC128B.128 [R216+0x7100], [R2.64], !P3 ;  /* 0x0710000002d87fae */ /* 0x0005e8000d901d48 */
.L_x_272:
[----:B------:R-:W-:Y:S05]  /*7fe0*/  BSYNC B0 ;  /* 0x0000000000007941 */ /* 0x000fea0003800000 */
.L_x_271:
[----:B------:R-:W-:Y:S05]  /*7ff0*/  BRA.DIV ~URZ, `(.L_x_273) ;  /* 0x0000fb327f007947 */ /* 0x000fea000b800000 */
[----:B--2---:R2:W1:Y:S04]  /*8000*/  SHFL.IDX PT, R6, R4, 0x5, 0x181f ;  /* 0x00b81f0004067f89 */ /* 0x00446800000e0000 */
[----:B---3--:R2:W3:Y:S02]  /*8010*/  SHFL.IDX PT, R2, R5, 0x5, 0x181f ;  /* 0x00b81f0005027f89 */ /* 0x0084e400000e0000 */
.L_x_393:
[----:B------:R-:W-:Y:S01]  /*8020*/  IADD3 R3, R0, 0x50, RZ ;  /* 0x0000005000037810 */ /* 0x000fe20007ffe0ff */
[----:B------:R-:W-:Y:S03]  /*8030*/  BSSY B0, `(.L_x_274) ;  /* 0x0000009000007945 */ /* 0x000fe60003800000 */
[----:B------:R-:W-:-:S13]  /*8040*/  ISETP.GE.AND P0, PT, R3, R13, PT ;  /* 0x0000000d0300720c */ /* 0x000fda0003f06270 */
[----:B------:R-:W-:Y:S05]  /*8050*/  @P0 BRA `(.L_x_275) ;  /* 0x0000006000000947 */ /* 0x000fea0003800000 */
[----:B---3--:R-:W-:-:S04]  /*8060*/  LEA R2, P0, R134, R2, 0x1 ;  /* 0x0000000286027211 */ /* 0x008fc800078008ff */
[----:B-1----:R-:W-:-:S05]  /*8070*/  LEA.HI.X R3, R134, R6, R135, 0x1, P0 ;  /* 0x0000000686037211 */ /* 0x002fca00000f0c87 */
[----:B------:R-:W-:Y:S01]  /*8080*/  @!PT LDS RZ, [RZ] ;  /* 0x00000000fffff984 */ /* 0x000fe20000000800 */
[----:B------:R-:W-:Y:S01]  /*8090*/  @!PT LDS RZ, [RZ] ;  /* 0x00000000fffff984 */ /* 0x000fe20000000800 */
[----:B------:R-:W-:Y:S01]  /*80a0*/  @!PT LDS RZ, [RZ] ;  /* 0x00000000fffff984 */ /* 0x000fe20000000800 */
[----:B------:R1:W-:Y:S04]  /*80b0*/  LDGSTS.E.BYPASS.LTC128B.128 [R216+0x7900], [R2.64], !P3 ;  /* 0x0790000002d87fae */ /* 0x0003e8000d901d48 */
.L_x_275:
[----:B------:R-:W-:Y:S05]  /*80c0*/  BSYNC B0 ;  /* 0x0000000000007941 */ /* 0x000fea0003800000 */
.L_x_274:
[----:B------:R-:W-:Y:S05]  /*80d0*/  BRA.DIV ~URZ, `(.L_x_276) ;  /* 0x0000fb227f007947 */ /* 0x000fea000b800000 */
[----:B-1----:R1:W2:Y:S02]  /*80e0*/  SHFL.IDX PT, R6, R4, 0x6, 0x181f ;  /* 0x00d81f0004067f89 */ /* 0x0022a400000e0000 */
.L_x_394:
[----:B------:R-:W-:Y:S05]  /*80f0*/  BRA.DIV ~URZ, `(.L_x_277) ;  /* 0x0000fb727f007947 */ /* 0x000fea000b800000 */
[----:B---3--:R3:W1:Y:S02]  /*8100*/  SHFL.IDX PT, R2, R5, 0x6, 0x181f ;  /* 0x00d81f0005027f89 */ /* 0x00866400000e0000 */
.L_x_395:
        /* <DEDUP_REMOVED lines=10> */
.L_x_279:
[----:B------:R-:W-:Y:S05]  /*81b0*/  BSYNC B0 ;  /* 0x0000000000007941 */ /* 0x000fea0003800000 */
.L_x_278:
[----:B------:R-:W-:Y:S05]  /*81c0*/  BRA.DIV ~URZ, `(.L_x_280) ;  /* 0x0000fb127f007947 */ /* 0x000fea000b800000 */
[----:B-12---:R-:W1:Y:S04]  /*81d0*/  SHFL.IDX PT, R4, R4, 0x7, 0x181f ;  /* 0x00f81f0004047f89 */ /* 0x006e6800000e0000 */
[----:B------:R2:W3:Y:S02]  /*81e0*/  SHFL.IDX PT, R2, R5, 0x7, 0x181f ;  /* 0x00f81f0005027f89 */ /* 0x0004e400000e0000 */
.L_x_396:
[----:B------:R-:W-:-:S04]  /*81f0*/  IADD3 R0, R0, 0x70, RZ ;  /* 0x0000007000007810 */ /* 0x000fc80007ffe0ff */
[----:B------:R-:W-:-:S13]  /*8200*/  ISETP.GE.AND P0, PT, R0, R13, PT ;  /* 0x0000000d0000720c */ /* 0x000fda0003f06270 */
[----:B---3--:R-:W-:-:S04]  /*8210*/  @!P0 LEA R2, P2, R134, R2, 0x1 ;  /* 0x0000000286028211 */ /* 0x008fc800078408ff */
[----:B-1----:R-:W-:-:S05]  /*8220*/  @!P0 LEA.HI.X R3, R134, R4, R135, 0x1, P2 ;  /* 0x0000000486038211 */ /* 0x002fca00010f0c87 */
[----:B------:R-:W-:Y:S01]  /*8230*/  @!PT LDS RZ, [RZ] ;  /* 0x00000000fffff984 */ /* 0x000fe20000000800 */
[----:B------:R-:W-:Y:S01]  /*8240*/  @!PT LDS RZ, [RZ] ;  /* 0x00000000fffff984 */ /* 0x000fe20000000800 */
[----:B------:R-:W-:Y:S01]  /*8250*/  @!PT LDS RZ, [RZ] ;  /* 0x00000000fffff984 */ /* 0x000fe20000000800 */
[----:B------:R1:W-:Y:S04]  /*8260*/  @!P0 LDGSTS.E.BYPASS.LTC128B.128 [R216+0x8900], [R2.64], !P3 ;  /* 0x0890000002d88fae */ /* 0x0003e8000d901d48 */
[----:B------:R-:W0:Y:S01]  /*8270*/  LDGDEPBAR ;  /* 0x00000000000079af */ /* 0x000e220000000000 */
[----:B------:R-:W-:Y:S02]  /*8280*/  WARPSYNC 0xffffffff ;  /* 0xffffffff00007948 */ /* 0x000fe40003800000 */
[----:B--2-4-:R-:W2:Y:S04]  /*8290*/  LDL R5, [R1+0x38] ;  /* 0x0000380001057983 */ /* 0x014ea80000100800 */
[----:B------:R-:W3:Y:S01]  /*82a0*/  LDL.64 R6, [R1+0x20] ;  /* 0x0000200001067983 */ /* 0x000ee20000100a00 */
[----:B------:R-:W-:Y:S01]  /*82b0*/  IMAD.MOV.U32 R152, RZ, RZ, -0x50 ;  /* 0xffffffb0ff987424 */ /* 0x000fe200078e00ff */
[----:B------:R-:W-:Y:S01]  /*82c0*/  SHF.R.S32.HI R45, RZ, 0x1f, R110 ;  /* 0x0000001fff2d7819 */ /* 0x000fe2000001146e */
[----:B-1----:R-:W-:Y:S01]  /*82d0*/  IMAD.WIDE.U32 R2, R110, c[0x0][0x1e0], RZ ;  /* 0x000078006e027a25 */ /* 0x002fe200078e00ff */
[----:B------:R-:W-:Y:S03]  /*82e0*/  BSSY B0, `(.L_x_281) ;  /* 0x0000032000007945 */ /* 0x000fe60003800000 */
[----:B------:R-:W-:-:S02]  /*82f0*/  IMAD R152, R242, R152, 0x50 ;  /* 0x00000050f2987424 */ /* 0x000fc400078e0298 */
[----:B------:R-:W-:Y:S02]  /*8300*/  IMAD R0, R45, c[0x0][0x1e0], RZ ;  /* 0x000078002d007a24 */ /* 0x000fe400078e02ff */
[----:B------:R-:W-:Y:S01]  /*8310*/  IMAD.MOV.U32 R154, RZ, RZ, c[0x0][0x1e0] ;  /* 0x00007800ff9a7624 */ /* 0x000fe200078e00ff */
[----:B------:R-:W-:Y:S01]  /*8320*/  IADD3 R44, R152, R172, -R139 ;  /* 0x000000ac982c7210 */ /* 0x000fe20007ffe88b */
[----:B------:R-:W-:Y:S02]  /*8330*/  IMAD R0, R110, c[0x0][0x1e4], R0 ;  /* 0x000079006e007a24 */ /* 0x000fe400078e0200 */
[----:B------:R-:W-:Y:S01]  /*8340*/  IMAD.MOV.U32 R155, RZ, RZ, c[0x0][0x1e4] ;  /* 0x00007900ff9b7624 */ /* 0x000fe200078e00ff */
[C---:B------:R-:W-:Y:S01]  /*8350*/  ISETP.GE.AND P3, PT, R44.reuse, 0x11, PT ;  /* 0x000000112c00780c */ /* 0x040fe20003f66270 */
[----:B------:R-:W-:Y:S01]  /*8360*/  IMAD.IADD R0, R3, 0x1, R0 ;  /* 0x0000000103007824 */ /* 0x000fe200078e0200 */
[----:B------:R-:W-:Y:S01]  /*8370*/  BAR.SYNC.DEFER_BLOCKING 0x0 ;  /* 0x0000000000007b1d */ /* 0x000fe20000010000 */
[C---:B------:R-:W-:Y:S01]  /*8380*/  ISETP.GE.AND P2, PT, R44.reuse, 0x21, PT ;  /* 0x000000212c00780c */ /* 0x040fe20003f46270 */
[----:B------:R-:W-:Y:S01]  /*8390*/  IMAD.SHL.U32 R9, R155, 0x20, RZ ;  /* 0x000000209b097824 */ /* 0x000fe200078e00ff */
[----:B------:R-:W-:-:S02]  /*83a0*/  ISETP.GE.AND P0, PT, R44, 0x31, PT ;  /* 0x000000312c00780c */ /* 0x000fc40003f06270 */
[----:B------:R-:W-:Y:S01]  /*83b0*/  ISETP.GE.AND P6, PT, R44, 0x1, PT ;  /* 0x000000012c00780c */ /* 0x000fe20003fc6270 */
[----:B--2---:R-:W-:Y:S02]  /*83c0*/  IMAD.MOV.U32 R147, RZ, RZ, R5 ;  /* 0x000000ffff937224 */ /* 0x004fe400078e0005 */
[----:B---3--:R-:W-:Y:S02]  /*83d0*/  IMAD.MOV.U32 R146, RZ, RZ, R6 ;  /* 0x000000ffff927224 */ /* 0x008fe400078e0006 */
[----:B------:R-:W-:-:S04]  /*83e0*/  IMAD.WIDE.U32 R6, R154, 0x20, RZ ;  /* 0x000000209a067825 */ /* 0x000fc800078e00ff */
[----:B------:R-:W-:-:S04]  /*83f0*/  IMAD.WIDE.U32 R4, R2, 0x50, R146 ;  /* 0x0000005002047825 */ /* 0x000fc800078e0092 */
[----:B------:R-:W-:Y:S01]  /*8400*/  IMAD R2, R0, 0x50, RZ ;  /* 0x0000005000027824 */ /* 0x000fe200078e02ff */
[----:B------:R-:W-:-:S03]  /*8410*/  @P3 LEA R0, P4, R154, R4, 0x4 ;  /* 0x000000049a003211 */ /* 0x000fc600078820ff */
[----:B------:R-:W-:Y:S01]  /*8420*/  IMAD.IADD R3, R5, 0x1, R2 ;  /* 0x0000000105037824 */ /* 0x000fe200078e0202 */
[----:B------:R-:W-:-:S04]  /*8430*/  @P3 LEA R14, P5, R0, c[0x0][0x1c8], 0x1 ;  /* 0x00007200000e3a11 */ /* 0x000fc800078a08ff */
[----:B------:R-:W-:Y:S02]  /*8440*/  @P3 LEA.HI.X R2, R154, R3, R155, 0x4, P4 ;  /* 0x000000039a023211 */ /* 0x000fe400020f249b */
[----:B------:R-:W-:Y:S02]  /*8450*/  @P2 IADD3 R8, P4, R4, R6, RZ ;  /* 0x0000000604082210 */ /* 0x000fe40007f9e0ff */
[----:B------:R-:W-:Y:S01]  /*8460*/  @P3 LEA.HI.X R15, R0, c[0x0][0x1cc], R2, 0x1, P5 ;  /* 0x00007300000f3a11 */ /* 0x000fe200028f0c02 */
[----:B------:R-:W-:Y:S01]  /*8470*/  @P0 IMAD.MOV.U32 R2, RZ, RZ, R4 ;  /* 0x000000ffff020224 */ /* 0x000fe200078e0004 */
[----:B------:R-:W-:Y:S01]  /*8480*/  @P2 IADD3.X R0, R3, R7, R9, P4, !PT ;  /* 0x0000000703002210 */ /* 0x000fe200027fe409 */
[----:B------:R-:W-:Y:S01]  /*8490*/  @P0 IMAD R9, R155, 0x30, RZ ;  /* 0x000000309b090824 */ /* 0x000fe200078e02ff */
[----:B------:R-:W-:Y:S01]  /*84a0*/  @P2 LEA R10, P4, R8, c[0x0][0x1c8], 0x1 ;  /* 0x00007200080a2a11 */ /* 0x000fe200078808ff */
[----:B------:R-:W-:Y:S01]  /*84b0*/  @P0 IMAD.WIDE.U32 R6, R154, 0x30, R2 ;  /* 0x000000309a060825 */ /* 0x000fe200078e0002 */
[----:B------:R-:W-:-:S02]  /*84c0*/  @P6 LEA R16, P5, R4, c[0x0][0x1c8], 0x1 ;  /* 0x0000720004106a11 */ /* 0x000fc400078a08ff */
[----:B------:R-:W-:Y:S01]  /*84d0*/  @P2 LEA.HI.X R11, R8, c[0x0][0x1cc], R0, 0x1, P4 ;  /* 0x00007300080b2a11 */ /* 0x000fe200020f0c00 */
[----:B------:R-:W-:Y:S01]  /*84e0*/  @P0 IMAD.IADD R0, R7, 0x1, R9 ;  /* 0x0000000107000824 */ /* 0x000fe200078e0209 */
[----:B------:R-:W-:Y:S02]  /*84f0*/  @P0 LEA R8, P4, R6, c[0x0][0x1c8], 0x1 ;  /* 0x0000720006080a11 */ /* 0x000fe400078808ff */
[----:B------:R-:W-:Y:S02]  /*8500*/  @P6 LEA.HI.X R17, R4, c[0x0][0x1cc], R3, 0x1, P5 ;  /* 0x0000730004116a11 */ /* 0x000fe400028f0c03 */
[----:B------:R-:W-:-:S03]  /*8510*/  @P0 LEA.HI.X R9, R6, c[0x0][0x1cc], R0, 0x1, P4 ;  /* 0x0000730006090a11 */ /* 0x000fc600020f0c00 */
[----:B------:R-:W-:Y:S01]  /*8520*/  @!PT LDS RZ, [RZ] ;  /* 0x00000000fffff984 */ /* 0x000fe20000000800 */
[----:B------:R-:W-:Y:S01]  /*8530*/  @!PT LDS RZ, [RZ] ;  /* 0x00000000fffff984 */ /* 0x000fe20000000800 */
[----:B------:R-:W-:Y:S01]  /*8540*/  @!PT LDS RZ, [RZ] ;  /* 0x00000000fffff984 */ /* 0x000fe20000000800 */
[----:B------:R1:W-:Y:S04]  /*8550*/  @P6 LDGSTS.E.BYPASS.LTC128B.128 [R216+0x2900], [R16.64], !P1 ;  /* 0x0290000010d86fae */ /* 0x0003e8000c901d48 */
[----:B------:R1:W-:Y:S04]  /*8560*/  @P3 LDGSTS.E.BYPASS.LTC128B.128 [R216+0x3100], [R14.64], !P1 ;  /* 0x031000000ed83fae */ /* 0x0003e8000c901d48 */
[----:B------:R1:W-:Y:S04]  /*8570*/  @P2 LDGSTS.E.BYPASS.LTC128B.128 [R216+0x3900], [R10.64], !P1 ;  /* 0x039000000ad82fae */ /* 0x0003e8000c901d48 */
[----:B------:R1:W-:Y:S01]  /*8580*/  @P0 LDGSTS.E.BYPASS.LTC128B.128 [R216+0x4100], [R8.64], !P1 ;  /* 0x0410000008d80fae */ /* 0x0003e2000c901d48 */
[----:B------:R-:W-:-:S13]  /*8590*/  ISETP.GE.AND P0, PT, R44, 0x41, PT ;  /* 0x000000412c00780c */ /* 0x000fda0003f06270 */
[----:B------:R-:W-:Y:S05]  /*85a0*/  @!P0 BRA `(.L_x_282) ;  /* 0x0000005000008947 */ /* 0x000fea0003800000 */
[----:B------:R-:W-:-:S04]  /*85b0*/  LEA R0, P0, R154, R4, 0x6 ;  /* 0x000000049a007211 */ /* 0x000fc800078030ff */
[----:B------:R-:W-:Y:S02]  /*85c0*/  LEA.HI.X R3, R154, R3, R155, 0x6, P0 ;  /* 0x000000039a037211 */ /* 0x000fe400000f349b */
[----:B------:R-:W-:-:S04]  /*85d0*/  LEA R2, P0, R0, c[0x0][0x1c8], 0x1 ;  /* 0x0000720000027a11 */ /* 0x000fc800078008ff */
[----:B------:R-:W-:-:S05]  /*85e0*/  LEA.HI.X R3, R0, c[0x0][0x1cc], R3, 0x1, P0 ;  /* 0x0000730000037a11 */ /* 0x000fca00000f0c03 */
[----:B------:R2:W-:Y:S04]  /*85f0*/  LDGSTS.E.BYPASS.LTC128B.128 [R216+0x4900], [R2.64], !P1 ;  /* 0x0490000002d87fae */ /* 0x0005e8000c901d48 */
.L_x_282:
[----:B------:R-:W-:Y:S05]  /*8600*/  BSYNC B0 ;  /* 0x0000000000007941 */ /* 0x000fea0003800000 */
.L_x_281:
[----:B------:R-:W-:Y:S01]  /*8610*/  ISETP.LT.AND P0, PT, RZ, c[0x0][0x27c], PT ;  /* 0x00009f00ff007a0c */ /* 0x000fe20003f01270 */
[----:B------:R-:W0:-:S12]  /*8620*/  LDGDEPBAR ;  /* 0x00000000000079af */ /* 0x000e180000000000 */
[----:B------:R-:W-:Y:S05]  /*8630*/  @P0 BRA `(.L_x_283) ;  /* 0x0000002000000947 */ /* 0x000fea0003800000 */
[----:B------:R-:W-:-:S04]  /*8640*/  DEPBAR.LE SB0, 0x1 ;  /* 0x000080400000791a */ /* 0x000fc80000000000 */
[----:B------:R-:W-:Y:S05]  /*8650*/  BRA `(.L_x_284) ;  /* 0x0000344000007947 */ /* 0x000fea0003800000 */
.L_x_283:
[----:B------:R-:W3:Y:S01]  /*8660*/  LDL R31, [R1+0x34] ;  /* 0x00003400011f7983 */ /* 0x000ee20000100800 */
[----:B-----5:R-:W-:Y:S01]  /*8670*/  SHF.R.S32.HI R0, RZ, 0x1f, R136 ;  /* 0x0000001fff007819 */ /* 0x020fe20000011488 */
[----:B------:R-:W-:Y:S01]  /*8680*/  ULDC.U8 UR4, c[0x0][0x298] ;  /* 0x0000a60000047ab9 */ /* 0x000fe20000000000 */
[----:B--2---:R-:W-:Y:S01]  /*8690*/  IMAD.WIDE.U32 R2, R136, c[0x0][0x280], RZ ;  /* 0x0000a00088027a25 */ /* 0x004fe200078e00ff */
[----:B-1----:R-:W1:Y:S01]  /*86a0*/  S2R R9, SR_TID.X ;  /* 0x0000000000097919 */ /* 0x002e620000002100 */
[----:B------:R-:W-:Y:S01]  /*86b0*/  ISETP.NE.AND P3, PT, RZ, UR4, PT ;  /* 0x00000004ff007c0c */ /* 0x000fe2000bf65270 */
[----:B------:R-:W-:Y:S01]  /*86c0*/  BSSY B2, `(.L_x_284) ;  /* 0x000033d000027945 */ /* 0x000fe20003800000 */
[C---:B------:R-:W-:Y:S02]  /*86d0*/  IMAD R6, R0.reuse, c[0x0][0x280], RZ ;  /* 0x0000a00000067a24 */ /* 0x040fe400078e02ff */
[----:B------:R-:W-:Y:S02]  /*86e0*/  IMAD R0, R0, c[0x0][0x290], RZ ;  /* 0x0000a40000007a24 */ /* 0x000fe400078e02ff */
[----:B------:R-:W-:Y:S01]  /*86f0*/  IMAD R8, R136, c[0x0][0x284], R6 ;  /* 0x0000a10088087a24 */ /* 0x000fe200078e0206 */
[----:B------:R-:W-:Y:S01]  /*8700*/  LEA R6, P2, R2, c[0x0][0x270], 0x1 ;  /* 0x00009c0002067a11 */ /* 0x000fe200078408ff */
[----:B------:R-:W-:-:S04]  /*8710*/  IMAD.WIDE.U32 R4, R136, c[0x0][0x290], RZ ;  /* 0x0000a40088047a25 */ /* 0x000fc800078e00ff */
[----:B------:R-:W-:Y:S01]  /*8720*/  IMAD R0, R136, c[0x0][0x294], R0 ;  /* 0x0000a50088007a24 */ /* 0x000fe200078e0200 */
[----:B------:R-:W-:Y:S01]  /*8730*/  LEA R7, P0, R4, c[0x0][0x288], 0x1 ;  /* 0x0000a20004077a11 */ /* 0x000fe200078008ff */
[----:B------:R-:W-:Y:S02]  /*8740*/  IMAD.IADD R3, R8, 0x1, R3 ;  /* 0x0000000108037824 */ /* 0x000fe400078e0203 */
[----:B------:R-:W-:-:S03]  /*8750*/  IMAD.IADD R5, R0, 0x1, R5 ;  /* 0x0000000100057824 */ /* 0x000fc600078e0205 */
[----:B------:R-:W-:Y:S02]  /*8760*/  LEA.HI.X R0, R2, c[0x0][0x274], R3, 0x1, P2 ;  /* 0x00009d0002007a11 */ /* 0x000fe400010f0c03 */
[----:B------:R-:W-:Y:S02]  /*8770*/  LEA.HI.X R2, R4, c[0x0][0x28c], R5, 0x1, P0 ;  /* 0x0000a30004027a11 */ /* 0x000fe400000f0c05 */
[----:B-1----:R-:W-:-:S04]  /*8780*/  SHF.R.S32.HI R30, RZ, 0x1f, R9 ;  /* 0x0000001fff1e7819 */ /* 0x002fc80000011409 */
[----:B------:R-:W-:-:S04]  /*8790*/  LEA.HI R30, R30, R9, RZ, 0x2 ;  /* 0x000000091e1e7211 */ /* 0x000fc800078f10ff */
[----:B------:R-:W-:-:S04]  /*87a0*/  SHF.R.S32.HI R30, RZ, 0x2, R30 ;  /* 0x00000002ff1e7819 */ /* 0x000fc8000001141e */
[----:B------:R-:W-:Y:S01]  /*87b0*/  IADD3 R46, R30, 0x60, RZ ;  /* 0x000000601e2e7810 */ /* 0x000fe20007ffe0ff */
[----:B---3--:R-:W-:Y:S01]  /*87c0*/  IMAD R3, R31, 0x80, R30 ;  /* 0x000000801f037824 */ /* 0x008fe200078e021e */
[----:B------:R-:W-:Y:S05]  /*87d0*/  @!P3 BRA `(.L_x_285) ;  /* 0x000019000000b947 */ /* 0x000fea0003800000 */
[----:B------:R-:W-:Y:S01]  /*87e0*/  ISETP.GE.AND P0, PT, R3, R13, PT ;  /* 0x0000000d0300720c */ /* 0x000fe20003f06270 */
[----:B------:R-:W1:Y:S01]  /*87f0*/  SHFL.IDX PT, R11, R0, RZ, 0x1c1f ;  /* 0x001c1fff000b7589 */ /* 0x000e6200000e0000 */
[----:B------:R-:W-:Y:S01]  /*8800*/  BSSY B0, `(.L_x_286) ;  /* 0x000001a000007945 */ /* 0x000fe20003800000 */
[----:B------:R-:W-:Y:S01]  /*8810*/  CS2R R4, SRZ ;  /* 0x0000000000047805 */ /* 0x000fe2000001ff00 */
[----:B------:R-:W-:Y:S01]  /*8820*/  CS2R R8, SRZ ;  /* 0x0000000000087805 */ /* 0x000fe2000001ff00 */
[----:B------:R-:W2:Y:S04]  /*8830*/  SHFL.IDX PT, R10, R6, RZ, 0x1c1f ;  /* 0x001c1fff060a7589 */ /* 0x000ea800000e0000 */
[----:B------:R3:W4:Y:S04]  /*8840*/  SHFL.IDX PT, R15, R2, RZ, 0x1c1f ;  /* 0x001c1fff020f7589 */ /* 0x00072800000e0000 */
[----:B------:R5:W1:Y:S01]  /*8850*/  SHFL.IDX PT, R14, R7, RZ, 0x1c1f ;  /* 0x001c1fff070e7589 */ /* 0x000a6200000e0000 */
[----:B---3--:R-:W-:Y:S01]  /*8860*/  CS2R R2, SRZ ;  /* 0x0000000000027805 */ /* 0x008fe2000001ff00 */
[----:B-----5:R-:W-:Y:S01]  /*8870*/  CS2R R6, SRZ ;  /* 0x0000000000067805 */ /* 0x020fe2000001ff00 */
[----:B------:R-:W-:Y:S05]  /*8880*/  @P0 BRA `(.L_x_287) ;  /* 0x0000011000000947 */ /* 0x000fea0003800000 */
[----:B-12-4-:R-:W-:Y:S01]  /*8890*/  ISETP.GE.AND P2, PT, R24, c[0x0][0x27c], PT ;  /* 0x00009f0018007a0c */ /* 0x016fe20003f46270 */
[C---:B------:R-:W-:Y:S01]  /*88a0*/  IMAD.SHL.U32 R0, R26.reuse, 0x2, RZ ;  /* 0x000000021a007824 */ /* 0x040fe200078e00ff */
[----:B------:R-:W-:-:S02]  /*88b0*/  ISETP.GE.AND P0, PT, R26, c[0x0][0x27c], PT ;  /* 0x00009f001a007a0c */ /* 0x000fc40003f06270 */
[----:B------:R-:W-:-:S04]  /*88c0*/  SHF.R.S32.HI R2, RZ, 0x1f, R26 ;  /* 0x0000001fff027819 */ /* 0x000fc8000001141a */
[----:B------:R-:W-:-:S05]  /*88d0*/  SHF.L.U64.HI R2, R26, 0x1, R2 ;  /* 0x000000011a027819 */ /* 0x000fca0000010202 */
[----:B------:R-:W-:Y:S02]  /*88e0*/  @!P2 IMAD.WIDE R4, R24, 0x2, R10 ;  /* 0x000000021804a825 */ /* 0x000fe400078e020a */
[-C--:B------:R-:W-:Y:S02]  /*88f0*/  @!P0 IADD3 R16, P4, R10, R0.reuse, RZ ;  /* 0x000000000a108210 */ /* 0x080fe40007f9e0ff */
[----:B------:R-:W-:Y:S01]  /*8900*/  @!P0 IADD3 R10, P3, R14, R0, RZ ;  /* 0x000000000e0a8210 */ /* 0x000fe20007f7e0ff */
[----:B------:R1:W5:Y:S01]  /*8910*/  @!P2 LD.E.64 R8, [R4.64] ;  /* 0x000000080408a980 */ /* 0x000362000c101b00 */
[----:B------:R-:W-:-:S04]  /*8920*/  @!P2 IMAD.WIDE R18, R24, 0x2, R14 ;  /* 0x000000021812a825 */ /* 0x000fc800078e020e */
[--C-:B------:R-:W-:Y:S01]  /*8930*/  @!P0 IMAD.X R17, R11, 0x1, R2.reuse, P4 ;  /* 0x000000010b118824 */ /* 0x100fe200020e0602 */
[----:B------:R2:W5:Y:S01]  /*8940*/  @!P2 LD.E.64 R6, [R18.64] ;  /* 0x000000081206a980 */ /* 0x000562000c101b00 */
[----:B------:R-:W-:Y:S02]  /*8950*/  @!P0 IMAD.X R11, R15, 0x1, R2, P3 ;  /* 0x000000010f0b8824 */ /* 0x000fe400018e0602 */
[----:B------:R-:W-:-:S06]  /*8960*/  CS2R R2, SRZ ;  /* 0x0000000000027805 */ /* 0x000fcc000001ff00 */
[----:B------:R2:W5:Y:S01]  /*8970*/  @!P0 LD.E.64 R2, [R10.64] ;  /* 0x000000080a028980 */ /* 0x000562000c101b00 */
[----:B-1----:R-:W-:-:S06]  /*8980*/  CS2R R4, SRZ ;  /* 0x0000000000047805 */ /* 0x002fcc000001ff00 */
[----:B------:R2:W5:Y:S02]  /*8990*/  @!P0 LD.E.64 R4, [R16.64] ;  /* 0x0000000810048980 */ /* 0x000564000c101b00 */
.L_x_287:
[----:B-12-4-:R-:W-:Y:S05]  /*89a0*/  BSYNC B0 ;  /* 0x0000000000007941 */ /* 0x016fea0003800000 */
.L_x_286:
[----:B------:R-:W-:Y:S01]  /*89b0*/  IMAD R0, R31, -0x80, R13 ;  /* 0xffffff801f007824 */ /* 0x000fe200078e020d */
[--C-:B-----5:R-:W-:Y:S01]  /*89c0*/  SHF.R.U64 R17, R8, 0x10, R9.reuse ;  /* 0x0000001008117819 */ /* 0x120fe20000001209 */
[----:B------:R-:W-:Y:S01]  /*89d0*/  IMAD.MOV.U32 R19, RZ, RZ, R8 ;  /* 0x000000ffff137224 */ /* 0x000fe200078e0008 */
[--C-:B------:R-:W-:Y:S01]  /*89e0*/  SHF.R.U32.HI R12, RZ, 0x10, R9.reuse ;  /* 0x00000010ff0c7819 */ /* 0x100fe20000011609 */
[----:B------:R-:W-:Y:S01]  /*89f0*/  IMAD.MOV.U32 R18, RZ, RZ, R9 ;  /* 0x000000ffff127224 */ /* 0x000fe200078e0009 */
[----:B------:R-:W-:Y:S01]  /*8a00*/  IMNMX R28, R0, 0x80, PT ;  /* 0x00000080001c7817 */ /* 0x000fe20003800200 */
[----:B------:R-:W-:Y:S01]  /*8a10*/  IMAD.MOV.U32 R16, RZ, RZ, R4 ;  /* 0x000000ffff107224 */ /* 0x000fe200078e0004 */
[--C-:B------:R-:W-:Y:S01]  /*8a20*/  SHF.R.U64 R14, R4, 0x10, R5.reuse ;  /* 0x00000010040e7819 */ /* 0x100fe20000001205 */
[----:B------:R-:W-:Y:S01]  /*8a30*/  IMAD.MOV.U32 R10, RZ, RZ, R6 ;  /* 0x000000ffff0a7224 */ /* 0x000fe200078e0006 */
[----:B------:R-:W-:Y:S01]  /*8a40*/  ISETP.GE.AND P0, PT, R30, R28, PT ;  /* 0x0000001c1e00720c */ /* 0x000fe20003f06270 */
[----:B------:R-:W-:Y:S01]  /*8a50*/  IMAD.MOV.U32 R15, RZ, RZ, R5 ;  /* 0x000000ffff0f7224 */ /* 0x000fe200078e0005 */
[--C-:B------:R-:W-:Y:S01]  /*8a60*/  SHF.R.U64 R8, R6, 0x10, R7.reuse ;  /* 0x0000001006087819 */ /* 0x100fe20000001207 */
[----:B------:R-:W-:Y:S01]  /*8a70*/  IMAD.MOV.U32 R9, RZ, RZ, R7 ;  /* 0x000000ffff097224 */ /* 0x000fe200078e0007 */
[----:B------:R-:W-:Y:S01]  /*8a80*/  SHF.R.U32.HI R11, RZ, 0x10, R5 ;  /* 0x00000010ff0b7819 */ /* 0x000fe20000011605 */
[----:B------:R-:W-:Y:S01]  /*8a90*/  IMAD.MOV.U32 R6, RZ, RZ, R2 ;  /* 0x000000ffff067224 */ /* 0x000fe200078e0002 */
[----:B------:R-:W-:-:S04]  /*8aa0*/  DEPBAR.LE SB0, 0x1 ;  /* 0x000080400000791a */ /* 0x000fc80000000000 */
[----:B------:R-:W-:Y:S01]  /*8ab0*/  IMAD.MOV.U32 R4, RZ, RZ, R3 ;  /* 0x000000ffff047224 */ /* 0x000fe200078e0003 */
[----:B------:R-:W-:Y:S01]  /*8ac0*/  SHF.R.U32.HI R5, RZ, 0x10, R7 ;  /* 0x00000010ff057819 */ /* 0x000fe20000011607 */
[----:B------:R-:W-:Y:S01]  /*8ad0*/  BSSY B1, `(.L_x_288) ;  /* 0x000005f000017945 */ /* 0x000fe20003800000 */
[--C-:B------:R-:W-:Y:S02]  /*8ae0*/  SHF.R.U64 R2, R2, 0x10, R3.reuse ;  /* 0x0000001002027819 */ /* 0x100fe40000001203 */
[----:B------:R-:W-:Y:S02]  /*8af0*/  SHF.R.U32.HI R0, RZ, 0x10, R3 ;  /* 0x00000010ff007819 */ /* 0x000fe40000011603 */
[----:B------:R-:W-:Y:S02]  /*8b00*/  PRMT R19, R19, 0x5410, R17 ;  /* 0x0000541013137816 */ /* 0x000fe40000000011 */
[----:B------:R-:W-:Y:S02]  /*8b10*/  PRMT R20, R18, 0x5410, R12 ;  /* 0x0000541012147816 */ /* 0x000fe4000000000c */
[----:B------:R-:W-:-:S02]  /*8b20*/  PRMT R22, R16, 0x5410, R14 ;  /* 0x0000541010167816 */ /* 0x000fc4000000000e */
[----:B------:R-:W-:Y:S02]  /*8b30*/  PRMT R27, R15, 0x5410, R11 ;  /* 0x000054100f1b7816 */ /* 0x000fe4000000000b */
[----:B------:R-:W-:Y:S02]  /*8b40*/  PRMT R17, R10, 0x5410, R8 ;  /* 0x000054100a117816 */ /* 0x000fe40000000008 */
[----:B------:R-:W-:Y:S02]  /*8b50*/  PRMT R18, R9, 0x5410, R5 ;  /* 0x0000541009127816 */ /* 0x000fe40000000005 */
[----:B------:R-:W-:Y:S02]  /*8b60*/  PRMT R21, R6, 0x5410, R2 ;  /* 0x0000541006157816 */ /* 0x000fe40000000002 */
[----:B------:R-:W-:Y:S01]  /*8b70*/  PRMT R23, R4, 0x5410, R0 ;  /* 0x0000541004177816 */ /* 0x000fe20000000000 */
[----:B------:R-:W-:Y:S06]  /*8b80*/  BAR.SYNC.DEFER_BLOCKING 0x0 ;  /* 0x0000000000007b1d */ /* 0x000fec0000010000 */
[----:B------:R-:W-:Y:S05]  /*8b90*/  @P0 BRA `(.L_x_289) ;  /* 0x0000052000000947 */ /* 0x000fea0003800000 */
[----:B------:R-:W-:Y:S01]  /*8ba0*/  ISETP.GE.AND P0, PT, R24, c[0x0][0x27c], PT ;  /* 0x00009f0018007a0c */ /* 0x000fe20003f06270 */
[----:B------:R-:W-:-:S12]  /*8bb0*/  BSSY B0, `(.L_x_290) ;  /* 0x0000028000007945 */ /* 0x000fd80003800000 */
[----:B------:R-:W-:Y:S05]  /*8bc0*/  @P0 BRA `(.L_x_291) ;  /* 0x0000026000000947 */ /* 0x000fea0003800000 */
[----:B------:R-:W1:Y:S01]  /*8bd0*/  LDS.128 R4, [R80+0x5000] ;  /* 0x0050000050047984 */ /* 0x000e620000000c00 */
[----:B------:R-:W-:Y:S01]  /*8be0*/  SHF.L.U32 R3, R19, 0x10, RZ ;  /* 0x0000001013037819 */ /* 0x000fe200000006ff */
[----:B------:R-:W-:Y:S01]  /*8bf0*/  IMAD.U32 R0, R17, 0x10000, RZ ;  /* 0x0001000011007824 */ /* 0x000fe200078e00ff */
[----:B------:R-:W-:Y:S02]  /*8c00*/  LOP3.LUT R2, R19, 0xffff0000, RZ, 0xc0, !PT ;  /* 0xffff000013027812 */ /* 0x000fe400078ec0ff */
[C---:B-1----:R-:W-:Y:S01]  /*8c10*/  SHF.L.U32 R9, R4.reuse, 0x10, RZ ;  /* 0x0000001004097819 */ /* 0x042fe200000006ff */
[----:B------:R-:W-:Y:S01]  /*8c20*/  IMAD.U32 R10, R7, 0x10000, RZ ;  /* 0x00010000070a7824 */ /* 0x000fe200078e00ff */
[----:B------:R-:W-:Y:S02]  /*8c30*/  LOP3.LUT R8, R4, 0xffff0000, RZ, 0xc0, !PT ;  /* 0xffff000004087812 */ /* 0x000fe400078ec0ff */
[C---:B------:R-:W-:Y:S02]  /*8c40*/  SHF.L.U32 R13, R5.reuse, 0x10, RZ ;  /* 0x00000010050d7819 */ /* 0x040fe400000006ff */
[----:B------:R-:W-:Y:S01]  /*8c50*/  LOP3.LUT R4, R5, 0xffff0000, RZ, 0xc0, !PT ;  /* 0xffff000005047812 */ /* 0x000fe200078ec0ff */
[CC--:B------:R-:W-:Y:S01]  /*8c60*/  FMUL.FTZ R15, R8.reuse, R0.reuse ;  /* 0x00000000080f7220 */ /* 0x0c0fe20000410000 */
[----:B------:R-:W-:Y:S01]  /*8c70*/  LOP3.LUT R5, R17, 0xffff0000, RZ, 0xc0, !PT ;  /* 0xffff000011057812 */ /* 0x000fe200078ec0ff */
[-C--:B------:R-:W-:Y:S01]  /*8c80*/  FMUL.FTZ R14, R8, R3.reuse ;  /* 0x00000003080e7220 */ /* 0x080fe20000410000 */
[C---:B------:R-:W-:Y:S01]  /*8c90*/  SHF.L.U32 R12, R6.reuse, 0x10, RZ ;  /* 0x00000010060c7819 */ /* 0x040fe200000006ff */
[----:B------:R-:W-:Y:S01]  /*8ca0*/  FFMA.FTZ R16, R9, R3, -R15 ;  /* 0x0000000309107223 */ /* 0x000fe2000001080f */
[----:B------:R-:W-:Y:S01]  /*8cb0*/  LOP3.LUT R11, R6, 0xffff0000, RZ, 0xc0, !PT ;  /* 0xffff0000060b7812 */ /* 0x000fe200078ec0ff */
[-C--:B------:R-:W-:Y:S01]  /*8cc0*/  FMUL.FTZ R8, R4, R5.reuse ;  /* 0x0000000504087220 */ /* 0x080fe20000410000 */
[----:B------:R-:W-:Y:S01]  /*8cd0*/  LOP3.LUT R6, R7, 0xffff0000, RZ, 0xc0, !PT ;  /* 0xffff000007067812 */ /* 0x000fe200078ec0ff */
[----:B------:R-:W-:Y:S01]  /*8ce0*/  FFMA.FTZ R15, R9, R0, R14 ;  /* 0x00000000090f7223 */ /* 0x000fe2000001000e */
[----:B------:R-:W-:Y:S01]  /*8cf0*/  LOP3.LUT R0, R18, 0xffff0000, RZ, 0xc0, !PT ;  /* 0xffff000012007812 */ /* 0x000fe200078ec0ff */
[-C--:B------:R-:W-:Y:S01]  /*8d00*/  FMUL.FTZ R7, R4, R2.reuse ;  /* 0x0000000204077220 */ /* 0x080fe20000410000 */
[----:B------:R-:W-:Y:S01]  /*8d10*/  SHF.L.U32 R4, R20, 0x10, RZ ;  /* 0x0000001014047819 */ /* 0x000fe200000006ff */
[C---:B------:R-:W-:Y:S01]  /*8d20*/  FFMA.FTZ R14, R13.reuse, R2, -R8 ;  /* 0x000000020d0e7223 */ /* 0x040fe20000010808 */
[----:B------:R-:W-:Y:S01]  /*8d30*/  SHF.L.U32 R2, R18, 0x10, RZ ;  /* 0x0000001012027819 */ /* 0x000fe200000006ff */
[----:B------:R-:W-:Y:S01]  /*8d40*/  FFMA.FTZ R9, R13, R5, R7 ;  /* 0x000000050d097223 */ /* 0x000fe20000010007 */
[----:B------:R-:W-:Y:S01]  /*8d50*/  LOP3.LUT R3, R20, 0xffff0000, RZ, 0xc0, !PT ;  /* 0xffff000014037812 */ /* 0x000fe200078ec0ff */
[----:B------:R-:W-:-:S02]  /*8d60*/  FMUL.FTZ R7, R6, R0 ;  /* 0x0000000006077220 */ /* 0x000fc40000410000 */
[C---:B------:R-:W-:Y:S02]  /*8d70*/  FMUL.FTZ R8, R11.reuse, R2 ;  /* 0x000000020b087220 */ /* 0x040fe40000410000 */
[-C--:B------:R-:W-:Y:S02]  /*8d80*/  FMUL.FTZ R5, R11, R4.reuse ;  /* 0x000000040b057220 */ /* 0x080fe40000410000 */
[-C--:B------:R-:W-:Y:S02]  /*8d90*/  FMUL.FTZ R6, R6, R3.reuse ;  /* 0x0000000306067220 */ /* 0x080fe40000410000 */
[C---:B------:R-:W-:Y:S01]  /*8da0*/  FFMA.FTZ R8, R12.reuse, R4, -R8 ;  /* 0x000000040c087223 */ /* 0x040fe20000010808 */
[----:B------:R-:W-:Y:S01]  /*8db0*/  F2FP.BF16.PACK_AB R4, R15, R16 ;  /* 0x000000100f04723e */ /* 0x000fe200000010ff */
[----:B------:R-:W-:Y:S01]  /*8dc0*/  FFMA.FTZ R2, R12, R2, R5 ;  /* 0x000000020c027223 */ /* 0x000fe20000010005 */
[----:B------:R-:W-:Y:S01]  /*8dd0*/  F2FP.BF16.PACK_AB R5, R9, R14 ;  /* 0x0000000e0905723e */ /* 0x000fe200000010ff */
[----:B------:R-:W-:-:S02]  /*8de0*/  FFMA.FTZ R3, R10, R3, -R7 ;  /* 0x000000030a037223 */ /* 0x000fc40000010807 */
[----:B------:R-:W-:Y:S01]  /*8df0*/  FFMA.FTZ R0, R10, R0, R6 ;  /* 0x000000000a007223 */ /* 0x000fe20000010006 */
[----:B------:R-:W-:-:S04]  /*8e00*/  F2FP.BF16.PACK_AB R6, R2, R8 ;  /* 0x000000080206723e */ /* 0x000fc800000010ff */
[----:B------:R-:W-:-:S05]  /*8e10*/  F2FP.BF16.PACK_AB R7, R0, R3 ;  /* 0x000000030007723e */ /* 0x000fca00000010ff */
[----:B------:R1:W-:Y:S02]  /*8e20*/  STS.128 [R80+0x5000], R4 ;  /* 0x0050000450007388 */ /* 0x0003e40000000c00 */
.L_x_291:
[----:B------:R-:W-:Y:S05]  /*8e30*/  BSYNC B0 ;  /* 0x0000000000007941 */ /* 0x000fea0003800000 */
.L_x_290:
[----:B------:R-:W-:-:S13]  /*8e40*/  ISETP.GE.AND P0, PT, R26, c[0x0][0x27c], PT ;  /* 0x00009f001a007a0c */ /* 0x000fda0003f06270 */
[----:B------:R-:W-:Y:S05]  /*8e50*/  @P0 BRA `(.L_x_289) ;  /* 0x0000026000000947 */ /* 0x000fea0003800000 */
[----:B-1----:R-:W1:Y:S01]  /*8e60*/  LDS.128 R4, [R81+0x5000] ;  /* 0x0050000051047984 */ /* 0x002e620000000c00 */
[C---:B------:R-:W-:Y:S01]  /*8e70*/  SHF.L.U32 R3, R22.reuse, 0x10, RZ ;  /* 0x0000001016037819 */ /* 0x040fe200000006ff */
        /* <DEDUP_REMOVED lines=13> */
[CC--:B------:R-:W-:Y:S01]  /*8f50*/  FMUL.FTZ R8, R4.reuse, R5.reuse ;  /* 0x0000000504087220 */ /* 0x0c0fe20000410000 */
[----:B------:R-:W-:Y:S01]  /*8f60*/  LOP3.LUT R6, R7, 0xffff0000, RZ, 0xc0, !PT ;  /* 0xffff000007067812 */ /* 0x000fe200078ec0ff */
[----:B------:R-:W-:Y:S01]  /*8f70*/  FFMA.FTZ R15, R9, R0, R14 ;  /* 0x00000000090f7223 */ /* 0x000fe2000001000e */
[----:B------:R-:W-:Y:S01]  /*8f80*/  LOP3.LUT R0, R23, 0xffff0000, RZ, 0xc0, !PT ;  /* 0xffff000017007812 */ /* 0x000fe200078ec0ff */
[-C--:B------:R-:W-:Y:S01]  /*8f90*/  FMUL.FTZ R7, R4, R2.reuse ;  /* 0x0000000204077220 */ /* 0x080fe20000410000 */
[----:B------:R-:W-:Y:S01]  /*8fa0*/  SHF.L.U32 R4, R27, 0x10, RZ ;  /* 0x000000101b047819 */ /* 0x000fe200000006ff */
[----:B------:R-:W-:Y:S01]  /*8fb0*/  FFMA.FTZ R14, R13, R2, -R8 ;  /* 0x000000020d0e7223 */ /* 0x000fe20000010808 */
        /* <DEDUP_REMOVED lines=16> */
.L_x_289:
[----:B------:R-:W-:Y:S05]  /*90c0*/  BSYNC B1 ;  /* 0x0000000000017941 */ /* 0x000fea0003800000 */
.L_x_288:
[----:B------:R-:W-:Y:S01]  /*90d0*/  ISETP.GE.AND P0, PT, R148, R28, PT ;  /* 0x0000001c9400720c */ /* 0x000fe20003f06270 */
[----:B------:R-:W-:-:S12]  /*90e0*/  BSSY B1, `(.L_x_292) ;  /* 0x0000054000017945 */ /* 0x000fd80003800000 */
[----:B------:R-:W-:Y:S05]  /*90f0*/  @P0 BRA `(.L_x_293) ;  /* 0x0000052000000947 */ /* 0x000fea0003800000 */
[----:B------:R-:W-:Y:S01]  /*9100*/  ISETP.GE.AND P0, PT, R24, c[0x0][0x27c], PT ;  /* 0x00009f0018007a0c */ /* 0x000fe20003f06270 */
[----:B------:R-:W-:-:S12]  /*9110*/  BSSY B0, `(.L_x_294) ;  /* 0x0000028000007945 */ /* 0x000fd80003800000 */
[----:B------:R-:W-:Y:S05]  /*9120*/  @P0 BRA `(.L_x_295) ;  /* 0x0000026000000947 */ /* 0x000fea0003800000 */
[----:B-1----:R-:W1:Y:S01]  /*9130*/  LDS.128 R4, [R80+0x6000] ;  /* 0x0060000050047984 */ /* 0x002e620000000c00 */
        /* <DEDUP_REMOVED lines=8> */
[-C--:B------:R-:W-:Y:S01]  /*91c0*/  FMUL.FTZ R15, R0, R8.reuse ;  /* 0x00000008000f7220 */ /* 0x080fe20000410000 */
[----:B------:R-:W-:Y:S01]  /*91d0*/  LOP3.LUT R5, R17, 0xffff0000, RZ, 0xc0, !PT ;  /* 0xffff000011057812 */ /* 0x000fe200078ec0ff */
[C---:B------:R-:W-:Y:S01]  /*91e0*/  FMUL.FTZ R14, R3.reuse, R8 ;  /* 0x00000008030e7220 */ /* 0x040fe20000410000 */
[C---:B------:R-:W-:Y:S01]  /*91f0*/  SHF.L.U32 R12, R6.reuse, 0x10, RZ ;  /* 0x00000010060c7819 */ /* 0x040fe200000006ff */
[-C--:B------:R-:W-:Y:S01]  /*9200*/  FFMA.FTZ R16, R3, R9.reuse, -R15 ;  /* 0x0000000903107223 */ /* 0x080fe2000001080f */
[----:B------:R-:W-:Y:S01]  /*9210*/  LOP3.LUT R11, R6, 0xffff0000, RZ, 0xc0, !PT ;  /* 0xffff0000060b7812 */ /* 0x000fe200078ec0ff */
[-C--:B------:R-:W-:Y:S01]  /*9220*/  FMUL.FTZ R8, R5, R4.reuse ;  /* 0x0000000405087220 */ /* 0x080fe20000410000 */
[----:B------:R-:W-:Y:S01]  /*9230*/  LOP3.LUT R6, R7, 0xffff0000, RZ, 0xc0, !PT ;  /* 0xffff000007067812 */ /* 0x000fe200078ec0ff */
[----:B------:R-:W-:Y:S01]  /*9240*/  FFMA.FTZ R15, R0, R9, R14 ;  /* 0x00000009000f7223 */ /* 0x000fe2000001000e */
[----:B------:R-:W-:Y:S01]  /*9250*/  LOP3.LUT R0, R18, 0xffff0000, RZ, 0xc0, !PT ;  /* 0xffff000012007812 */ /* 0x000fe200078ec0ff */
[----:B------:R-:W-:Y:S01]  /*9260*/  FMUL.FTZ R7, R2, R4 ;  /* 0x0000000402077220 */ /* 0x000fe20000410000 */
[----:B------:R-:W-:Y:S01]  /*9270*/  SHF.L.U32 R4, R20, 0x10, RZ ;  /* 0x0000001014047819 */ /* 0x000fe200000006ff */
[-C--:B------:R-:W-:Y:S01]  /*9280*/  FFMA.FTZ R14, R2, R13.reuse, -R8 ;  /* 0x0000000d020e7223 */ /* 0x080fe20000010808 */
[----:B------:R-:W-:Y:S01]  /*9290*/  SHF.L.U32 R2, R18, 0x10, RZ ;  /* 0x0000001012027819 */ /* 0x000fe200000006ff */
[----:B------:R-:W-:Y:S01]  /*92a0*/  FFMA.FTZ R9, R5, R13, R7 ;  /* 0x0000000d05097223 */ /* 0x000fe20000010007 */
[----:B------:R-:W-:Y:S01]  /*92b0*/  LOP3.LUT R3, R20, 0xffff0000, RZ, 0xc0, !PT ;  /* 0xffff000014037812 */ /* 0x000fe200078ec0ff */
[----:B------:R-:W-:-:S02]  /*92c0*/  FMUL.FTZ R7, R0, R6 ;  /* 0x0000000600077220 */ /* 0x000fc40000410000 */
[-C--:B------:R-:W-:Y:S02]  /*92d0*/  FMUL.FTZ R8, R2, R11.reuse ;  /* 0x0000000b02087220 */ /* 0x080fe40000410000 */
[C---:B------:R-:W-:Y:S02]  /*92e0*/  FMUL.FTZ R5, R4.reuse, R11 ;  /* 0x0000000b04057220 */ /* 0x040fe40000410000 */
[----:B------:R-:W-:Y:S02]  /*92f0*/  FMUL.FTZ R6, R3, R6 ;  /* 0x0000000603067220 */ /* 0x000fe40000410000 */
[----:B------:R-:W-:Y:S01]  /*9300*/  FFMA.FTZ R8, R4, R12, -R8 ;  /* 0x0000000c04087223 */ /* 0x000fe20000010808 */
        /* <DEDUP_REMOVED lines=8> */
.L_x_295:
[----:B------:R-:W-:Y:S05]  /*9390*/  BSYNC B0 ;  /* 0x0000000000007941 */ /* 0x000fea0003800000 */
.L_x_294:
        /* <DEDUP_REMOVED lines=21> */
[C---:B------:R-:W-:Y:S01]  /*94f0*/  FMUL.FTZ R7, R2.reuse, R4 ;  /* 0x0000000402077220 */ /* 0x040fe20000410000 */
        /* <DEDUP_REMOVED lines=18> */
.L_x_293:
[----:B------:R-:W-:Y:S05]  /*9620*/  BSYNC B1 ;  /* 0x0000000000017941 */ /* 0x000fea0003800000 */
.L_x_292:
        /* <DEDUP_REMOVED lines=44> */
.L_x_299:
[----:B------:R-:W-:Y:S05]  /*98f0*/  BSYNC B0 ;  /* 0x0000000000007941 */ /* 0x000fea0003800000 */
.L_x_298:
        /* <DEDUP_REMOVED lines=40> */
.L_x_297:
[----:B------:R-:W-:Y:S05]  /*9b80*/  BSYNC B1 ;  /* 0x0000000000017941 */ /* 0x000fea0003800000 */
.L_x_296:
[----:B------:R-:W-:-:S13]  /*9b90*/  ISETP.GE.AND P0, PT, R46, R28, PT ;  /* 0x0000001c2e00720c */ /* 0x000fda0003f06270 */
        /* <DEDUP_REMOVED lines=42> */
.L_x_302:
[----:B------:R-:W-:Y:S05]  /*9e40*/  BSYNC B0 ;  /* 0x0000000000007941 */ /* 0x000fea0003800000 */
.L_x_301:
        /* <DEDUP_REMOVED lines=31> */
[-C--:B------:R-:W-:Y:S01]  /*a040*/  FFMA.FTZ R8, R4, R11.reuse, -R8 ;  /* 0x0000000b04087223 */ /* 0x080fe20000010808 */
[----:B------:R-:W-:Y:S01]  /*a050*/  F2FP.BF16.PACK_AB R4, R15, R16 ;  /* 0x000000100f04723e */ /* 0x000fe200000010ff */
[----:B------:R-:W-:Y:S01]  /*a060*/  FFMA.FTZ R2, R2, R11, R5 ;  /* 0x0000000b02027223 */ /* 0x000fe20000010005 */
[----:B------:R-:W-:Y:S01]  /*a070*/  F2FP.BF16.PACK_AB R5, R9, R14 ;  /* 0x0000000e0905723e */ /* 0x000fe200000010ff */
[----:B------:R-:W-:-:S02]  /*a080*/  FFMA.FTZ R3, R3, R13, -R7 ;  /* 0x0000000d03037223 */ /* 0x000fc40000010807 */
[----:B------:R-:W-:Y:S01]  /*a090*/  FFMA.FTZ R0, R0, R13, R6 ;  /* 0x0000000d00007223 */ /* 0x000fe20000010006 */
[----:B------:R-:W-:-:S04]  /*a0a0*/  F2FP.BF16.PACK_AB R6, R2, R8 ;  /* 0x000000080206723e */ /* 0x000fc800000010ff */
[----:B------:R-:W-:-:S05]  /*a0b0*/  F2FP.BF16.PACK_AB R7, R0, R3 ;  /* 0x000000030007723e */ /* 0x000fca00000010ff */
[----:B------:R1:W-:Y:S01]  /*a0c0*/  STS.128 [R81+0x8000], R4 ;  /* 0x0080000451007388 */ /* 0x0003e20000000c00 */
[----:B------:R-:W-:Y:S05]  /*a0d0*/  BRA `(.L_x_300) ;  /* 0x000019b000007947 */ /* 0x000fea0003800000 */
.L_x_285:
[----:B------:R-:W-:Y:S01]  /*a0e0*/  ISETP.GE.AND P0, PT, R3, R13, PT ;  /* 0x0000000d0300720c */ /* 0x000fe20003f06270 */
[----:B------:R-:W1:Y:S01]  /*a0f0*/  SHFL.IDX PT, R15, R0, RZ, 0x1c1f ;  /* 0x001c1fff000f7589 */ /* 0x000e6200000e0000 */
[----:B------:R-:W-:Y:S01]  /*a100*/  BSSY B0, `(.L_x_303) ;  /* 0x0000014000007945 */ /* 0x000fe20003800000 */
[----:B------:R-:W-:Y:S01]  /*a110*/  CS2R R4, SRZ ;  /* 0x0000000000047805 */ /* 0x000fe2000001ff00 */
[----:B------:R-:W-:Y:S01]  /*a120*/  CS2R R10, SRZ ;  /* 0x00000000000a7805 */ /* 0x000fe2000001ff00 */
[----:B------:R-:W2:Y:S01]  /*a130*/  SHFL.IDX PT, R14, R6, RZ, 0x1c1f ;  /* 0x001c1fff060e7589 */ /* 0x000ea200000e0000 */
[----:B------:R-:W-:-:S03]  /*a140*/  CS2R R8, SRZ ;  /* 0x0000000000087805 */ /* 0x000fc6000001ff00 */
[----:B------:R-:W3:Y:S04]  /*a150*/  SHFL.IDX PT, R16, R2, RZ, 0x1c1f ;  /* 0x001c1fff02107589 */ /* 0x000ee800000e0000 */
[----:B------:R4:W1:Y:S02]  /*a160*/  SHFL.IDX PT, R12, R7, RZ, 0x1c1f ;  /* 0x001c1fff070c7589 */ /* 0x00086400000e0000 */
[----:B----4-:R-:W-:Y:S01]  /*a170*/  CS2R R6, SRZ ;  /* 0x0000000000067805 */ /* 0x010fe2000001ff00 */
[----:B------:R-:W-:Y:S05]  /*a180*/  @P0 BRA `(.L_x_304) ;  /* 0x000000b000000947 */ /* 0x000fea0003800000 */
[C---:B-123--:R-:W-:Y:S01]  /*a190*/  ISETP.GE.AND P0, PT, R28.reuse, c[0x0][0x27c], PT ;  /* 0x00009f001c007a0c */ /* 0x04efe20003f06270 */
[C---:B------:R-:W-:Y:S01]  /*a1a0*/  IMAD.SHL.U32 R2, R28.reuse, 0x2, RZ ;  /* 0x000000021c027824 */ /* 0x040fe200078e00ff */
[----:B------:R-:W-:Y:S01]  /*a1b0*/  SHF.L.U64.HI R0, R28, 0x1, R29 ;  /* 0x000000011c007819 */ /* 0x000fe2000001021d */
[----:B------:R-:W-:-:S03]  /*a1c0*/  CS2R R6, SRZ ;  /* 0x0000000000067805 */ /* 0x000fc6000001ff00 */
[-C--:B------:R-:W-:Y:S02]  /*a1d0*/  IADD3 R14, P3, R14, R2.reuse, RZ ;  /* 0x000000020e0e7210 */ /* 0x080fe40007f7e0ff */
[----:B------:R-:W-:-:S03]  /*a1e0*/  IADD3 R2, P2, R12, R2, RZ ;  /* 0x000000020c027210 */ /* 0x000fc60007f5e0ff */
[--C-:B------:R-:W-:Y:S02]  /*a1f0*/  IMAD.X R15, R15, 0x1, R0.reuse, P3 ;  /* 0x000000010f0f7824 */ /* 0x100fe400018e0600 */
[----:B------:R-:W-:Y:S01]  /*a200*/  IMAD.X R3, R16, 0x1, R0, P2 ;  /* 0x0000000110037824 */ /* 0x000fe200010e0600 */
[----:B------:R-:W-:Y:S05]  /*a210*/  @P0 BRA `(.L_x_304) ;  /* 0x0000002000000947 */ /* 0x000fea0003800000 */
[----:B------:R1:W5:Y:S04]  /*a220*/  LD.E.128 R8, [R14.64] ;  /* 0x000000080e087980 */ /* 0x000368000c101d00 */
[----:B------:R1:W5:Y:S02]  /*a230*/  LD.E.128 R4, [R2.64] ;  /* 0x0000000802047980 */ /* 0x000364000c101d00 */
.L_x_304:
[----:B-123--:R-:W-:Y:S05]  /*a240*/  BSYNC B0 ;  /* 0x0000000000007941 */ /* 0x00efea0003800000 */
.L_x_303:
[----:B------:R-:W-:Y:S01]  /*a250*/  IMAD R0, R31, -0x80, R13 ;  /* 0xffffff801f007824 */ /* 0x000fe200078e020d */
[----:B------:R-:W-:Y:S01]  /*a260*/  ISETP.GE.AND P0, PT, R28, c[0x0][0x27c], PT ;  /* 0x00009f001c007a0c */ /* 0x000fe20003f06270 */
[----:B-----5:R-:W-:Y:S01]  /*a270*/  IMAD.MOV.U32 R19, RZ, RZ, R8 ;  /* 0x000000ffff137224 */ /* 0x020fe200078e0008 */
[--C-:B------:R-:W-:Y:S01]  /*a280*/  SHF.R.U64 R17, R8, 0x10, R9.reuse ;  /* 0x0000001008117819 */ /* 0x100fe20000001209 */
[----:B------:R-:W-:Y:S01]  /*a290*/  IMAD.MOV.U32 R16, RZ, RZ, R10 ;  /* 0x000000ffff107224 */ /* 0x000fe200078e000a */
[----:B------:R-:W-:Y:S01]  /*a2a0*/  IMNMX R43, R0, 0x80, PT ;  /* 0x00000080002b7817 */ /* 0x000fe20003800200 */
[----:B------:R-:W-:Y:S01]  /*a2b0*/  IMAD.MOV.U32 R18, RZ, RZ, R9 ;  /* 0x000000ffff127224 */ /* 0x000fe200078e0009 */
[--C-:B------:R-:W-:Y:S01]  /*a2c0*/  SHF.R.U64 R14, R10, 0x10, R11.reuse ;  /* 0x000000100a0e7819 */ /* 0x100fe2000000120b */
[----:B------:R-:W-:Y:S01]  /*a2d0*/  IMAD.MOV.U32 R10, RZ, RZ, R4 ;  /* 0x000000ffff0a7224 */ /* 0x000fe200078e0004 */
[----:B------:R-:W-:Y:S01]  /*a2e0*/  ISETP.GE.OR P2, PT, R30, R43, P0 ;  /* 0x0000002b1e00720c */ /* 0x000fe20000746670 */
[----:B------:R-:W-:Y:S01]  /*a2f0*/  IMAD.MOV.U32 R15, RZ, RZ, R11 ;  /* 0x000000ffff0f7224 */ /* 0x000fe200078e000b */
[----:B------:R-:W-:Y:S01]  /*a300*/  SHF.R.U32.HI R12, RZ, 0x10, R9 ;  /* 0x00000010ff0c7819 */ /* 0x000fe20000011609 */
[--C-:B------:R-:W-:Y:S01]  /*a310*/  IMAD.MOV.U32 R9, RZ, RZ, R5.reuse ;  /* 0x000000ffff097224 */ /* 0x100fe200078e0005 */
[----:B------:R-:W-:Y:S01]  /*a320*/  SHF.R.U64 R8, R4, 0x10, R5 ;  /* 0x0000001004087819 */ /* 0x000fe20000001205 */
[----:B------:R-:W-:Y:S01]  /*a330*/  IMAD.MOV.U32 R3, RZ, RZ, R7 ;  /* 0x000000ffff037224 */ /* 0x000fe200078e0007 */
[----:B------:R-:W-:Y:S01]  /*a340*/  SHF.R.U32.HI R4, RZ, 0x10, R5 ;  /* 0x00000010ff047819 */ /* 0x000fe20000011605 */
[----:B------:R-:W-:Y:S01]  /*a350*/  IMAD.MOV.U32 R5, RZ, RZ, R6 ;  /* 0x000000ffff057224 */ /* 0x000fe200078e0006 */
[----:B------:R-:W-:Y:S01]  /*a360*/  SHF.R.U32.HI R11, RZ, 0x10, R11 ;  /* 0x00000010ff0b7819 */ /* 0x000fe2000001160b */
[----:B------:R-:W-:-:S04]  /*a370*/  DEPBAR.LE SB0, 0x1 ;  /* 0x000080400000791a */ /* 0x000fc80000000000 */
[--C-:B------:R-:W-:Y:S01]  /*a380*/  SHF.R.U64 R2, R6, 0x10, R7.reuse ;  /* 0x0000001006027819 */ /* 0x100fe20000001207 */
[----:B------:R-:W-:Y:S01]  /*a390*/  BSSY B0, `(.L_x_305) ;  /* 0x0000062000007945 */ /* 0x000fe20003800000 */
[----:B------:R-:W-:Y:S02]  /*a3a0*/  SHF.R.U32.HI R0, RZ, 0x10, R7 ;  /* 0x00000010ff007819 */ /* 0x000fe40000011607 */
[----:B------:R-:W-:Y:S02]  /*a3b0*/  PRMT R33, R19, 0x5410, R17 ;  /* 0x0000541013217816 */ /* 0x000fe40000000011 */
[----:B------:R-:W-:Y:S02]  /*a3c0*/  PRMT R37, R18, 0x5410, R12 ;  /* 0x0000541012257816 */ /* 0x000fe4000000000c */
[----:B------:R-:W-:Y:S02]  /*a3d0*/  PRMT R30, R16, 0x5410, R14 ;  /* 0x00005410101e7816 */ /* 0x000fe4000000000e */
[----:B------:R-:W-:-:S02]  /*a3e0*/  PRMT R36, R15, 0x5410, R11 ;  /* 0x000054100f247816 */ /* 0x000fc4000000000b */
[----:B------:R-:W-:Y:S02]  /*a3f0*/  PRMT R32, R10, 0x5410, R8 ;  /* 0x000054100a207816 */ /* 0x000fe40000000008 */
[----:B------:R-:W-:Y:S02]  /*a400*/  PRMT R34, R9, 0x5410, R4 ;  /* 0x0000541009227816 */ /* 0x000fe40000000004 */
[----:B------:R-:W-:Y:S02]  /*a410*/  PRMT R27, R5, 0x5410, R2 ;  /* 0x00005410051b7816 */ /* 0x000fe40000000002 */
[----:B------:R-:W-:Y:S01]  /*a420*/  PRMT R35, R3, 0x5410, R0 ;  /* 0x0000541003237816 */ /* 0x000fe20000000000 */
[----:B------:R-:W-:Y:S06]  /*a430*/  BAR.SYNC.DEFER_BLOCKING 0x0 ;  /* 0x0000000000007b1d */ /* 0x000fec0000010000 */
[----:B------:R-:W-:Y:S05]  /*a440*/  @P2 BRA `(.L_x_306) ;  /* 0x0000056000002947 */ /* 0x000fea0003800000 */
[----:B------:R-:W2:Y:S04]  /*a450*/  LDL R21, [R1+0x54] ;  /* 0x0000540001157983 */ /* 0x000ea80000100800 */
[----:B------:R-:W3:Y:S01]  /*a460*/  LDL R20, [R1+0x5c] ;  /* 0x00005c0001147983 */ /* 0x000ee20000100800 */
[----:B------:R-:W-:-:S02]  /*a470*/  IADD3 R2, R28, c[0x0][0x27c], RZ ;  /* 0x00009f001c027a10 */ /* 0x000fc40007ffe0ff */
[C---:B--2---:R-:W-:Y:S02]  /*a480*/  LOP3.LUT R0, R21.reuse, 0x38, R28, 0xf8, !PT ;  /* 0x0000003815007812 */ /* 0x044fe400078ef81c */
[----:B------:R-:W-:Y:S02]  /*a490*/  LOP3.LUT R2, R21, 0x38, R2, 0xf8, !PT ;  /* 0x0000003815027812 */ /* 0x000fe400078ef802 */
[----:B---3--:R-:W-:-:S04]  /*a4a0*/  LOP3.LUT R0, R153, R0, R20, 0xf6, !PT ;  /* 0x0000000099007212 */ /* 0x008fc800078ef614 */
[----:B------:R-:W-:Y:S02]  /*a4b0*/  LEA R31, R0, 0x5100, 0x1 ;  /* 0x00005100001f7811 */ /* 0x000fe400078e08ff */
[----:B------:R-:W-:-:S03]  /*a4c0*/  LOP3.LUT R0, R2, R20, RZ, 0x3c, !PT ;  /* 0x0000001402007212 */ /* 0x000fc600078e3cff */
[----:B------:R-:W1:Y:S01]  /*a4d0*/  LDS.128 R8, [R31] ;  /* 0x000000001f087984 */ /* 0x000e620000000c00 */
[----:B------:R-:W-:-:S05]  /*a4e0*/  IADD3 R0, R153, R0, RZ ;  /* 0x0000000099007210 */ /* 0x000fca0007ffe0ff */
[----:B------:R-:W-:Y:S02]  /*a4f0*/  IMAD.SHL.U32 R25, R0, 0x2, RZ ;  /* 0x0000000200197824 */ /* 0x000fe400078e00ff */
[----:B------:R-:W-:-:S03]  /*a500*/  IMAD.U32 R0, R33, 0x10000, RZ ;  /* 0x0001000021007824 */ /* 0x000fc600078e00ff */
[----:B------:R-:W2:Y:S01]  /*a510*/  LDS.128 R4, [R25+0x5100] ;  /* 0x0051000019047984 */ /* 0x000ea20000000c00 */
[C---:B-1----:R-:W-:Y:S01]  /*a520*/  SHF.L.U32 R12, R8.reuse, 0x10, RZ ;  /* 0x00000010080c7819 */ /* 0x042fe200000006ff */
[C---:B------:R-:W-:Y:S01]  /*a530*/  IMAD.U32 R18, R9.reuse, 0x10000, RZ ;  /* 0x0001000009127824 */ /* 0x040fe200078e00ff */
[----:B------:R-:W-:Y:S01]  /*a540*/  LOP3.LUT R23, R9, 0xffff0000, RZ, 0xc0, !PT ;  /* 0xffff000009177812 */ /* 0x000fe200078ec0ff */
[C---:B------:R-:W-:Y:S01]  /*a550*/  IMAD.U32 R21, R11.reuse, 0x10000, RZ ;  /* 0x000100000b157824 */ /* 0x040fe200078e00ff */
[----:B------:R-:W-:Y:S02]  /*a560*/  LOP3.LUT R14, R8, 0xffff0000, RZ, 0xc0, !PT ;  /* 0xffff0000080e7812 */ /* 0x000fe400078ec0ff */
[C---:B------:R-:W-:Y:S02]  /*a570*/  SHF.L.U32 R13, R10.reuse, 0x10, RZ ;  /* 0x000000100a0d7819 */ /* 0x040fe400000006ff */
[----:B------:R-:W-:Y:S02]  /*a580*/  LOP3.LUT R17, R10, 0xffff0000, RZ, 0xc0, !PT ;  /* 0xffff00000a117812 */ /* 0x000fe400078ec0ff */
[----:B------:R-:W-:Y:S01]  /*a590*/  LOP3.LUT R22, R11, 0xffff0000, RZ, 0xc0, !PT ;  /* 0xffff00000b167812 */ /* 0x000fe200078ec0ff */
[C---:B--2---:R-:W-:Y:S01]  /*a5a0*/  IMAD.U32 R16, R5.reuse, 0x10000, RZ ;  /* 0x0001000005107824 */ /* 0x044fe200078e00ff */
[----:B------:R-:W-:Y:S01]  /*a5b0*/  LOP3.LUT R20, R5, 0xffff0000, RZ, 0xc0, !PT ;  /* 0xffff000005147812 */ /* 0x000fe200078ec0ff */
[----:B------:R-:W-:Y:S01]  /*a5c0*/  IMAD.U32 R15, R7, 0x10000, RZ ;  /* 0x00010000070f7824 */ /* 0x000fe200078e00ff */
[----:B------:R-:W-:-:S02]  /*a5d0*/  SHF.L.U32 R2, R4, 0x10, RZ ;  /* 0x0000001004027819 */ /* 0x000fc400000006ff */
[----:B------:R-:W-:Y:S02]  /*a5e0*/  SHF.L.U32 R5, R32, 0x10, RZ ;  /* 0x0000001020057819 */ /* 0x000fe400000006ff */
[----:B------:R-:W-:Y:S02]  /*a5f0*/  LOP3.LUT R9, R4, 0xffff0000, RZ, 0xc0, !PT ;  /* 0xffff000004097812 */ /* 0x000fe400078ec0ff */
[----:B------:R-:W-:Y:S01]  /*a600*/  LOP3.LUT R4, R32, 0xffff0000, RZ, 0xc0, !PT ;  /* 0xffff000020047812 */ /* 0x000fe200078ec0ff */
[----:B------:R-:W-:Y:S01]  /*a610*/  FMUL.FTZ R3, R2, R5 ;  /* 0x0000000502037220 */ /* 0x000fe20000410000 */
[C---:B------:R-:W-:Y:S02]  /*a620*/  SHF.L.U32 R8, R6.reuse, 0x10, RZ ;  /* 0x0000001006087819 */ /* 0x040fe400000006ff */
[----:B------:R-:W-:Y:S01]  /*a630*/  LOP3.LUT R10, R6, 0xffff0000, RZ, 0xc0, !PT ;  /* 0xffff0000060a7812 */ /* 0x000fe200078ec0ff */
[-C--:B------:R-:W-:Y:S01]  /*a640*/  FFMA.FTZ R42, R12, R0.reuse, -R3 ;  /* 0x000000000c2a7223 */ /* 0x080fe20000010803 */
[----:B------:R-:W-:Y:S01]  /*a650*/  SHF.L.U32 R3, R27, 0x10, RZ ;  /* 0x000000101b037819 */ /* 0x000fe200000006ff */
[----:B------:R-:W-:Y:S01]  /*a660*/  FMUL.FTZ R6, R2, R0 ;  /* 0x0000000002067220 */ /* 0x000fe20000410000 */
[----:B------:R-:W-:Y:S01]  /*a670*/  LOP3.LUT R2, R33, 0xffff0000, RZ, 0xc0, !PT ;  /* 0xffff000021027812 */ /* 0x000fe200078ec0ff */
[----:B------:R-:W-:Y:S01]  /*a680*/  FMUL.FTZ R11, R9, R4 ;  /* 0x00000004090b7220 */ /* 0x000fe20000410000 */
[----:B------:R-:W-:Y:S01]  /*a690*/  LOP3.LUT R19, R7, 0xffff0000, RZ, 0xc0, !PT ;  /* 0xffff000007137812 */ /* 0x000fe200078ec0ff */
[----:B------:R-:W-:-:S02]  /*a6a0*/  IMAD.U32 R0, R30, 0x10000, RZ ;  /* 0x000100001e007824 */ /* 0x000fc400078e00ff */
[----:B------:R-:W-:Y:S01]  /*a6b0*/  FFMA.FTZ R41, R12, R5, R6 ;  /* 0x000000050c297223 */ /* 0x000fe20000010006 */
[----:B------:R-:W-:Y:S01]  /*a6c0*/  LOP3.LUT R6, R27, 0xffff0000, RZ, 0xc0, !PT ;  /* 0xffff00001b067812 */ /* 0x000fe200078ec0ff */
[-C--:B------:R-:W-:Y:S02]  /*a6d0*/  FMUL.FTZ R5, R8, R3.reuse ;  /* 0x0000000308057220 */ /* 0x080fe40000410000 */
[-C--:B------:R-:W-:Y:S02]  /*a6e0*/  FMUL.FTZ R7, R9, R2.reuse ;  /* 0x0000000209077220 */ /* 0x080fe40000410000 */
[----:B------:R-:W-:Y:S02]  /*a6f0*/  FFMA.FTZ R40, R14, R2, -R11 ;  /* 0x000000020e287223 */ /* 0x000fe4000001080b */
[-C--:B------:R-:W-:Y:S02]  /*a700*/  FMUL.FTZ R2, R8, R0.reuse ;  /* 0x0000000008027220 */ /* 0x080fe40000410000 */
[----:B------:R-:W-:Y:S01]  /*a710*/  FFMA.FTZ R38, R13, R0, -R5 ;  /* 0x000000000d267223 */ /* 0x000fe20000010805 */
[----:B------:R-:W-:Y:S01]  /*a720*/  LOP3.LUT R0, R30, 0xffff0000, RZ, 0xc0, !PT ;  /* 0xffff00001e007812 */ /* 0x000fe200078ec0ff */
[----:B------:R-:W-:Y:S01]  /*a730*/  FFMA.FTZ R39, R14, R4, R7 ;  /* 0x000000040e277223 */ /* 0x000fe20000010007 */
[----:B------:R-:W-:Y:S01]  /*a740*/  SHF.L.U32 R5, R35, 0x10, RZ ;  /* 0x0000001023057819 */ /* 0x000fe200000006ff */
[----:B------:R-:W-:Y:S01]  /*a750*/  FFMA.FTZ R26, R13, R3, R2 ;  /* 0x000000030d1a7223 */ /* 0x000fe20000010002 */
[----:B------:R-:W-:Y:S01]  /*a760*/  SHF.L.U32 R3, R37, 0x10, RZ ;  /* 0x0000001025037819 */ /* 0x000fe200000006ff */
[----:B------:R-:W-:-:S02]  /*a770*/  FMUL.FTZ R4, R10, R6 ;  /* 0x000000060a047220 */ /* 0x000fc40000410000 */
[----:B------:R-:W-:Y:S02]  /*a780*/  IMAD.U32 R2, R34, 0x10000, RZ ;  /* 0x0001000022027824 */ /* 0x000fe400078e00ff */
[-C--:B------:R-:W-:Y:S02]  /*a790*/  FMUL.FTZ R10, R10, R0.reuse ;  /* 0x000000000a0a7220 */ /* 0x080fe40000410000 */
[----:B------:R-:W-:Y:S01]  /*a7a0*/  FFMA.FTZ R24, R17, R0, -R4 ;  /* 0x0000000011187223 */ /* 0x000fe20000010804 */
[----:B------:R-:W-:Y:S01]  /*a7b0*/  SHF.L.U32 R0, R36, 0x10, RZ ;  /* 0x0000001024007819 */ /* 0x000fe200000006ff */
[C---:B------:R-:W-:Y:S02]  /*a7c0*/  FMUL.FTZ R7, R16.reuse, R3 ;  /* 0x0000000310077220 */ /* 0x040fe40000410000 */
[----:B------:R-:W-:Y:S02]  /*a7d0*/  FMUL.FTZ R4, R15, R5 ;  /* 0x000000050f047220 */ /* 0x000fe40000410000 */
[----:B------:R-:W-:-:S02]  /*a7e0*/  FMUL.FTZ R8, R16, R2 ;  /* 0x0000000210087220 */ /* 0x000fc40000410000 */
[----:B------:R-:W-:Y:S01]  /*a7f0*/  FFMA.FTZ R17, R17, R6, R10 ;  /* 0x0000000611117223 */ /* 0x000fe2000001000a */
[----:B------:R-:W-:Y:S01]  /*a800*/  F2FP.BF16.PACK_AB R10, R24, R38 ;  /* 0x00000026180a723e */ /* 0x000fe200000010ff */
[----:B------:R-:W-:Y:S01]  /*a810*/  FFMA.FTZ R13, R18, R2, R7 ;  /* 0x00000002120d7223 */ /* 0x000fe20000010007 */
[----:B------:R-:W-:Y:S01]  /*a820*/  LOP3.LUT R2, R34, 0xffff0000, RZ, 0xc0, !PT ;  /* 0xffff000022027812 */ /* 0x000fe200078ec0ff */
[-C--:B------:R-:W-:Y:S02]  /*a830*/  FMUL.FTZ R6, R15, R0.reuse ;  /* 0x000000000f067220 */ /* 0x080fe40000410000 */
[----:B------:R-:W-:Y:S01]  /*a840*/  FFMA.FTZ R11, R21, R0, -R4 ;  /* 0x00000000150b7223 */ /* 0x000fe20000010804 */
[----:B------:R-:W-:Y:S01]  /*a850*/  LOP3.LUT R0, R35, 0xffff0000, RZ, 0xc0, !PT ;  /* 0xffff000023007812 */ /* 0x000fe200078ec0ff */
[----:B------:R-:W-:Y:S01]  /*a860*/  FFMA.FTZ R14, R18, R3, -R8 ;  /* 0x00000003120e7223 */ /* 0x000fe20000010808 */
[----:B------:R-:W-:Y:S01]  /*a870*/  LOP3.LUT R4, R37, 0xffff0000, RZ, 0xc0, !PT ;  /* 0xffff000025047812 */ /* 0x000fe200078ec0ff */
[----:B------:R-:W-:Y:S01]  /*a880*/  FFMA.FTZ R12, R21, R5, R6 ;  /* 0x00000005150c7223 */ /* 0x000fe20000010006 */
[----:B------:R-:W-:Y:S01]  /*a890*/  LOP3.LUT R3, R36, 0xffff0000, RZ, 0xc0, !PT ;  /* 0xffff000024037812 */ /* 0x000fe200078ec0ff */
[----:B------:R-:W-:-:S02]  /*a8a0*/  FMUL.FTZ R8, R20, R2 ;  /* 0x0000000214087220 */ /* 0x000fc40000410000 */
[C---:B------:R-:W-:Y:S02]  /*a8b0*/  FMUL.FTZ R6, R19.reuse, R0 ;  /* 0x0000000013067220 */ /* 0x040fe40000410000 */
[-C--:B------:R-:W-:Y:S02]  /*a8c0*/  FMUL.FTZ R7, R20, R4.reuse ;  /* 0x0000000414077220 */ /* 0x080fe40000410000 */
[-C--:B------:R-:W-:Y:S02]  /*a8d0*/  FMUL.FTZ R5, R19, R3.reuse ;  /* 0x0000000313057220 */ /* 0x080fe40000410000 */
[----:B------:R-:W-:Y:S01]  /*a8e0*/  FFMA.FTZ R9, R23, R4, -R8 ;  /* 0x0000000417097223 */ /* 0x000fe20000010808 */
[----:B------:R-:W-:Y:S01]  /*a8f0*/  F2FP.BF16.PACK_AB R8, R40, R42 ;  /* 0x0000002a2808723e */ /* 0x000fe200000010ff */
[C---:B------:R-:W-:Y:S01]  /*a900*/  FFMA.FTZ R3, R22.reuse, R3, -R6 ;  /* 0x0000000316037223 */ /* 0x040fe20000010806 */
[----:B------:R-:W-:Y:S01]  /*a910*/  F2FP.BF16.PACK_AB R4, R39, R41 ;  /* 0x000000292704723e */ /* 0x000fe200000010ff */
[----:B------:R-:W-:Y:S01]  /*a920*/  FFMA.FTZ R2, R23, R2, R7 ;  /* 0x0000000217027223 */ /* 0x000fe20000010007 */
[----:B------:R-:W-:Y:S01]  /*a930*/  F2FP.BF16.PACK_AB R9, R9, R14 ;  /* 0x0000000e0909723e */ /* 0x000fe200000010ff */
[----:B------:R-:W-:Y:S01]  /*a940*/  FFMA.FTZ R0, R22, R0, R5 ;  /* 0x0000000016007223 */ /* 0x000fe20000010005 */
[----:B------:R-:W-:-:S02]  /*a950*/  F2FP.BF16.PACK_AB R11, R3, R11 ;  /* 0x0000000b030b723e */ /* 0x000fc400000010ff */
[----:B------:R-:W-:Y:S02]  /*a960*/  F2FP.BF16.PACK_AB R6, R17, R26 ;  /* 0x0000001a1106723e */ /* 0x000fe400000010ff */
[----:B------:R-:W-:Y:S01]  /*a970*/  F2FP.BF16.PACK_AB R5, R2, R13 ;  /* 0x0000000d0205723e */ /* 0x000fe200000010ff */
[----:B------:R1:W-:Y:S01]  /*a980*/  STS.128 [R31], R8 ;  /* 0x000000081f007388 */ /* 0x0003e20000000c00 */
[----:B------:R-:W-:-:S05]  /*a990*/  F2FP.BF16.PACK_AB R7, R0, R12 ;  /* 0x0000000c0007723e */ /* 0x000fca00000010ff */
[----:B------:R1:W-:Y:S02]  /*a9a0*/  STS.128 [R25+0x5100], R4 ;  /* 0x0051000419007388 */ /* 0x0003e40000000c00 */
.L_x_306:
[----:B------:R-:W-:Y:S05]  /*a9b0*/  BSYNC B0 ;  /* 0x0000000000007941 */ /* 0x000fea0003800000 */
.L_x_305:
[----:B------:R-:W-:Y:S01]  /*a9c0*/  ISETP.GE.OR P2, PT, R148, R43, P0 ;  /* 0x0000002b9400720c */ /* 0x000fe20000746670 */
[----:B------:R-:W-:-:S12]  /*a9d0*/  BSSY B0, `(.L_x_307) ;  /* 0x0000056000007945 */ /* 0x000fd80003800000 */
[----:B------:R-:W-:Y:S05]  /*a9e0*/  @P2 BRA `(.L_x_308) ;  /* 0x0000054000002947 */ /* 0x000fea0003800000 */
[----:B------:R-:W-:Y:S02]  /*a9f0*/  IADD3 R2, R28, c[0x0][0x27c], RZ ;  /* 0x00009f001c027a10 */ /* 0x000fe40007ffe0ff */
[C---:B------:R-:W-:Y:S02]  /*aa00*/  LOP3.LUT R0, R149.reuse, 0x38, R28, 0xf8, !PT ;  /* 0x0000003895007812 */ /* 0x040fe400078ef81c */
[----:B------:R-:W-:Y:S02]  /*aa10*/  LOP3.LUT R2, R149, 0x38, R2, 0xf8, !PT ;  /* 0x0000003895027812 */ /* 0x000fe400078ef802 */
[----:B------:R-:W-:Y:S02]  /*aa20*/  LOP3.LUT R0, R162, R0, R186, 0xf6, !PT ;  /* 0x00000000a2007212 */ /* 0x000fe400078ef6ba */
[----:B------:R-:W-:Y:S02]  /*aa30*/  LOP3.LUT R2, R2, R186, RZ, 0x3c, !PT ;  /* 0x000000ba02027212 */ /* 0x000fe400078e3cff */
[----:B-1----:R-:W-:Y:S01]  /*aa40*/  LEA R31, R0, 0x5100, 0x1 ;  /* 0x00005100001f7811 */ /* 0x002fe200078e08ff */
[----:B------:R-:W-:Y:S01]  /*aa50*/  IMAD.U32 R0, R33, 0x10000, RZ ;  /* 0x0001000021007824 */ /* 0x000fe200078e00ff */
[----:B------:R-:W-:-:S03]  /*aa60*/  IADD3 R2, R162, R2, RZ ;  /* 0x00000002a2027210 */ /* 0x000fc60007ffe0ff */
[----:B------:R-:W1:Y:S02]  /*aa70*/  LDS.128 R8, [R31] ;  /* 0x000000001f087984 */ /* 0x000e640000000c00 */
[----:B------:R-:W-:-:S05]  /*aa80*/  IMAD.SHL.U32 R26, R2, 0x2, RZ ;  /* 0x00000002021a7824 */ /* 0x000fca00078e00ff */
[----:B------:R-:W2:Y:S01]  /*aa90*/  LDS.128 R4, [R26+0x5100] ;  /* 0x005100001a047984 */ /* 0x000ea20000000c00 */
[C---:B-1----:R-:W-:Y:S01]  /*aaa0*/  SHF.L.U32 R12, R8.reuse, 0x10, RZ ;  /* 0x00000010080c7819 */ /* 0x042fe200000006ff */
[C---:B------:R-:W-:Y:S01]  /*aab0*/  IMAD.U32 R18, R9.reuse, 0x10000, RZ ;  /* 0x0001000009127824 */ /* 0x040fe200078e00ff */
[----:B------:R-:W-:Y:S01]  /*aac0*/  LOP3.LUT R23, R9, 0xffff0000, RZ, 0xc0, !PT ;  /* 0xffff000009177812 */ /* 0x000fe200078ec0ff */
[----:B------:R-:W-:Y:S01]  /*aad0*/  IMAD.U32 R21, R11, 0x10000, RZ ;  /* 0x000100000b157824 */ /* 0x000fe200078e00ff */
[----:B------:R-:W-:Y:S02]  /*aae0*/  LOP3.LUT R14, R8, 0xffff0000, RZ, 0xc0, !PT ;  /* 0xffff0000080e7812 */ /* 0x000fe400078ec0ff */
[----:B------:R-:W-:Y:S01]  /*aaf0*/  SHF.L.U32 R13, R10, 0x10, RZ ;  /* 0x000000100a0d7819 */ /* 0x000fe200000006ff */
        /* <DEDUP_REMOVED lines=8> */
[----:B------:R-:W-:Y:S02]  /*ab80*/  LOP3.LUT R17, R10, 0xffff0000, RZ, 0xc0, !PT ;  /* 0xffff00000a117812 */ /* 0x000fe400078ec0ff */
[----:B------:R-:W-:Y:S01]  /*ab90*/  SHF.L.U32 R8, R6, 0x10, RZ ;  /* 0x0000001006087819 */ /* 0x000fe200000006ff */
[----:B------:R-:W-:Y:S01]  /*aba0*/  FFMA.FTZ R42, R0, R12, -R3 ;  /* 0x0000000c002a7223 */ /* 0x000fe20000010803 */
[----:B------:R-:W-:Y:S01]  /*abb0*/  LOP3.LUT R10, R6, 0xffff0000, RZ, 0xc0, !PT ;  /* 0xffff0000060a7812 */ /* 0x000fe200078ec0ff */
[----:B------:R-:W-:Y:S01]  /*abc0*/  FMUL.FTZ R6, R0, R2 ;  /* 0x0000000200067220 */ /* 0x000fe20000410000 */
[----:B------:R-:W-:Y:S01]  /*abd0*/  SHF.L.U32 R3, R27, 0x10, RZ ;  /* 0x000000101b037819 */ /* 0x000fe200000006ff */
[----:B------:R-:W-:Y:S01]  /*abe0*/  IMAD.U32 R0, R30, 0x10000, RZ ;  /* 0x000100001e007824 */ /* 0x000fe200078e00ff */
[----:B------:R-:W-:Y:S01]  /*abf0*/  LOP3.LUT R22, R11, 0xffff0000, RZ, 0xc0, !PT ;  /* 0xffff00000b167812 */ /* 0x000fe200078ec0ff */
[-C--:B------:R-:W-:Y:S01]  /*ac00*/  FMUL.FTZ R11, R4, R9.reuse ;  /* 0x00000009040b7220 */ /* 0x080fe20000410000 */
[----:B------:R-:W-:Y:S01]  /*ac10*/  LOP3.LUT R2, R33, 0xffff0000, RZ, 0xc0, !PT ;  /* 0xffff000021027812 */ /* 0x000fe200078ec0ff */
[----:B------:R-:W-:Y:S01]  /*ac20*/  FFMA.FTZ R41, R5, R12, R6 ;  /* 0x0000000c05297223 */ /* 0x000fe20000010006 */
[----:B------:R-:W-:Y:S01]  /*ac30*/  LOP3.LUT R19, R7, 0xffff0000, RZ, 0xc0, !PT ;  /* 0xffff000007137812 */ /* 0x000fe200078ec0ff */
[----:B------:R-:W-:Y:S01]  /*ac40*/  FMUL.FTZ R5, R3, R8 ;  /* 0x0000000803057220 */ /* 0x000fe20000410000 */
[----:B------:R-:W-:Y:S01]  /*ac50*/  LOP3.LUT R6, R27, 0xffff0000, RZ, 0xc0, !PT ;  /* 0xffff00001b067812 */ /* 0x000fe200078ec0ff */
[----:B------:R-:W-:-:S02]  /*ac60*/  FMUL.FTZ R7, R2, R9 ;  /* 0x0000000902077220 */ /* 0x000fc40000410000 */
[----:B------:R-:W-:Y:S02]  /*ac70*/  FFMA.FTZ R40, R2, R14, -R11 ;  /* 0x0000000e02287223 */ /* 0x000fe4000001080b */
[C---:B------:R-:W-:Y:S02]  /*ac80*/  FMUL.FTZ R2, R0.reuse, R8 ;  /* 0x0000000800027220 */ /* 0x040fe40000410000 */
[-C--:B------:R-:W-:Y:S01]  /*ac90*/  FFMA.FTZ R38, R0, R13.reuse, -R5 ;  /* 0x0000000d00267223 */ /* 0x080fe20000010805 */
[----:B------:R-:W-:Y:S01]  /*aca0*/  LOP3.LUT R0, R30, 0xffff0000, RZ, 0xc0, !PT ;  /* 0xffff00001e007812 */ /* 0x000fe200078ec0ff */
[----:B------:R-:W-:Y:S01]  /*acb0*/  FFMA.FTZ R39, R4, R14, R7 ;  /* 0x0000000e04277223 */ /* 0x000fe20000010007 */
[----:B------:R-:W-:Y:S01]  /*acc0*/  SHF.L.U32 R5, R35, 0x10, RZ ;  /* 0x0000001023057819 */ /* 0x000fe200000006ff */
[----:B------:R-:W-:Y:S01]  /*acd0*/  FFMA.FTZ R25, R3, R13, R2 ;  /* 0x0000000d03197223 */ /* 0x000fe20000010002 */
[----:B------:R-:W-:Y:S01]  /*ace0*/  SHF.L.U32 R3, R37, 0x10, RZ ;  /* 0x0000001025037819 */ /* 0x000fe200000006ff */
[----:B------:R-:W-:-:S02]  /*acf0*/  FMUL.FTZ R4, R6, R10 ;  /* 0x0000000a06047220 */ /* 0x000fc40000410000 */
[----:B------:R-:W-:Y:S02]  /*ad00*/  IMAD.U32 R2, R34, 0x10000, RZ ;  /* 0x0001000022027824 */ /* 0x000fe400078e00ff */
[C---:B------:R-:W-:Y:S02]  /*ad10*/  FMUL.FTZ R10, R0.reuse, R10 ;  /* 0x0000000a000a7220 */ /* 0x040fe40000410000 */
[----:B------:R-:W-:Y:S01]  /*ad20*/  FFMA.FTZ R24, R0, R17, -R4 ;  /* 0x0000001100187223 */ /* 0x000fe20000010804 */
[----:B------:R-:W-:Y:S01]  /*ad30*/  SHF.L.U32 R0, R36, 0x10, RZ ;  /* 0x0000001024007819 */ /* 0x000fe200000006ff */
[-C--:B------:R-:W-:Y:S02]  /*ad40*/  FMUL.FTZ R7, R3, R16.reuse ;  /* 0x0000001003077220 */ /* 0x080fe40000410000 */
[----:B------:R-:W-:Y:S02]  /*ad50*/  FMUL.FTZ R4, R5, R15 ;  /* 0x0000000f05047220 */ /* 0x000fe40000410000 */
[----:B------:R-:W-:-:S02]  /*ad60*/  FMUL.FTZ R8, R2, R16 ;  /* 0x0000001002087220 */ /* 0x000fc40000410000 */
[----:B------:R-:W-:Y:S01]  /*ad70*/  FFMA.FTZ R14, R6, R17, R10 ;  /* 0x00000011060e7223 */ /* 0x000fe2000001000a */
[----:B------:R-:W-:Y:S01]  /*ad80*/  F2FP.BF16.PACK_AB R10, R24, R38 ;  /* 0x00000026180a723e */ /* 0x000fe200000010ff */
[-C--:B------:R-:W-:Y:S01]  /*ad90*/  FFMA.FTZ R13, R2, R18.reuse, R7 ;  /* 0x00000012020d7223 */ /* 0x080fe20000010007 */
[----:B------:R-:W-:Y:S01]  /*ada0*/  LOP3.LUT R2, R34, 0xffff0000, RZ, 0xc0, !PT ;  /* 0xffff000022027812 */ /* 0x000fe200078ec0ff */
[C---:B------:R-:W-:Y:S02]  /*adb0*/  FMUL.FTZ R6, R0.reuse, R15 ;  /* 0x0000000f00067220 */ /* 0x040fe40000410000 */
[-C--:B------:R-:W-:Y:S01]  /*adc0*/  FFMA.FTZ R11, R0, R21.reuse, -R4 ;  /* 0x00000015000b7223 */ /* 0x080fe20000010804 */
[----:B------:R-:W-:Y:S01]  /*add0*/  LOP3.LUT R0, R35, 0xffff0000, RZ, 0xc0, !PT ;  /* 0xffff000023007812 */ /* 0x000fe200078ec0ff */
[----:B------:R-:W-:Y:S01]  /*ade0*/  FFMA.FTZ R16, R3, R18, -R8 ;  /* 0x0000001203107223 */ /* 0x000fe20000010808 */
[----:B------:R-:W-:Y:S01]  /*adf0*/  LOP3.LUT R4, R37, 0xffff0000, RZ, 0xc0, !PT ;  /* 0xffff000025047812 */ /* 0x000fe200078ec0ff */
[----:B------:R-:W-:Y:S01]  /*ae00*/  FFMA.FTZ R12, R5, R21, R6 ;  /* 0x00000015050c7223 */ /* 0x000fe20000010006 */
[----:B------:R-:W-:Y:S01]  /*ae10*/  LOP3.LUT R3, R36, 0xffff0000, RZ, 0xc0, !PT ;  /* 0xffff000024037812 */ /* 0x000fe200078ec0ff */
[----:B------:R-:W-:-:S02]  /*ae20*/  FMUL.FTZ R8, R2, R20 ;  /* 0x0000001402087220 */ /* 0x000fc40000410000 */
[-C--:B------:R-:W-:Y:S02]  /*ae30*/  FMUL.FTZ R6, R0, R19.reuse ;  /* 0x0000001300067220 */ /* 0x080fe40000410000 */
[C---:B------:R-:W-:Y:S02]  /*ae40*/  FMUL.FTZ R7, R4.reuse, R20 ;  /* 0x0000001404077220 */ /* 0x040fe40000410000 */
[C---:B------:R-:W-:Y:S02]  /*ae50*/  FMUL.FTZ R5, R3.reuse, R19 ;  /* 0x0000001303057220 */ /* 0x040fe40000410000 */
[----:B------:R-:W-:Y:S01]  /*ae60*/  FFMA.FTZ R9, R4, R23, -R8 ;  /* 0x0000001704097223 */ /* 0x000fe20000010808 */
[----:B------:R-:W-:Y:S01]  /*ae70*/  F2FP.BF16.PACK_AB R8, R40, R42 ;  /* 0x0000002a2808723e */ /* 0x000fe200000010ff */
[----:B------:R-:W-:Y:S01]  /*ae80*/  FFMA.FTZ R3, R3, R22, -R6 ;  /* 0x0000001603037223 */ /* 0x000fe20000010806 */
        /* <DEDUP_REMOVED lines=10> */
.L_x_308:
[----:B------:R-:W-:Y:S05]  /*af30*/  BSYNC B0 ;  /* 0x0000000000007941 */ /* 0x000fea0003800000 */
.L_x_307:
        /* <DEDUP_REMOVED lines=87> */
.L_x_310:
[----:B------:R-:W-:Y:S05]  /*b4b0*/  BSYNC B0 ;  /* 0x0000000000007941 */ /* 0x000fea0003800000 */
.L_x_309:
[----:B------:R-:W-:-:S13]  /*b4c0*/  ISETP.GE.OR P0, PT, R46, R43, P0 ;  /* 0x0000002b2e00720c */ /* 0x000fda0000706670 */
[----:B------:R-:W-:Y:S05]  /*b4d0*/  @P0 BRA `(.L_x_300) ;  /* 0x000005b000000947 */ /* 0x000fea0003800000 */
[----:B------:R-:W-:Y:S01]  /*b4e0*/  SHF.R.S32.HI R2, RZ, 0x1f, R46 ;  /* 0x0000001fff027819 */ /* 0x000fe2000001142e */
[----:B------:R-:W-:Y:S01]  /*b4f0*/  IMAD.SHL.U32 R0, R46, 0x40, RZ ;  /* 0x000000402e007824 */ /* 0x000fe200078e00ff */
[----:B-1----:R-:W-:Y:S02]  /*b500*/  IADD3 R5, R28, c[0x0][0x27c], RZ ;  /* 0x00009f001c057a10 */ /* 0x002fe40007ffe0ff */
[----:B------:R-:W-:Y:S02]  /*b510*/  LEA.HI R2, R2, R46, RZ, 0x3 ;  /* 0x0000002e02027211 */ /* 0x000fe400078f18ff */
[----:B------:R-:W-:-:S03]  /*b520*/  LOP3.LUT R0, R0, 0x1c0, RZ, 0xc0, !PT ;  /* 0x000001c000007812 */ /* 0x000fc600078ec0ff */
[----:B------:R-:W-:Y:S01]  /*b530*/  IMAD.SHL.U32 R2, R2, 0x40, RZ ;  /* 0x0000004002027824 */ /* 0x000fe200078e00ff */
[----:B------:R-:W-:Y:S02]  /*b540*/  LOP3.LUT R4, R0, 0x38, R28, 0xf8, !PT ;  /* 0x0000003800047812 */ /* 0x000fe400078ef81c */
[----:B------:R-:W-:Y:S02]  /*b550*/  SHF.R.U32.HI R3, RZ, 0x3, R0 ;  /* 0x00000003ff037819 */ /* 0x000fe40000011600 */
[----:B------:R-:W-:Y:S02]  /*b560*/  LOP3.LUT R2, R2, 0xfffffe00, RZ, 0xc0, !PT ;  /* 0xfffffe0002027812 */ /* 0x000fe400078ec0ff */
[----:B------:R-:W-:Y:S02]  /*b570*/  LOP3.LUT R5, R0, 0x38, R5, 0xf8, !PT ;  /* 0x0000003800057812 */ /* 0x000fe400078ef805 */
[----:B------:R-:W-:Y:S02]  /*b580*/  LOP3.LUT R0, R2, R4, R3, 0xf6, !PT ;  /* 0x0000000402007212 */ /* 0x000fe400078ef603 */
[----:B------:R-:W-:-:S02]  /*b590*/  LOP3.LUT R3, R5, R3, RZ, 0x3c, !PT ;  /* 0x0000000305037212 */ /* 0x000fc400078e3cff */
[----:B------:R-:W-:Y:S02]  /*b5a0*/  LEA R28, R0, 0x5100, 0x1 ;  /* 0x00005100001c7811 */ /* 0x000fe400078e08ff */
[----:B------:R-:W-:Y:S02]  /*b5b0*/  IADD3 R3, R2, R3, RZ ;  /* 0x0000000302037210 */ /* 0x000fe40007ffe0ff */
[----:B------:R-:W-:Y:S01]  /*b5c0*/  SHF.L.U32 R2, R30, 0x10, RZ ;  /* 0x000000101e027819 */ /* 0x000fe200000006ff */
[----:B------:R-:W1:Y:S01]  /*b5d0*/  LDS.128 R8, [R28] ;  /* 0x000000001c087984 */ /* 0x000e620000000c00 */
[----:B------:R-:W-:Y:S01]  /*b5e0*/  LOP3.LUT R0, R27, 0xffff0000, RZ, 0xc0, !PT ;  /* 0xffff00001b007812 */ /* 0x000fe200078ec0ff */
[----:B------:R-:W-:-:S05]  /*b5f0*/  IMAD.SHL.U32 R25, R3, 0x2, RZ ;  /* 0x0000000203197824 */ /* 0x000fca00078e00ff */
[----:B------:R-:W2:Y:S01]  /*b600*/  LDS.128 R4, [R25+0x5100] ;  /* 0x0051000019047984 */ /* 0x000ea20000000c00 */
[C---:B-1----:R-:W-:Y:S01]  /*b610*/  SHF.L.U32 R13, R8.reuse, 0x10, RZ ;  /* 0x00000010080d7819 */ /* 0x042fe200000006ff */
[----:B------:R-:W-:Y:S01]  /*b620*/  IMAD.U32 R17, R9, 0x10000, RZ ;  /* 0x0001000009117824 */ /* 0x000fe200078e00ff */
[----:B------:R-:W-:Y:S01]  /*b630*/  LOP3.LUT R16, R8, 0xffff0000, RZ, 0xc0, !PT ;  /* 0xffff000008107812 */ /* 0x000fe200078ec0ff */
[----:B------:R-:W-:Y:S01]  /*b640*/  IMAD.U32 R20, R11, 0x10000, RZ ;  /* 0x000100000b147824 */ /* 0x000fe200078e00ff */
[----:B------:R-:W-:Y:S02]  /*b650*/  SHF.L.U32 R8, R27, 0x10, RZ ;  /* 0x000000101b087819 */ /* 0x000fe400000006ff */
[----:B------:R-:W-:Y:S01]  /*b660*/  LOP3.LUT R22, R9, 0xffff0000, RZ, 0xc0, !PT ;  /* 0xffff000009167812 */ /* 0x000fe200078ec0ff */
[----:B--2---:R-:W-:Y:S01]  /*b670*/  IMAD.U32 R3, R6, 0x10000, RZ ;  /* 0x0001000006037824 */ /* 0x004fe200078e00ff */
[----:B------:R-:W-:Y:S01]  /*b680*/  LOP3.LUT R21, R11, 0xffff0000, RZ, 0xc0, !PT ;  /* 0xffff00000b157812 */ /* 0x000fe200078ec0ff */
[----:B------:R-:W-:Y:S01]  /*b690*/  IMAD.U32 R15, R5, 0x10000, RZ ;  /* 0x00010000050f7824 */ /* 0x000fe200078e00ff */
[----:B------:R-:W-:Y:S01]  /*b6a0*/  SHF.L.U32 R12, R10, 0x10, RZ ;  /* 0x000000100a0c7819 */ /* 0x000fe200000006ff */
[----:B------:R-:W-:Y:S01]  /*b6b0*/  IMAD.U32 R14, R7, 0x10000, RZ ;  /* 0x00010000070e7824 */ /* 0x000fe200078e00ff */
[----:B------:R-:W-:-:S02]  /*b6c0*/  SHF.L.U32 R9, R4, 0x10, RZ ;  /* 0x0000001004097819 */ /* 0x000fc400000006ff */
[----:B------:R-:W-:Y:S01]  /*b6d0*/  LOP3.LUT R11, R4, 0xffff0000, RZ, 0xc0, !PT ;  /* 0xffff0000040b7812 */ /* 0x000fe200078ec0ff */
[-C--:B------:R-:W-:Y:S01]  /*b6e0*/  FMUL.FTZ R4, R8, R3.reuse ;  /* 0x0000000308047220 */ /* 0x080fe20000410000 */
[----:B------:R-:W-:Y:S01]  /*b6f0*/  LOP3.LUT R19, R5, 0xffff0000, RZ, 0xc0, !PT ;  /* 0xffff000005137812 */ /* 0x000fe200078ec0ff */
[----:B------:R-:W-:Y:S01]  /*b700*/  FMUL.FTZ R3, R2, R3 ;  /* 0x0000000302037220 */ /* 0x000fe20000410000 */
[----:B------:R-:W-:Y:S01]  /*b710*/  LOP3.LUT R5, R6, 0xffff0000, RZ, 0xc0, !PT ;  /* 0xffff000006057812 */ /* 0x000fe200078ec0ff */
[-C--:B------:R-:W-:Y:S01]  /*b720*/  FFMA.FTZ R31, R2, R12.reuse, -R4 ;  /* 0x0000000c021f7223 */ /* 0x080fe20000010804 */
[----:B------:R-:W-:Y:S02]  /*b730*/  LOP3.LUT R10, R10, 0xffff0000, RZ, 0xc0, !PT ;  /* 0xffff00000a0a7812 */ /* 0x000fe400078ec0ff */
[----:B------:R-:W-:Y:S01]  /*b740*/  LOP3.LUT R2, R30, 0xffff0000, RZ, 0xc0, !PT ;  /* 0xffff00001e027812 */ /* 0x000fe200078ec0ff */
[----:B------:R-:W-:Y:S01]  /*b750*/  FMUL.FTZ R6, R0, R5 ;  /* 0x0000000500067220 */ /* 0x000fe20000410000 */
[----:B------:R-:W-:Y:S01]  /*b760*/  SHF.L.U32 R4, R32, 0x10, RZ ;  /* 0x0000001020047819 */ /* 0x000fe200000006ff */
[----:B------:R-:W-:Y:S01]  /*b770*/  FFMA.FTZ R30, R8, R12, R3 ;  /* 0x0000000c081e7223 */ /* 0x000fe20000010003 */
[----:B------:R-:W-:Y:S01]  /*b780*/  LOP3.LUT R18, R7, 0xffff0000, RZ, 0xc0, !PT ;  /* 0xffff000007127812 */ /* 0x000fe200078ec0ff */
[----:B------:R-:W-:-:S02]  /*b790*/  IMAD.U32 R3, R33, 0x10000, RZ ;  /* 0x0001000021037824 */ /* 0x000fc400078e00ff */
[C---:B------:R-:W-:Y:S02]  /*b7a0*/  FMUL.FTZ R7, R2.reuse, R5 ;  /* 0x0000000502077220 */ /* 0x040fe40000410000 */
[-C--:B------:R-:W-:Y:S01]  /*b7b0*/  FFMA.FTZ R29, R2, R10.reuse, -R6 ;  /* 0x0000000a021d7223 */ /* 0x080fe20000010806 */
[----:B------:R-:W-:Y:S01]  /*b7c0*/  LOP3.LUT R6, R32, 0xffff0000, RZ, 0xc0, !PT ;  /* 0xffff000020067812 */ /* 0x000fe200078ec0ff */
[-C--:B------:R-:W-:Y:S02]  /*b7d0*/  FMUL.FTZ R5, R4, R9.reuse ;  /* 0x0000000904057220 */ /* 0x080fe40000410000 */
[----:B------:R-:W-:Y:S02]  /*b7e0*/  FMUL.FTZ R2, R3, R9 ;  /* 0x0000000903027220 */ /* 0x000fe40000410000 */
[----:B------:R-:W-:Y:S01]  /*b7f0*/  FFMA.FTZ R27, R0, R10, R7 ;  /* 0x0000000a001b7223 */ /* 0x000fe20000010007 */
[----:B------:R-:W-:Y:S01]  /*b800*/  LOP3.LUT R0, R33, 0xffff0000, RZ, 0xc0, !PT ;  /* 0xffff000021007812 */ /* 0x000fe200078ec0ff */
[-C--:B------:R-:W-:Y:S01]  /*b810*/  FFMA.FTZ R26, R3, R13.reuse, -R5 ;  /* 0x0000000d031a7223 */ /* 0x080fe20000010805 */
[----:B------:R-:W-:Y:S01]  /*b820*/  SHF.L.U32 R3, R37, 0x10, RZ ;  /* 0x0000001025037819 */ /* 0x000fe200000006ff */
[----:B------:R-:W-:Y:S01]  /*b830*/  FFMA.FTZ R24, R4, R13, R2 ;  /* 0x0000000d04187223 */ /* 0x000fe20000010002 */
[----:B------:R-:W-:Y:S01]  /*b840*/  SHF.L.U32 R5, R35, 0x10, RZ ;  /* 0x0000001023057819 */ /* 0x000fe200000006ff */
[----:B------:R-:W-:Y:S01]  /*b850*/  FMUL.FTZ R4, R6, R11 ;  /* 0x0000000b06047220 */ /* 0x000fe20000410000 */
[----:B------:R-:W-:Y:S01]  /*b860*/  F2FP.BF16.PACK_AB R10, R29, R31 ;  /* 0x0000001f1d0a723e */ /* 0x000fe200000010ff */
[----:B------:R-:W-:-:S02]  /*b870*/  IMAD.U32 R2, R34, 0x10000, RZ ;  /* 0x0001000022027824 */ /* 0x000fc400078e00ff */
[C---:B------:R-:W-:Y:S02]  /*b880*/  FMUL.FTZ R9, R0.reuse, R11 ;  /* 0x0000000b00097220 */ /* 0x040fe40000410000 */
[----:B------:R-:W-:Y:S02]  /*b890*/  FFMA.FTZ R23, R0, R16, -R4 ;  /* 0x0000001000177223 */ /* 0x000fe40000010804 */
[----:B------:R-:W-:Y:S02]  /*b8a0*/  IMAD.U32 R0, R36, 0x10000, RZ ;  /* 0x0001000024007824 */ /* 0x000fe400078e00ff */
[-C--:B------:R-:W-:Y:S02]  /*b8b0*/  FMUL.FTZ R7, R3, R15.reuse ;  /* 0x0000000f03077220 */ /* 0x080fe40000410000 */
[----:B------:R-:W-:Y:S02]  /*b8c0*/  FMUL.FTZ R4, R5, R14 ;  /* 0x0000000e05047220 */ /* 0x000fe40000410000 */
[----:B------:R-:W-:-:S02]  /*b8d0*/  FMUL.FTZ R8, R2, R15 ;  /* 0x0000000f02087220 */ /* 0x000fc40000410000 */
[----:B------:R-:W-:Y:S02]  /*b8e0*/  FFMA.FTZ R16, R6, R16, R9 ;  /* 0x0000001006107223 */ /* 0x000fe40000010009 */
        /* <DEDUP_REMOVED lines=26> */
.L_x_300:
[----:B------:R-:W-:Y:S05]  /*ba90*/  BSYNC B2 ;  /* 0x0000000000027941 */ /* 0x000fea0003800000 */
.L_x_284:
[----:B-1----:R-:W3:Y:S01]  /*baa0*/  LDL R6, [R1+0x2c] ;  /* 0x00002c0001067983 */ /* 0x002ee20000100800 */
[----:B------:R-:W-:-:S04]  /*bab0*/  DEPBAR.LE SB0, 0x0 ;  /* 0x000080000000791a */ /* 0x000fc80000000000 */
[----:B------:R-:W3:Y:S01]  /*bac0*/  LDL.64 R4, [R1+0x18] ;  /* 0x0000180001047983 */ /* 0x000ee20000100a00 */
[----:B------:R-:W-:Y:S01]  /*bad0*/  IMAD R0, R45, c[0x0][0x208], RZ ;  /* 0x000082002d007a24 */ /* 0x000fe200078e02ff */
[----:B------:R-:W-:Y:S01]  /*bae0*/  ISETP.GE.AND P0, PT, R134, c[0x0][0x1d4], PT ;  /* 0x0000750086007a0c */ /* 0x000fe20003f06270 */
[C---:B--2---:R-:W-:Y:S01]  /*baf0*/  IMAD.WIDE.U32 R2, R110.reuse, c[0x0][0x208], RZ ;  /* 0x000082006e027a25 */ /* 0x044fe200078e00ff */
[----:B------:R-:W-:Y:S03]  /*bb00*/  BAR.SYNC.DEFER_BLOCKING 0x0 ;  /* 0x0000000000007b1d */ /* 0x000fe60000010000 */
[----:B------:R-:W-:-:S03]  /*bb10*/  IMAD R0, R110, c[0x0][0x20c], R0 ;  /* 0x000083006e007a24 */ /* 0x000fc600078e0200 */
[----:B------:R-:W-:Y:S01]  /*bb20*/  UMOV UR6, 0x5 ;  /* 0x0000000500067882 */ /* 0x000fe20000000000 */
[----:B------:R-:W2:Y:S01]  /*bb30*/  LDL R247, [R1+0x28] ;  /* 0x0000280001f77983 */ /* 0x000ea20000100800 */
[----:B------:R-:W-:Y:S01]  /*bb40*/  IADD3 R0, R3, R0, RZ ;  /* 0x0000000003007210 */ /* 0x000fe20007ffe0ff */
[----:B------:R-:W-:Y:S02]  /*bb50*/  ULDC.64 UR4, c[0x0][0x208] ;  /* 0x0000820000047ab9 */ /* 0x000fe40000000a00 */
[----:B------:R-:W-:Y:S04]  /*bb60*/  LDSM.16.M88.4 R32, [R207] ;  /* 0x00000000cf20783b */ /* 0x000fe80000000200 */
[----:B------:R-:W1:Y:S01]  /*bb70*/  LDSM.16.M88.4 R48, [R200] ;  /* 0x00000000c830783b */ /* 0x000e620000000200 */
[----:B------:R-:W-:Y:S01]  /*bb80*/  IMAD R0, R0, 0x50, RZ ;  /* 0x0000005000007824 */ /* 0x000fe200078e02ff */
[C---:B------:R-:W-:Y:S01]  /*bb90*/  ISETP.LT.OR P3, PT, R44.reuse, 0x11, P0 ;  /* 0x000000112c00780c */ /* 0x040fe20000761670 */
[----:B------:R-:W-:Y:S01]  /*bba0*/  USHF.L.U64.HI UR5, UR4, UR6, UR5 ;  /* 0x0000000604057299 */ /* 0x000fe20008010205 */
[----:B------:R-:W4:Y:S01]  /*bbb0*/  LDSM.16.M88.4 R28, [R207+0x2000] ;  /* 0x00200000cf1c783b */ /* 0x000f220000000200 */
[----:B------:R-:W-:Y:S01]  /*bbc0*/  USHF.L.U32 UR4, UR4, 0x5, URZ ;  /* 0x0000000504047899 */ /* 0x000fe2000800063f */
[----:B------:R-:W-:-:S02]  /*bbd0*/  ISETP.LT.OR P4, PT, R44, 0x1, P0 ;  /* 0x000000012c00780c */ /* 0x000fc40000781670 */
[C---:B------:R-:W-:Y:S01]  /*bbe0*/  ISETP.LT.OR P6, PT, R44.reuse, 0x21, P0 ;  /* 0x000000212c00780c */ /* 0x040fe200007c1670 */
[----:B------:R-:W-:Y:S01]  /*bbf0*/  LDSM.16.M88.4 R24, [R210] ;  /* 0x00000000d218783b */ /* 0x000fe20000000200 */
[----:B------:R-:W-:-:S03]  /*bc00*/  ISETP.LT.OR P5, PT, R44, 0x31, P0 ;  /* 0x000000312c00780c */ /* 0x000fc600007a1670 */
[----:B------:R-:W-:Y:S04]  /*bc10*/  LDSM.16.M88.4 R68, [R200+0x800] ;  /* 0x00080000c844783b */ /* 0x000fe80000000200 */
[----:B------:R-:W-:Y:S04]  /*bc20*/  LDSM.16.M88.4 R84, [R200+0x1000] ;  /* 0x00100000c854783b */ /* 0x000fe80000000200 */
[----:B------:R-:W-:Y:S04]  /*bc30*/  LDSM.16.M88.4 R92, [R200+0x1800] ;  /* 0x00180000c85c783b */ /* 0x000fe80000000200 */
[----:B------:R-:W-:Y:S04]  /*bc40*/  LDSM.16.M88.4 R100, [R200+0x2000] ;  /* 0x00200000c864783b */ /* 0x000fe80000000200 */
[----:B------:R-:W-:Y:S04]  /*bc50*/  LDSM.16.M88.4 R20, [R210+0x2000] ;  /* 0x00200000d214783b */ /* 0x000fe80000000200 */
[----:B------:R-:W-:Y:S04]  /*bc60*/  LDSM.16.M88.4 R80, [R215] ;  /* 0x00000000d750783b */ /* 0x000fe80000000200 */
[----:B------:R-:W-:Y:S04]  /*bc70*/  LDSM.16.M88.4 R88, [R214] ;  /* 0x00000000d658783b */ /* 0x000fe80000000200 */
[----:B------:R-:W-:Y:S01]  /*bc80*/  LDSM.16.M88.4 R96, [R213] ;  /* 0x00000000d560783b */ /* 0x000fe20000000200 */
[-C--:B-1----:R-:W-:Y:S03]  /*bc90*/  HMMA.16816.F32.BF16 R12, R32, R48.reuse, RZ ;  /* 0x00000030200c723c */ /* 0x082fe600000418ff */
[----:B------:R-:W-:Y:S05]  /*bca0*/  LDSM.16.M88.4 R104, [R212] ;  /* 0x00000000d468783b */ /* 0x000fea0000000200 */
[----:B----4-:R-:W-:Y:S08]  /*bcb0*/  HMMA.16816.F32.BF16 R52, R28, R48, RZ ;  /* 0x000000301c34723c */ /* 0x010ff000000418ff */
[----:B------:R-:W-:Y:S01]  /*bcc0*/  HMMA.16816.F32.BF16 R64, R32, R50, RZ ;  /* 0x000000322040723c */ /* 0x000fe200000418ff */
[----:B---3--:R-:W-:-:S05]  /*bcd0*/  MOV R5, R6 ;  /* 0x0000000600057202 */ /* 0x008fca0000000f00 */
[----:B------:R-:W-:Y:S01]  /*bce0*/  IMAD.WIDE.U32 R2, R2, 0x50, R4 ;  /* 0x0000005002027825 */ /* 0x000fe200078e0004 */
[----:B------:R-:W-:Y:S02]  /*bcf0*/  P2R R4, PR, RZ, 0x8 ;  /* 0x00000008ff047803 */ /* 0x000fe40000000000 */
[----:B------:R-:W-:Y:S02]  /*bd00*/  ISETP.LT.OR P3, PT, R44, 0x41, P0 ;  /* 0x000000412c00780c */ /* 0x000fe40000761670 */
[----:B------:R-:W-:Y:S01]  /*bd10*/  LEA R8, P2, R2, c[0x0][0x1f8], 0x1 ;  /* 0x00007e0002087a11 */ /* 0x000fe200078408ff */
[----:B------:R-:W1:Y:S01]  /*bd20*/  LDSM.16.M88.4 R44, [R211] ;  /* 0x00000000d32c783b */ /* 0x000e620000000200 */
[----:B------:R-:W-:Y:S02]  /*bd30*/  IADD3 R0, R3, R0, RZ ;  /* 0x0000000003007210 */ /* 0x000fe40007ffe0ff */
[----:B------:R-:W-:Y:S02]  /*bd40*/  IADD3 R6, P0, R8, UR4, RZ ;  /* 0x0000000408067c10 */ /* 0x000fe4000ff1e0ff */
[----:B------:R-:W-:-:S02]  /*bd50*/  LEA.HI.X R9, R2, c[0x0][0x1fc], R0, 0x1, P2 ;  /* 0x00007f0002097a11 */ /* 0x000fc400010f0c00 */
[----:B------:R-:W-:Y:S02]  /*bd60*/  ISETP.NE.AND P2, PT, R4, RZ, PT ;  /* 0x000000ff0400720c */ /* 0x000fe40003f45270 */
[----:B------:R-:W-:Y:S01]  /*bd70*/  IADD3.X R7, R9, UR5, RZ, P0, !PT ;  /* 0x0000000509077c10 */ /* 0x000fe200087fe4ff */
[----:B------:R-:W-:Y:S01]  /*bd80*/  @!PT LDS RZ, [RZ] ;  /* 0x00000000fffff984 */ /* 0x000fe20000000800 */
[----:B------:R-:W-:Y:S01]  /*bd90*/  @!PT LDS RZ, [RZ] ;  /* 0x00000000fffff984 */ /* 0x000fe20000000800 */
[----:B------:R-:W-:Y:S01]  /*bda0*/  @!PT LDS RZ, [RZ] ;  /* 0x00000000fffff984 */ /* 0x000fe20000000800 */
[----:B------:R3:W-:Y:S01]  /*bdb0*/  LDGSTS.E.BYPASS.LTC128B.128 [R216+0x100], [R8.64], !P4 ;  /* 0x0010000008d87fae */ /* 0x0007e2000e101d48 */
[----:B------:R-:W-:-:S04]  /*bdc0*/  IADD3 R4, P0, R6, UR4, RZ ;  /* 0x0000000406047c10 */ /* 0x000fc8000ff1e0ff */
[----:B------:R-:W-:Y:S02]  /*bdd0*/  IADD3.X R5, R7, UR5, RZ, P0, !PT ;  /* 0x0000000507057c10 */ /* 0x000fe400087fe4ff */
[----:B------:R-:W-:-:S03]  /*bde0*/  IADD3 R2, P0, R4, UR4, RZ ;  /* 0x0000000404027c10 */ /* 0x000fc6000ff1e0ff */
[----:B------:R4:W-:Y:S01]  /*bdf0*/  LDGSTS.E.BYPASS.LTC128B.128 [R216+0x900], [R6.64], !P2 ;  /* 0x0090000006d87fae */ /* 0x0009e2000d101d48 */
[----:B------:R-:W-:-:S03]  /*be00*/  IADD3.X R3, R5, UR5, RZ, P0, !PT ;  /* 0x0000000505037c10 */ /* 0x000fc600087fe4ff */
[----:B------:R4:W-:Y:S04]  /*be10*/  LDGSTS.E.BYPASS.LTC128B.128 [R216+0x1100], [R4.64], !P6 ;  /* 0x0110000004d87fae */ /* 0x0009e8000f101d48 */
[----:B------:R1:W-:Y:S01]  /*be20*/  LDGSTS.E.BYPASS.LTC128B.128 [R216+0x1900], [R2.64], !P5 ;  /* 0x0190000002d87fae */ /* 0x0003e2000e901d48 */
[----:B---3--:R-:W-:-:S04]  /*be30*/  IADD3 R8, P0, R2, UR4, RZ ;  /* 0x0000000402087c10 */ /* 0x008fc8000ff1e0ff */
[----:B------:R-:W-:-:S05]  /*be40*/  IADD3.X R9, R3, UR5, RZ, P0, !PT ;  /* 0x0000000503097c10 */ /* 0x000fca00087fe4ff */
[----:B------:R3:W-:Y:S04]  /*be50*/  LDGSTS.E.BYPASS.LTC128B.128 [R216+0x2100], [R8.64], !P3 ;  /* 0x0210000008d87fae */ /* 0x0007e8000d901d48 */
[----:B------:R-:W-:Y:S04]  /*be60*/  LDSM.16.M88.4 R36, [R206] ;  /* 0x00000000ce24783b */ /* 0x000fe80000000200 */
[----:B------:R-:W2:Y:S01]  /*be70*/  LDSM.16.M88.4 R16, [R208] ;  /* 0x00000000d010783b */ /* 0x000ea20000000200 */
[-C--:B-1----:R-:W-:Y:S03]  /*be80*/  HMMA.16816.F32.BF16 R56, R24, R44.reuse, R12 ;  /* 0x0000002c1838723c */ /* 0x082fe6000004180c */
[----:B------:R-:W1:Y:S04]  /*be90*/  LDSM.16.M88.4 R12, [R208+0x2000] ;  /* 0x00200000d00c783b */ /* 0x000e680000000200 */
[----:B------:R-:W-:Y:S01]  /*bea0*/  LDSM.16.M88.4 R40, [R203] ;  /* 0x00000000cb28783b */ /* 0x000fe20000000200 */
[----:B------:R-:W-:Y:S03]  /*beb0*/  HMMA.16816.F32.BF16 R52, R20, R44, R52 ;  /* 0x0000002c1434723c */ /* 0x000fe60000041834 */
[----:B----4-:R-:W-:Y:S04]  /*bec0*/  LDSM.16.M88.4 R4, [R209+0x2000] ;  /* 0x00200000d104783b */ /* 0x010fe80000000200 */
[----:B------:R-:W0:Y:S04]  /*bed0*/  LDGDEPBAR ;  /* 0x00000000000079af */ /* 0x000e280000000000 */
[----:B---3--:R-:W3:Y:S05]  /*bee0*/  LDSM.16.M88.4 R8, [R209] ;  /* 0x00000000d108783b */ /* 0x008eea0000000200 */
[----:B--2---:R-:W-:Y:S08]  /*bef0*/  HMMA.16816.F32.BF16 R60, R16, R36, R56 ;  /* 0x00000024103c723c */ /* 0x004ff00000041838 */
[----:B------:R-:W-:Y:S08]  /*bf00*/  HMMA.16816.F32.BF16 R56, R28, R50, RZ ;  /* 0x000000321c38723c */ /* 0x000ff000000418ff */
[----:B-1----:R-:W-:Y:S08]  /*bf10*/  HMMA.16816.F32.BF16 R48, R12, R36, R52 ;  /* 0x000000240c30723c */ /* 0x002ff00000041834 */
        /* <DEDUP_REMOVED lines=32> */
[----:B-----5:R1:W1:Y:S03]  /*c120*/  MUFU.TANH R136, R0 ;  /* 0x0000000000887308 */ /* 0x0202660000002400 */
        /* <DEDUP_REMOVED lines=16> */
[----:B------:R-:W2:Y:S07]  /*c230*/  LDSM.16.M88.4 R40, [R206+0x1000] ;  /* 0x00100000ce28783b */ /* 0x000eae0000000200 */
        /* <DEDUP_REMOVED lines=26> */
[----:B--2---:R-:W-:Y:S01]  /*c3e0*/  HMMA.16816.F32.BF16 R56, R16, R40, R56 ;  /* 0x000000281038723c */ /* 0x004fe20000041838 */
[----:B------:R1:W2:Y:S07]  /*c3f0*/  MUFU.TANH R118, R0 ;  /* 0x0000000000767308 */ /* 0x0002ae0000002400 */
        /* <DEDUP_REMOVED lines=19> */
[----:B------:R1:W1:Y:S03]  /*c530*/  MUFU.TANH R112, R0 ;  /* 0x0000000000707308 */ /* 0x0002660000002400 */
[----:B------:R-:W-:Y:S08]  /*c540*/  HMMA.16816.F32.BF16 R72, R4, R44, R36 ;  /* 0x0000002c0448723c */ /* 0x000ff00000041824 */
[----:B------:R-:W-:Y:S01]  /*c550*/  HMMA.16816.F32.BF16 R36, R16, R42, R48 ;  /* 0x0000002a1024723c */ /* 0x000fe20000041830 */
[----:B------:R-:W2:Y:S01]  /*c560*/  LDSM.16.M88.4 R48, [R206+0x1800] ;  /* 0x00180000ce30783b */ /* 0x000ea20000000200 */
        /* <DEDUP_REMOVED lines=24> */
[----:B------:R-:W-:Y:S01]  /*c6f0*/  HMMA.16816.F32.BF16 R52, R16, R48, R56 ;  /* 0x000000301034723c */ /* 0x000fe20000041838 */
        /* <DEDUP_REMOVED lines=131> */
[-C--:B------:R-:W-:Y:S02]  /*cf30*/  IADD3 R6, P2, R8, R10.reuse, RZ ;  /* 0x0000000a08067210 */ /* 0x080fe40007f5e0ff */
        /* <DEDUP_REMOVED lines=16> */
.L_x_312:
[----:B--234-:R-:W-:Y:S05]  /*d040*/  BSYNC B0 ;  /* 0x0000000000007941 */ /* 0x01cfea0003800000 */
.L_x_311:
[----:B-1----:R-:W1:Y:S01]  /*d050*/  S2R R2, SR_TID.X ;  /* 0x0000000000027919 */ /* 0x002e620000002100 */
[----:B------:R-:W-:-:S03]  /*d060*/  LOP3.LUT R0, R189, 0xffffffe0, RZ, 0xc0, !PT ;  /* 0xffffffe0bd007812 */ /* 0x000fc600078ec0ff */
[----:B------:R-:W0:Y:S02]  /*d070*/  LDGDEPBAR ;  /* 0x00000000000079af */ /* 0x000e240000000000 */
[----:B-1----:R-:W-:-:S05]  /*d080*/  IMAD.IADD R0, R2, 0x1, -R0 ;  /* 0x0000000102007824 */ /* 0x002fca00078e0a00 */
[----:B------:R-:W-:-:S04]  /*d090*/  SHF.R.S32.HI R2, RZ, 0x1f, R0 ;  /* 0x0000001fff027819 */ /* 0x000fc80000011400 */
[----:B------:R-:W-:-:S04]  /*d0a0*/  LEA.HI R2, R2, R0, RZ, 0x2 ;  /* 0x0000000002027211 */ /* 0x000fc800078f10ff */
[----:B------:R-:W-:-:S05]  /*d0b0*/  LOP3.LUT R2, R2, 0x7ffffffc, RZ, 0xc0, !PT ;  /* 0x7ffffffc02027812 */ /* 0x000fca00078ec0ff */
[----:B------:R-:W-:-:S04]  /*d0c0*/  IMAD.IADD R0, R0, 0x1, -R2 ;  /* 0x0000000100007824 */ /* 0x000fc800078e0a02 */
[----:B------:R-:W-:-:S05]  /*d0d0*/  IMAD.SHL.U32 R0, R0, 0x2, RZ ;  /* 0x0000000200007824 */ /* 0x000fca00078e00ff */
[----:B------:R-:W-:-:S04]  /*d0e0*/  IADD3 R0, -R0, R172, R152 ;  /* 0x000000ac00007210 */ /* 0x000fc80007ffe198 */
[C---:B------:R-:W-:Y:S02]  /*d0f0*/  ISETP.GT.AND P3, PT, R0.reuse, RZ, PT ;  /* 0x000000ff0000720c */ /* 0x040fe40003f64270 */
[C---:B------:R-:W-:Y:S02]  /*d100*/  ISETP.GT.AND P2, PT, R0.reuse, 0x1, PT ;  /* 0x000000010000780c */ /* 0x040fe40003f44270 */
[----:B------:R-:W-:Y:S02]  /*d110*/  ISETP.GT.AND P0, PT, R0, 0x8, PT ;  /* 0x000000080000780c */ /* 0x000fe40003f04270 */
[----:B------:R-:W-:Y:S02]  /*d120*/  FSEL R9, R145, -INF , P3 ;  /* 0xff80000091097808 */ /* 0x000fe40001800000 */
[----:B------:R-:W-:Y:S02]  /*d130*/  FSEL R25, R144, -INF , P2 ;  /* 0xff80000090197808 */ /* 0x000fe40001000000 */
[----:B------:R-:W-:-:S02]  /*d140*/  FSEL R10, R141, -INF , P3 ;  /* 0xff8000008d0a7808 */ /* 0x000fc40001800000 */
[----:B------:R-:W-:Y:S02]  /*d150*/  FSEL R11, R140, -INF , P2 ;  /* 0xff8000008c0b7808 */ /* 0x000fe40001000000 */
[----:B------:R-:W-:Y:S02]  /*d160*/  ISETP.GT.AND P5, PT, R0, 0x9, PT ;  /* 0x000000090000780c */ /* 0x000fe40003fa4270 */
[----:B------:R-:W-:Y:S02]  /*d170*/  FSEL R26, R139, -INF , P0 ;  /* 0xff8000008b1a7808 */ /* 0x000fe40000000000 */
[----:B------:R-:W-:Y:S02]  /*d180*/  FMNMX.FTZ R2, R9, R25, !PT ;  /* 0x0000001909027209 */ /* 0x000fe40007810000 */
[----:B------:R-:W-:Y:S02]  /*d190*/  FSEL R20, R125, -INF , P0 ;  /* 0xff8000007d147808 */ /* 0x000fe40000000000 */
[----:B------:R-:W-:-:S02]  /*d1a0*/  FSEL R12, R131, -INF , P0 ;  /* 0xff800000830c7808 */ /* 0x000fc40000000000 */
        /* <DEDUP_REMOVED lines=8> */
[----:B------:R-:W-:Y:S02]  /*d230*/  FMNMX.FTZ R3, R12, R3, !PT ;  /* 0x000000030c037209 */ /* 0x000fe40007810000 */
[----:B------:R-:W-:Y:S02]  /*d240*/  ISETP.GT.AND P5, PT, R0, 0x11, PT ;  /* 0x000000110000780c */ /* 0x000fe40003fa4270 */
[----:B------:R-:W-:Y:S02]  /*d250*/  FSEL R93, R128, -INF , P0 ;  /* 0xff800000805d7808 */ /* 0x000fe40000000000 */
[----:B------:R-:W-:-:S02]  /*d260*/  FMNMX.FTZ R2, R27, R2, !PT ;  /* 0x000000021b027209 */ /* 0x000fc40007810000 */
[----:B------:R-:W-:Y:S02]  /*d270*/  FSEL R15, R136, -INF , P2 ;  /* 0xff800000880f7808 */ /* 0x000fe40001000000 */
[----:B------:R-:W-:Y:S02]  /*d280*/  FSEL R33, R142, -INF , P2 ;  /* 0xff8000008e217808 */ /* 0x000fe40001000000 */
[----:B------:R-:W-:Y:S02]  /*d290*/  FSEL R71, R114, -INF , P0 ;  /* 0xff80000072477808 */ /* 0x000fe40000000000 */
[----:B------:R-:W-:Y:S02]  /*d2a0*/  FSEL R36, R119, -INF , P0 ;  /* 0xff80000077247808 */ /* 0x000fe40000000000 */
[----:B------:R-:W-:Y:S02]  /*d2b0*/  FSEL R101, R124, -INF , P0 ;  /* 0xff8000007c657808 */ /* 0x000fe40000000000 */
[----:B------:R-:W-:-:S02]  /*d2c0*/  FMNMX.FTZ R3, R13, R3, !PT ;  /* 0x000000030d037209 */ /* 0x000fc40007810000 */
[C---:B------:R-:W-:Y:S02]  /*d2d0*/  ISETP.GT.AND P6, PT, R0.reuse, 0x18, PT ;  /* 0x000000180000780c */ /* 0x040fe40003fc4270 */
[C---:B------:R-:W-:Y:S02]  /*d2e0*/  ISETP.GT.AND P4, PT, R0.reuse, 0x19, PT ;  /* 0x000000190000780c */ /* 0x040fe40003f84270 */
[C---:B------:R-:W-:Y:S02]  /*d2f0*/  ISETP.GT.AND P2, PT, R0.reuse, 0x21, PT ;  /* 0x000000210000780c */ /* 0x040fe40003f44270 */
[----:B------:R-:W-:Y:S02]  /*d300*/  ISETP.GT.AND P0, PT, R0, 0x28, PT ;  /* 0x000000280000780c */ /* 0x000fe40003f04270 */
[----:B------:R-:W-:Y:S02]  /*d310*/  FSEL R94, R127, -INF , P5 ;  /* 0xff8000007f5e7808 */ /* 0x000fe40002800000 */
[----:B------:R-:W-:-:S02]  /*d320*/  FMNMX.FTZ R2, R93, R2, !PT ;  /* 0x000000025d027209 */ /* 0x000fc40007810000 */
[----:B------:R-:W-:Y:S02]  /*d330*/  FSEL R37, R118, -INF , P5 ;  /* 0xff80000076257808 */ /* 0x000fe40002800000 */
[----:B------:R-:W-:Y:S02]  /*d340*/  FSEL R102, R123, -INF , P5 ;  /* 0xff8000007b667808 */ /* 0x000fe40002800000 */
        /* <DEDUP_REMOVED lines=16> */
[----:B------:R-:W-:Y:S02]  /*d450*/  FMNMX.FTZ R2, R94, R2, !PT ;  /* 0x000000025e027209 */ /* 0x000fe40007810000 */
[C---:B------:R-:W-:Y:S02]  /*d460*/  ISETP.GT.AND P3, PT, R0.reuse, 0x20, PT ;  /* 0x000000200000780c */ /* 0x040fe40003f64270 */
[C---:B------:R-:W-:Y:S02]  /*d470*/  ISETP.GT.AND P4, PT, R0.reuse, 0x31, PT ;  /* 0x000000310000780c */ /* 0x040fe40003f84270 */
[C---:B------:R-:W-:Y:S02]  /*d480*/  ISETP.GT.AND P2, PT, R0.reuse, 0x29, PT ;  /* 0x000000290000780c */ /* 0x040fe40003f44270 */
[----:B------:R-:W-:Y:S02]  /*d490*/  ISETP.GT.AND P0, PT, R0, 0x30, PT ;  /* 0x000000300000780c */ /* 0x000fe40003f04270 */
[----:B------:R-:W-:-:S02]  /*d4a0*/  FSEL R38, R112, -INF , P6 ;  /* 0xff80000070267808 */ /* 0x000fc40003000000 */
[----:B------:R-:W-:Y:S02]  /*d4b0*/  FMNMX.FTZ R3, R37, R3, !PT ;  /* 0x0000000325037209 */ /* 0x000fe40007810000 */
[----:B------:R-:W-:Y:S02]  /*d4c0*/  FMNMX.FTZ R2, R95, R2, !PT ;  /* 0x000000025f027209 */ /* 0x000fe40007810000 */
        /* <DEDUP_REMOVED lines=46> */
[----:B------:R-:W-:Y:S02]  /*d7b0*/  FSEL R146, R52, -INF , P6 ;  /* 0xff80000034927808 */ /* 0x000fe40003000000 */
[----:B------:R-:W-:Y:S02]  /*d7c0*/  FMNMX.FTZ R0, R147, R0, !PT ;  /* 0x0000000093007209 */ /* 0x000fe40007810000 */
[----:B------:R-:W-:Y:S02]  /*d7d0*/  FSEL R152, R56, -INF , P5 ;  /* 0xff80000038987808 */ /* 0x000fe40002800000 */
[----:B------:R-:W-:Y:S02]  /*d7e0*/  FMNMX.FTZ R3, R135, R3, !PT ;  /* 0x0000000387037209 */ /* 0x000fe40007810000 */
[----:B------:R-:W-:Y:S02]  /*d7f0*/  FMNMX.FTZ R2, R92, R2, !PT ;  /* 0x000000025c027209 */ /* 0x000fe40007810000 */
[----:B------:R-:W-:-:S02]  /*d800*/  FSEL R145, R53, -INF , P5 ;  /* 0xff80000035917808 */ /* 0x000fc40002800000 */
[----:B------:R-:W-:Y:S02]  /*d810*/  FMNMX.FTZ R0, R146, R0, !PT ;  /* 0x0000000092007209 */ /* 0x000fe40007810000 */
[----:B------:R-:W-:Y:S02]  /*d820*/  FSEL R174, R31, -INF , P3 ;  /* 0xff8000001fae7808 */ /* 0x000fe40001800000 */
[----:B------:R-:W-:Y:S02]  /*d830*/  FMNMX.FTZ R3, R152, R3, !PT ;  /* 0x0000000398037209 */ /* 0x000fe40007810000 */
[----:B------:R-:W-:Y:S02]  /*d840*/  FMNMX.FTZ R2, R126, R2, !PT ;  /* 0x000000027e027209 */ /* 0x000fe40007810000 */
[----:B------:R-:W-:Y:S02]  /*d850*/  FSEL R196, R28, -INF , P3 ;  /* 0xff8000001cc47808 */ /* 0x000fe40001800000 */
[----:B------:R-:W-:-:S02]  /*d860*/  FMNMX.FTZ R0, R145, R0, !PT ;  /* 0x0000000091007209 */ /* 0x000fc40007810000 */
[----:B------:R-:W-:Y:S02]  /*d870*/  FSEL R177, R41, -INF , P2 ;  /* 0xff80000029b17808 */ /* 0x000fe40001000000 */
[----:B------:R-:W-:Y:S02]  /*d880*/  FMNMX.FTZ R3, R174, R3, !PT ;  /* 0x00000003ae037209 */ /* 0x000fe40007810000 */
[----:B------:R-:W-:Y:S02]  /*d890*/  FMNMX.FTZ R2, R127, R2, !PT ;  /* 0x000000027f027209 */ /* 0x000fe40007810000 */
[----:B------:R-:W-:Y:S02]  /*d8a0*/  FSEL R199, R21, -INF , P2 ;  /* 0xff80000015c77808 */ /* 0x000fe40001000000 */
[----:B------:R-:W-:Y:S02]  /*d8b0*/  FMNMX.FTZ R0, R196, R0, !PT ;  /* 0x00000000c4007209 */ /* 0x000fe40007810000 */
[----:B------:R-:W-:-:S02]  /*d8c0*/  FSEL R176, R18, -INF , P0 ;  /* 0xff80000012b07808 */ /* 0x000fc40000000000 */
[----:B------:R-:W-:Y:S02]  /*d8d0*/  FMNMX.FTZ R3, R177, R3, !PT ;  /* 0x00000003b1037209 */ /* 0x000fe40007810000 */
[----:B------:R-:W-:Y:S02]  /*d8e0*/  FMNMX.FTZ R2, R128, R2, !PT ;  /* 0x0000000280027209 */ /* 0x000fe40007810000 */
[----:B------:R-:W-:Y:S02]  /*d8f0*/  FSEL R194, R16, -INF , P0 ;  /* 0xff80000010c27808 */ /* 0x000fe40000000000 */
[----:B------:R-:W-:Y:S02]  /*d900*/  FMNMX.FTZ R0, R199, R0, !PT ;  /* 0x00000000c7007209 */ /* 0x000fe40007810000 */
[----:B------:R-:W-:Y:S02]  /*d910*/  FSEL R182, R19, -INF , P4 ;  /* 0xff80000013b67808 */ /* 0x000fe40002000000 */
[----:B------:R-:W-:-:S02]  /*d920*/  FMNMX.FTZ R3, R176, R3, !PT ;  /* 0x00000003b0037209 */ /* 0x000fc40007810000 */
[----:B------:R-:W-:Y:S02]  /*d930*/  FMNMX.FTZ R4, R129, R2, !PT ;  /* 0x0000000281047209 */ /* 0x000fe40007810000 */
[----:B------:R-:W-:Y:S02]  /*d940*/  FMNMX.FTZ R2, R194, R0, !PT ;  /* 0x00000000c2027209 */ /* 0x000fe40007810000 */
[----:B------:R-:W-:Y:S02]  /*d950*/  FMNMX.FTZ R0, R182, R3, !PT ;  /* 0x00000003b6007209 */ /* 0x000fe40007810000 */
[----:B------:R-:W-:Y:S02]  /*d960*/  FSEL R188, R17, -INF , P4 ;  /* 0xff80000011bc7808 */ /* 0x000fe40002000000 */
[----:B------:R-:W-:Y:S01]  /*d970*/  FMNMX.FTZ R4, R153, R4, !PT ;  /* 0x0000000499047209 */ /* 0x000fe20007810000 */
[----:B------:R-:W1:Y:S01]  /*d980*/  SHFL.BFLY PT, R6, R0, 0x2, 0x1f ;  /* 0x0c401f0000067f89 */ /* 0x000e6200000e0000 */
[----:B------:R-:W-:-:S02]  /*d990*/  FMNMX.FTZ R5, R32, R33, !PT ;  /* 0x0000002120057209 */ /* 0x000fc40007810000 */
[----:B------:R-:W-:Y:S01]  /*d9a0*/  FMNMX.FTZ R2, R188, R2, !PT ;  /* 0x00000002bc027209 */ /* 0x000fe20007810000 */
[----:B------:R-:W-:Y:S01]  /*d9b0*/  LDSM.16.MT88.4 R16, [R201] ;  /* 0x00000000c910783b */ /* 0x000fe20000004200 */
[----:B------:R-:W-:Y:S02]  /*d9c0*/  FMNMX.FTZ R3, R154, R4, !PT ;  /* 0x000000049a037209 */ /* 0x000fe40007810000 */
[----:B------:R-:W-:Y:S02]  /*d9d0*/  FMNMX.FTZ R4, R34, R5, !PT ;  /* 0x0000000522047209 */ /* 0x000fe40007810000 */
[----:B------:R-:W-:Y:S01]  /*d9e0*/  FSEL R151, R40, -INF , P6 ;  /* 0xff80000028977808 */ /* 0x000fe20003000000 */
[----:B------:R-:W2:Y:S01]  /*d9f0*/  SHFL.BFLY PT, R5, R2, 0x2, 0x1f ;  /* 0x0c401f0002057f89 */ /* 0x000ea200000e0000 */
[----:B------:R-:W-:Y:S02]  /*da00*/  FMNMX.FTZ R4, R35, R4, !PT ;  /* 0x0000000423047209 */ /* 0x000fe40007810000 */
[----:B------:R-:W-:-:S02]  /*da10*/  FSEL R139, R48, -INF , P5 ;  /* 0xff800000308b7808 */ /* 0x000fc40002800000 */
[----:B------:R-:W-:Y:S02]  /*da20*/  FMNMX.FTZ R3, R151, R3, !PT ;  /* 0x0000000397037209 */ /* 0x000fe40007810000 */
[----:B------:R-:W-:Y:S02]  /*da30*/  FMNMX.FTZ R4, R101, R4, !PT ;  /* 0x0000000465047209 */ /* 0x000fe40007810000 */
[----:B------:R-:W-:Y:S02]  /*da40*/  FSEL R187, R30, -INF , P3 ;  /* 0xff8000001ebb7808 */ /* 0x000fe40001800000 */
[----:B------:R-:W-:Y:S02]  /*da50*/  FMNMX.FTZ R3, R139, R3, !PT ;  /* 0x000000038b037209 */ /* 0x000fe40007810000 */
[----:B------:R-:W-:Y:S02]  /*da60*/  FMNMX.FTZ R4, R102, R4, !PT ;  /* 0x0000000466047209 */ /* 0x000fe40007810000 */
[----:B------:R-:W-:-:S02]  /*da70*/  FSEL R190, R29, -INF , P2 ;  /* 0xff8000001dbe7808 */ /* 0x000fc40001000000 */
[----:B------:R-:W-:Y:S01]  /*da80*/  FMNMX.FTZ R3, R187, R3, !PT ;  /* 0x00000003bb037209 */ /* 0x000fe20007810000 */
[----:B------:R-:W-:Y:S01]  /*da90*/  LDSM.16.MT88.4 R28, [R202] ;  /* 0x00000000ca1c783b */ /* 0x000fe20000004200 */
[----:B------:R-:W-:Y:S02]  /*daa0*/  FMNMX.FTZ R4, R103, R4, !PT ;  /* 0x0000000467047209 */ /* 0x000fe40007810000 */
[----:B------:R-:W-:Y:S02]  /*dab0*/  FSEL R197, R23, -INF , P0 ;  /* 0xff80000017c57808 */ /* 0x000fe40000000000 */
[----:B------:R-:W-:Y:S02]  /*dac0*/  FMNMX.FTZ R3, R190, R3, !PT ;  /* 0x00000003be037209 */ /* 0x000fe40007810000 */
[----:B------:R-:W-:Y:S02]  /*dad0*/  FMNMX.FTZ R4, R120, R4, !PT ;  /* 0x0000000478047209 */ /* 0x000fe40007810000 */
[----:B-1----:R-:W-:-:S02]  /*dae0*/  FMNMX.FTZ R0, R0, R6, !PT ;  /* 0x0000000600007209 */ /* 0x002fc40007810000 */
[----:B------:R-:W-:Y:S02]  /*daf0*/  FSEL R218, R22, -INF , P4 ;  /* 0xff80000016da7808 */ /* 0x000fe40002000000 */
[----:B------:R-:W-:Y:S01]  /*db00*/  FMNMX.FTZ R3, R197, R3, !PT ;  /* 0x00000003c5037209 */ /* 0x000fe20007810000 */
[----:B------:R-:W1:Y:S01]  /*db10*/  SHFL.BFLY PT, R6, R0, 0x1, 0x1f ;  /* 0x0c201f0000067f89 */ /* 0x000e6200000e0000 */
[----:B------:R-:W-:Y:S02]  /*db20*/  FMNMX.FTZ R4, R134, R4, !PT ;  /* 0x0000000486047209 */ /* 0x000fe40007810000 */
[----:B------:R-:W-:Y:S02]  /*db30*/  FMNMX.FTZ R3, R218, R3, !PT ;  /* 0x00000003da037209 */ /* 0x000fe40007810000 */
[----:B--2---:R-:W-:Y:S02]  /*db40*/  FMNMX.FTZ R2, R2, R5, !PT ;  /* 0x0000000502027209 */ /* 0x004fe40007810000 */
[----:B------:R-:W-:Y:S01]  /*db50*/  FMNMX.FTZ R4, R137, R4, !PT ;  /* 0x0000000489047209 */ /* 0x000fe20007810000 */
[----:B------:R-:W2:Y:S01]  /*db60*/  SHFL.BFLY PT, R5, R3, 0x2, 0x1f ;  /* 0x0c401f0003057f89 */ /* 0x000ea200000e0000 */
[----:B------:R-:W-:-:S02]  /*db70*/  FSEL R149, R58, -INF , P6 ;  /* 0xff8000003a957808 */ /* 0x000fc40003000000 */
[----:B------:R-:W-:Y:S01]  /*db80*/  FMNMX.FTZ R4, R138, R4, !PT ;  /* 0x000000048a047209 */ /* 0x000fe20007810000 */
[----:B------:R-:W3:Y:S01]  /*db90*/  SHFL.BFLY PT, R7, R2, 0x1, 0x1f ;  /* 0x0c201f0002077f89 */ /* 0x000ee200000e0000 */
[----:B------:R-:W-:Y:S02]  /*dba0*/  FSEL R150, R54, -INF , P5 ;  /* 0xff80000036967808 */ /* 0x000fe40002800000 */
[----:B------:R-:W-:Y:S02]  /*dbb0*/  FMNMX.FTZ R4, R144, R4, !PT ;  /* 0x0000000490047209 */ /* 0x000fe40007810000 */
[----:B------:R-:W-:Y:S02]  /*dbc0*/  FSEL R195, R45, -INF , P3 ;  /* 0xff8000002dc37808 */ /* 0x000fe40001800000 */
[----:B------:R-:W-:Y:S02]  /*dbd0*/  FMNMX.FTZ R4, R217, R4, !PT ;  /* 0x00000004d9047209 */ /* 0x000fe40007810000 */
[----:B------:R-:W-:-:S02]  /*dbe0*/  FSEL R189, R44, -INF , P2 ;  /* 0xff8000002cbd7808 */ /* 0x000fc40001000000 */
[----:B------:R-:W-:Y:S02]  /*dbf0*/  FMNMX.FTZ R4, R191, R4, !PT ;  /* 0x00000004bf047209 */ /* 0x000fe40007810000 */
[----:B-1----:R-:W-:Y:S02]  /*dc00*/  FMNMX.FTZ R70, R0, R6, !PT ;  /* 0x0000000600467209 */ /* 0x002fe40007810000 */
[----:B------:R-:W-:Y:S02]  /*dc10*/  FMNMX.FTZ R4, R149, R4, !PT ;  /* 0x0000000495047209 */ /* 0x000fe40007810000 */
[----:B------:R-:W-:Y:S02]  /*dc20*/  FSETP.NEU.FTZ.AND P2, PT, R70, -INF , PT ;  /* 0xff8000004600780b */ /* 0x000fe40003f5d000 */
[----:B------:R-:W-:Y:S02]  /*dc30*/  FMNMX.FTZ R0, R150, R4, !PT ;  /* 0x0000000496007209 */ /* 0x000fe40007810000 */
[----:B--2---:R-:W-:-:S02]  /*dc40*/  FMNMX.FTZ R5, R3, R5, !PT ;  /* 0x0000000503057209 */ /* 0x004fc40007810000 */
[----:B------:R-:W-:Y:S02]  /*dc50*/  FMNMX.FTZ R0, R195, R0, !PT ;  /* 0x00000000c3007209 */ /* 0x000fe40007810000 */
[----:B---3--:R-:W-:Y:S01]  /*dc60*/  FMNMX.FTZ R68, R2, R7, !PT ;  /* 0x0000000702447209 */ /* 0x008fe20007810000 */
[----:B------:R-:W-:Y:S01]  /*dc70*/  FMUL.FTZ R2, R70, c[0x0][0x2d0] ;  /* 0x0000b40046027a20 */ /* 0x000fe20000410000 */
[----:B------:R-:W-:Y:S01]  /*dc80*/  FSEL R219, R42, -INF , P0 ;  /* 0xff8000002adb7808 */ /* 0x000fe20000000000 */
[----:B------:R-:W1:Y:S01]  /*dc90*/  SHFL.BFLY PT, R8, R5, 0x1, 0x1f ;  /* 0x0c201f0005087f89 */ /* 0x000e6200000e0000 */
[----:B------:R-:W-:Y:S01]  /*dca0*/  FMNMX.FTZ R0, R189, R0, !PT ;  /* 0x00000000bd007209 */ /* 0x000fe20007810000 */
[----:B------:R-:W-:Y:S01]  /*dcb0*/  FMUL.FTZ R3, R68, c[0x0][0x2d0] ;  /* 0x0000b40044037a20 */ /* 0x000fe20000410000 */
[----:B------:R-:W-:Y:S02]  /*dcc0*/  FSEL R4, R2, RZ, P2 ;  /* 0x000000ff02047208 */ /* 0x000fe40001000000 */
[----:B------:R-:W-:-:S02]  /*dcd0*/  FSEL R220, R43, -INF , P4 ;  /* 0xff8000002bdc7808 */ /* 0x000fc40002000000 */
[----:B------:R-:W-:Y:S01]  /*dce0*/  FMNMX.FTZ R2, R219, R0, !PT ;  /* 0x00000000db027209 */ /* 0x000fe20007810000 */
[----:B------:R-:W-:Y:S01]  /*dcf0*/  FFMA.FTZ R0, R9, c[0x0][0x2d0], -R4 ;  /* 0x0000b40009007a23 */ /* 0x000fe20000010804 */
[----:B------:R-:W-:Y:S01]  /*dd00*/  FSETP.NEU.FTZ.AND P0, PT, R68, -INF , PT ;  /* 0xff8000004400780b */ /* 0x000fe20003f1d000 */
[----:B------:R-:W-:Y:S01]  /*dd10*/  LDSM.16.MT88.4 R40, [R204] ;  /* 0x00000000cc28783b */ /* 0x000fe20000004200 */
[----:B------:R-:W-:Y:S01]  /*dd20*/  FMNMX.FTZ R6, R220, R2, !PT ;  /* 0x00000002dc067209 */ /* 0x000fe20007810000 */
[----:B------:R2:W-:Y:S01]  /*dd30*/  MUFU.EX2 R239, R0 ;  /* 0x0000000000ef7308 */ /* 0x0005e20000000800 */
[----:B------:R-:W-:-:S03]  /*dd40*/  FSEL R3, R3, RZ, P0 ;  /* 0x000000ff03037208 */ /* 0x000fc60000000000 */
[----:B------:R-:W3:Y:S01]  /*dd50*/  SHFL.BFLY PT, R7, R6, 0x2, 0x1f ;  /* 0x0c401f0006077f89 */ /* 0x000ee200000e0000 */
[----:B-1----:R-:W-:Y:S01]  /*dd60*/  FMNMX.FTZ R2, R5, R8, !PT ;  /* 0x0000000805027209 */ /* 0x002fe20007810000 */
[--C-:B------:R-:W-:Y:S02]  /*dd70*/  FFMA.FTZ R5, R12, c[0x0][0x2d0], -R3.reuse ;  /* 0x0000b4000c057a23 */ /* 0x100fe40000010803 */
[----:B--2---:R-:W-:Y:S02]  /*dd80*/  FFMA.FTZ R0, R10, c[0x0][0x2d0], -R3 ;  /* 0x0000b4000a007a23 */ /* 0x004fe40000010803 */
[----:B------:R1:W-:Y:S01]  /*dd90*/  MUFU.EX2 R240, R5 ;  /* 0x0000000500f07308 */ /* 0x0003e20000000800 */
[----:B------:R-:W-:-:S07]  /*dda0*/  FSETP.NEU.FTZ.AND P0, PT, R2, -INF , PT ;  /* 0xff8000000200780b */ /* 0x000fce0003f1d000 */
[----:B------:R2:W-:Y:S01]  /*ddb0*/  MUFU.EX2 R238, R0 ;  /* 0x0000000000ee7308 */ /* 0x0005e20000000800 */
[----:B-1----:R-:W-:-:S07]  /*ddc0*/  FFMA.FTZ R5, R13, c[0x0][0x2d0], -R3 ;  /* 0x0000b4000d057a23 */ /* 0x002fce0000010803 */
[----:B------:R3:W1:Y:S01]  /*ddd0*/  MUFU.EX2 R241, R5 ;  /* 0x0000000500f17308 */ /* 0x0006620000000800 */
[----:B--2---:R-:W-:-:S07]  /*dde0*/  FFMA.FTZ R0, R11, c[0x0][0x2d0], -R3 ;  /* 0x0000b4000b007a23 */ /* 0x004fce0000010803 */
[----:B------:R2:W4:Y:S01]  /*ddf0*/  MUFU.EX2 R237, R0 ;  /* 0x0000000000ed7308 */ /* 0x0005220000000800 */
[----:B---3--:R-:W-:Y:S02]  /*de00*/  FMNMX.FTZ R5, R6, R7, !PT ;  /* 0x0000000706057209 */ /* 0x008fe40007810000 */
[----:B-1----:R-:W-:-:S03]  /*de10*/  F2FP.BF16.PACK_AB R10, R241, R240 ;  /* 0x000000f0f10a723e */ /* 0x002fc600000010ff */
[----:B------:R-:W1:Y:S01]  /*de20*/  SHFL.BFLY PT, R7, R5, 0x1, 0x1f ;  /* 0x0c201f0005077f89 */ /* 0x000e6200000e0000 */
[----:B--2---:R-:W-:Y:S01]  /*de30*/  FMUL.FTZ R0, R2, c[0x0][0x2d0] ;  /* 0x0000b40002007a20 */ /* 0x004fe20000410000 */
[----:B----4-:R-:W-:-:S04]  /*de40*/  F2FP.BF16.PACK_AB R8, R237, R238 ;  /* 0x000000eeed08723e */ /* 0x010fc800000010ff */
[----:B------:R-:W-:-:S05]  /*de50*/  FSEL R0, R0, RZ, P0 ;  /* 0x000000ff00007208 */ /* 0x000fca0000000000 */
[----:B------:R-:W-:-:S04]  /*de60*/  FFMA.FTZ R6, R14, c[0x0][0x2d0], -R0 ;  /* 0x0000b4000e067a23 */ /* 0x000fc80000010800 */
[----:B------:R2:W-:Y:S01]  /*de70*/  MUFU.EX2 R234, R6 ;  /* 0x0000000600ea7308 */ /* 0x0005e20000000800 */
[----:B-1----:R-:W-:Y:S01]  /*de80*/  FMNMX.FTZ R69, R5, R7, !PT ;  /* 0x0000000705457209 */ /* 0x002fe20007810000 */
[----:B------:R-:W-:-:S03]  /*de90*/  FFMA.FTZ R5, R26, c[0x0][0x2d0], -R4 ;  /* 0x0000b4001a057a23 */ /* 0x000fc60000010804 */
[----:B------:R-:W-:-:S03]  /*dea0*/  FSETP.NEU.FTZ.AND P0, PT, R69, -INF , PT ;  /* 0xff8000004500780b */ /* 0x000fc60003f1d000 */
[----:B------:R-:W-:Y:S01]  /*deb0*/  MUFU.EX2 R227, R5 ;  /* 0x0000000500e37308 */ /* 0x000fe20000000800 */
[----:B--2---:R-:W-:-:S07]  /*dec0*/  FFMA.FTZ R6, R15, c[0x0][0x2d0], -R0 ;  /* 0x0000b4000f067a23 */ /* 0x004fce0000010800 */
[----:B------:R1:W2:Y:S02]  /*ded0*/  MUFU.EX2 R233, R6 ;  /* 0x0000000600e97308 */ /* 0x0002a40000000800 */
[--C-:B-1----:R-:W-:Y:S01]  /*dee0*/  FFMA.FTZ R6, R20, c[0x0][0x2d0], -R0.reuse ;  /* 0x0000b40014067a23 */ /* 0x102fe20000010800 */
[----:B--2---:R-:W-:Y:S01]  /*def0*/  F2FP.BF16.PACK_AB R9, R233, R234 ;  /* 0x000000eae909723e */ /* 0x004fe200000010ff */
[----:B------:R-:W1:Y:S04]  /*df00*/  LDSM.16.MT88.4 R20, [R205] ;  /* 0x00000000cd14783b */ /* 0x000e680000004200 */
[----:B------:R2:W-:Y:S02]  /*df10*/  MUFU.EX2 R235, R6 ;  /* 0x0000000600eb7308 */ /* 0x0005e40000000800 */
[----:B--2---:R-:W-:-:S06]  /*df20*/  FFMA.FTZ R6, R24, c[0x0][0x2d0], -R0 ;  /* 0x0000b40018067a23 */ /* 0x004fcc0000010800 */
[----:B------:R2:W3:Y:S02]  /*df30*/  MUFU.EX2 R236, R6 ;  /* 0x0000000600ec7308 */ /* 0x0004e40000000800 */
[----:B--2---:R-:W-:Y:S01]  /*df40*/  FFMA.FTZ R6, R25, c[0x0][0x2d0], -R4 ;  /* 0x0000b40019067a23 */ /* 0x004fe20000010804 */
[----:B---3--:R-:W-:-:S05]  /*df50*/  F2FP.BF16.PACK_AB R11, R236, R235 ;  /* 0x000000ebec0b723e */ /* 0x008fca00000010ff */
[----:B------:R2:W3:Y:S02]  /*df60*/  MUFU.EX2 R228, R6 ;  /* 0x0000000600e47308 */ /* 0x0004e40000000800 */
[C---:B------:R-:W-:Y:S08]  /*df70*/  HMMA.16816.F32.BF16 R80, R8.reuse, R16, RZ ;  /* 0x000000100850723c */ /* 0x040ff000000418ff */
[----:B------:R-:W-:Y:S01]  /*df80*/  HMMA.16816.F32.BF16 R64, R8, R18, RZ ;  /* 0x000000120840723c */ /* 0x000fe200000418ff */
[----:B--2---:R-:W-:Y:S01]  /*df90*/  FMUL.FTZ R6, R69, c[0x0][0x2d0] ;  /* 0x0000b40045067a20 */ /* 0x004fe20000410000 */
[----:B---3--:R-:W-:-:S06]  /*dfa0*/  F2FP.BF16.PACK_AB R12, R228, R239 ;  /* 0x000000efe40c723e */ /* 0x008fcc00000010ff */
[C---:B-1----:R-:W-:Y:S01]  /*dfb0*/  HMMA.16816.F32.BF16 R76, R8.reuse, R20, RZ ;  /* 0x00000014084c723c */ /* 0x042fe200000418ff */
        /* <DEDUP_REMOVED lines=355> */
.L_x_314:
[----:B------:R-:W5:Y:S01]  /*f5f0*/  LDL R2, [R1+0x2c] ;  /* 0x00002c0001027983 */ /* 0x000f620000100800 */
[----:B------:R-:W-:Y:S04]  /*f600*/  DEPBAR.LE SB0, 0x0 ;  /* 0x000080000000791a */ /* 0x000fe80000000000 */
[----:B------:R-:W5:Y:S01]  /*f610*/  LDL.64 R172, [R1+0x18] ;  /* 0x0000180001ac7983 */ /* 0x000f620000100a00 */
[----:B------:R-:W-:Y:S01]  /*f620*/  WARPSYNC 0xffffffff ;  /* 0xffffffff00007948 */ /* 0x000fe20003800000 */
[----:B--2---:R-:W-:Y:S04]  /*f630*/  SHF.R.S32.HI R0, RZ, 0x1f, R217 ;  /* 0x0000001fff007819 */ /* 0x004fe800000114d9 */
[----:B------:R-:W-:Y:S01]  /*f640*/  BAR.SYNC.DEFER_BLOCKING 0x0 ;  /* 0x0000000000007b1d */ /* 0x000fe20000010000 */
[----:B------:R-:W-:Y:S04]  /*f650*/  IMAD R0, R0, c[0x0][0x208], RZ ;  /* 0x0000820000007a24 */ /* 0x000fe800078e02ff */
[C---:B------:R-:W-:Y:S03]  /*f660*/  IMAD R0, R217.reuse, c[0x0][0x20c], R0 ;  /* 0x00008300d9007a24 */ /* 0x040fe600078e0200 */
        /* <DEDUP_REMOVED lines=37> */
[----:B------:R-:W-:Y:S03]  /*f8c0*/  MOV R173, R2 ;  /* 0x0000000200ad7202 */ /* 0x000fe60000000f00 */
[----:B------:R-:W-:Y:S01]  /*f8d0*/  IMAD.WIDE.U32 R160, R217, c[0x0][0x208], RZ ;  /* 0x00008200d9a07a25 */ /* 0x000fe200078e00ff */
[-C--:B------:R-:W-:Y:S01]  /*f8e0*/  HMMA.16816.F32.BF16 R12, R164, R162.reuse, R12 ;  /* 0x000000a2a40c723c */ /* 0x080fe2000004180c */
[----:B------:R-:W-:Y:S03]  /*f8f0*/  MOV R2, c[0x0][0x208] ;  /* 0x0000820000027a02 */ /* 0x000fe60000000f00 */
[----:B------:R-:W-:Y:S01]  /*f900*/  IADD3 R0, R161, R0, RZ ;  /* 0x00000000a1007210 */ /* 0x000fe20007ffe0ff */
[----:B------:R-:W-:Y:S01]  /*f910*/  IMAD.WIDE.U32 R172, R160, 0x50, R172 ;  /* 0x00000050a0ac7825 */ /* 0x000fe200078e00ac */
[----:B------:R-:W-:Y:S02]  /*f920*/  SHF.L.U32 R87, R2, 0x5, RZ ;  /* 0x0000000502577819 */ /* 0x000fe400000006ff */
[C---:B------:R-:W-:Y:S01]  /*f930*/  HMMA.16816.F32.BF16 R16, R156.reuse, R162, R16 ;  /* 0x000000a29c10723c */ /* 0x040fe20000041810 */
[----:B------:R-:W3:Y:S03]  /*f940*/  LDSM.16.M88.4 R160, [R213] ;  /* 0x00000000d5a0783b */ /* 0x000ee60000000200 */
[----:B------:R-:W-:Y:S01]  /*f950*/  IMAD R0, R0, 0x50, RZ ;  /* 0x0000005000007824 */ /* 0x000fe200078e02ff */
[----:B------:R-:W-:Y:S03]  /*f960*/  LEA R180, P0, R172, c[0x0][0x1f8], 0x1 ;  /* 0x00007e00acb47a11 */ /* 0x000fe600078008ff */
[-C--:B------:R-:W-:Y:S04]  /*f970*/  HMMA.16816.F32.BF16 R20, R156, R168.reuse, R20 ;  /* 0x000000a89c14723c */ /* 0x080fe80000041814 */
[----:B------:R-:W-:Y:S02]  /*f980*/  IADD3 R0, R173, R0, RZ ;  /* 0x00000000ad007210 */ /* 0x000fe40007ffe0ff */
[-C--:B------:R-:W-:Y:S02]  /*f990*/  IADD3 R178, P2, R180, R87.reuse, RZ ;  /* 0x00000057b4b27210 */ /* 0x080fe40007f5e0ff */
[C---:B------:R-:W-:Y:S04]  /*f9a0*/  HMMA.16816.F32.BF16 R24, R164.reuse, R168, R24 ;  /* 0x000000a8a418723c */ /* 0x040fe80000041818 */
[----:B------:R-:W-:Y:S02]  /*f9b0*/  LEA.HI.X R181, R172, c[0x0][0x1fc], R0, 0x1, P0 ;  /* 0x00007f00acb57a11 */ /* 0x000fe400000f0c00 */
[----:B------:R-:W4:Y:S01]  /*f9c0*/  LDSM.16.M88.4 R172, [R212] ;  /* 0x00000000d4ac783b */ /* 0x000f220000000200 */
[----:B------:R-:W-:Y:S01]  /*f9d0*/  MOV R168, 0x5 ;  /* 0x0000000500a87802 */ /* 0x000fe20000000f00 */
[-C--:B------:R-:W-:Y:S04]  /*f9e0*/  HMMA.16816.F32.BF16 R28, R164, R170.reuse, R28 ;  /* 0x000000aaa41c723c */ /* 0x080fe8000004181c */
[----:B------:R-:W-:Y:S02]  /*f9f0*/  SHF.L.U64.HI R2, R2, R168, c[0x0][0x20c] ;  /* 0x0000830002027619 */ /* 0x000fe400000102a8 */
[----:B------:R-:W-:Y:S01]  /*fa00*/  @!PT LDS RZ, [RZ] ;  /* 0x00000000fffff984 */ /* 0x000fe20000000800 */
[----:B------:R-:W-:Y:S01]  /*fa10*/  @!PT LDS RZ, [RZ] ;  /* 0x00000000fffff984 */ /* 0x000fe20000000800 */
[----:B------:R-:W-:Y:S01]  /*fa20*/  @!PT LDS RZ, [RZ] ;  /* 0x00000000fffff984 */ /* 0x000fe20000000800 */
[----:B------:R5:W-:Y:S01]  /*fa30*/  LDGSTS.E.BYPASS.LTC128B.128 [R216+0x100], [R180.64], !P1 ;  /* 0x00100000b4d87fae */ /* 0x000be2000c901d48 */
[-C--:B------:R-:W-:Y:S01]  /*fa40*/  IADD3 R176, P0, R178, R87.reuse, RZ ;  /* 0x00000057b2b07210 */ /* 0x080fe20007f1e0ff */
[C---:B------:R-:W-:Y:S04]  /*fa50*/  HMMA.16816.F32.BF16 R32, R156.reuse, R170, R32 ;  /* 0x000000aa9c20723c */ /* 0x040fe80000041820 */
[-C--:B------:R-:W-:Y:S02]  /*fa60*/  IADD3.X R179, R181, R2.reuse, RZ, P2, !PT ;  /* 0x00000002b5b37210 */ /* 0x080fe400017fe4ff */
[-C--:B------:R-:W-:Y:S02]  /*fa70*/  IADD3 R168, P2, R176, R87.reuse, RZ ;  /* 0x00000057b0a87210 */ /* 0x080fe40007f5e0ff */
[-C--:B-1----:R-:W-:Y:S01]  /*fa80*/  HMMA.16816.F32.BF16 R36, R156, R152.reuse, R36 ;  /* 0x000000989c24723c */ /* 0x082fe20000041824 */
[----:B------:R1:W-:Y:S03]  /*fa90*/  LDGSTS.E.BYPASS.LTC128B.128 [R216+0x900], [R178.64], !P1 ;  /* 0x00900000b2d87fae */ /* 0x0003e6000c901d48 */
[-C--:B------:R-:W-:Y:S02]  /*faa0*/  IADD3.X R177, R179, R2.reuse, RZ, P0, !PT ;  /* 0x00000002b3b17210 */ /* 0x080fe400007fe4ff */
[----:B------:R-:W-:Y:S02]  /*fab0*/  IADD3 R170, P0, R168, R87, RZ ;  /* 0x00000057a8aa7210 */ /* 0x000fe40007f1e0ff */
[C---:B------:R-:W-:Y:S01]  /*fac0*/  HMMA.16816.F32.BF16 R40, R164.reuse, R152, R40 ;  /* 0x00000098a428723c */ /* 0x040fe20000041828 */
[----:B------:R1:W-:Y:S03]  /*fad0*/  LDGSTS.E.BYPASS.LTC128B.128 [R216+0x1100], [R176.64], !P1 ;  /* 0x01100000b0d87fae */ /* 0x0003e6000c901d48 */
[-C--:B------:R-:W-:Y:S04]  /*fae0*/  IADD3.X R169, R177, R2.reuse, RZ, P2, !PT ;  /* 0x00000002b1a97210 */ /* 0x080fe800017fe4ff */
[-C--:B------:R-:W-:Y:S01]  /*faf0*/  HMMA.16816.F32.BF16 R44, R164, R154.reuse, R44 ;  /* 0x0000009aa42c723c */ /* 0x080fe2000004182c */
[----:B------:R4:W-:Y:S03]  /*fb00*/  LDGSTS.E.BYPASS.LTC128B.128 [R216+0x1900], [R168.64], !P1 ;  /* 0x01900000a8d87fae */ /* 0x0009e6000c901d48 */
[----:B------:R-:W-:Y:S04]  /*fb10*/  IADD3.X R171, R169, R2, RZ, P0, !PT ;  /* 0x00000002a9ab7210 */ /* 0x000fe800007fe4ff */
[C---:B------:R-:W-:Y:S01]  /*fb20*/  HMMA.16816.F32.BF16 R48, R156.reuse, R154, R48 ;  /* 0x0000009a9c30723c */ /* 0x040fe20000041830 */
[----:B------:R4:W-:Y:S07]  /*fb30*/  LDGSTS.E.BYPASS.LTC128B.128 [R216+0x2100], [R170.64], !P1 ;  /* 0x02100000aad87fae */ /* 0x0009ee000c901d48 */
[-C--:B---3--:R-:W-:Y:S01]  /*fb40*/  HMMA.16816.F32.BF16 R52, R156, R160.reuse, R52 ;  /* 0x000000a09c34723c */ /* 0x088fe20000041834 */
[----:B-----5:R-:W-:Y:S07]  /*fb50*/  LDSM.16.M88.4 R180, [R208+0x2000] ;  /* 0x00200000d0b4783b */ /* 0x020fee0000000200 */
[C---:B------:R-:W-:Y:S01]  /*fb60*/  HMMA.16816.F32.BF16 R56, R164.reuse, R160, R56 ;  /* 0x000000a0a438723c */ /* 0x040fe20000041838 */
[----:B-1----:R-:W-:Y:S07]  /*fb70*/  LDSM.16.M88.4 R176, [R206] ;  /* 0x00000000ceb0783b */ /* 0x002fee0000000200 */
[-C--:B------:R-:W-:Y:S01]  /*fb80*/  HMMA.16816.F32.BF16 R60, R164, R162.reuse, R60 ;  /* 0x000000a2a43c723c */ /* 0x080fe2000004183c */
[----:B------:R-:W-:Y:S07]  /*fb90*/  LDSM.16.M88.4 R184, [R206+0x800] ;  /* 0x00080000ceb8783b */ /* 0x000fee0000000200 */
[C---:B------:R-:W-:Y:S01]  /*fba0*/  HMMA.16816.F32.BF16 R64, R156.reuse, R162, R64 ;  /* 0x000000a29c40723c */ /* 0x040fe20000041840 */
[----:B----4-:R-:W1:Y:S07]  /*fbb0*/  LDSM.16.M88.4 R168, [R208] ;  /* 0x00000000d0a8783b */ /* 0x010e6e0000000200 */
[-C--:B------:R-:W-:Y:S01]  /*fbc0*/  HMMA.16816.F32.BF16 R68, R156, R172.reuse, R68 ;  /* 0x000000ac9c44723c */ /* 0x080fe20000041844 */
[----:B------:R-:W3:Y:S02]  /*fbd0*/  LDSM.16.M88.4 R152, [R206+0x1000] ;  /* 0x00100000ce98783b */ /* 0x000ee40000000200 */
[C---:B--2---:R-:W-:Y:S02]  /*fbe0*/  ISETP.GT.AND P0, PT, R217.reuse, R222, PT ;  /* 0x000000ded900720c */ /* 0x044fe40003f04270 */
[----:B------:R-:W-:Y:S03]  /*fbf0*/  IADD3 R217, R217, -0x1, RZ ;  /* 0xffffffffd9d97810 */ /* 0x000fe60007ffe0ff */
[C---:B------:R-:W-:Y:S01]  /*fc00*/  HMMA.16816.F32.BF16 R72, R164.reuse, R172, R72 ;  /* 0x000000aca448723c */ /* 0x040fe20000041848 */
[----:B------:R-:W2:Y:S07]  /*fc10*/  LDSM.16.M88.4 R188, [R206+0x1800] ;  /* 0x00180000cebc783b */ /* 0x000eae0000000200 */
[-C--:B------:R-:W-:Y:S01]  /*fc20*/  HMMA.16816.F32.BF16 R76, R164, R174.reuse, R76 ;  /* 0x000000aea44c723c */ /* 0x080fe2000004184c */
[----:B------:R-:W4:Y:S07]  /*fc30*/  LDSM.16.M88.4 R192, [R206+0x2000] ;  /* 0x00200000cec0783b */ /* 0x000f2e0000000200 */
[----:B------:R-:W-:Y:S01]  /*fc40*/  HMMA.16816.F32.BF16 R80, R156, R174, R80 ;  /* 0x000000ae9c50723c */ /* 0x000fe20000041850 */
[----:B------:R-:W-:Y:S07]  /*fc50*/  LDSM.16.M88.4 R160, [R209] ;  /* 0x00000000d1a0783b */ /* 0x000fee0000000200 */
[-C--:B-1----:R-:W-:Y:S01]  /*fc60*/  HMMA.16816.F32.BF16 R4, R168, R176.reuse, R4 ;  /* 0x000000b0a804723c */ /* 0x082fe20000041804 */
[----:B------:R-:W1:Y:S07]  /*fc70*/  LDSM.16.M88.4 R196, [R203] ;  /* 0x00000000cbc4783b */ /* 0x000e6e0000000200 */
[C---:B------:R-:W-:Y:S01]  /*fc80*/  HMMA.16816.F32.BF16 R8, R180.reuse, R176, R8 ;  /* 0x000000b0b408723c */ /* 0x040fe20000041808 */
[----:B------:R-:W5:Y:S07]  /*fc90*/  LDSM.16.M88.4 R156, [R209+0x2000] ;  /* 0x00200000d19c783b */ /* 0x000f6e0000000200 */
[-C--:B------:R-:W-:Y:S01]  /*fca0*/  HMMA.16816.F32.BF16 R12, R180, R178.reuse, R12 ;  /* 0x000000b2b40c723c */ /* 0x080fe2000004180c */
[----:B------:R-:W0:Y:S07]  /*fcb0*/  LDGDEPBAR ;  /* 0x00000000000079af */ /* 0x000e2e0000000000 */
[C---:B------:R-:W-:Y:S08]  /*fcc0*/  HMMA.16816.F32.BF16 R16, R168.reuse, R178, R16 ;  /* 0x000000b2a810723c */ /* 0x040ff00000041810 */
        /* <DEDUP_REMOVED lines=8> */
[-C--:B--2---:R-:W-:Y:S08]  /*fd50*/  HMMA.16816.F32.BF16 R52, R168, R188.reuse, R52 ;  /* 0x000000bca834723c */ /* 0x084ff00000041834 */
[C---:B------:R-:W-:Y:S08]  /*fd60*/  HMMA.16816.F32.BF16 R56, R180.reuse, R188, R56 ;  /* 0x000000bcb438723c */ /* 0x040ff00000041838 */
[-C--:B------:R-:W-:Y:S08]  /*fd70*/  HMMA.16816.F32.BF16 R60, R180, R190.reuse, R60 ;  /* 0x000000beb43c723c */ /* 0x080ff0000004183c */
[C---:B------:R-:W-:Y:S08]  /*fd80*/  HMMA.16816.F32.BF16 R64, R168.reuse, R190, R64 ;  /* 0x000000bea840723c */ /* 0x040ff00000041840 */
[-C--:B----4-:R-:W-:Y:S08]  /*fd90*/  HMMA.16816.F32.BF16 R68, R168, R192.reuse, R68 ;  /* 0x000000c0a844723c */ /* 0x090ff00000041844 */
[C---:B------:R-:W-:Y:S08]  /*fda0*/  HMMA.16816.F32.BF16 R72, R180.reuse, R192, R72 ;  /* 0x000000c0b448723c */ /* 0x040ff00000041848 */
[-C--:B------:R-:W-:Y:S08]  /*fdb0*/  HMMA.16816.F32.BF16 R76, R180, R194.reuse, R76 ;  /* 0x000000c2b44c723c */ /* 0x080ff0000004184c */
[----:B------:R-:W-:Y:S08]  /*fdc0*/  HMMA.16816.F32.BF16 R80, R168, R194, R80 ;  /* 0x000000c2a850723c */ /* 0x000ff00000041850 */
[-C--:B-1----:R-:W-:Y:S08]  /*fdd0*/  HMMA.16816.F32.BF16 R4, R160, R196.reuse, R4 ;  /* 0x000000c4a004723c */ /* 0x082ff00000041804 */
[C---:B-----5:R-:W-:Y:S08]  /*fde0*/  HMMA.16816.F32.BF16 R8, R156.reuse, R196, R8 ;  /* 0x000000c49c08723c */ /* 0x060ff00000041808 */
        /* <DEDUP_REMOVED lines=11> */
[----:B------:R1:W-:Y:S02]  /*fea0*/  MUFU.TANH R169, R0 ;  /* 0x0000000000a97308 */ /* 0x0003e40000002400 */
[----:B-1----:R-:W-:Y:S02]  /*feb0*/  FMUL.FTZ R0, R7, c[0x0][0x320] ;  /* 0x0000c80007007a20 */ /* 0x002fe40000410000 */
[----:B------:R-:W1:Y:S06]  /*fec0*/  LDSM.16.M88.4 R4, [R203+0x800] ;  /* 0x00080000cb04783b */ /* 0x000e6c0000000200 */
[----:B------:R2:W-:Y:S02]  /*fed0*/  MUFU.TANH R167, R0 ;  /* 0x0000000000a77308 */ /* 0x0005e40000002400 */
[----:B--2---:R-:W-:Y:S08]  /*fee0*/  FMUL.FTZ R0, R8, c[0x0][0x320] ;  /* 0x0000c80008007a20 */ /* 0x004ff00000410000 */
[----:B------:R2:W3:Y:S01]  /*fef0*/  MUFU.TANH R173, R0 ;  /* 0x0000000000ad7308 */ /* 0x0004e20000002400 */
[-C--:B-1----:R-:W-:Y:S08]  /*ff00*/  HMMA.16816.F32.BF16 R20, R160, R4.reuse, R20 ;  /* 0x00000004a014723c */ /* 0x082ff00000041814 */
[C---:B------:R-:W-:Y:S04]  /*ff10*/  HMMA.16816.F32.BF16 R24, R156.reuse, R4, R24 ;  /* 0x000000049c18723c */ /* 0x040fe80000041818 */
[----:B--2---:R-:W-:Y:S02]  /*ff20*/  FMUL.FTZ R0, R9, c[0x0][0x320] ;  /* 0x0000c80009007a20 */ /* 0x004fe40000410000 */
[----:B------:R-:W1:Y:S02]  /*ff30*/  LDSM.16.M88.4 R8, [R203+0x1000] ;  /* 0x00100000cb08783b */ /* 0x000e640000000200 */
[-C--:B------:R-:W-:Y:S01]  /*ff40*/  HMMA.16816.F32.BF16 R28, R156, R6.reuse, R28 ;  /* 0x000000069c1c723c */ /* 0x080fe2000004181c */
[----:B------:R2:W4:Y:S07]  /*ff50*/  MUFU.TANH R168, R0 ;  /* 0x0000000000a87308 */ /* 0x00052e0000002400 */
[C---:B------:R-:W-:Y:S08]  /*ff60*/  HMMA.16816.F32.BF16 R32, R160.reuse, R6, R32 ;  /* 0x00000006a020723c */ /* 0x040ff00000041820 */
[----:B------:R-:W-:Y:S04]  /*ff70*/  FMUL.FTZ R4, R26, c[0x0][0x320] ;  /* 0x0000c8001a047a20 */ /* 0x000fe80000410000 */
[----:B------:R-:W-:Y:S01]  /*ff80*/  FMUL.FTZ R2, R27, c[0x0][0x320] ;  /* 0x0000c8001b027a20 */ /* 0x000fe20000410000 */
[----:B------:R5:W-:Y:S01]  /*ff90*/  MUFU.TANH R176, R4 ;  /* 0x0000000400b07308 */ /* 0x000be20000002400 */
[----:B--2---:R-:W-:Y:S09]  /*ffa0*/  FMUL.FTZ R0, R12, c[0x0][0x320] ;  /* 0x0000c8000c007a20 */ /* 0x004ff20000410000 */
[----:B------:R2:W2:Y:S10]  /*ffb0*/  MUFU.TANH R155, R0 ;  /* 0x00000000009b7308 */ /* 0x0004b40000002400 */
[----:B------:R3:W-:Y:S01]  /*ffc0*/  MUFU.TANH R178, R2 ;  /* 0x0000000200b27308 */ /* 0x0007e20000002400 */
[-C--:B-1----:R-:W-:Y:S01]  /*ffd0*/  HMMA.16816.F32.BF16 R36, R160, R8.reuse, R36 ;  /* 0x00000008a024723c */ /* 0x082fe20000041824 */
[----:B-----5:R-:W1:Y:S07]  /*ffe0*/  LDSM.16.M88.4 R4, [R203+0x1800] ;  /* 0x00180000cb04783b */ /* 0x020e6e0000000200 */
[C---:B------:R-:W-:Y:S04]  /*fff0*/  HMMA.16816.F32.BF16 R40, R156.reuse, R8, R40 ;  /* 0x000000089c28723c */ /* 0x040fe80000041828 */
[----:B--2---:R-:W-:Y:S04]  /*10000*/  FMUL.FTZ R0, R13, c[0x0][0x320] ;  /* 0x0000c8000d007a20 */ /* 0x004fe80000410000 */
[-C--:B------:R-:W-:Y:S01]  /*10010*/  HMMA.16816.F32.BF16 R44, R156, R10.reuse, R44 ;  /* 0x0000000a9c2c723c */ /* 0x080fe2000004182c */
[----:B------:R2:W5:Y:S07]  /*10020*/  MUFU.TANH R152, R0 ;  /* 0x0000000000987308 */ /* 0x00056e0000002400 */
[C---:B------:R-:W-:Y:S08]  /*10030*/  HMMA.16816.F32.BF16 R48, R160.reuse, R10, R48 ;  /* 0x0000000aa030723c */ /* 0x040ff00000041830 */
[----:B------:R-:W-:Y:S04]  /*10040*/  FMUL.FTZ R8, R41, c[0x0][0x320] ;  /* 0x0000c80029087a20 */ /* 0x000fe80000410000 */
[----:B------:R4:W-:Y:S01]  /*10050*/  MUFU.TANH R185, R8 ;  /* 0x0000000800b97308 */ /* 0x0009e20000002400 */
[----:B---3--:R-:W-:Y:S02]  /*10060*/  FMUL.FTZ R2, R42, c[0x0][0x320] ;  /* 0x0000c8002a027a20 */ /* 0x008fe40000410000 */
[----:B--2---:R-:W-:Y:S01]  /*10070*/  FMUL.FTZ R0, R14, c[0x0][0x320] ;  /* 0x0000c8000e007a20 */ /* 0x004fe20000410000 */
[-C--:B-1----:R-:W-:Y:S06]  /*10080*/  HMMA.16816.F32.BF16 R52, R160, R4.reuse, R52 ;  /* 0x00000004a034723c */ /* 0x082fec0000041834 */
[----:B------:R1:W-:Y:S02]  /*10090*/  MUFU.TANH R165, R0 ;  /* 0x0000000000a57308 */ /* 0x0003e40000002400 */
[C---:B------:R-:W-:Y:S08]  /*100a0*/  HMMA.16816.F32.BF16 R56, R156.reuse, R4, R56 ;  /* 0x000000049c38723c */ /* 0x040ff00000041838 */
[----:B------:R2:W-:Y:S01]  /*100b0*/  MUFU.TANH R186, R2 ;  /* 0x0000000200ba7308 */ /* 0x0005e20000002400 */
[-C--:B------:R-:W-:Y:S01]  /*100c0*/  HMMA.16816.F32.BF16 R60, R156, R6.reuse, R60 ;  /* 0x000000069c3c723c */ /* 0x080fe2000004183c */
[----:B----4-:R-:W3:Y:S01]  /*100d0*/  LDSM.16.M88.4 R8, [R203+0x2000] ;  /* 0x00200000cb08783b */ /* 0x010ee20000000200 */
[----:B------:R-:W-:Y:S06]  /*100e0*/  DEPBAR.LE SB0, 0x0 ;  /* 0x000080000000791a */ /* 0x000fec0000000000 */
[C---:B------:R-:W-:Y:S01]  /*100f0*/  HMMA.16816.F32.BF16 R64, R160.reuse, R6, R64 ;  /* 0x00000006a040723c */ /* 0x040fe20000041840 */
[----:B------:R-:W-:Y:S04]  /*10100*/  BAR.SYNC.DEFER_BLOCKING 0x0 ;  /* 0x0000000000007b1d */ /* 0x000fe80000010000 */
[----:B-1----:R-:W-:Y:S02]  /*10110*/  FMUL.FTZ R0, R15, c[0x0][0x320] ;  /* 0x0000c8000f007a20 */ /* 0x002fe40000410000 */
[----:B------:R-:W-:Y:S02]  /*10120*/  FMUL.FTZ R4, R56, c[0x0][0x320] ;  /* 0x0000c80038047a20 */ /* 0x000fe40000410000 */
[----:B------:R1:W-:Y:S03]  /*10130*/  MUFU.TANH R164, R0 ;  /* 0x0000000000a47308 */ /* 0x0003e60000002400 */
[----:B--2---:R-:W-:Y:S04]  /*10140*/  FMUL.FTZ R2, R57, c[0x0][0x320] ;  /* 0x0000c80039027a20 */ /* 0x004fe80000410000 */
[----:B------:R-:W-:Y:S03]  /*10150*/  FMUL.FTZ R7, R62, c[0x0][0x320] ;  /* 0x0000c8003e077a20 */ /* 0x000fe60000410000 */
[----:B------:R2:W-:Y:S10]  /*10160*/  MUFU.TANH R189, R4 ;  /* 0x0000000400bd7308 */ /* 0x0005f40000002400 */
[----:B------:R4:W-:Y:S01]  /*10170*/  MUFU.TANH R194, R2 ;  /* 0x0000000200c27308 */ /* 0x0009e20000002400 */
[----:B-1----:R-:W-:Y:S01]  /*10180*/  FMUL.FTZ R0, R16, c[0x0][0x320] ;  /* 0x0000c80010007a20 */ /* 0x002fe20000410000 */
[-C--:B---3--:R-:W-:Y:S08]  /*10190*/  HMMA.16816.F32.BF16 R68, R160, R8.reuse, R68 ;  /* 0x00000008a044723c */ /* 0x088ff00000041844 */
[----:B------:R1:W3:Y:S01]  /*101a0*/  MUFU.TANH R87, R0 ;  /* 0x0000000000577308 */ /* 0x0002e20000002400 */
[C---:B------:R-:W-:Y:S04]  /*101b0*/  HMMA.16816.F32.BF16 R72, R156.reuse, R8, R72 ;  /* 0x000000089c48723c */ /* 0x040fe80000041848 */
[----:B--2---:R-:W-:Y:S03]  /*101c0*/  FMNMX.FTZ R4, R173, R85, !PT ;  /* 0x00000055ad047209 */ /* 0x004fe60007810000 */
[----:B------:R-:W-:Y:S01]  /*101d0*/  FMUL.FTZ R8, R63, c[0x0][0x320] ;  /* 0x0000c8003f087a20 */ /* 0x000fe20000410000 */
[-C--:B------:R-:W-:Y:S01]  /*101e0*/  HMMA.16816.F32.BF16 R76, R156, R10.reuse, R76 ;  /* 0x0000000a9c4c723c */ /* 0x080fe2000004184c */
[----:B------:R-:W-:Y:S03]  /*101f0*/  MUFU.TANH R156, R7 ;  /* 0x00000007009c7308 */ /* 0x000fe60000002400 */
[----:B------:R-:W-:Y:S02]  /*10200*/  FMNMX.FTZ R4, R168, R4, !PT ;  /* 0x00000004a8047209 */ /* 0x000fe40007810000 */
[----:B----4-:R-:W-:Y:S02]  /*10210*/  FMNMX.FTZ R2, R166, R3, !PT ;  /* 0x00000003a6027209 */ /* 0x010fe40007810000 */
[----:B------:R-:W-:Y:S03]  /*10220*/  HMMA.16816.F32.BF16 R80, R160, R10, R80 ;  /* 0x0000000aa050723c */ /* 0x000fe60000041850 */
[----:B------:R-:W-:Y:S01]  /*10230*/  MUFU.TANH R157, R8 ;  /* 0x00000008009d7308 */ /* 0x000fe20000002400 */
[----:B------:R-:W-:Y:S01]  /*10240*/  FMNMX.FTZ R4, R155, R4, !PT ;  /* 0x000000049b047209 */ /* 0x000fe20007810000 */
[----:B-1----:R-:W-:Y:S01]  /*10250*/  FMUL.FTZ R0, R17, c[0x0][0x320] ;  /* 0x0000c80011007a20 */ /* 0x002fe20000410000 */
[----:B------:R-:W-:Y:S02]  /*10260*/  FMNMX.FTZ R2, R154, R2, !PT ;  /* 0x000000029a027209 */ /* 0x000fe40007810000 */
[----:B------:R-:W-:Y:S01]  /*10270*/  FMUL.FTZ R5, R73, c[0x0][0x320] ;  /* 0x0000c80049057a20 */ /* 0x000fe20000410000 */
[----:B-----5:R-:W-:Y:S03]  /*10280*/  FMNMX.FTZ R4, R152, R4, !PT ;  /* 0x0000000498047209 */ /* 0x020fe60007810000 */
[----:B---3--:R-:W-:Y:S01]  /*10290*/  FMNMX.FTZ R2, R87, R2, !PT ;  /* 0x0000000257027209 */ /* 0x008fe20007810000 */
[----:B------:R1:W2:Y:S03]  /*102a0*/  MUFU.TANH R14, R0 ;  /* 0x00000000000e7308 */ /* 0x0002a60000002400 */
[----:B------:R-:W-:Y:S07]  /*102b0*/  FMUL.FTZ R6, R76, c[0x0][0x320] ;  /* 0x0000c8004c067a20 */ /* 0x000fee0000410000 */
[----:B------:R3:W-:Y:S10]  /*102c0*/  MUFU.TANH R218, R5 ;  /* 0x0000000500da7308 */ /* 0x0007f40000002400 */
[----:B------:R4:W-:Y:S01]  /*102d0*/  MUFU.TANH R192, R6 ;  /* 0x0000000600c07308 */ /* 0x0009e20000002400 */
[----:B-1----:R-:W-:Y:S01]  /*102e0*/  FMUL.FTZ R0, R18, c[0x0][0x320] ;  /* 0x0000c80012007a20 */ /* 0x002fe20000410000 */
[----:B--2---:R-:W-:Y:S08]  /*102f0*/  FMNMX.FTZ R2, R14, R2, !PT ;  /* 0x000000020e027209 */ /* 0x004ff00007810000 */
[----:B------:R1:W-:Y:S01]  /*10300*/  MUFU.TANH R17, R0 ;  /* 0x0000000000117308 */ /* 0x0003e20000002400 */
[----:B---3--:R-:W-:Y:S09]  /*10310*/  FMUL.FTZ R5, R80, c[0x0][0x320] ;  /* 0x0000c80050057a20 */ /* 0x008ff20000410000 */
[----:B------:R2:W-:Y:S01]  /*10320*/  MUFU.TANH R195, R5 ;  /* 0x0000000500c37308 */ /* 0x0005e20000002400 */
[----:B----4-:R-:W-:Y:S09]  /*10330*/  FMUL.FTZ R6, R77, c[0x0][0x320] ;  /* 0x0000c8004d067a20 */ /* 0x010ff20000410000 */
[----:B------:R-:W-:Y:S01]  /*10340*/  MUFU.TANH R191, R6 ;  /* 0x0000000600bf7308 */ /* 0x000fe20000002400 */
[----:B-1----:R-:W-:Y:S09]  /*10350*/  FMUL.FTZ R0, R19, c[0x0][0x320] ;  /* 0x0000c80013007a20 */ /* 0x002ff20000410000 */
[----:B------:R1:W-:Y:S01]  /*10360*/  MUFU.TANH R16, R0 ;  /* 0x0000000000107308 */ /* 0x0003e20000002400 */
[----:B--2---:R-:W-:Y:S09]  /*10370*/  FMUL.FTZ R5, R81, c[0x0][0x320] ;  /* 0x0000c80051057a20 */ /* 0x004ff20000410000 */
[----:B------:R2:W-:Y:S01]  /*10380*/  MUFU.TANH R163, R5 ;  /* 0x0000000500a37308 */ /* 0x0005e20000002400 */
[----:B-1----:R-:W-:Y:S09]  /*10390*/  FMUL.FTZ R0, R20, c[0x0][0x320] ;  /* 0x0000c80014007a20 */ /* 0x002ff20000410000 */
[----:B------:R1:W3:Y:S01]  /*103a0*/  MUFU.TANH R19, R0 ;  /* 0x0000000000137308 */ /* 0x0002e20000002400 */
[----:B--2---:R-:W-:Y:S09]  /*103b0*/  FMUL.FTZ R5, R82, c[0x0][0x320] ;  /* 0x0000c80052057a20 */ /* 0x004ff20000410000 */
[----:B------:R2:W-:Y:S01]  /*103c0*/  MUFU.TANH R162, R5 ;  /* 0x0000000500a27308 */ /* 0x0005e20000002400 */
[----:B-1----:R-:W-:Y:S01]  /*103d0*/  FMUL.FTZ R0, R21, c[0x0][0x320] ;  /* 0x0000c80015007a20 */ /* 0x002fe20000410000 */
[----:B---3--:R-:W-:Y:S08]  /*103e0*/  FMNMX.FTZ R2, R19, R2, !PT ;  /* 0x0000000213027209 */ /* 0x008ff00007810000 */
[----:B------:R1:W3:Y:S01]  /*103f0*/  MUFU.TANH R20, R0 ;  /* 0x0000000000147308 */ /* 0x0002e20000002400 */
[----:B--2---:R-:W-:Y:S09]  /*10400*/  FMUL.FTZ R5, R83, c[0x0][0x320] ;  /* 0x0000c80053057a20 */ /* 0x004ff20000410000 */
[----:B------:R2:W-:Y:S01]  /*10410*/  MUFU.TANH R161, R5 ;  /* 0x0000000500a17308 */ /* 0x0005e20000002400 */
[----:B-1----:R-:W-:Y:S01]  /*10420*/  FMUL.FTZ R0, R22, c[0x0][0x320] ;  /* 0x0000c80016007a20 */ /* 0x002fe20000410000 */
[----:B---3--:R-:W-:Y:S08]  /*10430*/  FMNMX.FTZ R2, R20, R2, !PT ;  /* 0x0000000214027209 */ /* 0x008ff00007810000 */
[----:B------:R1:W-:Y:S01]  /*10440*/  MUFU.TANH R21, R0 ;  /* 0x0000000000157308 */ /* 0x0003e20000002400 */
[----:B--2---:R-:W-:Y:S04]  /*10450*/  FMNMX.FTZ R5, R171, R86, !PT ;  /* 0x00000056ab057209 */ /* 0x004fe80007810000 */
[----:B------:R-:W-:Y:S04]  /*10460*/  FMNMX.FTZ R5, R170, R5, !PT ;  /* 0x00000005aa057209 */ /* 0x000fe80007810000 */
[----:B------:R-:W-:Y:S01]  /*10470*/  FMNMX.FTZ R6, R165, R5, !PT ;  /* 0x00000005a5067209 */ /* 0x000fe20007810000 */
[----:B-1----:R-:W-:Y:S04]  /*10480*/  FMUL.FTZ R0, R23, c[0x0][0x320] ;  /* 0x0000c80017007a20 */ /* 0x002fe80000410000 */
        /* <DEDUP_REMOVED lines=104> */
[----:B------:R-:W-:Y:S05]  /*10b10*/  FMNMX.FTZ R2, R163, R2, !PT ;  /* 0x00000002a3027209 */ /* 0x000fea0007810000 */
[----:B------:R-:W2:Y:S01]  /*10b20*/  SHFL.BFLY PT, R9, R2, 0x2, 0x1f ;  /* 0x0c401f0002097f89 */ /* 0x000ea200000e0000 */
[----:B-1----:R-:W-:Y:S04]  /*10b30*/  FMUL.FTZ R0, R71, c[0x0][0x320] ;  /* 0x0000c80047007a20 */ /* 0x002fe80000410000 */
[----:B------:R1:W-:Y:S01]  /*10b40*/  MUFU.TANH R158, R0 ;  /* 0x00000000009e7308 */ /* 0x0003e20000002400 */
[----:B--2---:R-:W-:Y:S05]  /*10b50*/  FMNMX.FTZ R2, R2, R9, !PT ;  /* 0x0000000902027209 */ /* 0x004fea0007810000 */
[----:B------:R-:W2:Y:S01]  /*10b60*/  SHFL.BFLY PT, R9, R2, 0x1, 0x1f ;  /* 0x0c201f0002097f89 */ /* 0x000ea200000e0000 */
[----:B-1----:R-:W-:Y:S04]  /*10b70*/  FMUL.FTZ R0, R72, c[0x0][0x320] ;  /* 0x0000c80048007a20 */ /* 0x002fe80000410000 */
[----:B------:R1:W3:Y:S01]  /*10b80*/  MUFU.TANH R196, R0 ;  /* 0x0000000000c47308 */ /* 0x0002e20000002400 */
[----:B--2---:R-:W-:Y:S05]  /*10b90*/  FMNMX.FTZ R70, R2, R9, !PT ;  /* 0x0000000902467209 */ /* 0x004fea0007810000 */
[----:B------:R-:W-:Y:S04]  /*10ba0*/  FMUL.FTZ R153, R70, c[0x0][0x2d0] ;  /* 0x0000b40046997a20 */ /* 0x000fe80000410000 */
[----:B------:R-:W-:Y:S04]  /*10bb0*/  FFMA.FTZ R9, R12, c[0x0][0x2d0], -R153 ;  /* 0x0000b4000c097a23 */ /* 0x000fe80000010899 */
[----:B------:R-:W-:Y:S01]  /*10bc0*/  MUFU.EX2 R226, R9 ;  /* 0x0000000900e27308 */ /* 0x000fe20000000800 */
[----:B-1----:R-:W-:Y:S02]  /*10bd0*/  FMNMX.FTZ R0, R169, R84, !PT ;  /* 0x00000054a9007209 */ /* 0x002fe40007810000 */
[----:B---3--:R-:W-:Y:S02]  /*10be0*/  FMNMX.FTZ R5, R196, R4, !PT ;  /* 0x00000004c4057209 */ /* 0x008fe40007810000 */
[----:B------:R-:W-:Y:S02]  /*10bf0*/  FMNMX.FTZ R0, R167, R0, !PT ;  /* 0x00000000a7007209 */ /* 0x000fe40007810000 */
[----:B------:R-:W-:Y:S01]  /*10c00*/  FMNMX.FTZ R4, R164, R6, !PT ;  /* 0x00000006a4047209 */ /* 0x000fe20007810000 */
[----:B------:R-:W-:Y:S01]  /*10c10*/  FMUL.FTZ R6, R74, c[0x0][0x320] ;  /* 0x0000c8004a067a20 */ /* 0x000fe20000410000 */
[----:B------:R-:W-:Y:S02]  /*10c20*/  FMNMX.FTZ R0, R17, R0, !PT ;  /* 0x0000000011007209 */ /* 0x000fe40007810000 */
[----:B------:R-:W-:Y:S01]  /*10c30*/  FMNMX.FTZ R4, R176, R4, !PT ;  /* 0x00000004b0047209 */ /* 0x000fe20007810000 */
[----:B------:R1:W2:Y:S01]  /*10c40*/  MUFU.TANH R190, R6 ;  /* 0x0000000600be7308 */ /* 0x0002a20000002400 */
[----:B------:R-:W-:Y:S02]  /*10c50*/  FMNMX.FTZ R0, R16, R0, !PT ;  /* 0x0000000010007209 */ /* 0x000fe40007810000 */
        /* <DEDUP_REMOVED lines=10> */
[----:B------:R-:W-:Y:S01]  /*10d00*/  FMNMX.FTZ R5, R192, R5, !PT ;  /* 0x00000005c0057209 */ /* 0x000fe20007810000 */
[----:B-1----:R-:W-:Y:S01]  /*10d10*/  FMUL.FTZ R6, R75, c[0x0][0x320] ;  /* 0x0000c8004b067a20 */ /* 0x002fe20000410000 */
[----:B------:R-:W-:Y:S02]  /*10d20*/  FMNMX.FTZ R0, R183, R0, !PT ;  /* 0x00000000b7007209 */ /* 0x000fe40007810000 */
[----:B------:R-:W-:Y:S01]  /*10d30*/  FMNMX.FTZ R5, R191, R5, !PT ;  /* 0x00000005bf057209 */ /* 0x000fe20007810000 */
[----:B------:R1:W3:Y:S01]  /*10d40*/  MUFU.TANH R160, R6 ;  /* 0x0000000600a07308 */ /* 0x0002e20000002400 */
[----:B------:R-:W-:Y:S03]  /*10d50*/  FMNMX.FTZ R0, R180, R0, !PT ;  /* 0x00000000b4007209 */ /* 0x000fe60007810000 */
[----:B------:R-:W4:Y:S01]  /*10d60*/  SHFL.BFLY PT, R8, R5, 0x2, 0x1f ;  /* 0x0c401f0005087f89 */ /* 0x000f2200000e0000 */
[----:B------:R-:W-:Y:S04]  /*10d70*/  FMNMX.FTZ R0, R181, R0, !PT ;  /* 0x00000000b5007209 */ /* 0x000fe80007810000 */
[----:B------:R-:W-:Y:S04]  /*10d80*/  FMNMX.FTZ R0, R249, R0, !PT ;  /* 0x00000000f9007209 */ /* 0x000fe80007810000 */
[----:B------:R-:W-:Y:S04]  /*10d90*/  FMNMX.FTZ R0, R252, R0, !PT ;  /* 0x00000000fc007209 */ /* 0x000fe80007810000 */
[----:B------:R-:W-:Y:S04]  /*10da0*/  FMNMX.FTZ R0, R247, R0, !PT ;  /* 0x00000000f7007209 */ /* 0x000fe80007810000 */
[----:B------:R-:W-:Y:S02]  /*10db0*/  FMNMX.FTZ R0, R250, R0, !PT ;  /* 0x00000000fa007209 */ /* 0x000fe40007810000 */
[----:B-1----:R-:W-:Y:S02]  /*10dc0*/  FMNMX.FTZ R6, R188, R4, !PT ;  /* 0x00000004bc067209 */ /* 0x002fe40007810000 */
[----:B------:R-:W-:Y:S02]  /*10dd0*/  FMNMX.FTZ R0, R31, R0, !PT ;  /* 0x000000001f007209 */ /* 0x000fe40007810000 */
[----:B----4-:R-:W-:Y:S02]  /*10de0*/  FMNMX.FTZ R5, R5, R8, !PT ;  /* 0x0000000805057209 */ /* 0x010fe40007810000 */
[----:B------:R-:W-:Y:S03]  /*10df0*/  FMNMX.FTZ R0, R158, R0, !PT ;  /* 0x000000009e007209 */ /* 0x000fe60007810000 */
[----:B------:R-:W1:Y:S01]  /*10e00*/  SHFL.BFLY PT, R8, R5, 0x1, 0x1f ;  /* 0x0c201f0005087f89 */ /* 0x000e6200000e0000 */
[----:B------:R-:W-:Y:S04]  /*10e10*/  FMNMX.FTZ R0, R162, R0, !PT ;  /* 0x00000000a2007209 */ /* 0x000fe80007810000 */
[----:B------:R-:W-:Y:S05]  /*10e20*/  FMNMX.FTZ R0, R161, R0, !PT ;  /* 0x00000000a1007209 */ /* 0x000fea0007810000 */
[----:B------:R-:W4:Y:S01]  /*10e30*/  SHFL.BFLY PT, R7, R0, 0x2, 0x1f ;  /* 0x0c401f0000077f89 */ /* 0x000f2200000e0000 */
[----:B-1----:R-:W-:Y:S02]  /*10e40*/  FMNMX.FTZ R68, R5, R8, !PT ;  /* 0x0000000805447209 */ /* 0x002fe40007810000 */
[----:B------:R-:W-:Y:S03]  /*10e50*/  @P0 MOV R5, R219 ;  /* 0x000000db00050202 */ /* 0x000fe60000000f00 */
[----:B------:R-:W-:Y:S01]  /*10e60*/  FMUL.FTZ R159, R68, c[0x0][0x2d0] ;  /* 0x0000b400449f7a20 */ /* 0x000fe20000410000 */
[----:B----4-:R-:W-:Y:S01]  /*10e70*/  FMNMX.FTZ R4, R0, R7, !PT ;  /* 0x0000000700047209 */ /* 0x010fe20007810000 */
[----:B------:R-:W-:Y:S01]  /*10e80*/  FMUL.FTZ R7, R78, c[0x0][0x320] ;  /* 0x0000c8004e077a20 */ /* 0x000fe20000410000 */
[----:B------:R-:W-:Y:S03]  /*10e90*/  FMNMX.FTZ R0, R248, R6, !PT ;  /* 0x00000006f8007209 */ /* 0x000fe60007810000 */
[----:B------:R1:W4:Y:S01]  /*10ea0*/  MUFU.TANH R74, R7 ;  /* 0x00000007004a7308 */ /* 0x0003220000002400 */
[----:B------:R-:W-:Y:S04]  /*10eb0*/  FMNMX.FTZ R0, R251, R0, !PT ;  /* 0x00000000fb007209 */ /* 0x000fe80007810000 */
[----:B------:R-:W-:Y:S01]  /*10ec0*/  FMNMX.FTZ R6, R198, R0, !PT ;  /* 0x00000000c6067209 */ /* 0x000fe20007810000 */
[----:B------:R-:W-:Y:S03]  /*10ed0*/  FMUL.FTZ R0, R79, c[0x0][0x320] ;  /* 0x0000c8004f007a20 */ /* 0x000fe60000410000 */
[----:B------:R-:W-:Y:S01]  /*10ee0*/  FMNMX.FTZ R6, R32, R6, !PT ;  /* 0x0000000620067209 */ /* 0x000fe20007810000 */
[----:B------:R5:W2:Y:S01]  /*10ef0*/  MUFU.TANH R75, R0 ;  /* 0x00000000004b7308 */ /* 0x000aa20000002400 */
[----:B-1----:R-:W1:Y:S02]  /*10f00*/  SHFL.BFLY PT, R7, R4, 0x1, 0x1f ;  /* 0x0c201f0004077f89 */ /* 0x002e6400000e0000 */
[----:B-----5:R-:W-:Y:S04]  /*10f10*/  FMNMX.FTZ R0, R156, R6, !PT ;  /* 0x000000069c007209 */ /* 0x020fe80007810000 */
[----:B------:R-:W-:Y:S01]  /*10f20*/  FMNMX.FTZ R2, R157, R0, !PT ;  /* 0x000000009d027209 */ /* 0x000fe20007810000 */
[----:B------:R-:W-:Y:S03]  /*10f30*/  FADD.FTZ R0, -R70, R3 ;  /* 0x0000000346007221 */ /* 0x000fe60000010100 */
[----:B--2---:R-:W-:Y:S01]  /*10f40*/  FMNMX.FTZ R3, R190, R2, !PT ;  /* 0x00000002be037209 */ /* 0x004fe20007810000 */
[----:B------:R-:W-:Y:S03]  /*10f50*/  FMUL.FTZ R2, R0, c[0x0][0x2d0] ;  /* 0x0000b40000027a20 */ /* 0x000fe60000410000 */
[----:B---3--:R-:W-:Y:S01]  /*10f60*/  FMNMX.FTZ R0, R160, R3, !PT ;  /* 0x00000003a0007209 */ /* 0x008fe20007810000 */
[----:B------:R2:W3:Y:S01]  /*10f70*/  MUFU.EX2 R73, R2 ;  /* 0x0000000200497308 */ /* 0x0004e20000000800 */
[----:B-1----:R-:W-:Y:S01]  /*10f80*/  FMNMX.FTZ R69, R4, R7, !PT ;  /* 0x0000000704457209 */ /* 0x002fe20007810000 */
[--C-:B------:R-:W-:Y:S01]  /*10f90*/  FFMA.FTZ R4, R166, c[0x0][0x2d0], -R153.reuse ;  /* 0x0000b400a6047a23 */ /* 0x100fe20000010899 */
[----:B----4-:R-:W-:Y:S01]  /*10fa0*/  FMNMX.FTZ R0, R74, R0, !PT ;  /* 0x000000004a007209 */ /* 0x010fe20007810000 */
[----:B------:R-:W-:Y:S03]  /*10fb0*/  @P0 IMAD.WIDE.U32 R6, R217, c[0x0][0x1e0], RZ ;  /* 0x00007800d9060a25 */ /* 0x000fe600078e00ff */
[----:B------:R-:W-:Y:S03]  /*10fc0*/  FMNMX.FTZ R0, R75, R0, !PT ;  /* 0x000000004b007209 */ /* 0x000fe60007810000 */
[----:B------:R1:W-:Y:S02]  /*10fd0*/  MUFU.EX2 R238, R4 ;  /* 0x0000000400ee7308 */ /* 0x0003e40000000800 */
[----:B------:R-:W4:Y:S01]  /*10fe0*/  SHFL.BFLY PT, R3, R0, 0x2, 0x1f ;  /* 0x0c401f0000037f89 */ /* 0x000f2200000e0000 */
[----:B--2---:R-:W-:Y:S02]  /*10ff0*/  FADD.FTZ R2, -R69, R84 ;  /* 0x0000005445027221 */ /* 0x004fe40000010100 */
[C---:B---3--:R-:W-:Y:S02]  /*11000*/  FMUL.FTZ R33, R73.reuse, R117 ;  /* 0x0000007549217220 */ /* 0x048fe40000410000 */
[----:B------:R-:W-:Y:S02]  /*11010*/  FMUL.FTZ R2, R2, c[0x0][0x2d0] ;  /* 0x0000b40002027a20 */ /* 0x000fe40000410000 */
[C---:B------:R-:W-:Y:S02]  /*11020*/  FMUL.FTZ R48, R73.reuse, R132 ;  /* 0x0000008449307220 */ /* 0x040fe40000410000 */
[----:B------:R2:W3:Y:S01]  /*11030*/  MUFU.EX2 R72, R2 ;  /* 0x0000000200487308 */ /* 0x0004e20000000800 */
[----:B------:R-:W-:Y:S02]  /*11040*/  FMUL.FTZ R49, R73, R133 ;  /* 0x0000008549317220 */ /* 0x000fe40000410000 */
[--C-:B-1----:R-:W-:Y:S01]  /*11050*/  FFMA.FTZ R4, R19, c[0x0][0x2d0], -R153.reuse ;  /* 0x0000b40013047a23 */ /* 0x102fe20000010899 */
[----:B----4-:R-:W-:Y:S01]  /*11060*/  FMNMX.FTZ R0, R0, R3, !PT ;  /* 0x0000000300007209 */ /* 0x010fe20007810000 */
[----:B------:R-:W-:Y:S05]  /*11070*/  FFMA.FTZ R3, R14, c[0x0][0x2d0], -R153 ;  /* 0x0000b4000e037a23 */ /* 0x000fea0000010899 */
[----:B------:R-:W-:Y:S10]  /*11080*/  MUFU.EX2 R241, R3 ;  /* 0x0000000300f17308 */ /* 0x000ff40000000800 */
[----:B------:R1:W-:Y:S01]  /*11090*/  MUFU.EX2 R231, R4 ;  /* 0x0000000400e77308 */ /* 0x0003e20000000800 */
[----:B--2---:R-:W-:Y:S02]  /*110a0*/  FADD.FTZ R2, -R68, R85 ;  /* 0x0000005544027221 */ /* 0x004fe40000010100 */
[----:B---3--:R-:W-:Y:S01]  /*110b0*/  FMUL.FTZ R19, R72, R103 ;  /* 0x0000006748137220 */ /* 0x008fe20000410000 */
[----:B------:R-:W-:Y:S01]  /*110c0*/  MOV R103, R189 ;  /* 0x000000bd00677202 */ /* 0x000fe20000000f00 */
[----:B------:R-:W-:Y:S02]  /*110d0*/  FMUL.FTZ R2, R2, c[0x0][0x2d0] ;  /* 0x0000b40002027a20 */ /* 0x000fe40000410000 */
[C---:B------:R-:W-:Y:S03]  /*110e0*/  FMUL.FTZ R34, R72.reuse, R118 ;  /* 0x0000007648227220 */ /* 0x040fe60000410000 */
[----:B------:R2:W3:Y:S01]  /*110f0*/  MUFU.EX2 R71, R2 ;  /* 0x0000000200477308 */ /* 0x0004e20000000800 */
[C---:B------:R-:W-:Y:S02]  /*11100*/  FMUL.FTZ R35, R72.reuse, R119 ;  /* 0x0000007748237220 */ /* 0x040fe40000410000 */
[C---:B------:R-:W-:Y:S02]  /*11110*/  FMUL.FTZ R50, R72.reuse, R134 ;  /* 0x0000008648327220 */ /* 0x040fe40000410000 */
[----:B------:R-:W-:Y:S02]  /*11120*/  FMUL.FTZ R51, R72, R135 ;  /* 0x0000008748337220 */ /* 0x000fe40000410000 */
[--C-:B-1----:R-:W-:Y:S04]  /*11130*/  FFMA.FTZ R4, R20, c[0x0][0x2d0], -R153.reuse ;  /* 0x0000b40014047a23 */ /* 0x102fe80000010899 */
[----:B------:R1:W-:Y:S01]  /*11140*/  MUFU.EX2 R230, R4 ;  /* 0x0000000400e67308 */ /* 0x0003e20000000800 */
[----:B--2---:R-:W-:Y:S02]  /*11150*/  FFMA.FTZ R2, R154, c[0x0][0x2d0], -R153 ;  /* 0x0000b4009a027a23 */ /* 0x004fe40000010899 */
[----:B------:R-:W-:Y:S07]  /*11160*/  FMUL.FTZ R154, R69, c[0x0][0x2d0] ;  /* 0x0000b400459a7a20 */ /* 0x000fee0000410000 */
[----:B------:R2:W4:Y:S01]  /*11170*/  MUFU.EX2 R240, R2 ;  /* 0x0000000200f07308 */ /* 0x0005220000000800 */
[----:B---3--:R-:W-:Y:S02]  /*11180*/  FMUL.FTZ R41, R71, R125 ;  /* 0x0000007d47297220 */ /* 0x008fe40000410000 */
[----:B------:R-:W-:Y:S01]  /*11190*/  FFMA.FTZ R3, R169, c[0x0][0x2d0], -R154 ;  /* 0x0000b400a9037a23 */ /* 0x000fe2000001089a */
[----:B------:R-:W-:Y:S01]  /*111a0*/  MOV R169, R192 ;  /* 0x000000c000a97202 */ /* 0x000fe20000000f00 */
[C---:B------:R-:W-:Y:S02]  /*111b0*/  FMUL.FTZ R45, R71.reuse, R129 ;  /* 0x00000081472d7220 */ /* 0x040fe40000410000 */
[C---:B------:R-:W-:Y:S02]  /*111c0*/  FMUL.FTZ R57, R71.reuse, R141 ;  /* 0x0000008d47397220 */ /* 0x040fe40000410000 */
[C---:B------:R-:W-:Y:S01]  /*111d0*/  FMUL.FTZ R56, R71.reuse, R140 ;  /* 0x0000008c47387220 */ /* 0x040fe20000410000 */
[----:B------:R3:W-:Y:S01]  /*111e0*/  MUFU.EX2 R234, R3 ;  /* 0x0000000300ea7308 */ /* 0x0007e20000000800 */
[C---:B------:R-:W-:Y:S01]  /*111f0*/  FMUL.FTZ R60, R71.reuse, R144 ;  /* 0x00000090473c7220 */ /* 0x040fe20000410000 */
[----:B-1----:R-:W-:Y:S01]  /*11200*/  @P0 MOV R4, R220 ;  /* 0x000000dc00040202 */ /* 0x002fe20000000f00 */
[----:B------:R-:W-:Y:S04]  /*11210*/  FMUL.FTZ R61, R71, R145 ;  /* 0x00000091473d7220 */ /* 0x000fe80000410000 */
[----:B------:R-:W-:Y:S04]  /*11220*/  @P0 IMAD.WIDE.U32 R4, R6, 0x50, R4 ;  /* 0x0000005006040825 */ /* 0x000fe800078e0004 */
[--C-:B------:R-:W-:Y:S01]  /*11230*/  FFMA.FTZ R6, R13, c[0x0][0x2d0], -R153.reuse ;  /* 0x0000b4000d067a23 */ /* 0x100fe20000010899 */
[----:B------:R-:W-:Y:S01]  /*11240*/  @P0 LEA R10, P2, R4, c[0x0][0x1c8], 0x1 ;  /* 0x00007200040a0a11 */ /* 0x000fe200078408ff */
[----:B------:R-:W-:Y:S01]  /*11250*/  FMUL.FTZ R13, R71, R97 ;  /* 0x00000061470d7220 */ /* 0x000fe20000410000 */
[----:B------:R-:W-:Y:S01]  /*11260*/  MOV R97, R30 ;  /* 0x0000001e00617202 */ /* 0x000fe20000000f00 */
[----:B------:R-:W-:Y:S01]  /*11270*/  MUFU.EX2 R227, R6 ;  /* 0x0000000600e37308 */ /* 0x000fe20000000800 */
[----:B--2---:R-:W-:Y:S01]  /*11280*/  FFMA.FTZ R2, R87, c[0x0][0x2d0], -R153 ;  /* 0x0000b40057027a23 */ /* 0x004fe20000010899 */
[----:B----4-:R-:W-:Y:S01]  /*11290*/  F2FP.BF16.PACK_AB R76, R240, R238 ;  /* 0x000000eef04c723e */ /* 0x010fe200000010ff */
[--C-:B---3--:R-:W-:Y:S07]  /*112a0*/  FFMA.FTZ R3, R167, c[0x0][0x2d0], -R154.reuse ;  /* 0x0000b400a7037a23 */ /* 0x108fee000001089a */
[----:B------:R1:W2:Y:S10]  /*112b0*/  MUFU.EX2 R239, R2 ;  /* 0x0000000200ef7308 */ /* 0x0002b40000000800 */
[----:B------:R3:W4:Y:S01]  /*112c0*/  MUFU.EX2 R235, R3 ;  /* 0x0000000300eb7308 */ /* 0x0007220000000800 */
[----:B-1----:R-:W1:Y:S01]  /*112d0*/  SHFL.BFLY PT, R2, R0, 0x1, 0x1f ;  /* 0x0c201f0000027f89 */ /* 0x002e6200000e0000 */
[----:B--2---:R-:W-:Y:S01]  /*112e0*/  F2FP.BF16.PACK_AB R78, R241, R239 ;  /* 0x000000eff14e723e */ /* 0x004fe200000010ff */
[--C-:B---3--:R-:W-:Y:S01]  /*112f0*/  FFMA.FTZ R3, R17, c[0x0][0x2d0], -R154.reuse ;  /* 0x0000b40011037a23 */ /* 0x108fe2000001089a */
[----:B----4-:R-:W-:Y:S01]  /*11300*/  F2FP.BF16.PACK_AB R77, R235, R234 ;  /* 0x000000eaeb4d723e */ /* 0x010fe200000010ff */
[C---:B------:R-:W-:Y:S01]  /*11310*/  FMUL.FTZ R17, R73.reuse, R101 ;  /* 0x0000006549117220 */ /* 0x040fe20000410000 */
[----:B------:R-:W-:Y:S04]  /*11320*/  MOV R101, R198 ;  /* 0x000000c600657202 */ /* 0x000fe80000000f00 */
[----:B------:R2:W-:Y:S01]  /*11330*/  MUFU.EX2 R236, R3 ;  /* 0x0000000300ec7308 */ /* 0x0005e20000000800 */
[----:B-1----:R-:W-:Y:S01]  /*11340*/  FMNMX.FTZ R2, R0, R2, !PT ;  /* 0x0000000200027209 */ /* 0x002fe20007810000 */
[----:B------:R-:W-:Y:S02]  /*11350*/  FFMA.FTZ R0, R16, c[0x0][0x2d0], -R154 ;  /* 0x0000b40010007a23 */ /* 0x000fe4000001089a */
[----:B------:R-:W-:Y:S01]  /*11360*/  FMUL.FTZ R16, R73, R100 ;  /* 0x0000006449107220 */ /* 0x000fe20000410000 */
[----:B------:R-:W-:Y:S05]  /*11370*/  MOV R100, R193 ;  /* 0x000000c100647202 */ /* 0x000fea0000000f00 */
[----:B------:R1:W3:Y:S01]  /*11380*/  MUFU.EX2 R237, R0 ;  /* 0x0000000000ed7308 */ /* 0x0002e20000000800 */
[--C-:B--2---:R-:W-:Y:S09]  /*11390*/  FFMA.FTZ R3, R173, c[0x0][0x2d0], -R159.reuse ;  /* 0x0000b400ad037a23 */ /* 0x104ff2000001089f */
[----:B------:R2:W-:Y:S01]  /*113a0*/  MUFU.EX2 R228, R3 ;  /* 0x0000000300e47308 */ /* 0x0005e20000000800 */
[----:B-1----:R-:W-:Y:S01]  /*113b0*/  FADD.FTZ R0, -R2, R86 ;  /* 0x0000005602007221 */ /* 0x002fe20000010100 */
[----:B---3--:R-:W-:Y:S03]  /*113c0*/  F2FP.BF16.PACK_AB R79, R237, R236 ;  /* 0x000000eced4f723e */ /* 0x008fe600000010ff */
[----:B------:R-:W-:Y:S06]  /*113d0*/  FMUL.FTZ R0, R0, c[0x0][0x2d0] ;  /* 0x0000b40000007a20 */ /* 0x000fec0000410000 */
[----:B------:R-:W1:Y:S01]  /*113e0*/  MUFU.EX2 R0, R0 ;  /* 0x0000000000007308 */ /* 0x000e620000000800 */
[--C-:B--2---:R-:W-:Y:S09]  /*113f0*/  FFMA.FTZ R3, R168, c[0x0][0x2d0], -R159.reuse ;  /* 0x0000b400a8037a23 */ /* 0x104ff2000001089f */
[----:B------:R2:W3:Y:S01]  /*11400*/  MUFU.EX2 R229, R3 ;  /* 0x0000000300e57308 */ /* 0x0004e20000000800 */
[C---:B-1----:R-:W-:Y:S01]  /*11410*/  FMUL.FTZ R14, R0.reuse, R98 ;  /* 0x00000062000e7220 */ /* 0x042fe20000410000 */
[----:B------:R-:W-:Y:S01]  /*11420*/  MOV R98, R199 ;  /* 0x000000c700627202 */ /* 0x000fe20000000f00 */
[C---:B------:R-:W-:Y:S02]  /*11430*/  FMUL.FTZ R30, R0.reuse, R114 ;  /* 0x00000072001e7220 */ /* 0x040fe40000410000 */
[C---:B------:R-:W-:Y:S02]  /*11440*/  FMUL.FTZ R42, R0.reuse, R126 ;  /* 0x0000007e002a7220 */ /* 0x040fe40000410000 */
[C---:B------:R-:W-:Y:S02]  /*11450*/  FMUL.FTZ R43, R0.reuse, R127 ;  /* 0x0000007f002b7220 */ /* 0x040fe40000410000 */
[C---:B------:R-:W-:Y:S02]  /*11460*/  FMUL.FTZ R46, R0.reuse, R130 ;  /* 0x00000082002e7220 */ /* 0x040fe40000410000 */
[--C-:B--2---:R-:W-:Y:S01]  /*11470*/  FFMA.FTZ R3, R155, c[0x0][0x2d0], -R159.reuse ;  /* 0x0000b4009b037a23 */ /* 0x104fe2000001089f */
[----:B---3--:R-:W-:Y:S01]  /*11480*/  F2FP.BF16.PACK_AB R64, R229, R228 ;  /* 0x000000e4e540723e */ /* 0x008fe200000010ff */
[C---:B------:R-:W-:Y:S01]  /*11490*/  FMUL.FTZ R47, R0.reuse, R131 ;  /* 0x00000083002f7220 */ /* 0x040fe20000410000 */
[----:B------:R-:W-:Y:S01]  /*114a0*/  MOV R155, R190 ;  /* 0x000000be009b7202 */ /* 0x000fe20000000f00 */
[----:B------:R1:W-:Y:S01]  /*114b0*/  MUFU.EX2 R232, R3 ;  /* 0x0000000300e87308 */ /* 0x0003e20000000800 */
[C---:B------:R-:W-:Y:S02]  /*114c0*/  FMUL.FTZ R59, R0.reuse, R143 ;  /* 0x0000008f003b7220 */ /* 0x040fe40000410000 */
[C---:B------:R-:W-:Y:S02]  /*114d0*/  FMUL.FTZ R58, R0.reuse, R142 ;  /* 0x0000008e003a7220 */ /* 0x040fe40000410000 */
[C---:B------:R-:W-:Y:S02]  /*114e0*/  FMUL.FTZ R62, R0.reuse, R146 ;  /* 0x00000092003e7220 */ /* 0x040fe40000410000 */
[----:B------:R-:W-:Y:S02]  /*114f0*/  FMUL.FTZ R63, R0, R147 ;  /* 0x00000093003f7220 */ /* 0x000fe40000410000 */
[----:B-1----:R-:W-:Y:S02]  /*11500*/  FFMA.FTZ R3, R152, c[0x0][0x2d0], -R159 ;  /* 0x0000b40098037a23 */ /* 0x002fe4000001089f */
[----:B------:R-:W-:Y:S02]  /*11510*/  FMUL.FTZ R152, R2, c[0x0][0x2d0] ;  /* 0x0000b40002987a20 */ /* 0x000fe40000410000 */
[----:B------:R1:W2:Y:S02]  /*11520*/  MUFU.EX2 R233, R3 ;  /* 0x0000000300e97308 */ /* 0x0002a40000000800 */
[--C-:B-1----:R-:W-:Y:S01]  /*11530*/  FFMA.FTZ R3, R171, c[0x0][0x2d0], -R152.reuse ;  /* 0x0000b400ab037a23 */ /* 0x102fe20000010898 */
[----:B--2---:R-:W-:Y:S02]  /*11540*/  F2FP.BF16.PACK_AB R66, R233, R232 ;  /* 0x000000e8e942723e */ /* 0x004fe400000010ff */
[----:B------:R-:W-:Y:S05]  /*11550*/  MOV R171, R218 ;  /* 0x000000da00ab7202 */ /* 0x000fea0000000f00 */
[----:B------:R1:W-:Y:S02]  /*11560*/  MUFU.EX2 R173, R3 ;  /* 0x0000000300ad7308 */ /* 0x0003e40000000800 */
[--C-:B-1----:R-:W-:Y:S01]  /*11570*/  FFMA.FTZ R3, R170, c[0x0][0x2d0], -R152.reuse ;  /* 0x0000b400aa037a23 */ /* 0x102fe20000010898 */
[----:B------:R-:W-:Y:S07]  /*11580*/  MOV R170, R191 ;  /* 0x000000bf00aa7202 */ /* 0x000fee0000000f00 */
[----:B------:R1:W2:Y:S02]  /*11590*/  MUFU.EX2 R174, R3 ;  /* 0x0000000300ae7308 */ /* 0x0002a40000000800 */
[--C-:B-1----:R-:W-:Y:S01]  /*115a0*/  FFMA.FTZ R3, R165, c[0x0][0x2d0], -R152.reuse ;  /* 0x0000b400a5037a23 */ /* 0x102fe20000010898 */
[----:B--2---:R-:W-:Y:S07]  /*115b0*/  F2FP.BF16.PACK_AB R65, R174, R173 ;  /* 0x000000adae41723e */ /* 0x004fee00000010ff */
[----:B------:R1:W-:Y:S02]  /*115c0*/  MUFU.EX2 R175, R3 ;  /* 0x0000000300af7308 */ /* 0x0003e40000000800 */
[----:B-1----:R-:W-:Y:S01]  /*115d0*/  FFMA.FTZ R3, R164, c[0x0][0x2d0], -R152 ;  /* 0x0000b400a4037a23 */ /* 0x002fe20000010898 */
[----:B------:R-:W-:Y:S07]  /*115e0*/  MOV R164, R195 ;  /* 0x000000c300a47202 */ /* 0x000fee0000000f00 */
        /* <DEDUP_REMOVED lines=17> */
[-C--:B------:R-:W-:Y:S02]  /*11700*/  @P0 IADD3 R4, P3, R6, R3.reuse, RZ ;  /* 0x0000000306040210 */ /* 0x080fe40007f7e0ff */
[-C--:B------:R-:W-:Y:S01]  /*11710*/  @P0 IADD3.X R9, R11, R12.reuse, RZ, P4, !PT ;  /* 0x0000000c0b090210 */ /* 0x080fe200027fe4ff */
[----:B------:R2:W-:Y:S03]  /*11720*/  MUFU.EX2 R225, R5 ;  /* 0x0000000500e17308 */ /* 0x0005e60000000800 */
[-C--:B------:R-:W-:Y:S01]  /*11730*/  @P0 IADD3.X R7, R9, R12.reuse, RZ, P2, !PT ;  /* 0x0000000c09070210 */ /* 0x080fe200017fe4ff */
[----:B------:R3:W-:Y:S08]  /*11740*/  @P0 LDGSTS.E.BYPASS.LTC128B.128 [R216+0x3100], [R8.64], !P1 ;  /* 0x0310000008d80fae */ /* 0x0007f0000c901d48 */
[----:B------:R4:W-:Y:S01]  /*11750*/  @P0 LDGSTS.E.BYPASS.LTC128B.128 [R216+0x3900], [R6.64], !P1 ;  /* 0x0390000006d80fae */ /* 0x0009e2000c901d48 */
[----:B-1----:R-:W-:Y:S01]  /*11760*/  @P0 IADD3 R10, P2, R4, R3, RZ ;  /* 0x00000003040a0210 */ /* 0x002fe20007f5e0ff */
[--C-:B------:R-:W-:Y:S02]  /*11770*/  FFMA.FTZ R3, R15, c[0x0][0x2d0], -R154.reuse ;  /* 0x0000b4000f037a23 */ /* 0x100fe4000001089a */
[----:B------:R-:W-:Y:S01]  /*11780*/  FMUL.FTZ R15, R0, R99 ;  /* 0x00000063000f7220 */ /* 0x000fe20000410000 */
[----:B------:R-:W-:Y:S01]  /*11790*/  MOV R99, R197 ;  /* 0x000000c500637202 */ /* 0x000fe20000000f00 */
[----:B------:R1:W-:Y:S01]  /*117a0*/  MUFU.EX2 R222, R3 ;  /* 0x0000000300de7308 */ /* 0x0003e20000000800 */
[--C-:B------:R-:W-:Y:S01]  /*117b0*/  FFMA.FTZ R11, R22, c[0x0][0x2d0], -R154.reuse ;  /* 0x0000b400160b7a23 */ /* 0x100fe2000001089a */
[----:B--2---:R-:W-:Y:S01]  /*117c0*/  @P0 IADD3.X R5, R7, R12, RZ, P3, !PT ;  /* 0x0000000c07050210 */ /* 0x004fe20001ffe4ff */
[C---:B---3--:R-:W-:Y:S04]  /*117d0*/  FMUL.FTZ R8, R71.reuse, R88 ;  /* 0x0000005847087220 */ /* 0x048fe80000410000 */
[----:B------:R2:W-:Y:S01]  /*117e0*/  @P0 LDGSTS.E.BYPASS.LTC128B.128 [R216+0x4100], [R4.64], !P1 ;  /* 0x0410000004d80fae */ /* 0x0005e2000c901d48 */
[----:B------:R-:W-:Y:S02]  /*117f0*/  FMUL.FTZ R9, R71, R89 ;  /* 0x0000005947097220 */ /* 0x000fe40000410000 */
[----:B------:R3:W-:Y:S01]  /*11800*/  MUFU.EX2 R224, R11 ;  /* 0x0000000b00e07308 */ /* 0x0007e20000000800 */
[C---:B----4-:R-:W-:Y:S02]  /*11810*/  FMUL.FTZ R6, R72.reuse, R94 ;  /* 0x0000005e48067220 */ /* 0x050fe40000410000 */
[----:B------:R-:W-:Y:S02]  /*11820*/  FMUL.FTZ R7, R72, R95 ;  /* 0x0000005f48077220 */ /* 0x000fe40000410000 */
[----:B-1----:R-:W-:Y:S02]  /*11830*/  FFMA.FTZ R3, R18, c[0x0][0x2d0], -R154 ;  /* 0x0000b40012037a23 */ /* 0x002fe4000001089a */
[----:B------:R-:W-:Y:S01]  /*11840*/  FMUL.FTZ R18, R72, R102 ;  /* 0x0000006648127220 */ /* 0x000fe20000410000 */
[----:B------:R-:W-:Y:S02]  /*11850*/  MOV R102, R194 ;  /* 0x000000c200667202 */ /* 0x000fe40000000f00 */
[----:B------:R1:W-:Y:S01]  /*11860*/  MUFU.EX2 R223, R3 ;  /* 0x0000000300df7308 */ /* 0x0003e20000000800 */
[----:B---3--:R-:W-:Y:S01]  /*11870*/  @P0 IADD3.X R11, R5, R12, RZ, P2, !PT ;  /* 0x0000000c050b0210 */ /* 0x008fe200017fe4ff */
[C---:B--2---:R-:W-:Y:S02]  /*11880*/  FMUL.FTZ R4, R73.reuse, R92 ;  /* 0x0000005c49047220 */ /* 0x044fe40000410000 */
[----:B------:R-:W-:Y:S02]  /*11890*/  FMUL.FTZ R5, R73, R93 ;  /* 0x0000005d49057220 */ /* 0x000fe40000410000 */
[----:B------:R2:W-:Y:S01]  /*118a0*/  @P0 LDGSTS.E.BYPASS.LTC128B.128 [R216+0x4900], [R10.64], !P1 ;  /* 0x049000000ad80fae */ /* 0x0005e2000c901d48 */
[----:B------:R-:W-:Y:S01]  /*118b0*/  FMUL.FTZ R12, R71, R96 ;  /* 0x00000060470c7220 */ /* 0x000fe20000410000 */
[----:B------:R-:W-:Y:S01]  /*118c0*/  MOV R96, R32 ;  /* 0x0000002000607202 */ /* 0x000fe20000000f00 */
[----:B------:R-:W-:Y:S05]  /*118d0*/  FMUL.FTZ R32, R73, R116 ;  /* 0x0000007449207220 */ /* 0x000fea0000410000 */
[----:B------:R-:W3:Y:S01]  /*118e0*/  LDSM.16.MT88.4 R20, [R201] ;  /* 0x00000000c914783b */ /* 0x000ee20000004200 */
[--C-:B-1----:R-:W-:Y:S01]  /*118f0*/  FFMA.FTZ R3, R172, c[0x0][0x2d0], -R159.reuse ;  /* 0x0000b400ac037a23 */ /* 0x102fe2000001089f */
[----:B------:R-:W-:Y:S01]  /*11900*/  MOV R172, R31 ;  /* 0x0000001f00ac7202 */ /* 0x000fe20000000f00 */
[C---:B------:R-:W-:Y:S05]  /*11910*/  FMUL.FTZ R31, R0.reuse, R115 ;  /* 0x00000073001f7220 */ /* 0x040fea0000410000 */
[----:B------:R-:W1:Y:S01]  /*11920*/  LDSM.16.MT88.4 R36, [R205] ;  /* 0x00000000cd24783b */ /* 0x000e620000004200 */
[----:B------:R4:W-:Y:S07]  /*11930*/  MUFU.EX2 R218, R3 ;  /* 0x0000000300da7308 */ /* 0x0009ee0000000800 */
[----:B------:R-:W5:Y:S01]  /*11940*/  LDSM.16.MT88.4 R52, [R202] ;  /* 0x00000000ca34783b */ /* 0x000f620000004200 */
[C---:B--2---:R-:W-:Y:S02]  /*11950*/  FMUL.FTZ R10, R0.reuse, R90 ;  /* 0x0000005a000a7220 */ /* 0x044fe40000410000 */
[----:B------:R-:W-:Y:S05]  /*11960*/  FMUL.FTZ R11, R0, R91 ;  /* 0x0000005b000b7220 */ /* 0x000fea0000410000 */
[----:B------:R-:W2:Y:S08]  /*11970*/  LDSM.16.MT88.4 R80, [R204] ;  /* 0x00000000cc50783b */ /* 0x000eb00000004200 */
[----:B------:R-:W1:Y:S01]  /*11980*/  LDSM.16.MT88.4 R84, [R201+0x800] ;  /* 0x00080000c954783b */ /* 0x000e620000004200 */
[--C-:B----4-:R-:W-:Y:S02]  /*11990*/  FFMA.FTZ R3, R25, c[0x0][0x2d0], -R159.reuse ;  /* 0x0000b40019037a23 */ /* 0x110fe4000001089f */
[----:B------:R-:W-:Y:S02]  /*119a0*/  FMUL.FTZ R25, R71, R109 ;  /* 0x0000006d47197220 */ /* 0x000fe40000410000 */
[----:B------:R4:W1:Y:S01]  /*119b0*/  MUFU.EX2 R219, R3 ;  /* 0x0000000300db7308 */ /* 0x0008620000000800 */
[-C--:B---3--:R-:W-:Y:S02]  /*119c0*/  HMMA.16816.F32.BF16 R4, R76, R20.reuse, R4 ;  /* 0x000000144c04723c */ /* 0x088fe40000041804 */
[----:B------:R-:W3:Y:S06]  /*119d0*/  LDSM.16.MT88.4 R88, [R205+0x800] ;  /* 0x00080000cd58783b */ /* 0x000eec0000004200 */
[C---:B------:R-:W-:Y:S02]  /*119e0*/  HMMA.16816.F32.BF16 R8, R64.reuse, R20, R8 ;  /* 0x000000144008723c */ /* 0x040fe40000041808 */
[----:B------:R-:W2:Y:S05]  /*119f0*/  LDSM.16.MT88.4 R92, [R202+0x800] ;  /* 0x00080000ca5c783b */ /* 0x000eaa0000004200 */
[C---:B------:R-:W-:Y:S01]  /*11a00*/  FMUL.FTZ R20, R73.reuse, R104 ;  /* 0x0000006849147220 */ /* 0x040fe20000410000 */
[-C--:B------:R-:W-:Y:S02]  /*11a10*/  HMMA.16816.F32.BF16 R12, R64, R22.reuse, R12 ;  /* 0x00000016400c723c */ /* 0x080fe4000004180c */
[----:B------:R-:W3:Y:S02]  /*11a20*/  LDL.LU R115, [R1] ;  /* 0x0000000001737983 */ /* 0x000ee40000300800 */
[----:B------:R-:W-:Y:S02]  /*11a30*/  FMUL.FTZ R21, R73, R105 ;  /* 0x0000006949157220 */ /* 0x000fe40000410000 */
[----:B------:R-:W3:Y:S01]  /*11a40*/  LDL.LU R114, [R1+0x4] ;  /* 0x0000040001727983 */ /* 0x000ee20000300800 */
[--C-:B----4-:R-:W-:Y:S01]  /*11a50*/  FFMA.FTZ R3, R24, c[0x0][0x2d0], -R159.reuse ;  /* 0x0000b40018037a23 */ /* 0x110fe2000001089f */
[C---:B------:R-:W-:Y:S02]  /*11a60*/  HMMA.16816.F32.BF16 R16, R76.reuse, R22, R16 ;  /* 0x000000164c10723c */ /* 0x040fe40000041810 */
[----:B------:R-:W-:Y:S01]  /*11a70*/  LDSM.16.MT88.4 R116, [R205+0x2000] ;  /* 0x00200000cd74783b */ /* 0x000fe20000004200 */
[----:B------:R4:W-:Y:S01]  /*11a80*/  MUFU.EX2 R221, R3 ;  /* 0x0000000300dd7308 */ /* 0x0009e20000000800 */
[----:B------:R-:W-:Y:S03]  /*11a90*/  FMUL.FTZ R24, R71, R108 ;  /* 0x0000006c47187220 */ /* 0x000fe60000410000 */
[C---:B------:R-:W-:Y:S02]  /*11aa0*/  FMUL.FTZ R22, R72.reuse, R106 ;  /* 0x0000006a48167220 */ /* 0x040fe40000410000 */
[----:B------:R-:W-:Y:S01]  /*11ab0*/  FMUL.FTZ R23, R72, R107 ;  /* 0x0000006b48177220 */ /* 0x000fe20000410000 */
[----:B------:R-:W-:Y:S06]  /*11ac0*/  LDSM.16.MT88.4 R132, [R202+0x2000] ;  /* 0x00200000ca84783b */ /* 0x000fec0000004200 */
[-C--:B-1----:R-:W-:Y:S02]  /*11ad0*/  HMMA.16816.F32.BF16 R20, R76, R36.reuse, R20 ;  /* 0x000000244c14723c */ /* 0x082fe40000041814 */
[----:B------:R-:W0:Y:S01]  /*11ae0*/  LDGDEPBAR ;  /* 0x00000000000079af */ /* 0x000e220000000000 */
[----:B----4-:R-:W-:Y:S02]  /*11af0*/  FFMA.FTZ R3, R26, c[0x0][0x2d0], -R159 ;  /* 0x0000b4001a037a23 */ /* 0x010fe4000001089f */
[----:B------:R-:W-:Y:S02]  /*11b00*/  FMUL.FTZ R26, R0, R110 ;  /* 0x0000006e001a7220 */ /* 0x000fe40000410000 */
[----:B------:R1:W-:Y:S02]  /*11b10*/  MUFU.EX2 R220, R3 ;  /* 0x0000000300dc7308 */ /* 0x0003e40000000800 */
[--C-:B-1----:R-:W-:Y:S03]  /*11b20*/  FFMA.FTZ R3, R176, c[0x0][0x2d0], -R152.reuse ;  /* 0x0000b400b0037a23 */ /* 0x102fe60000010898 */
[----:B------:R-:W-:Y:S05]  /*11b30*/  MOV R176, R196 ;  /* 0x000000c400b07202 */ /* 0x000fea0000000f00 */
[----:B------:R1:W-:Y:S02]  /*11b40*/  MUFU.EX2 R168, R3 ;  /* 0x0000000300a87308 */ /* 0x0003e40000000800 */
[--C-:B-1----:R-:W-:Y:S08]  /*11b50*/  FFMA.FTZ R3, R178, c[0x0][0x2d0], -R152.reuse ;  /* 0x0000b400b2037a23 */ /* 0x102ff00000010898 */
[----:B------:R1:W4:Y:S02]  /*11b60*/  MUFU.EX2 R167, R3 ;  /* 0x0000000300a77308 */ /* 0x0003240000000800 */
[--C-:B-1----:R-:W-:Y:S02]  /*11b70*/  FFMA.FTZ R3, R27, c[0x0][0x2d0], -R152.reuse ;  /* 0x0000b4001b037a23 */ /* 0x102fe40000010898 */
[----:B------:R-:W-:Y:S06]  /*11b80*/  FMUL.FTZ R27, R0, R111 ;  /* 0x0000006f001b7220 */ /* 0x000fec0000410000 */
[----:B------:R1:W-:Y:S01]  /*11b90*/  MUFU.EX2 R166, R3 ;  /* 0x0000000300a67308 */ /* 0x0003e20000000800 */
[C---:B------:R-:W-:Y:S07]  /*11ba0*/  HMMA.16816.F32.BF16 R24, R64.reuse, R36, R24 ;  /* 0x000000244018723c */ /* 0x040fee0000041818 */
[C---:B------:R-:W-:Y:S02]  /*11bb0*/  FMUL.FTZ R36, R73.reuse, R120 ;  /* 0x0000007849247220 */ /* 0x040fe40000410000 */
[----:B------:R-:W-:Y:S03]  /*11bc0*/  FMUL.FTZ R37, R73, R121 ;  /* 0x0000007949257220 */ /* 0x000fe60000410000 */
[----:B-1----:R-:W-:Y:S02]  /*11bd0*/  FFMA.FTZ R3, R29, c[0x0][0x2d0], -R152 ;  /* 0x0000b4001d037a23 */ /* 0x002fe40000010898 */
[C---:B------:R-:W-:Y:S02]  /*11be0*/  FMUL.FTZ R29, R71.reuse, R113 ;  /* 0x00000071471d7220 */ /* 0x040fe40000410000 */
[----:B------:R1:W1:Y:S01]  /*11bf0*/  MUFU.EX2 R165, R3 ;  /* 0x0000000300a57308 */ /* 0x0002620000000800 */
[----:B------:R-:W3:Y:S01]  /*11c00*/  LDL.LU R113, [R1+0x8] ;  /* 0x0000080001717983 */ /* 0x000ee20000300800 */
[--C-:B-1----:R-:W-:Y:S02]  /*11c10*/  FFMA.FTZ R3, R28, c[0x0][0x2d0], -R153.reuse ;  /* 0x0000b4001c037a23 */ /* 0x102fe40000010899 */
[----:B------:R-:W-:Y:S06]  /*11c20*/  FMUL.FTZ R28, R71, R112 ;  /* 0x00000070471c7220 */ /* 0x000fec0000410000 */
[----:B------:R1:W-:Y:S01]  /*11c30*/  MUFU.EX2 R199, R3 ;  /* 0x0000000300c77308 */ /* 0x0003e20000000800 */
[----:B------:R-:W3:Y:S01]  /*11c40*/  LDL.LU R112, [R1+0xc] ;  /* 0x00000c0001707983 */ /* 0x000ee20000300800 */
[-C--:B------:R-:W-:Y:S08]  /*11c50*/  HMMA.16816.F32.BF16 R28, R64, R38.reuse, R28 ;  /* 0x00000026401c723c */ /* 0x080ff0000004181c */
[C---:B------:R-:W-:Y:S07]  /*11c60*/  HMMA.16816.F32.BF16 R32, R76.reuse, R38, R32 ;  /* 0x000000264c20723c */ /* 0x040fee0000041820 */
[C---:B------:R-:W-:Y:S02]  /*11c70*/  FMUL.FTZ R38, R72.reuse, R122 ;  /* 0x0000007a48267220 */ /* 0x040fe40000410000 */
[----:B------:R-:W-:Y:S03]  /*11c80*/  FMUL.FTZ R39, R72, R123 ;  /* 0x0000007b48277220 */ /* 0x000fe60000410000 */
[--C-:B-1----:R-:W-:Y:S04]  /*11c90*/  FFMA.FTZ R3, R179, c[0x0][0x2d0], -R153.reuse ;  /* 0x0000b400b3037a23 */ /* 0x102fe80000010899 */
[-C--:B-----5:R-:W-:Y:S01]  /*11ca0*/  HMMA.16816.F32.BF16 R36, R76, R52.reuse, R36 ;  /* 0x000000344c24723c */ /* 0x0a0fe20000041824 */
[----:B------:R1:W-:Y:S02]  /*11cb0*/  MUFU.EX2 R198, R3 ;  /* 0x0000000300c67308 */ /* 0x0003e40000000800 */
[--C-:B-1----:R-:W-:Y:S02]  /*11cc0*/  FFMA.FTZ R3, R40, c[0x0][0x2d0], -R153.reuse ;  /* 0x0000b40028037a23 */ /* 0x102fe40000010899 */
[----:B------:R-:W-:Y:S06]  /*11cd0*/  FMUL.FTZ R40, R71, R124 ;  /* 0x0000007c47287220 */ /* 0x000fec0000410000 */
[----:B------:R1:W-:Y:S01]  /*11ce0*/  MUFU.EX2 R197, R3 ;  /* 0x0000000300c57308 */ /* 0x0003e20000000800 */
[C---:B------:R-:W-:Y:S07]  /*11cf0*/  HMMA.16816.F32.BF16 R40, R64.reuse, R52, R40 ;  /* 0x000000344028723c */ /* 0x040fee0000041828 */
[C---:B------:R-:W-:Y:S02]  /*11d00*/  FMUL.FTZ R53, R73.reuse, R137 ;  /* 0x0000008949357220 */ /* 0x040fe40000410000 */
[----:B------:R-:W-:Y:S03]  /*11d10*/  FMUL.FTZ R52, R73, R136 ;  /* 0x0000008849347220 */ /* 0x000fe60000410000 */
[--C-:B-1----:R-:W-:Y:S02]  /*11d20*/  FFMA.FTZ R3, R44, c[0x0][0x2d0], -R153.reuse ;  /* 0x0000b4002c037a23 */ /* 0x102fe40000010899 */
[----:B------:R-:W-:Y:S02]  /*11d30*/  FMUL.FTZ R44, R71, R128 ;  /* 0x00000080472c7220 */ /* 0x000fe40000410000 */
[----:B------:R1:W-:Y:S05]  /*11d40*/  MUFU.EX2 R196, R3 ;  /* 0x0000000300c47308 */ /* 0x0003ea0000000800 */
[-C--:B------:R-:W-:Y:S08]  /*11d50*/  HMMA.16816.F32.BF16 R44, R64, R54.reuse, R44 ;  /* 0x00000036402c723c */ /* 0x080ff0000004182c */
[C---:B------:R-:W-:Y:S07]  /*11d60*/  HMMA.16816.F32.BF16 R48, R76.reuse, R54, R48 ;  /* 0x000000364c30723c */ /* 0x040fee0000041830 */
[C---:B------:R-:W-:Y:S02]  /*11d70*/  FMUL.FTZ R54, R72.reuse, R138 ;  /* 0x0000008a48367220 */ /* 0x040fe40000410000 */
[----:B------:R-:W-:Y:S03]  /*11d80*/  FMUL.FTZ R55, R72, R139 ;  /* 0x0000008b48377220 */ /* 0x000fe60000410000 */
[--C-:B-1----:R-:W-:Y:S04]  /*11d90*/  FFMA.FTZ R3, R182, c[0x0][0x2d0], -R154.reuse ;  /* 0x0000b400b6037a23 */ /* 0x102fe8000001089a */
[-C--:B--2---:R-:W-:Y:S01]  /*11da0*/  HMMA.16816.F32.BF16 R52, R76, R80.reuse, R52 ;  /* 0x000000504c34723c */ /* 0x084fe20000041834 */
[----:B------:R1:W-:Y:S07]  /*11db0*/  MUFU.EX2 R195, R3 ;  /* 0x0000000300c37308 */ /* 0x0003ee0000000800 */
[C---:B------:R-:W-:Y:S07]  /*11dc0*/  HMMA.16816.F32.BF16 R56, R64.reuse, R80, R56 ;  /* 0x000000504038723c */ /* 0x040fee0000041838 */
[----:B------:R-:W-:Y:S01]  /*11dd0*/  F2FP.BF16.PACK_AB R80, R219, R218 ;  /* 0x000000dadb50723e */ /* 0x000fe200000010ff */
[-C--:B------:R-:W-:Y:S04]  /*11de0*/  HMMA.16816.F32.BF16 R60, R64, R82.reuse, R60 ;  /* 0x00000052403c723c */ /* 0x080fe8000004183c */
[----:B----4-:R-:W-:Y:S03]  /*11df0*/  F2FP.BF16.PACK_AB R81, R167, R168 ;  /* 0x000000a8a751723e */ /* 0x010fe600000010ff */
        /* <DEDUP_REMOVED lines=13> */
[----:B------:R1:W-:Y:S01]  /*11ed0*/  MUFU.EX2 R193, R3 ;  /* 0x0000000300c17308 */ /* 0x0003e20000000800 */
[----:B------:R-:W-:Y:S03]  /*11ee0*/  F2FP.BF16.PACK_AB R83, R165, R166 ;  /* 0x000000a6a553723e */ /* 0x000fe600000010ff */
[-C--:B------:R-:W-:Y:S08]  /*11ef0*/  HMMA.16816.F32.BF16 R4, R76, R84.reuse, R4 ;  /* 0x000000544c04723c */ /* 0x080ff00000041804 */
[C---:B------:R-:W-:Y:S08]  /*11f00*/  HMMA.16816.F32.BF16 R8, R80.reuse, R84, R8 ;  /* 0x000000545008723c */ /* 0x040ff00000041808 */
[-C--:B------:R-:W-:Y:S04]  /*11f10*/  HMMA.16816.F32.BF16 R12, R80, R86.reuse, R12 ;  /* 0x00000056500c723c */ /* 0x080fe8000004180c */
[----:B-1----:R-:W-:Y:S04]  /*11f20*/  FFMA.FTZ R3, R181, c[0x0][0x2d0], -R154 ;  /* 0x0000b400b5037a23 */ /* 0x002fe8000001089a */
[C---:B------:R-:W-:Y:S01]  /*11f30*/  HMMA.16816.F32.BF16 R16, R76.reuse, R86, R16 ;  /* 0x000000564c10723c */ /* 0x040fe20000041810 */
[----:B------:R1:W-:Y:S01]  /*11f40*/  MUFU.EX2 R192, R3 ;  /* 0x0000000300c07308 */ /* 0x0003e20000000800 */
[----:B------:R-:W2:Y:S06]  /*11f50*/  LDSM.16.MT88.4 R84, [R204+0x800] ;  /* 0x00080000cc54783b */ /* 0x000eac0000004200 */
[-C--:B---3--:R-:W-:Y:S08]  /*11f60*/  HMMA.16816.F32.BF16 R20, R76, R88.reuse, R20 ;  /* 0x000000584c14723c */ /* 0x088ff00000041814 */
[C---:B------:R-:W-:Y:S07]  /*11f70*/  HMMA.16816.F32.BF16 R24, R80.reuse, R88, R24 ;  /* 0x000000585018723c */ /* 0x040fee0000041818 */
[----:B------:R-:W-:Y:S01]  /*11f80*/  FFMA.FTZ R88, R243, c[0x0][0x2d0], -R153 ;  /* 0x0000b400f3587a23 */ /* 0x000fe20000010899 */
[-C--:B------:R-:W-:Y:S04]  /*11f90*/  HMMA.16816.F32.BF16 R28, R80, R90.reuse, R28 ;  /* 0x0000005a501c723c */ /* 0x080fe8000004181c */
[--C-:B-1----:R-:W-:Y:S04]  /*11fa0*/  FFMA.FTZ R3, R184, c[0x0][0x2d0], -R159.reuse ;  /* 0x0000b400b8037a23 */ /* 0x102fe8000001089f */
[C---:B------:R-:W-:Y:S01]  /*11fb0*/  HMMA.16816.F32.BF16 R32, R76.reuse, R90, R32 ;  /* 0x0000005a4c20723c */ /* 0x040fe20000041820 */
[----:B------:R1:W-:Y:S07]  /*11fc0*/  MUFU.EX2 R191, R3 ;  /* 0x0000000300bf7308 */ /* 0x0003ee0000000800 */
[-C--:B------:R-:W-:Y:S08]  /*11fd0*/  HMMA.16816.F32.BF16 R36, R76, R92.reuse, R36 ;  /* 0x0000005c4c24723c */ /* 0x080ff00000041824 */
[C---:B------:R-:W-:Y:S08]  /*11fe0*/  HMMA.16816.F32.BF16 R40, R80.reuse, R92, R40 ;  /* 0x0000005c5028723c */ /* 0x040ff00000041828 */
[-C--:B------:R-:W-:Y:S04]  /*11ff0*/  HMMA.16816.F32.BF16 R44, R80, R94.reuse, R44 ;  /* 0x0000005e502c723c */ /* 0x080fe8000004182c */
[----:B-1----:R-:W-:Y:S04]  /*12000*/  FFMA.FTZ R3, R185, c[0x0][0x2d0], -R159 ;  /* 0x0000b400b9037a23 */ /* 0x002fe8000001089f */
[C---:B------:R-:W-:Y:S01]  /*12010*/  HMMA.16816.F32.BF16 R48, R76.reuse, R94, R48 ;  /* 0x0000005e4c30723c */ /* 0x040fe20000041830 */
[----:B------:R1:W3:Y:S01]  /*12020*/  MUFU.EX2 R190, R3 ;  /* 0x0000000300be7308 */ /* 0x0002e20000000800 */
[----:B------:R-:W-:Y:S06]  /*12030*/  LDSM.16.MT88.4 R92, [R202+0x1000] ;  /* 0x00100000ca5c783b */ /* 0x000fec0000004200 */
[-C--:B--2---:R-:W-:Y:S08]  /*12040*/  HMMA.16816.F32.BF16 R52, R76, R84.reuse, R52 ;  /* 0x000000544c34723c */ /* 0x084ff00000041834 */
[C---:B------:R-:W-:Y:S08]  /*12050*/  HMMA.16816.F32.BF16 R56, R80.reuse, R84, R56 ;  /* 0x000000545038723c */ /* 0x040ff00000041838 */
[-C--:B------:R-:W-:Y:S04]  /*12060*/  HMMA.16816.F32.BF16 R60, R80, R86.reuse, R60 ;  /* 0x00000056503c723c */ /* 0x080fe8000004183c */
[----:B-1----:R-:W-:Y:S03]  /*12070*/  FFMA.FTZ R3, R186, c[0x0][0x2d0], -R152 ;  /* 0x0000b400ba037a23 */ /* 0x002fe60000010898 */
[----:B---3--:R-:W-:Y:S01]  /*12080*/  F2FP.BF16.PACK_AB R80, R190, R191 ;  /* 0x000000bfbe50723e */ /* 0x008fe200000010ff */
[----:B------:R-:W-:Y:S01]  /*12090*/  HMMA.16816.F32.BF16 R64, R76, R86, R64 ;  /* 0x000000564c40723c */ /* 0x000fe20000041840 */
[----:B------:R1:W-:Y:S01]  /*120a0*/  MUFU.EX2 R138, R3 ;  /* 0x00000003008a7308 */ /* 0x0003e20000000800 */
[----:B------:R-:W-:Y:S02]  /*120b0*/  LDSM.16.MT88.4 R84, [R205+0x1000] ;  /* 0x00100000cd54783b */ /* 0x000fe40000004200 */
[----:B------:R-:W-:Y:S03]  /*120c0*/  FFMA.FTZ R0, R0, R112, R173 ;  /* 0x0000007000007223 */ /* 0x000fe600000100ad */
[----:B------:R-:W-:Y:S02]  /*120d0*/  F2FP.BF16.PACK_AB R76, R198, R199 ;  /* 0x000000c7c64c723e */ /* 0x000fe400000010ff */
[----:B------:R-:W-:Y:S03]  /*120e0*/  F2FP.BF16.PACK_AB R78, R196, R197 ;  /* 0x000000c5c44e723e */ /* 0x000fe600000010ff */
[----:B------:R-:W-:Y:S01]  /*120f0*/  F2FP.BF16.PACK_AB R77, R194, R195 ;  /* 0x000000c3c24d723e */ /* 0x000fe200000010ff */
[----:B------:R-:W-:Y:S01]  /*12100*/  FADD.FTZ R0, R174, R0 ;  /* 0x00000000ae007221 */ /* 0x000fe20000010000 */
[----:B------:R-:W-:Y:S01]  /*12110*/  F2FP.BF16.PACK_AB R79, R192, R193 ;  /* 0x000000c1c04f723e */ /* 0x000fe200000010ff */
[--C-:B-1----:R-:W-:Y:S02]  /*12120*/  FFMA.FTZ R3, R188, c[0x0][0x2d0], -R152.reuse ;  /* 0x0000b400bc037a23 */ /* 0x102fe40000010898 */
[----:B------:R1:W-:Y:S10]  /*12130*/  MUFU.EX2 R188, R88 ;  /* 0x0000005800bc7308 */ /* 0x0003f40000000800 */
[----:B------:R2:W3:Y:S01]  /*12140*/  MUFU.EX2 R137, R3 ;  /* 0x0000000300897308 */ /* 0x0004e20000000800 */
[----:B-1----:R-:W1:Y:S01]  /*12150*/  LDSM.16.MT88.4 R88, [R201+0x1000] ;  /* 0x00100000c958783b */ /* 0x002e620000004200 */
[--C-:B--2---:R-:W-:Y:S01]  /*12160*/  FFMA.FTZ R3, R187, c[0x0][0x2d0], -R159.reuse ;  /* 0x0000b400bb037a23 */ /* 0x104fe2000001089f */
[----:B---3--:R-:W-:Y:S07]  /*12170*/  F2FP.BF16.PACK_AB R81, R137, R138 ;  /* 0x0000008a8951723e */ /* 0x008fee00000010ff */
[----:B------:R2:W-:Y:S02]  /*12180*/  MUFU.EX2 R189, R3 ;  /* 0x0000000300bd7308 */ /* 0x0005e40000000800 */
[----:B--2---:R-:W-:Y:S01]  /*12190*/  FFMA.FTZ R3, R245, c[0x0][0x2d0], -R159 ;  /* 0x0000b400f5037a23 */ /* 0x004fe2000001089f */
[-C--:B-1----:R-:W-:Y:S07]  /*121a0*/  HMMA.16816.F32.BF16 R4, R76, R88.reuse, R4 ;  /* 0x000000584c04723c */ /* 0x082fee0000041804 */
[----:B------:R1:W2:Y:S02]  /*121b0*/  MUFU.EX2 R139, R3 ;  /* 0x00000003008b7308 */ /* 0x0002a40000000800 */
[--C-:B-1----:R-:W-:Y:S03]  /*121c0*/  FFMA.FTZ R3, R248, c[0x0][0x2d0], -R152.reuse ;  /* 0x0000b400f8037a23 */ /* 0x102fe60000010898 */
[----:B--2---:R-:W-:Y:S05]  /*121d0*/  F2FP.BF16.PACK_AB R82, R139, R189 ;  /* 0x000000bd8b52723e */ /* 0x004fea00000010ff */
[----:B------:R1:W-:Y:S02]  /*121e0*/  MUFU.EX2 R136, R3 ;  /* 0x0000000300887308 */ /* 0x0003e40000000800 */
[----:B-1----:R-:W-:Y:S08]  /*121f0*/  FFMA.FTZ R3, R251, c[0x0][0x2d0], -R152 ;  /* 0x0000b400fb037a23 */ /* 0x002ff00000010898 */
[----:B------:R1:W2:Y:S02]  /*12200*/  MUFU.EX2 R141, R3 ;  /* 0x00000003008d7308 */ /* 0x0002a40000000800 */
[--C-:B-1----:R-:W-:Y:S01]  /*12210*/  FFMA.FTZ R3, R246, c[0x0][0x2d0], -R153.reuse ;  /* 0x0000b400f6037a23 */ /* 0x102fe20000010899 */
[----:B--2---:R-:W-:Y:S07]  /*12220*/  F2FP.BF16.PACK_AB R83, R141, R136 ;  /* 0x000000888d53723e */ /* 0x004fee00000010ff */
[----:B------:R1:W2:Y:S01]  /*12230*/  MUFU.EX2 R187, R3 ;  /* 0x0000000300bb7308 */ /* 0x0002a20000000800 */
[C---:B------:R-:W-:Y:S08]  /*12240*/  HMMA.16816.F32.BF16 R8, R80.reuse, R88, R8 ;  /* 0x000000585008723c */ /* 0x040ff00000041808 */
[-C--:B------:R-:W-:Y:S08]  /*12250*/  HMMA.16816.F32.BF16 R12, R80, R90.reuse, R12 ;  /* 0x0000005a500c723c */ /* 0x080ff0000004180c */
[C---:B------:R-:W-:Y:S01]  /*12260*/  HMMA.16816.F32.BF16 R16, R76.reuse, R90, R16 ;  /* 0x0000005a4c10723c */ /* 0x040fe20000041810 */
[----:B------:R-:W3:Y:S03]  /*12270*/  LDSM.16.MT88.4 R88, [R204+0x1000] ;  /* 0x00100000cc58783b */ /* 0x000ee60000004200 */
[--C-:B-1----:R-:W-:Y:S04]  /*12280*/  FFMA.FTZ R3, R249, c[0x0][0x2d0], -R154.reuse ;  /* 0x0000b400f9037a23 */ /* 0x102fe8000001089a */
[-C--:B------:R-:W-:Y:S01]  /*12290*/  HMMA.16816.F32.BF16 R20, R76, R84.reuse, R20 ;  /* 0x000000544c14723c */ /* 0x080fe20000041814 */
[----:B------:R1:W-:Y:S07]  /*122a0*/  MUFU.EX2 R186, R3 ;  /* 0x0000000300ba7308 */ /* 0x0003ee0000000800 */
[C---:B------:R-:W-:Y:S07]  /*122b0*/  HMMA.16816.F32.BF16 R24, R80.reuse, R84, R24 ;  /* 0x000000545018723c */ /* 0x040fee0000041818 */
[--C-:B------:R-:W-:Y:S01]  /*122c0*/  FFMA.FTZ R84, R98, c[0x0][0x2d0], -R153.reuse ;  /* 0x0000b40062547a23 */ /* 0x100fe20000010899 */
[-C--:B------:R-:W-:Y:S04]  /*122d0*/  HMMA.16816.F32.BF16 R28, R80, R86.reuse, R28 ;  /* 0x00000056501c723c */ /* 0x080fe8000004181c */
[----:B------:R-:W-:Y:S04]  /*122e0*/  MOV R98, R171 ;  /* 0x000000ab00627202 */ /* 0x000fe80000000f00 */
[C---:B------:R-:W-:Y:S04]  /*122f0*/  HMMA.16816.F32.BF16 R32, R76.reuse, R86, R32 ;  /* 0x000000564c20723c */ /* 0x040fe80000041820 */
[--C-:B-1----:R-:W-:Y:S04]  /*12300*/  FFMA.FTZ R3, R252, c[0x0][0x2d0], -R154.reuse ;  /* 0x0000b400fc037a23 */ /* 0x102fe8000001089a */
[-C--:B------:R-:W-:Y:S01]  /*12310*/  HMMA.16816.F32.BF16 R36, R76, R92.reuse, R36 ;  /* 0x0000005c4c24723c */ /* 0x080fe20000041824 */
[----:B------:R1:W4:Y:S07]  /*12320*/  MUFU.EX2 R143, R3 ;  /* 0x00000003008f7308 */ /* 0x00032e0000000800 */
[C---:B------:R-:W-:Y:S08]  /*12330*/  HMMA.16816.F32.BF16 R40, R80.reuse, R92, R40 ;  /* 0x0000005c5028723c */ /* 0x040ff00000041828 */
[-C--:B------:R-:W-:Y:S08]  /*12340*/  HMMA.16816.F32.BF16 R44, R80, R94.reuse, R44 ;  /* 0x0000005e502c723c */ /* 0x080ff0000004182c */
[C---:B------:R-:W-:Y:S01]  /*12350*/  HMMA.16816.F32.BF16 R48, R76.reuse, R94, R48 ;  /* 0x0000005e4c30723c */ /* 0x040fe20000041830 */
[----:B------:R-:W-:Y:S03]  /*12360*/  LDSM.16.MT88.4 R92, [R202+0x1800] ;  /* 0x00180000ca5c783b */ /* 0x000fe60000004200 */
[--C-:B-1----:R-:W-:Y:S04]  /*12370*/  FFMA.FTZ R3, R242, c[0x0][0x2d0], -R153.reuse ;  /* 0x0000b400f2037a23 */ /* 0x102fe80000010899 */
[-C--:B---3--:R-:W-:Y:S01]  /*12380*/  HMMA.16816.F32.BF16 R52, R76, R88.reuse, R52 ;  /* 0x000000584c34723c */ /* 0x088fe20000041834 */
[----:B------:R1:W-:Y:S07]  /*12390*/  MUFU.EX2 R185, R3 ;  /* 0x0000000300b97308 */ /* 0x0003ee0000000800 */
[C---:B------:R-:W-:Y:S08]  /*123a0*/  HMMA.16816.F32.BF16 R56, R80.reuse, R88, R56 ;  /* 0x000000585038723c */ /* 0x040ff00000041838 */
[-C--:B------:R-:W-:Y:S08]  /*123b0*/  HMMA.16816.F32.BF16 R60, R80, R90.reuse, R60 ;  /* 0x0000005a503c723c */ /* 0x080ff0000004183c */
[----:B------:R-:W-:Y:S01]  /*123c0*/  HMMA.16816.F32.BF16 R64, R76, R90, R64 ;  /* 0x0000005a4c40723c */ /* 0x000fe20000041840 */
[----:B------:R-:W-:Y:S03]  /*123d0*/  LDSM.16.MT88.4 R88, [R205+0x1800] ;  /* 0x00180000cd58783b */ /* 0x000fe60000004200 */
[----:B-1----:R-:W-:Y:S03]  /*123e0*/  FFMA.FTZ R3, R244, c[0x0][0x2d0], -R153 ;  /* 0x0000b400f4037a23 */ /* 0x002fe60000010899 */
[----:B--2---:R-:W-:Y:S01]  /*123f0*/  F2FP.BF16.PACK_AB R76, R187, R188 ;  /* 0x000000bcbb4c723e */ /* 0x004fe200000010ff */
[----:B------:R1:W2:Y:S01]  /*12400*/  MUFU.EX2 R184, R3 ;  /* 0x0000000300b87308 */ /* 0x0002a20000000800 */
[----:B----4-:R-:W-:Y:S03]  /*12410*/  F2FP.BF16.PACK_AB R77, R143, R186 ;  /* 0x000000ba8f4d723e */ /* 0x010fe600000010ff */
[--C-:B-1----:R-:W-:Y:S01]  /*12420*/  FFMA.FTZ R3, R247, c[0x0][0x2d0], -R154.reuse ;  /* 0x0000b400f7037a23 */ /* 0x102fe2000001089a */
[----:B--2---:R-:W-:Y:S05]  /*12430*/  F2FP.BF16.PACK_AB R78, R184, R185 ;  /* 0x000000b9b84e723e */ /* 0x004fea00000010ff */
[----:B------:R1:W-:Y:S02]  /*12440*/  MUFU.EX2 R182, R3 ;  /* 0x0000000300b67308 */ /* 0x0003e40000000800 */
[----:B-1----:R-:W-:Y:S08]  /*12450*/  FFMA.FTZ R3, R250, c[0x0][0x2d0], -R154 ;  /* 0x0000b400fa037a23 */ /* 0x002ff0000001089a */
[----:B------:R1:W2:Y:S02]  /*12460*/  MUFU.EX2 R183, R3 ;  /* 0x0000000300b77308 */ /* 0x0002a40000000800 */
[--C-:B-1----:R-:W-:Y:S01]  /*12470*/  FFMA.FTZ R3, R103, c[0x0][0x2d0], -R159.reuse ;  /* 0x0000b40067037a23 */ /* 0x102fe2000001089f */
[----:B--2---:R-:W-:Y:S07]  /*12480*/  F2FP.BF16.PACK_AB R79, R183, R182 ;  /* 0x000000b6b74f723e */ /* 0x004fee00000010ff */
[----:B------:R1:W-:Y:S02]  /*12490*/  MUFU.EX2 R142, R3 ;  /* 0x00000003008e7308 */ /* 0x0003e40000000800 */
[--C-:B-1----:R-:W-:Y:S08]  /*124a0*/  FFMA.FTZ R3, R102, c[0x0][0x2d0], -R159.reuse ;  /* 0x0000b40066037a23 */ /* 0x102ff0000001089f */
[----:B------:R1:W2:Y:S02]  /*124b0*/  MUFU.EX2 R181, R3 ;  /* 0x0000000300b57308 */ /* 0x0002a40000000800 */
[--C-:B-1----:R-:W-:Y:S01]  /*124c0*/  FFMA.FTZ R3, R101, c[0x0][0x2d0], -R152.reuse ;  /* 0x0000b40065037a23 */ /* 0x102fe20000010898 */
[----:B--2---:R-:W-:Y:S07]  /*124d0*/  F2FP.BF16.PACK_AB R80, R181, R142 ;  /* 0x0000008eb550723e */ /* 0x004fee00000010ff */
[----:B------:R1:W-:Y:S02]  /*124e0*/  MUFU.EX2 R140, R3 ;  /* 0x00000003008c7308 */ /* 0x0003e40000000800 */
[--C-:B-1----:R-:W-:Y:S01]  /*124f0*/  FFMA.FTZ R3, R96, c[0x0][0x2d0], -R152.reuse ;  /* 0x0000b40060037a23 */ /* 0x102fe20000010898 */
[----:B------:R-:W-:Y:S07]  /*12500*/  MOV R96, R158 ;  /* 0x0000009e00607202 */ /* 0x000fee0000000f00 */
[----:B------:R1:W2:Y:S02]  /*12510*/  MUFU.EX2 R158, R3 ;  /* 0x00000003009e7308 */ /* 0x0002a40000000800 */
[--C-:B-1----:R-:W-:Y:S01]  /*12520*/  FFMA.FTZ R3, R100, c[0x0][0x2d0], -R159.reuse ;  /* 0x0000b40064037a23 */ /* 0x102fe2000001089f */
[----:B--2---:R-:W-:Y:S01]  /*12530*/  F2FP.BF16.PACK_AB R81, R158, R140 ;  /* 0x0000008c9e51723e */ /* 0x004fe200000010ff */
[----:B------:R-:W-:Y:S06]  /*12540*/  LDSM.16.MT88.4 R100, [R201+0x2000] ;  /* 0x00200000c964783b */ /* 0x000fec0000004200 */
[----:B------:R1:W-:Y:S02]  /*12550*/  MUFU.EX2 R179, R3 ;  /* 0x0000000300b37308 */ /* 0x0003e40000000800 */
[----:B-1----:R-:W-:Y:S01]  /*12560*/  FFMA.FTZ R3, R99, c[0x0][0x2d0], -R159 ;  /* 0x0000b40063037a23 */ /* 0x002fe2000001089f */
[----:B------:R-:W-:Y:S07]  /*12570*/  MOV R99, R176 ;  /* 0x000000b000637202 */ /* 0x000fee0000000f00 */
        /* <DEDUP_REMOVED lines=10> */
[----:B------:R-:W-:Y:S02]  /*12620*/  MOV R97, R169 ;  /* 0x000000a900617202 */ /* 0x000fe40000000f00 */
[----:B--2---:R-:W-:Y:S03]  /*12630*/  F2FP.BF16.PACK_AB R83, R157, R156 ;  /* 0x0000009c9d53723e */ /* 0x004fe600000010ff */
[----:B------:R1:W2:Y:S04]  /*12640*/  MUFU.EX2 R178, R3 ;  /* 0x0000000300b27308 */ /* 0x0002a80000000800 */
[C---:B------:R-:W-:Y:S08]  /*12650*/  HMMA.16816.F32.BF16 R8, R80.reuse, R84, R8 ;  /* 0x000000545008723c */ /* 0x040ff00000041808 */
[-C--:B------:R-:W-:Y:S08]  /*12660*/  HMMA.16816.F32.BF16 R12, R80, R86.reuse, R12 ;  /* 0x00000056500c723c */ /* 0x080ff0000004180c */
[C---:B------:R-:W-:Y:S01]  /*12670*/  HMMA.16816.F32.BF16 R16, R76.reuse, R86, R16 ;  /* 0x000000564c10723c */ /* 0x040fe20000041810 */
[----:B------:R-:W3:Y:S03]  /*12680*/  LDSM.16.MT88.4 R84, [R204+0x1800] ;  /* 0x00180000cc54783b */ /* 0x000ee60000004200 */
[--C-:B-1----:R-:W-:Y:S01]  /*12690*/  FFMA.FTZ R3, R172, c[0x0][0x2d0], -R154.reuse ;  /* 0x0000b400ac037a23 */ /* 0x102fe2000001089a */
[----:B--2---:R-:W-:Y:S03]  /*126a0*/  F2FP.BF16.PACK_AB R148, R178, R176 ;  /* 0x000000b0b294723e */ /* 0x004fe600000010ff */
[-C--:B------:R-:W-:Y:S01]  /*126b0*/  HMMA.16816.F32.BF16 R20, R76, R88.reuse, R20 ;  /* 0x000000584c14723c */ /* 0x080fe20000041814 */
[----:B------:R1:W-:Y:S07]  /*126c0*/  MUFU.EX2 R172, R3 ;  /* 0x0000000300ac7308 */ /* 0x0003ee0000000800 */
[C---:B------:R-:W-:Y:S08]  /*126d0*/  HMMA.16816.F32.BF16 R24, R80.reuse, R88, R24 ;  /* 0x000000585018723c */ /* 0x040ff00000041818 */
[-C--:B------:R-:W-:Y:S08]  /*126e0*/  HMMA.16816.F32.BF16 R28, R80, R90.reuse, R28 ;  /* 0x0000005a501c723c */ /* 0x080ff0000004181c */
[C---:B------:R-:W-:Y:S04]  /*126f0*/  HMMA.16816.F32.BF16 R32, R76.reuse, R90, R32 ;  /* 0x0000005a4c20723c */ /* 0x040fe80000041820 */
[--C-:B-1----:R-:W-:Y:S01]  /*12700*/  FFMA.FTZ R3, R96, c[0x0][0x2d0], -R154.reuse ;  /* 0x0000b40060037a23 */ /* 0x102fe2000001089a */
[----:B------:R-:W-:Y:S03]  /*12710*/  MOV R96, R170 ;  /* 0x000000aa00607202 */ /* 0x000fe60000000f00 */
[-C--:B------:R-:W-:Y:S01]  /*12720*/  HMMA.16816.F32.BF16 R36, R76, R92.reuse, R36 ;  /* 0x0000005c4c24723c */ /* 0x080fe20000041824 */
[----:B------:R1:W2:Y:S07]  /*12730*/  MUFU.EX2 R171, R3 ;  /* 0x0000000300ab7308 */ /* 0x0002ae0000000800 */
[C---:B------:R-:W-:Y:S08]  /*12740*/  HMMA.16816.F32.BF16 R40, R80.reuse, R92, R40 ;  /* 0x0000005c5028723c */ /* 0x040ff00000041828 */
[-C--:B------:R-:W-:Y:S08]  /*12750*/  HMMA.16816.F32.BF16 R44, R80, R94.reuse, R44 ;  /* 0x0000005e502c723c */ /* 0x080ff0000004182c */
[C---:B------:R-:W-:Y:S04]  /*12760*/  HMMA.16816.F32.BF16 R48, R76.reuse, R94, R48 ;  /* 0x0000005e4c30723c */ /* 0x040fe80000041830 */
[--C-:B-1----:R-:W-:Y:S01]  /*12770*/  FFMA.FTZ R3, R164, c[0x0][0x2d0], -R153.reuse ;  /* 0x0000b400a4037a23 */ /* 0x102fe20000010899 */
[----:B--2---:R-:W-:Y:S03]  /*12780*/  F2FP.BF16.PACK_AB R149, R171, R172 ;  /* 0x000000acab95723e */ /* 0x004fe600000010ff */
[----:B------:R1:W-:Y:S01]  /*12790*/  MUFU.EX2 R170, R3 ;  /* 0x0000000300aa7308 */ /* 0x0003e20000000800 */
[-C--:B---3--:R-:W-:Y:S08]  /*127a0*/  HMMA.16816.F32.BF16 R52, R76, R84.reuse, R52 ;  /* 0x000000544c34723c */ /* 0x088ff00000041834 */
[C---:B------:R-:W-:Y:S07]  /*127b0*/  HMMA.16816.F32.BF16 R56, R80.reuse, R84, R56 ;  /* 0x000000545038723c */ /* 0x040fee0000041838 */
[----:B------:R-:W-:Y:S01]  /*127c0*/  MOV R84, R69 ;  /* 0x0000004500547202 */ /* 0x000fe20000000f00 */
[-C--:B------:R-:W-:Y:S04]  /*127d0*/  HMMA.16816.F32.BF16 R60, R80, R86.reuse, R60 ;  /* 0x00000056503c723c */ /* 0x080fe8000004183c */
[----:B------:R-:W-:Y:S01]  /*127e0*/  MOV R85, R68 ;  /* 0x0000004400557202 */ /* 0x000fe20000000f00 */
[----:B-1----:R-:W-:Y:S03]  /*127f0*/  FFMA.FTZ R3, R163, c[0x0][0x2d0], -R153 ;  /* 0x0000b400a3037a23 */ /* 0x002fe60000010899 */
[----:B------:R-:W-:Y:S01]  /*12800*/  HMMA.16816.F32.BF16 R64, R76, R86, R64 ;  /* 0x000000564c40723c */ /* 0x000fe20000041840 */
[----:B------:R1:W2:Y:S06]  /*12810*/  MUFU.EX2 R169, R3 ;  /* 0x0000000300a97308 */ /* 0x0002ac0000000800 */
[----:B------:R-:W-:Y:S01]  /*12820*/  MOV R86, R2 ;  /* 0x0000000200567202 */ /* 0x000fe20000000f00 */
[--C-:B-1----:R-:W-:Y:S01]  /*12830*/  FFMA.FTZ R3, R162, c[0x0][0x2d0], -R154.reuse ;  /* 0x0000b400a2037a23 */ /* 0x102fe2000001089a */
[----:B--2---:R-:W-:Y:S03]  /*12840*/  F2FP.BF16.PACK_AB R150, R169, R170 ;  /* 0x000000aaa996723e */ /* 0x004fe600000010ff */
[----:B------:R1:W-:Y:S02]  /*12850*/  MUFU.EX2 R164, R3 ;  /* 0x0000000300a47308 */ /* 0x0003e40000000800 */
[----:B-1----:R-:W-:Y:S08]  /*12860*/  FFMA.FTZ R3, R161, c[0x0][0x2d0], -R154 ;  /* 0x0000b400a1037a23 */ /* 0x002ff0000001089a */
[----:B------:R1:W2:Y:S02]  /*12870*/  MUFU.EX2 R163, R3 ;  /* 0x0000000300a37308 */ /* 0x0002a40000000800 */
[----:B-1----:R-:W-:Y:S01]  /*12880*/  FFMA.FTZ R3, R99, c[0x0][0x2d0], -R159 ;  /* 0x0000b40063037a23 */ /* 0x002fe2000001089f */
[----:B--2---:R-:W-:Y:S07]  /*12890*/  F2FP.BF16.PACK_AB R151, R163, R164 ;  /* 0x000000a4a397723e */ /* 0x004fee00000010ff */
[----:B------:R1:W-:Y:S01]  /*128a0*/  MUFU.EX2 R162, R3 ;  /* 0x0000000300a27308 */ /* 0x0003e20000000800 */
[-C--:B------:R-:W-:Y:S07]  /*128b0*/  HMMA.16816.F32.BF16 R92, R148, R100.reuse, R4 ;  /* 0x00000064945c723c */ /* 0x080fee0000041804 */
[----:B------:R-:W-:Y:S02]  /*128c0*/  FFMA.FTZ R5, R72, R114, R234 ;  /* 0x0000007248057223 */ /* 0x000fe400000100ea */
[----:B------:R-:W-:Y:S03]  /*128d0*/  FFMA.FTZ R4, R71, R113, R228 ;  /* 0x0000007147047223 */ /* 0x000fe600000100e4 */
[----:B------:R-:W-:Y:S02]  /*128e0*/  FADD.FTZ R5, R235, R5 ;  /* 0x00000005eb057221 */ /* 0x000fe40000010000 */
[----:B------:R-:W-:Y:S02]  /*128f0*/  FADD.FTZ R4, R229, R4 ;  /* 0x00000004e5047221 */ /* 0x000fe40000010000 */
[--C-:B-1----:R-:W-:Y:S04]  /*12900*/  FFMA.FTZ R3, R98, c[0x0][0x2d0], -R159.reuse ;  /* 0x0000b40062037a23 */ /* 0x102fe8000001089f */
        /* <DEDUP_REMOVED lines=12> */
[----:B--2---:R-:W-:Y:S01]  /*129d0*/  F2FP.BF16.PACK_AB R146, R159, R160 ;  /* 0x000000a09f92723e */ /* 0x004fe200000010ff */
[----:B------:R-:W-:Y:S06]  /*129e0*/  FFMA.FTZ R152, R75, c[0x0][0x2d0], -R152 ;  /* 0x0000b4004b987a23 */ /* 0x000fec0000010898 */
[----:B------:R1:W-:Y:S10]  /*129f0*/  MUFU.EX2 R153, R3 ;  /* 0x0000000300997308 */ /* 0x0003f40000000800 */
[----:B------:R-:W2:Y:S01]  /*12a00*/  MUFU.EX2 R74, R152 ;  /* 0x00000098004a7308 */ /* 0x000ea20000000800 */
[----:B-1----:R-:W-:Y:S04]  /*12a10*/  FFMA.FTZ R3, R73, R115, R238 ;  /* 0x0000007349037223 */ /* 0x002fe800000100ee */
[----:B------:R-:W-:Y:S04]  /*12a20*/  FADD.FTZ R3, R240, R3 ;  /* 0x00000003f0037221 */ /* 0x000fe80000010000 */
[----:B------:R-:W-:Y:S01]  /*12a30*/  FADD.FTZ R3, R239, R3 ;  /* 0x00000003ef037221 */ /* 0x000fe20000010000 */
[----:B--2---:R-:W-:Y:S07]  /*12a40*/  F2FP.BF16.PACK_AB R147, R74, R153 ;  /* 0x000000994a93723e */ /* 0x004fee00000010ff */
[C---:B------:R-:W-:Y:S07]  /*12a50*/  HMMA.16816.F32.BF16 R88, R144.reuse, R100, R8 ;  /* 0x000000649058723c */ /* 0x040fee0000041808 */
[----:B------:R-:W-:Y:S01]  /*12a60*/  FADD.FTZ R9, R236, R5 ;  /* 0x00000005ec097221 */ /* 0x000fe20000010000 */
[-C--:B------:R-:W-:Y:S04]  /*12a70*/  HMMA.16816.F32.BF16 R96, R144, R102.reuse, R12 ;  /* 0x000000669060723c */ /* 0x080fe8000004180c */
[----:B------:R-:W-:Y:S02]  /*12a80*/  FADD.FTZ R11, R232, R4 ;  /* 0x00000004e80b7221 */ /* 0x000fe40000010000 */
[----:B------:R-:W-:Y:S01]  /*12a90*/  FADD.FTZ R10, R175, R0 ;  /* 0x00000000af0a7221 */ /* 0x000fe20000010000 */
[----:B------:R-:W1:Y:S01]  /*12aa0*/  LDSM.16.MT88.4 R4, [R204+0x2000] ;  /* 0x00200000cc04783b */ /* 0x000e620000004200 */
        /* <DEDUP_REMOVED lines=77> */
[----:B------:R-:W-:Y:S01]  /*12f80*/  STL [R1], R5 ;  /* 0x0000000501007387 */ /* 0x000fe20000100800 */
        /* <DEDUP_REMOVED lines=9> */
.L_x_313:
[----:B------:R-:W-:Y:S05]  /*13020*/  BRA.DIV ~URZ, `(.L_x_315) ;  /* 0x00004d827f007947 */ /* 0x000fea000b800000 */
[----:B------:R-:W3:Y:S04]  /*13030*/  LDL.LU R11, [R1] ;  /* 0x00000000010b7983 */ /* 0x000ee80000300800 */
[----:B------:R-:W4:Y:S04]  /*13040*/  LDL.LU R8, [R1+0x4] ;  /* 0x0000040001087983 */ /* 0x000f280000300800 */
[----:B-1----:R-:W5:Y:S04]  /*13050*/  LDL.LU R4, [R1+0x8] ;  /* 0x0000080001047983 */ /* 0x002f680000300800 */
[----:B--2---:R-:W2:Y:S04]  /*13060*/  LDL.LU R10, [R1+0xc] ;  /* 0x00000c00010a7983 */ /* 0x004ea80000300800 */
[----:B---3--:R-:W1:Y:S04]  /*13070*/  SHFL.BFLY PT, R3, R11, 0x2, 0x1f ;  /* 0x0c401f000b037f89 */ /* 0x008e6800000e0000 */
[----:B----4-:R-:W3:Y:S04]  /*13080*/  SHFL.BFLY PT, R0, R8, 0x2, 0x1f ;  /* 0x0c401f0008007f89 */ /* 0x010ee800000e0000 */
[----:B-----5:R-:W4:Y:S04]  /*13090*/  SHFL.BFLY PT, R6, R4, 0x2, 0x1f ;  /* 0x0c401f0004067f89 */ /* 0x020f2800000e0000 */
[----:B--2---:R-:W2:Y:S01]  /*130a0*/  SHFL.BFLY PT, R7, R10, 0x2, 0x1f ;  /* 0x0c401f000a077f89 */ /* 0x004ea200000e0000 */
[----:B-1----:R-:W-:-:S02]  /*130b0*/  FADD.FTZ R3, R3, R11 ;  /* 0x0000000b03037221 */ /* 0x002fc40000010000 */
[----:B---3--:R-:W-:Y:S02]  /*130c0*/  FADD.FTZ R0, R0, R8 ;  /* 0x0000000800007221 */ /* 0x008fe40000010000 */
[----:B----4-:R-:W-:-:S03]  /*130d0*/  FADD.FTZ R6, R6, R4 ;  /* 0x0000000406067221 */ /* 0x010fc60000010000 */
[----:B------:R-:W1:Y:S01]  /*130e0*/  SHFL.BFLY PT, R5, R0, 0x1, 0x1f ;  /* 0x0c201f0000057f89 */ /* 0x000e6200000e0000 */
[----:B--2---:R-:W-:-:S03]  /*130f0*/  FADD.FTZ R7, R7, R10 ;  /* 0x0000000a07077221 */ /* 0x004fc60000010000 */
[----:B------:R-:W2:Y:S04]  /*13100*/  SHFL.BFLY PT, R4, R3, 0x1, 0x1f ;  /* 0x0c201f0003047f89 */ /* 0x000ea800000e0000 */
[----:B------:R-:W3:Y:S04]  /*13110*/  SHFL.BFLY PT, R8, R6, 0x1, 0x1f ;  /* 0x0c201f0006087f89 */ /* 0x000ee800000e0000 */
[----:B------:R4:W4:Y:S01]  /*13120*/  SHFL.BFLY PT, R9, R7, 0x1, 0x1f ;  /* 0x0c201f0007097f89 */ /* 0x00092200000e0000 */
[----:B-1----:R-:W-:Y:S02]  /*13130*/  FADD.FTZ R5, R0, R5 ;  /* 0x0000000500057221 */ /* 0x002fe40000010000 */
[----:B--2---:R-:W-:-:S02]  /*13140*/  FADD.FTZ R3, R3, R4 ;  /* 0x0000000403037221 */ /* 0x004fc40000010000 */
[----:B---3--:R-:W-:-:S03]  /*13150*/  FADD.FTZ R6, R6, R8 ;  /* 0x0000000806067221 */ /* 0x008fc60000010000 */
.L_x_397:
[----:B------:R-:W-:Y:S01]  /*13160*/  FSETP.NE.FTZ.AND P3, PT, R3, RZ, PT ;  /* 0x000000ff0300720b */ /* 0x000fe20003f75000 */
[----:B----4-:R-:W-:Y:S01]  /*13170*/  FADD.FTZ R7, R9, R7 ;  /* 0x0000000709077221 */ /* 0x010fe20000010000 */
[----:B------:R-:W-:Y:S02]  /*13180*/  MOV R0, RZ ;  /* 0x000000ff00007202 */ /* 0x000fe40000000f00 */
[----:B------:R-:W-:Y:S02]  /*13190*/  FSETP.NE.FTZ.AND P1, PT, R6, RZ, PT ;  /* 0x000000ff0600720b */ /* 0x000fe40003f35000 */
[----:B------:R-:W-:Y:S02]  /*131a0*/  FSETP.NE.FTZ.AND P2, PT, R5, RZ, PT ;  /* 0x000000ff0500720b */ /* 0x000fe40003f55000 */
[----:B------:R-:W-:Y:S02]  /*131b0*/  MOV R4, RZ ;  /* 0x000000ff00047202 */ /* 0x000fe40000000f00 */
[----:B------:R-:W-:-:S02]  /*131c0*/  FSETP.NE.FTZ.AND P0, PT, R7, RZ, PT ;  /* 0x000000ff0700720b */ /* 0x000fc40003f15000 */
[----:B------:R-:W-:Y:S01]  /*131d0*/  MOV R32, 0xff800000 ;  /* 0xff80000000207802 */ /* 0x000fe20000000f00 */
[----:B------:R-:W1:Y:S01]  /*131e0*/  @P3 MUFU.RCP R0, R3 ;  /* 0x0000000300003308 */ /* 0x000e620000001000 */
[----:B------:R-:W-:Y:S02]  /*131f0*/  MOV R31, 0xff800000 ;  /* 0xff800000001f7802 */ /* 0x000fe40000000f00 */
[----:B------:R-:W-:Y:S02]  /*13200*/  MOV R30, 0xff800000 ;  /* 0xff800000001e7802 */ /* 0x000fe40000000f00 */
[----:B------:R-:W-:-:S03]  /*13210*/  MOV R27, 0xff800000 ;  /* 0xff800000001b7802 */ /* 0x000fc60000000f00 */
[----:B------:R2:W-:Y:S01]  /*13220*/  @P3 MUFU.LG2 R10, R3 ;  /* 0x00000003000a3308 */ /* 0x0005e20000000c00 */
[----:B-1----:R-:W-:-:S07]  /*13230*/  FMUL.FTZ R74, R0, R92 ;  /* 0x0000005c004a7220 */ /* 0x002fce0000410000 */
[----:B------:R-:W1:Y:S01]  /*13240*/  @P2 MUFU.RCP R4, R5 ;  /* 0x0000000500042308 */ /* 0x000e620000001000 */
[C---:B------:R-:W-:Y:S02]  /*13250*/  FMUL.FTZ R75, R0.reuse, R93 ;  /* 0x0000005d004b7220 */ /* 0x040fe40000410000 */
[C---:B------:R-:W-:Y:S02]  /*13260*/  FMUL.FTZ R76, R0.reuse, R100 ;  /* 0x00000064004c7220 */ /* 0x040fe40000410000 */
[C---:B------:R-:W-:Y:S01]  /*13270*/  FMUL.FTZ R77, R0.reuse, R101 ;  /* 0x00000065004d7220 */ /* 0x040fe20000410000 */
[----:B--2---:R-:W-:Y:S01]  /*13280*/  MOV R3, RZ ;  /* 0x000000ff00037202 */ /* 0x004fe20000000f00 */
[C---:B------:R-:W-:Y:S01]  /*13290*/  FMUL.FTZ R78, R0.reuse, R104 ;  /* 0x00000068004e7220 */ /* 0x040fe20000410000 */
[----:B------:R2:W-:Y:S01]  /*132a0*/  @P2 MUFU.LG2 R9, R5 ;  /* 0x0000000500092308 */ /* 0x0005e20000000c00 */
[C---:B------:R-:W-:Y:S02]  /*132b0*/  FMUL.FTZ R79, R0.reuse, R105 ;  /* 0x00000069004f7220 */ /* 0x040fe40000410000 */
[----:B------:R-:W-:-:S02]  /*132c0*/  FMUL.FTZ R82, R0, R116 ;  /* 0x0000007400527220 */ /* 0x000fc40000410000 */
[C---:B------:R-:W-:Y:S02]  /*132d0*/  FMUL.FTZ R83, R0.reuse, R117 ;  /* 0x0000007500537220 */ /* 0x040fe40000410000 */
[C---:B------:R-:W-:Y:S01]  /*132e0*/  FMUL.FTZ R66, R0.reuse, R120 ;  /* 0x0000007800427220 */ /* 0x040fe20000410000 */
[----:B------:R-:W3:Y:S01]  /*132f0*/  @P1 MUFU.RCP R3, R6 ;  /* 0x0000000600031308 */ /* 0x000ee20000001000 */
[C---:B------:R-:W-:Y:S02]  /*13300*/  FMUL.FTZ R67, R0.reuse, R121 ;  /* 0x0000007900437220 */ /* 0x040fe40000410000 */
[C---:B------:R-:W-:Y:S02]  /*13310*/  FMUL.FTZ R86, R0.reuse, R132 ;  /* 0x0000008400567220 */ /* 0x040fe40000410000 */
[C---:B------:R-:W-:Y:S02]  /*13320*/  FMUL.FTZ R87, R0.reuse, R133 ;  /* 0x0000008500577220 */ /* 0x040fe40000410000 */
[C---:B------:R-:W-:Y:S01]  /*13330*/  FMUL.FTZ R84, R0.reuse, R136 ;  /* 0x0000008800547220 */ /* 0x040fe20000410000 */
[----:B--2---:R-:W-:Y:S01]  /*13340*/  @P2 MOV R5, 0x3f317218 ;  /* 0x3f31721800052802 */ /* 0x004fe20000000f00 */
[----:B------:R-:W-:-:S02]  /*13350*/  FMUL.FTZ R85, R0, R137 ;  /* 0x0000008900557220 */ /* 0x000fc40000410000 */
[C---:B------:R-:W-:Y:S02]  /*13360*/  FMUL.FTZ R64, R0.reuse, R148 ;  /* 0x0000009400407220 */ /* 0x040fe40000410000 */
[----:B------:R-:W-:Y:S02]  /*13370*/  FMUL.FTZ R65, R0, R149 ;  /* 0x0000009500417220 */ /* 0x000fe40000410000 */
[----:B------:R2:W4:Y:S01]  /*13380*/  @P1 MUFU.LG2 R0, R6 ;  /* 0x0000000600001308 */ /* 0x0005220000000c00 */
[C---:B-1----:R-:W-:Y:S02]  /*13390*/  FMUL.FTZ R100, R4.reuse, R106 ;  /* 0x0000006a04647220 */ /* 0x042fe40000410000 */
[----:B------:R-:W-:Y:S02]  /*133a0*/  FMUL.FTZ R101, R4, R107 ;  /* 0x0000006b04657220 */ /* 0x000fe40000410000 */
[C---:B---3--:R-:W-:Y:S02]  /*133b0*/  FMUL.FTZ R52, R3.reuse, R88 ;  /* 0x0000005803347220 */ /* 0x048fe40000410000 */
[----:B------:R-:W-:-:S02]  /*133c0*/  FMUL.FTZ R53, R3, R89 ;  /* 0x0000005903357220 */ /* 0x000fc40000410000 */
[C---:B------:R-:W-:Y:S02]  /*133d0*/  FMUL.FTZ R40, R3.reuse, R96 ;  /* 0x0000006003287220 */ /* 0x040fe40000410000 */
[C---:B------:R-:W-:Y:S02]  /*133e0*/  FMUL.FTZ R41, R3.reuse, R97 ;  /* 0x0000006103297220 */ /* 0x040fe40000410000 */
[C---:B------:R-:W-:Y:S02]  /*133f0*/  FMUL.FTZ R42, R3.reuse, R108 ;  /* 0x0000006c032a7220 */ /* 0x040fe40000410000 */
[C---:B------:R-:W-:Y:S01]  /*13400*/  FMUL.FTZ R43, R3.reuse, R109 ;  /* 0x0000006d032b7220 */ /* 0x040fe20000410000 */
[----:B--2---:R-:W-:Y:S01]  /*13410*/  @P3 MOV R6, 0x3f317218 ;  /* 0x3f31721800063802 */ /* 0x004fe20000000f00 */
[----:B----4-:R-:W-:Y:S01]  /*13420*/  @P1 FMUL.FTZ R8, R0, 0.69314718246459960938 ;  /* 0x3f31721800081820 */ /* 0x010fe20000410000 */
[----:B------:R-:W-:Y:S01]  /*13430*/  MOV R0, RZ ;  /* 0x000000ff00007202 */ /* 0x000fe20000000f00 */
[----:B------:R-:W-:-:S02]  /*13440*/  FMUL.FTZ R44, R3, R112 ;  /* 0x00000070032c7220 */ /* 0x000fc40000410000 */
[C---:B------:R-:W-:Y:S02]  /*13450*/  FMUL.FTZ R45, R3.reuse, R113 ;  /* 0x00000071032d7220 */ /* 0x040fe40000410000 */
[C---:B------:R-:W-:Y:S01]  /*13460*/  FMUL.FTZ R58, R3.reuse, R124 ;  /* 0x0000007c033a7220 */ /* 0x040fe20000410000 */
[----:B------:R-:W-:Y:S01]  /*13470*/  @P0 MUFU.RCP R0, R7 ;  /* 0x0000000700000308 */ /* 0x000fe20000001000 */
[C---:B------:R-:W-:Y:S02]  /*13480*/  FMUL.FTZ R59, R3.reuse, R125 ;  /* 0x0000007d033b7220 */ /* 0x040fe40000410000 */
[C---:B------:R-:W-:Y:S02]  /*13490*/  FMUL.FTZ R54, R3.reuse, R128 ;  /* 0x0000008003367220 */ /* 0x040fe40000410000 */
[C---:B------:R-:W-:Y:S02]  /*134a0*/  FMUL.FTZ R55, R3.reuse, R129 ;  /* 0x0000008103377220 */ /* 0x040fe40000410000 */
[----:B------:R-:W-:-:S02]  /*134b0*/  FMUL.FTZ R46, R3, R140 ;  /* 0x0000008c032e7220 */ /* 0x000fc40000410000 */
[C---:B------:R-:W-:Y:S02]  /*134c0*/  FMUL.FTZ R47, R3.reuse, R141 ;  /* 0x0000008d032f7220 */ /* 0x040fe40000410000 */
[C---:B------:R-:W-:Y:S02]  /*134d0*/  FMUL.FTZ R34, R3.reuse, R144 ;  /* 0x0000009003227220 */ /* 0x040fe40000410000 */
[----:B------:R-:W-:Y:S02]  /*134e0*/  FMUL.FTZ R35, R3, R145 ;  /* 0x0000009103237220 */ /* 0x000fe40000410000 */
[C---:B------:R-:W-:Y:S01]  /*134f0*/  FMUL.FTZ R94, R4.reuse, R94 ;  /* 0x0000005e045e7220 */ /* 0x040fe20000410000 */
[----:B------:R-:W1:Y:S01]  /*13500*/  @P0 MUFU.LG2 R3, R7 ;  /* 0x0000000700030308 */ /* 0x000e620000000c00 */
        /* <DEDUP_REMOVED lines=12> */
[----:B------:R-:W-:Y:S01]  /*135d0*/  FMUL.FTZ R73, R4, R151 ;  /* 0x0000009704497220 */ /* 0x000fe20000410000 */
[----:B------:R-:W-:Y:S01]  /*135e0*/  @P1 MOV R4, 0x3f317218 ;  /* 0x3f31721800041802 */ /* 0x000fe20000000f00 */
[----:B------:R-:W-:-:S02]  /*135f0*/  @P2 FMUL.FTZ R9, R9, 0.69314718246459960938 ;  /* 0x3f31721809092820 */ /* 0x000fc40000410000 */
[----:B------:R-:W-:Y:S02]  /*13600*/  @P2 FMUL.FTZ R5, R5, c[0x0][0x2d0] ;  /* 0x0000b40005052a20 */ /* 0x000fe40000410000 */
[----:B------:R-:W-:Y:S02]  /*13610*/  @P1 FMUL.FTZ R4, R4, c[0x0][0x2d0] ;  /* 0x0000b40004041a20 */ /* 0x000fe40000410000 */
[----:B------:R-:W-:Y:S02]  /*13620*/  @P3 FMUL.FTZ R10, R10, 0.69314718246459960938 ;  /* 0x3f3172180a0a3820 */ /* 0x000fe40000410000 */
[----:B------:R-:W-:Y:S01]  /*13630*/  @P1 FFMA.FTZ R32, R4, R68, R8 ;  /* 0x0000004404201223 */ /* 0x000fe20000010008 */
[----:B------:R-:W-:Y:S01]  /*13640*/  @P0 MOV R4, 0x3f317218 ;  /* 0x3f31721800040802 */ /* 0x000fe20000000f00 */
[----:B------:R-:W-:Y:S02]  /*13650*/  @P3 FMUL.FTZ R6, R6, c[0x0][0x2d0] ;  /* 0x0000b40006063a20 */ /* 0x000fe40000410000 */
[----:B------:R-:W-:Y:S01]  /*13660*/  @P2 FFMA.FTZ R31, R5, R69, R9 ;  /* 0x00000045051f2223 */ /* 0x000fe20000010009 */
[----:B------:R-:W-:Y:S01]  /*13670*/  MOV R5, 0x1 ;  /* 0x0000000100057802 */ /* 0x000fe20000000f00 */
[----:B-1----:R-:W-:-:S02]  /*13680*/  @P0 FMUL.FTZ R3, R3, 0.69314718246459960938 ;  /* 0x3f31721803030820 */ /* 0x002fc40000410000 */
[----:B------:R-:W-:Y:S02]  /*13690*/  @P0 FMUL.FTZ R4, R4, c[0x0][0x2d0] ;  /* 0x0000b40004040a20 */ /* 0x000fe40000410000 */
[----:B------:R-:W-:Y:S02]  /*136a0*/  @P3 FFMA.FTZ R30, R6, R70, R10 ;  /* 0x00000046061e3223 */ /* 0x000fe4000001000a */
        /* <DEDUP_REMOVED lines=18> */
.L_x_254:
[----:B------:R2:W5:Y:S01]  /*137d0*/  LDL R6, [R1+0x30] ;  /* 0x0000300001067983 */ /* 0x0005620000100800 */
[----:B------:R-:W-:Y:S03]  /*137e0*/  BSSY B0, `(.L_x_316) ;  /* 0x0000012000007945 */ /* 0x000fe60003800000 */
[----:B------:R-:W3:Y:S02]  /*137f0*/  S2R R17, SR_TID.X ;  /* 0x0000000000117919 */ /* 0x000ee40000002100 */
[----:B---3--:R-:W-:-:S13]  /*13800*/  LOP3.LUT P0, RZ, R17, 0x7f, RZ, 0xc0, !PT ;  /* 0x0000007f11ff7812 */ /* 0x008fda000780c0ff */
[----:B------:R-:W-:Y:S05]  /*13810*/  @P0 BRA `(.L_x_317) ;  /* 0x000000e000000947 */ /* 0x000fea0003800000 */
[----:B--2---:R-:W2:Y:S01]  /*13820*/  S2R R4, SR_LANEID ;  /* 0x0000000000047919 */ /* 0x004ea20000000000 */
[----:B------:R-:W-:Y:S01]  /*13830*/  VOTEU.ANY UR4, UPT, PT ;  /* 0x0000000000047886 */ /* 0x000fe200038e0100 */
[----:B------:R-:W-:Y:S01]  /*13840*/  IMAD.MOV.U32 R5, RZ, RZ, c[0x0][0x564] ;  /* 0x00015900ff057624 */ /* 0x000fe200078e00ff */
[----:B-1----:R-:W2:Y:S08]  /*13850*/  FLO.U32 R3, UR4 ;  /* 0x0000000400037d00 */ /* 0x002eb000080e0000 */
        /* <DEDUP_REMOVED lines=10> */
.L_x_317:
[----:B--2---:R-:W-:Y:S05]  /*13900*/  BSYNC B0 ;  /* 0x0000000000007941 */ /* 0x004fea0003800000 */
.L_x_316:
[----:B------:R-:W2:Y:S01]  /*13910*/  LDL R18, [R1+0x10] ;  /* 0x0000100001127983 */ /* 0x000ea20000100800 */
[----:B------:R-:W-:Y:S01]  /*13920*/  SHF.R.S32.HI R14, RZ, 0x1f, R17 ;  /* 0x0000001fff0e7819 */ /* 0x000fe20000011411 */
[----:B------:R-:W-:Y:S01]  /*13930*/  BSSY B1, `(.L_x_318) ;  /* 0x00002d9000017945 */ /* 0x000fe20003800000 */
[----:B------:R-:W-:Y:S01]  /*13940*/  PRMT R0, R0, 0x9910, RZ ;  /* 0x0000991000007816 */ /* 0x000fe200000000ff */
[----:B-----5:R-:W-:Y:S01]  /*13950*/  IMAD.MOV.U32 R49, RZ, RZ, R6 ;  /* 0x000000ffff317224 */ /* 0x020fe200078e0006 */
[----:B-1----:R-:W-:Y:S02]  /*13960*/  LEA.HI R3, R14, R17, RZ, 0x3 ;  /* 0x000000110e037211 */ /* 0x002fe400078f18ff */
[----:B------:R-:W-:Y:S02]  /*13970*/  ISETP.NE.AND P0, PT, R0, RZ, PT ;  /* 0x000000ff0000720c */ /* 0x000fe40003f05270 */
[----:B------:R-:W-:Y:S02]  /*13980*/  LOP3.LUT R2, R3, 0xfffffff8, RZ, 0xc0, !PT ;  /* 0xfffffff803027812 */ /* 0x000fe400078ec0ff */
[----:B------:R-:W-:-:S03]  /*13990*/  SHF.R.S32.HI R48, RZ, 0x3, R3 ;  /* 0x00000003ff307819 */ /* 0x000fc60000011403 */
[----:B------:R-:W-:-:S04]  /*139a0*/  IMAD.IADD R2, R17, 0x1, -R2 ;  /* 0x0000000111027824 */ /* 0x000fc800078e0a02 */
[C---:B------:R-:W-:Y:S02]  /*139b0*/  IMAD.SHL.U32 R0, R2.reuse, 0x8, RZ ;  /* 0x0000000802007824 */ /* 0x040fe400078e00ff */
[----:B------:R-:W-:-:S03]  /*139c0*/  IMAD R28, R2, 0x10, R48 ;  /* 0x00000010021c7824 */ /* 0x000fc600078e0230 */
[----:B------:R-:W-:Y:S02]  /*139d0*/  SHF.R.S32.HI R80, RZ, 0x1f, R0 ;  /* 0x0000001fff507819 */ /* 0x000fe40000011400 */
[----:B--2---:R-:W-:Y:S01]  /*139e0*/  SHF.R.S32.HI R11, RZ, 0x1f, R18 ;  /* 0x0000001fff0b7819 */ /* 0x004fe20000011412 */
[----:B------:R-:W-:Y:S05]  /*139f0*/  @!P0 BRA `(.L_x_319) ;  /* 0x0000215000008947 */ /* 0x000fea0003800000 */
[----:B------:R-:W2:Y:S04]  /*13a00*/  LDL R7, [R1+0x50] ;  /* 0x0000500001077983 */ /* 0x000ea80000100800 */
[----:B------:R-:W3:Y:S04]  /*13a10*/  LDL R15, [R1+0x58] ;  /* 0x00005800010f7983 */ /* 0x000ee80000100800 */
[----:B------:R-:W4:Y:S04]  /*13a20*/  LDL R13, [R1+0x60] ;  /* 0x00006000010d7983 */ /* 0x000f280000100800 */
[----:B------:R-:W3:Y:S04]  /*13a30*/  LDL R12, [R1+0x64] ;  /* 0x00006400010c7983 */ /* 0x000ee80000100800 */
[----:B------:R-:W1:Y:S01]  /*13a40*/  S2R R4, SR_TID.X ;  /* 0x0000000000047919 */ /* 0x000e620000002100 */
[----:B------:R-:W-:Y:S01]  /*13a50*/  LEA.HI R10, R14, R17, RZ, 0x2 ;  /* 0x000000110e0a7211 */ /* 0x000fe200078f10ff */
[----:B------:R-:W-:Y:S01]  /*13a60*/  WARPSYNC 0xffffffff ;  /* 0xffffffff00007948 */ /* 0x000fe20003800000 */
[----:B-1----:R-:W-:-:S04]  /*13a70*/  SHF.R.S32.HI R5, RZ, 0x1f, R4 ;  /* 0x0000001fff057819 */ /* 0x002fc80000011404 */
[----:B------:R-:W-:Y:S02]  /*13a80*/  LEA.HI R5, R5, R4, RZ, 0x2 ;  /* 0x0000000405057211 */ /* 0x000fe400078f10ff */
[----:B------:R-:W-:Y:S02]  /*13a90*/  SHF.R.S32.HI R4, RZ, 0x1f, R10 ;  /* 0x0000001fff047819 */ /* 0x000fe4000001140a */
[----:B------:R-:W-:-:S04]  /*13aa0*/  SHF.R.S32.HI R5, RZ, 0x2, R5 ;  /* 0x00000002ff057819 */ /* 0x000fc80000011405 */
[----:B------:R-:W-:-:S04]  /*13ab0*/  LEA.HI R4, R4, R5, RZ, 0x3 ;  /* 0x0000000504047211 */ /* 0x000fc800078f18ff */
[----:B------:R-:W-:-:S05]  /*13ac0*/  LOP3.LUT R4, R4, 0xfffffff8, RZ, 0xc0, !PT ;  /* 0xfffffff804047812 */ /* 0x000fca00078ec0ff */
[----:B------:R-:W-:Y:S02]  /*13ad0*/  IMAD.IADD R4, R5, 0x1, -R4 ;  /* 0x0000000105047824 */ /* 0x000fe400078e0a04 */
[----:B------:R-:W-:-:S03]  /*13ae0*/  IMAD.MOV.U32 R9, RZ, RZ, -0x10 ;  /* 0xfffffff0ff097424 */ /* 0x000fc600078e00ff */
[----:B------:R-:W-:Y:S01]  /*13af0*/  LOP3.LUT R2, R4, 0x1, RZ, 0xc0, !PT ;  /* 0x0000000104027812 */ /* 0x000fe200078ec0ff */
[----:B------:R-:W-:Y:S03]  /*13b00*/  BAR.SYNC.DEFER_BLOCKING 0x1, 0x80 ;  /* 0x0042000000007b1d */ /* 0x000fe60000010000 */
[----:B------:R-:W-:Y:S02]  /*13b10*/  ISETP.NE.U32.AND P0, PT, R2, 0x1, PT ;  /* 0x000000010200780c */ /* 0x000fe40003f05070 */
[----:B------:R-:W-:Y:S02]  /*13b20*/  F2FP.BF16.PACK_AB R3, R75, R74 ;  /* 0x0000004a4b03723e */ /* 0x000fe400000010ff */
[----:B------:R-:W-:Y:S02]  /*13b30*/  SEL R9, R9, 0x10, !P0 ;  /* 0x0000001009097807 */ /* 0x000fe40004000000 */
[----:B------:R-:W-:-:S02]  /*13b40*/  F2FP.BF16.PACK_AB R6, R95, R94 ;  /* 0x0000005e5f06723e */ /* 0x000fc400000010ff */
[----:B------:R-:W-:Y:S01]  /*13b50*/  F2FP.BF16.PACK_AB R5, R77, R76 ;  /* 0x0000004c4d05723e */ /* 0x000fe200000010ff */
[----:B------:R-:W-:Y:S01]  /*13b60*/  IMAD.MOV.U32 R8, RZ, RZ, 0x20 ;  /* 0x00000020ff087424 */ /* 0x000fe200078e00ff */
[----:B------:R-:W-:Y:S02]  /*13b70*/  LOP3.LUT P0, RZ, R4, 0x2, RZ, 0xc0, !PT ;  /* 0x0000000204ff7812 */ /* 0x000fe4000780c0ff */
[----:B------:R-:W-:Y:S02]  /*13b80*/  F2FP.BF16.PACK_AB R4, R39, R38 ;  /* 0x000000262704723e */ /* 0x000fe400000010ff */
[----:B------:R-:W-:Y:S02]  /*13b90*/  SEL R8, R8, 0xffffffe0, !P0 ;  /* 0xffffffe008087807 */ /* 0x000fe40004000000 */
[----:B------:R-:W-:-:S04]  /*13ba0*/  ISETP.NE.U32.AND P2, PT, RZ, c[0x0][0x500], PT ;  /* 0x00014000ff007a0c */ /* 0x000fc80003f45070 */
[----:B------:R-:W-:Y:S01]  /*13bb0*/  ISETP.NE.AND.EX P2, PT, RZ, c[0x0][0x504], PT, P2 ;  /* 0x00014100ff007a0c */ /* 0x000fe20003f45320 */
[----:B--2---:R-:W-:Y:S01]  /*13bc0*/  IMAD.IADD R2, R7, 0x1, R9 ;  /* 0x0000000107027824 */ /* 0x004fe200078e0209 */
[----:B------:R1:W-:Y:S04]  /*13bd0*/  STS [R7], R3 ;  /* 0x0000000307007388 */ /* 0x0003e80000000800 */
[----:B------:R-:W-:Y:S04]  /*13be0*/  STS [R7+0x400], R6 ;  /* 0x0004000607007388 */ /* 0x000fe80000000800 */
[----:B------:R2:W-:Y:S01]  /*13bf0*/  STS [R2], R5 ;  /* 0x0000000502007388 */ /* 0x0005e20000000800 */
[----:B-1----:R-:W-:-:S05]  /*13c00*/  F2FP.BF16.PACK_AB R3, R103, R102 ;  /* 0x000000666703723e */ /* 0x002fca00000010ff */
[----:B------:R1:W-:Y:S01]  /*13c10*/  STS [R2+0x400], R3 ;  /* 0x0004000302007388 */ /* 0x0003e20000000800 */
[----:B--2---:R-:W-:-:S05]  /*13c20*/  F2FP.BF16.PACK_AB R5, R53, R52 ;  /* 0x000000343505723e */ /* 0x004fca00000010ff */
[----:B------:R2:W-:Y:S01]  /*13c30*/  STS [R7+0x2000], R5 ;  /* 0x0020000507007388 */ /* 0x0005e20000000800 */
[----:B------:R-:W-:-:S03]  /*13c40*/  F2FP.BF16.PACK_AB R6, R101, R100 ;  /* 0x000000646506723e */ /* 0x000fc600000010ff */
[----:B------:R3:W-:Y:S01]  /*13c50*/  STS [R7+0x2400], R4 ;  /* 0x0024000407007388 */ /* 0x0007e20000000800 */
[----:B-1----:R-:W-:-:S05]  /*13c60*/  F2FP.BF16.PACK_AB R3, R41, R40 ;  /* 0x000000282903723e */ /* 0x002fca00000010ff */
[----:B------:R1:W-:Y:S01]  /*13c70*/  STS [R2+0x2000], R3 ;  /* 0x0020000302007388 */ /* 0x0003e20000000800 */
[----:B--2---:R-:W-:Y:S02]  /*13c80*/  F2FP.BF16.PACK_AB R5, R71, R70 ;  /* 0x000000464705723e */ /* 0x004fe400000010ff */
[----:B---3--:R-:W-:-:S03]  /*13c90*/  F2FP.BF16.PACK_AB R4, R79, R78 ;  /* 0x0000004e4f04723e */ /* 0x008fc600000010ff */
[----:B------:R2:W-:Y:S01]  /*13ca0*/  STS [R2+0x2400], R5 ;  /* 0x0024000502007388 */ /* 0x0005e20000000800 */
[----:B-1----:R-:W-:Y:S01]  /*13cb0*/  IMAD.IADD R3, R7, 0x1, R8 ;  /* 0x0000000107037824 */ /* 0x002fe200078e0208 */
[----:B------:R-:W-:-:S04]  /*13cc0*/  F2FP.BF16.PACK_AB R7, R43, R42 ;  /* 0x0000002a2b07723e */ /* 0x000fc800000010ff */
[----:B------:R1:W-:Y:S01]  /*13cd0*/  STS [R3], R4 ;  /* 0x0000000403007388 */ /* 0x0003e20000000800 */
[----:B--2---:R-:W-:Y:S01]  /*13ce0*/  F2FP.BF16.PACK_AB R5, R83, R82 ;  /* 0x000000525305723e */ /* 0x004fe200000010ff */
[----:B------:R-:W-:Y:S02]  /*13cf0*/  IMAD.IADD R2, R2, 0x1, R8 ;  /* 0x0000000102027824 */ /* 0x000fe400078e0208 */
[----:B------:R2:W-:Y:S04]  /*13d00*/  STS [R3+0x400], R6 ;  /* 0x0004000603007388 */ /* 0x0005e80000000800 */
[----:B------:R3:W-:Y:S01]  /*13d10*/  STS [R2], R5 ;  /* 0x0000000502007388 */ /* 0x0007e20000000800 */
[----:B-1----:R-:W-:Y:S02]  /*13d20*/  F2FP.BF16.PACK_AB R4, R105, R104 ;  /* 0x000000686904723e */ /* 0x002fe400000010ff */
[----:B--2---:R-:W-:-:S03]  /*13d30*/  F2FP.BF16.PACK_AB R6, R69, R68 ;  /* 0x000000444506723e */ /* 0x004fc600000010ff */
[----:B------:R1:W-:Y:S01]  /*13d40*/  STS [R2+0x400], R4 ;  /* 0x0004000402007388 */ /* 0x0003e20000000800 */
[----:B---3--:R-:W-:-:S03]  /*13d50*/  F2FP.BF16.PACK_AB R5, R45, R44 ;  /* 0x0000002c2d05723e */ /* 0x008fc600000010ff */
[----:B------:R-:W-:Y:S04]  /*13d60*/  STS [R3+0x2000], R7 ;  /* 0x0020000703007388 */ /* 0x000fe80000000800 */
[----:B------:R2:W-:Y:S04]  /*13d70*/  STS [R3+0x2400], R6 ;  /* 0x0024000603007388 */ /* 0x0005e80000000800 */
[----:B------:R3:W-:Y:S01]  /*13d80*/  STS [R2+0x2000], R5 ;  /* 0x0020000502007388 */ /* 0x0007e20000000800 */
[----:B-1----:R-:W-:Y:S02]  /*13d90*/  F2FP.BF16.PACK_AB R4, R63, R62 ;  /* 0x0000003e3f04723e */ /* 0x002fe400000010ff */
[----:B--2---:R-:W-:-:S03]  /*13da0*/  F2FP.BF16.PACK_AB R3, R67, R66 ;  /* 0x000000424303723e */ /* 0x004fc600000010ff */
[----:B------:R1:W-:Y:S01]  /*13db0*/  STS [R2+0x2400], R4 ;  /* 0x0024000402007388 */ /* 0x0003e20000000800 */
[----:B------:R-:W-:-:S03]  /*13dc0*/  F2FP.BF16.PACK_AB R7, R87, R86 ;  /* 0x000000565707723e */ /* 0x000fc600000010ff */
[----:B------:R2:W-:Y:S01]  /*13dd0*/  STS [R15], R3 ;  /* 0x000000030f007388 */ /* 0x0005e20000000800 */
[----:B------:R-:W-:Y:S02]  /*13de0*/  F2FP.BF16.PACK_AB R6, R59, R58 ;  /* 0x0000003a3b06723e */ /* 0x000fe400000010ff */
[----:B---3--:R-:W-:Y:S02]  /*13df0*/  F2FP.BF16.PACK_AB R5, R61, R60 ;  /* 0x0000003c3d05723e */ /* 0x008fe400000010ff */
[----:B-1----:R-:W-:Y:S01]  /*13e00*/  F2FP.BF16.PACK_AB R4, R117, R116 ;  /* 0x000000747504723e */ /* 0x002fe200000010ff */
[----:B------:R-:W-:Y:S02]  /*13e10*/  IMAD.IADD R2, R9, 0x1, R15 ;  /* 0x0000000109027824 */ /* 0x000fe400078e020f */
[----:B------:R-:W3:Y:S01]  /*13e20*/  LDL.LU R9, [R1+0x48] ;  /* 0x0000480001097983 */ /* 0x000ee20000300800 */
[----:B--2---:R-:W-:-:S03]  /*13e30*/  F2FP.BF16.PACK_AB R3, R107, R106 ;  /* 0x0000006a6b03723e */ /* 0x004fc600000010ff */
[----:B------:R1:W-:Y:S04]  /*13e40*/  STS [R15+0x400], R4 ;  /* 0x000400040f007388 */ /* 0x0003e80000000800 */
[----:B------:R2:W-:Y:S04]  /*13e50*/  STS [R2+0x400], R3 ;  /* 0x0004000302007388 */ /* 0x0005e80000000800 */
[----:B------:R-:W-:Y:S04]  /*13e60*/  STS [R2], R7 ;  /* 0x0000000702007388 */ /* 0x000fe80000000800 */
[----:B------:R4:W-:Y:S04]  /*13e70*/  STS [R15+0x2000], R6 ;  /* 0x002000060f007388 */ /* 0x0009e80000000800 */
[----:B------:R4:W-:Y:S01]  /*13e80*/  STS [R15+0x2400], R5 ;  /* 0x002400050f007388 */ /* 0x0009e20000000800 */
[----:B-1----:R-:W-:-:S02]  /*13e90*/  F2FP.BF16.PACK_AB R4, R55, R54 ;  /* 0x000000363704723e */ /* 0x002fc400000010ff */
[----:B--2---:R-:W-:-:S03]  /*13ea0*/  F2FP.BF16.PACK_AB R3, R57, R56 ;  /* 0x000000383903723e */ /* 0x004fc600000010ff */
[----:B------:R1:W-:Y:S04]  /*13eb0*/  STS [R2+0x2000], R4 ;  /* 0x0020000402007388 */ /* 0x0003e80000000800 */
[----:B------:R2:W-:Y:S01]  /*13ec0*/  STS [R2+0x2400], R3 ;  /* 0x0024000302007388 */ /* 0x0005e20000000800 */
[----:B----4-:R-:W-:Y:S01]  /*13ed0*/  IMAD.IADD R6, R8, 0x1, R2 ;  /* 0x0000000108067824 */ /* 0x010fe200078e0202 */
[----:B------:R-:W-:Y:S02]  /*13ee0*/  F2FP.BF16.PACK_AB R5, R35, R34 ;  /* 0x000000222305723e */ /* 0x000fe400000010ff */
[----:B-1----:R-:W-:Y:S02]  /*13ef0*/  F2FP.BF16.PACK_AB R4, R85, R84 ;  /* 0x000000545504723e */ /* 0x002fe400000010ff */
[----:B--2---:R-:W-:-:S02]  /*13f00*/  F2FP.BF16.PACK_AB R3, R93, R92 ;  /* 0x0000005c5d03723e */ /* 0x004fc400000010ff */
[----:B------:R-:W-:Y:S01]  /*13f10*/  F2FP.BF16.PACK_AB R2, R65, R64 ;  /* 0x000000404102723e */ /* 0x000fe200000010ff */
[----:B------:R1:W-:Y:S04]  /*13f20*/  STS [R13], R4 ;  /* 0x000000040d007388 */ /* 0x0003e80000000800 */
[----:B------:R2:W-:Y:S04]  /*13f30*/  STS [R13+0x400], R3 ;  /* 0x000400030d007388 */ /* 0x0005e80000000800 */
[----:B------:R4:W-:Y:S01]  /*13f40*/  STS [R6], R2 ;  /* 0x0000000206007388 */ /* 0x0009e20000000800 */
[----:B-1----:R-:W-:-:S02]  /*13f50*/  F2FP.BF16.PACK_AB R4, R73, R72 ;  /* 0x000000484904723e */ /* 0x002fc400000010ff */
[----:B--2---:R-:W-:-:S03]  /*13f60*/  F2FP.BF16.PACK_AB R3, R47, R46 ;  /* 0x0000002e2f03723e */ /* 0x004fc600000010ff */
[----:B------:R-:W-:Y:S01]  /*13f70*/  STS [R12+0x400], R4 ;  /* 0x000400040c007388 */ /* 0x000fe20000000800 */
[----:B----4-:R-:W-:-:S03]  /*13f80*/  F2FP.BF16.PACK_AB R2, R51, R50 ;  /* 0x000000323302723e */ /* 0x010fc600000010ff */
[----:B------:R-:W-:Y:S04]  /*13f90*/  STS [R13+0x2000], R3 ;  /* 0x002000030d007388 */ /* 0x000fe80000000800 */
[----:B------:R1:W-:Y:S04]  /*13fa0*/  STS [R13+0x2400], R2 ;  /* 0x002400020d007388 */ /* 0x0003e80000000800 */
[----:B------:R2:W-:Y:S01]  /*13fb0*/  STS [R6+0x2000], R5 ;  /* 0x0020000506007388 */ /* 0x0005e20000000800 */
[----:B-1----:R-:W-:-:S05]  /*13fc0*/  F2FP.BF16.PACK_AB R2, R37, R36 ;  /* 0x000000242502723e */ /* 0x002fca00000010ff */
[----:B------:R1:W-:Y:S01]  /*13fd0*/  STS [R12+0x2400], R2 ;  /* 0x002400020c007388 */ /* 0x0003e20000000800 */
[----:B--2---:R-:W-:Y:S02]  /*13fe0*/  IMAD.MOV.U32 R6, RZ, RZ, 0x4 ;  /* 0x00000004ff067424 */ /* 0x004fe400078e00ff */
[----:B------:R-:W-:Y:S02]  /*13ff0*/  IMAD.MOV.U32 R3, RZ, RZ, RZ ;  /* 0x000000ffff037224 */ /* 0x000fe400078e00ff */
[----:B------:R-:W-:Y:S01]  /*14000*/  IMAD.WIDE R6, R18, R6, c[0x0][0x500] ;  /* 0x0001400012067625 */ /* 0x000fe200078e0206 */
[----:B------:R-:W-:Y:S06]  /*14010*/  BAR.SYNC.DEFER_BLOCKING 0x1, 0x80 ;  /* 0x0042000000007b1d */ /* 0x000fec0000010000 */
[----:B------:R1:W5:Y:S01]  /*14020*/  @P2 LDG.E R3, [R6.64] ;  /* 0x0000000806032981 */ /* 0x000362000c1e1900 */
[----:B------:R-:W-:-:S04]  /*14030*/  ISETP.NE.U32.AND P0, PT, RZ, c[0x0][0x508], PT ;  /* 0x00014200ff007a0c */ /* 0x000fc80003f05070 */
[----:B------:R-:W-:Y:S01]  /*14040*/  ISETP.NE.AND.EX P1, PT, RZ, c[0x0][0x50c], PT, P0 ;  /* 0x00014300ff007a0c */ /* 0x000fe20003f25300 */
[----:B------:R-:W-:-:S12]  /*14050*/  IMAD.MOV.U32 R15, RZ, RZ, c[0x0][0x388] ;  /* 0x0000e200ff0f7624 */ /* 0x000fd800078e00ff */
[----:B------:R-:W-:-:S04]  /*14060*/  @P1 LEA R4, P0, R18, c[0x0][0x508], 0x2 ;  /* 0x0001420012041a11 */ /* 0x000fc800078010ff */
[----:B------:R-:W-:-:S05]  /*14070*/  @P1 LEA.HI.X R5, R18, c[0x0][0x50c], R11, 0x2, P0 ;  /* 0x0001430012051a11 */ /* 0x000fca00000f140b */
[----:B------:R2:W5:Y:S01]  /*14080*/  @P1 LDG.E R15, [R4.64] ;  /* 0x00000008040f1981 */ /* 0x000562000c1e1900 */
[----:B---3--:R-:W-:-:S04]  /*14090*/  ISETP.NE.AND P0, PT, R9, RZ, PT ;  /* 0x000000ff0900720c */ /* 0x008fc80003f05270 */
[----:B--2---:R-:W-:Y:S01]  /*140a0*/  SEL R4, R9, c[0x0][0x3d4], P0 ;  /* 0x0000f50009047a07 */ /* 0x004fe20000000000 */
[----:B------:R-:W-:Y:S05]  /*140b0*/  @P1 BRA `(.L_x_320) ;  /* 0x0000004000001947 */ /* 0x000fea0003800000 */
[----:B-1----:R-:W-:Y:S05]  /*140c0*/  @!P2 BRA `(.L_x_320) ;  /* 0x000000300000a947 */ /* 0x002fea0003800000 */
[----:B------:R1:W2:Y:S04]  /*140d0*/  LDG.E R2, [R6.64] ;  /* 0x0000000806027981 */ /* 0x0002a8000c1e1900 */
[----:B-1----:R-:W2:Y:S02]  /*140e0*/  LDG.E R6, [R6.64+0x4] ;  /* 0x0000040806067981 */ /* 0x002ea4000c1e1900 */
[----:B--2--5:R-:W-:Y:S02]  /*140f0*/  IADD3 R15, -R2, R6, RZ ;  /* 0x00000006020f7210 */ /* 0x024fe40007ffe1ff */
.L_x_320:
[----:B-1----:R-:W2:Y:S04]  /*14100*/  LDL R29, [R1+0x40] ;  /* 0x00004000011d7983 */ /* 0x002ea80000100800 */
[----:B------:R-:W3:Y:S04]  /*14110*/  LDL R81, [R1+0x34] ;  /* 0x0000340001517983 */ /* 0x000ee80000100800 */
[----:B------:R-:W4:Y:S01]  /*14120*/  LDL R16, [R1+0x4c] ;  /* 0x00004c0001107983 */ /* 0x000f220000100800 */
[----:B------:R-:W-:Y:S01]  /*14130*/  IMAD.MOV.U32 R9, RZ, RZ, 0x368 ;  /* 0x00000368ff097424 */ /* 0x000fe200078e00ff */
[----:B------:R-:W-:-:S04]  /*14140*/  ISETP.GT.AND P2, PT, R4, 0x1, PT ;  /* 0x000000010400780c */ /* 0x000fc80003f44270 */
[----:B------:R-:W-:-:S04]  /*14150*/  SEL R9, R9, 0x328, P2 ;  /* 0x0000032809097807 */ /* 0x000fc80001000000 */
[----:B------:R-:W2:Y:S01]  /*14160*/  LDC.64 R22, c[0x0][R9+0x168] ;  /* 0x00005a0009167b82 */ /* 0x000ea20000000a00 */
[----:B------:R-:W-:-:S04]  /*14170*/  LEA.HI R8, R14, R17, RZ, 0x5 ;  /* 0x000000110e087211 */ /* 0x000fc800078f28ff */
[--C-:B------:R-:W-:Y:S02]  /*14180*/  SHF.R.S32.HI R5, RZ, 0x5, R8.reuse ;  /* 0x00000005ff057819 */ /* 0x100fe40000011408 */
[----:B------:R-:W-:-:S04]  /*14190*/  SHF.R.S32.HI R6, RZ, 0x1f, R8 ;  /* 0x0000001fff067819 */ /* 0x000fc80000011408 */
[----:B------:R-:W-:-:S04]  /*141a0*/  LEA.HI R6, R6, R5, RZ, 0x2 ;  /* 0x0000000506067211 */ /* 0x000fc800078f10ff */
[----:B------:R-:W-:Y:S02]  /*141b0*/  LOP3.LUT R6, R6, 0xffffffc, RZ, 0xc0, !PT ;  /* 0x0ffffffc06067812 */ /* 0x000fe400078ec0ff */
[----:B------:R-:W-:-:S03]  /*141c0*/  ISETP.NE.U32.AND P0, PT, RZ, c[0x0][0x500], PT ;  /* 0x00014000ff007a0c */ /* 0x000fc60003f05070 */
[----:B------:R-:W-:Y:S02]  /*141d0*/  IMAD.IADD R6, R5, 0x1, -R6 ;  /* 0x0000000105067824 */ /* 0x000fe400078e0a06 */
[----:B------:R-:W-:Y:S01]  /*141e0*/  IMAD.MOV.U32 R5, RZ, RZ, c[0x0][0x4e8] ;  /* 0x00013a00ff057624 */ /* 0x000fe200078e00ff */
[----:B------:R-:W-:Y:S02]  /*141f0*/  ISETP.NE.AND.EX P0, PT, RZ, c[0x0][0x504], PT, P0 ;  /* 0x00014100ff007a0c */ /* 0x000fe40003f05300 */
[----:B------:R-:W-:Y:S02]  /*14200*/  LOP3.LUT R4, R10, 0xfffffffc, RZ, 0xc0, !PT ;  /* 0xfffffffc0a047812 */ /* 0x000fe400078ec0ff */
[----:B------:R-:W-:Y:S02]  /*14210*/  ISETP.NE.AND P5, PT, R5, 0x1, PT ;  /* 0x000000010500780c */ /* 0x000fe40003fa5270 */
[----:B------:R-:W-:Y:S01]  /*14220*/  SEL R5, R11, RZ, !P0 ;  /* 0x000000ff0b057207 */ /* 0x000fe20004000000 */
[----:B------:R-:W1:Y:S01]  /*14230*/  LDC.64 R12, c[0x0][R9+0x170] ;  /* 0x00005c00090c7b82 */ /* 0x000e620000000a00 */
[----:B------:R-:W-:Y:S01]  /*14240*/  LOP3.LUT R8, R8, 0xffffffe0, RZ, 0xc0, !PT ;  /* 0xffffffe008087812 */ /* 0x000fe200078ec0ff */
[----:B------:R-:W-:-:S06]  /*14250*/  IMAD.IADD R4, R17, 0x1, -R4 ;  /* 0x0000000111047824 */ /* 0x000fcc00078e0a04 */
[----:B------:R1:W1:Y:S01]  /*14260*/  LDC.64 R24, c[0x0][R9+0x178] ;  /* 0x00005e0009187b82 */ /* 0x0002620000000a00 */
[----:B------:R-:W-:Y:S01]  /*14270*/  IMAD.IADD R19, R17, 0x1, -R8 ;  /* 0x0000000111137824 */ /* 0x000fe200078e0a08 */
[----:B------:R-:W-:-:S04]  /*14280*/  LEA.HI R2, R4, R4, RZ, 0x1 ;  /* 0x0000000404027211 */ /* 0x000fc800078f08ff */
[----:B------:R-:W-:Y:S02]  /*14290*/  SHF.R.S32.HI R26, RZ, 0x1f, R19 ;  /* 0x0000001fff1a7819 */ /* 0x000fe40000011413 */
[----:B------:R1:W1:Y:S01]  /*142a0*/  LDC.64 R20, c[0x0][R9+0x160] ;  /* 0x0000580009147b82 */ /* 0x0002620000000a00 */
[C---:B------:R-:W-:Y:S01]  /*142b0*/  LOP3.LUT R7, R2.reuse, 0x1ffffffe, RZ, 0xc0, !PT ;  /* 0x1ffffffe02077812 */ /* 0x040fe200078ec0ff */
[----:B------:R-:W-:Y:S01]  /*142c0*/  IMAD.SHL.U32 R2, R2, 0x20, RZ ;  /* 0x0000002002027824 */ /* 0x000fe200078e00ff */
[----:B------:R-:W-:-:S03]  /*142d0*/  LEA.HI R26, R26, R19, RZ, 0x2 ;  /* 0x000000131a1a7211 */ /* 0x000fc600078f10ff */
[----:B------:R-:W-:Y:S01]  /*142e0*/  IMAD.IADD R7, R4, 0x1, -R7 ;  /* 0x0000000104077824 */ /* 0x000fe200078e0a07 */
[----:B------:R-:W-:Y:S02]  /*142f0*/  LOP3.LUT R2, R2, 0xffffffc0, RZ, 0xc0, !PT ;  /* 0xffffffc002027812 */ /* 0x000fe400078ec0ff */
[----:B------:R-:W-:-:S03]  /*14300*/  SHF.R.S32.HI R4, RZ, 0x2, R26 ;  /* 0x00000002ff047819 */ /* 0x000fc6000001141a */
[----:B------:R-:W-:Y:S02]  /*14310*/  IMAD R7, R7, 0x8, R2 ;  /* 0x0000000807077824 */ /* 0x000fe400078e0202 */
[----:B------:R-:W-:Y:S01]  /*14320*/  IMAD R17, R6, 0x10, R4 ;  /* 0x0000001006117824 */ /* 0x000fe200078e0204 */
[----:B------:R-:W-:-:S03]  /*14330*/  SEL R2, R18, RZ, !P0 ;  /* 0x000000ff12027207 */ /* 0x000fc60004000000 */
[----:B------:R-:W-:Y:S02]  /*14340*/  IMAD.IADD R7, R17, 0x1, R7 ;  /* 0x0000000111077824 */ /* 0x000fe400078e0207 */
[----:B--2---:R-:W-:Y:S02]  /*14350*/  IMAD.WIDE.U32 R10, R22, R29, RZ ;  /* 0x0000001d160a7225 */ /* 0x004fe400078e00ff */
[----:B------:R-:W2:Y:S02]  /*14360*/  LDL.LU R22, [R1+0x44] ;  /* 0x0000440001167983 */ /* 0x000ea40000300800 */
[----:B-1----:R-:W-:Y:S02]  /*14370*/  IMAD R4, R13, R2, RZ ;  /* 0x000000020d047224 */ /* 0x002fe400078e02ff */
[----:B---3--:R-:W-:Y:S02]  /*14380*/  IMAD R7, R81, 0x80, R7 ;  /* 0x0000008051077824 */ /* 0x008fe400078e0207 */
[----:B------:R-:W-:-:S02]  /*14390*/  IMAD R6, R12, R5, R4 ;  /* 0x000000050c067224 */ /* 0x000fc400078e0204 */
[----:B------:R-:W-:-:S04]  /*143a0*/  @P5 IMAD.HI.U32 R5, R7, c[0x0][0x4ec], RZ ;  /* 0x00013b0007055a27 */ /* 0x000fc800078e00ff */
[----:B------:R-:W-:-:S04]  /*143b0*/  IMAD.WIDE.U32 R8, R12, R2, RZ ;  /* 0x000000020c087225 */ /* 0x000fc800078e00ff */
[----:B------:R-:W-:Y:S01]  /*143c0*/  IMAD.MOV.U32 R4, RZ, RZ, R7 ;  /* 0x000000ffff047224 */ /* 0x000fe200078e0007 */
[----:B------:R-:W-:Y:S01]  /*143d0*/  @P5 SHF.R.U32.HI R4, RZ, c[0x0][0x4f0], R5 ;  /* 0x00013c00ff045a19 */ /* 0x000fe20000011605 */
[----:B------:R-:W-:Y:S01]  /*143e0*/  IMAD R12, R23, R29, RZ ;  /* 0x0000001d170c7224 */ /* 0x000fe200078e02ff */
[----:B----4-:R-:W-:Y:S01]  /*143f0*/  SEL R5, R16, RZ, P2 ;  /* 0x000000ff10057207 */ /* 0x010fe20001000000 */
[----:B------:R-:W-:Y:S01]  /*14400*/  IMAD.IADD R13, R9, 0x1, R6 ;  /* 0x00000001090d7824 */ /* 0x000fe200078e0206 */
[--C-:B-----5:R-:W-:Y:S01]  /*14410*/  IADD3 R14, P1, P0, R8, R10, R3.reuse ;  /* 0x0000000a080e7210 */ /* 0x120fe2000783e003 */
[----:B------:R-:W-:Y:S01]  /*14420*/  IMAD.IADD R10, R11, 0x1, R12 ;  /* 0x000000010b0a7824 */ /* 0x000fe200078e020c */
[----:B------:R-:W-:Y:S01]  /*14430*/  SHF.R.S32.HI R16, RZ, 0x1f, R3 ;  /* 0x0000001fff107819 */ /* 0x000fe20000011403 */
[-C--:B------:R-:W-:Y:S02]  /*14440*/  IMAD R6, R25, R5.reuse, RZ ;  /* 0x0000000519067224 */ /* 0x080fe400078e02ff */
[----:B------:R-:W-:Y:S01]  /*14450*/  IMAD.WIDE.U32 R8, R24, R5, RZ ;  /* 0x0000000518087225 */ /* 0x000fe200078e00ff */
[----:B------:R-:W-:-:S02]  /*14460*/  IADD3.X R11, R13, R10, R16, P1, P0 ;  /* 0x0000000a0d0b7210 */ /* 0x000fc40000fe0410 */
[--C-:B------:R-:W-:Y:S01]  /*14470*/  SHF.R.S32.HI R5, RZ, 0x1f, R4.reuse ;  /* 0x0000001fff057819 */ /* 0x100fe20000011404 */
[----:B------:R-:W-:Y:S01]  /*14480*/  IMAD.MOV R10, RZ, RZ, -R4 ;  /* 0x000000ffff0a7224 */ /* 0x000fe200078e0a04 */
[----:B------:R-:W-:Y:S01]  /*14490*/  IADD3 R8, P1, P0, R4, R14, R8 ;  /* 0x0000000e04087210 */ /* 0x000fe2000783e008 */
[----:B------:R-:W-:Y:S02]  /*144a0*/  IMAD.IADD R6, R9, 0x1, R6 ;  /* 0x0000000109067824 */ /* 0x000fe400078e0206 */
[----:B------:R-:W-:-:S03]  /*144b0*/  IMAD R4, R10, c[0x0][0x4e8], R7 ;  /* 0x00013a000a047a24 */ /* 0x000fc600078e0207 */
[----:B------:R-:W-:Y:S01]  /*144c0*/  IADD3.X R9, R5, R11, R6, P1, P0 ;  /* 0x0000000b05097210 */ /* 0x000fe20000fe0406 */
[----:B------:R-:W-:Y:S01]  /*144d0*/  IMAD R6, R21, R4, RZ ;  /* 0x0000000415067224 */ /* 0x000fe200078e02ff */
[----:B------:R-:W-:-:S03]  /*144e0*/  SHF.R.S32.HI R10, RZ, 0x1f, R4 ;  /* 0x0000001fff0a7819 */ /* 0x000fc60000011404 */
[----:B------:R-:W-:-:S04]  /*144f0*/  IMAD.WIDE.U32 R4, R20, R4, R8 ;  /* 0x0000000414047225 */ /* 0x000fc800078e0008 */
[----:B------:R-:W-:Y:S02]  /*14500*/  IMAD.MOV.U32 R8, RZ, RZ, c[0x0][0x4a8] ;  /* 0x00012a00ff087624 */ /* 0x000fe400078e00ff */
[----:B------:R-:W-:Y:S02]  /*14510*/  IMAD R6, R20, R10, R6 ;  /* 0x0000000a14067224 */ /* 0x000fe400078e0206 */
[----:B------:R-:W-:Y:S01]  /*14520*/  IMAD.MOV.U32 R9, RZ, RZ, c[0x0][0x4ac] ;  /* 0x00012b00ff097624 */ /* 0x000fe200078e00ff */
[----:B------:R-:W-:Y:S01]  /*14530*/  SEL R8, R8, c[0x0][0x450], P2 ;  /* 0x0001140008087a07 */ /* 0x000fe20001000000 */
[----:B------:R-:W-:-:S03]  /*14540*/  IMAD.IADD R5, R5, 0x1, R6 ;  /* 0x0000000105057824 */ /* 0x000fc600078e0206 */
[----:B------:R-:W-:Y:S02]  /*14550*/  SEL R9, R9, c[0x0][0x454], P2 ;  /* 0x0001150009097a07 */ /* 0x000fe40001000000 */
[----:B------:R-:W-:-:S04]  /*14560*/  LEA R6, P0, R4, R8, 0x2 ;  /* 0x0000000804067211 */ /* 0x000fc800078010ff */
[----:B------:R-:W-:Y:S01]  /*14570*/  LEA.HI.X R5, R4, R9, R5, 0x2, P0 ;  /* 0x0000000904057211 */ /* 0x000fe200000f1405 */
[----:B------:R-:W-:Y:S01]  /*14580*/  IMAD R4, R15, c[0x0][0x4e8], RZ ;  /* 0x00013a000f047a24 */ /* 0x000fe200078e02ff */
[----:B------:R-:W-:Y:S04]  /*14590*/  SHFL.IDX PT, R14, R6, RZ, 0x1c1f ;  /* 0x001c1fff060e7589 */ /* 0x000fe800000e0000 */
[----:B------:R-:W1:Y:S04]  /*145a0*/  SHFL.IDX PT, R15, R5, RZ, 0x1c1f ;  /* 0x001c1fff050f7589 */ /* 0x000e6800000e0000 */
[----:B------:R-:W-:Y:S04]  /*145b0*/  SHFL.IDX PT, R12, R6, 0x1, 0x1c1f ;  /* 0x003c1f00060c7f89 */ /* 0x000fe800000e0000 */
[----:B------:R-:W3:Y:S04]  /*145c0*/  SHFL.IDX PT, R13, R5, 0x1, 0x1c1f ;  /* 0x003c1f00050d7f89 */ /* 0x000ee800000e0000 */
[----:B------:R-:W-:Y:S04]  /*145d0*/  SHFL.IDX PT, R11, R5, 0x2, 0x1c1f ;  /* 0x005c1f00050b7f89 */ /* 0x000fe800000e0000 */
[----:B------:R4:W-:Y:S01]  /*145e0*/  SHFL.IDX PT, R9, R5, 0x3, 0x1c1f ;  /* 0x007c1f0005097f89 */ /* 0x0009e200000e0000 */
[----:B------:R-:W-:-:S03]  /*145f0*/  LOP3.LUT P0, RZ, R19, 0x3, RZ, 0xc0, !PT ;  /* 0x0000000313ff7812 */ /* 0x000fc6000780c0ff */
[----:B------:R-:W1:Y:S01]  /*14600*/  SHFL.IDX PT, R10, R6, 0x2, 0x1c1f ;  /* 0x005c1f00060a7f89 */ /* 0x000e6200000e0000 */
[----:B----4-:R-:W-:-:S05]  /*14610*/  IMAD R5, R81, 0x80, R17 ;  /* 0x0000008051057824 */ /* 0x010fca00078e0211 */
[C---:B------:R-:W-:Y:S02]  /*14620*/  IADD3 R18, R5.reuse, 0x8, RZ ;  /* 0x0000000805127810 */ /* 0x040fe40007ffe0ff */
[CC--:B------:R-:W-:Y:S02]  /*14630*/  ISETP.GE.OR P4, PT, R5.reuse, R4.reuse, P0 ;  /* 0x000000040500720c */ /* 0x0c0fe40000786670 */
[----:B------:R-:W-:Y:S02]  /*14640*/  IADD3 R17, R5, 0x40, RZ ;  /* 0x0000004005117810 */ /* 0x000fe40007ffe0ff */
[-C--:B------:R-:W-:Y:S02]  /*14650*/  ISETP.GE.OR P3, PT, R18, R4.reuse, P0 ;  /* 0x000000041200720c */ /* 0x080fe40000766670 */
[CC--:B------:R-:W-:Y:S01]  /*14660*/  ISETP.GE.OR P1, PT, R17.reuse, R4.reuse, P0 ;  /* 0x000000041100720c */ /* 0x0c0fe20000726670 */
[----:B------:R4:W4:Y:S06]  /*14670*/  SHFL.IDX PT, R8, R6, 0x3, 0x1c1f ;  /* 0x007c1f0006087f89 */ /* 0x00092c00000e0000 */
[----:B-1----:R1:W-:Y:S04]  /*14680*/  @!P4 ST.E [R14.64], R30 ;  /* 0x0000001e0e00c985 */ /* 0x0023e8000c101908 */
[----:B---3--:R1:W-:Y:S01]  /*14690*/  @!P3 ST.E [R12.64], R31 ;  /* 0x0000001f0c00b985 */ /* 0x0083e2000c101908 */
[----:B------:R-:W-:-:S03]  /*146a0*/  ISETP.GE.AND P3, PT, R17, R4, PT ;  /* 0x000000041100720c */ /* 0x000fc60003f66270 */
[----:B------:R1:W-:Y:S01]  /*146b0*/  @!P1 ST.E [R10.64], R32 ;  /* 0x000000200a009985 */ /* 0x0003e2000c101908 */
[----:B----4-:R-:W-:-:S04]  /*146c0*/  IADD3 R6, R5, 0x48, RZ ;  /* 0x0000004805067810 */ /* 0x010fc80007ffe0ff */
[CC--:B------:R-:W-:Y:S02]  /*146d0*/  ISETP.GE.AND P1, PT, R6.reuse, R4.reuse, PT ;  /* 0x000000040600720c */ /* 0x0c0fe40003f26270 */
[-C--:B------:R-:W-:Y:S02]  /*146e0*/  ISETP.GE.OR P0, PT, R6, R4.reuse, P0 ;  /* 0x000000040600720c */ /* 0x080fe40000706670 */
[----:B------:R-:W-:-:S11]  /*146f0*/  ISETP.GE.AND P6, PT, R18, R4, PT ;  /* 0x000000041200720c */ /* 0x000fd60003fc6270 */
[----:B------:R1:W-:Y:S01]  /*14700*/  @!P0 ST.E [R8.64], R27 ;  /* 0x0000001b08008985 */ /* 0x0003e2000c101908 */
[----:B------:R-:W-:Y:S02]  /*14710*/  ISETP.GE.AND P0, PT, R5, R4, PT ;  /* 0x000000040500720c */ /* 0x000fe40003f06270 */
[----:B--2---:R-:W-:-:S04]  /*14720*/  LOP3.LUT R22, R22, 0xfffffffd, RZ, 0xc0, !PT ;  /* 0xfffffffd16167812 */ /* 0x004fc800078ec0ff */
[----:B------:R-:W-:-:S04]  /*14730*/  LOP3.LUT R22, R22, 0xfffffffe, RZ, 0xc0, !PT ;  /* 0xfffffffe16167812 */ /* 0x000fc800078ec0ff */
[----:B------:R-:W-:-:S04]  /*14740*/  @P3 LOP3.LUT R22, R22, 0x1, RZ, 0xfc, !PT ;  /* 0x0000000116163812 */ /* 0x000fc800078efcff */
[----:B------:R-:W-:-:S05]  /*14750*/  @P1 LOP3.LUT R22, R22, 0x2, RZ, 0xfc, !PT ;  /* 0x0000000216161812 */ /* 0x000fca00078efcff */
[----:B------:R1:W-:Y:S01]  /*14760*/  STL [R1+0x44], R22 ;  /* 0x0000441601007387 */ /* 0x0003e20000100800 */
[----:B------:R-:W-:Y:S05]  /*14770*/  @P2 BRA `(.L_x_321) ;  /* 0x000006c000002947 */ /* 0x000fea0003800000 */
[----:B------:R-:W-:Y:S01]  /*14780*/  IMAD R16, R16, c[0x0][0x3a0], RZ ;  /* 0x0000e80010107a24 */ /* 0x000fe200078e02ff */
[----:B------:R-:W-:Y:S01]  /*14790*/  LEA R5, R81, R28, 0x7 ;  /* 0x0000001c51057211 */ /* 0x000fe200078e38ff */
[C---:B------:R-:W-:Y:S01]  /*147a0*/  IMAD.WIDE.U32 R6, R3.reuse, c[0x0][0x3a0], RZ ;  /* 0x0000e80003067a25 */ /* 0x040fe200078e00ff */
[----:B-1----:R-:W-:Y:S01]  /*147b0*/  SHF.R.S32.HI R8, RZ, 0x1f, R2 ;  /* 0x0000001fff087819 */ /* 0x002fe20000011402 */
[----:B------:R1:W2:Y:S02]  /*147c0*/  LDS.128 R20, [R216+0x880] ;  /* 0x00088000d8147984 */ /* 0x0002a40000000c00 */
[----:B------:R-:W-:Y:S02]  /*147d0*/  IMAD R3, R3, c[0x0][0x3a4], R16 ;  /* 0x0000e90003037a24 */ /* 0x000fe400078e0210 */
[----:B------:R-:W-:Y:S01]  /*147e0*/  @P5 IMAD.HI.U32 R9, R5, c[0x0][0x4ec], RZ ;  /* 0x00013b0005095a27 */ /* 0x000fe200078e00ff */
[----:B------:R1:W3:Y:S02]  /*147f0*/  LDS.128 R16, [R216+0x80] ;  /* 0x00008000d8107984 */ /* 0x0002e40000000c00 */
[----:B------:R-:W-:Y:S01]  /*14800*/  IADD3 R7, R7, R3, RZ ;  /* 0x0000000307077210 */ /* 0x000fe20007ffe0ff */
[----:B------:R-:W-:Y:S01]  /*14810*/  IMAD R8, R8, c[0x0][0x3f0], RZ ;  /* 0x0000fc0008087a24 */ /* 0x000fe200078e02ff */
[----:B------:R1:W4:Y:S01]  /*14820*/  LDS.128 R24, [R216+0x1080] ;  /* 0x00108000d8187984 */ /* 0x0003220000000c00 */
[----:B------:R-:W-:-:S02]  /*14830*/  MOV R3, R5 ;  /* 0x0000000500037202 */ /* 0x000fc40000000f00 */
[C---:B------:R-:W-:Y:S01]  /*14840*/  IMAD.WIDE.U32 R6, R29.reuse, c[0x0][0x3e8], R6 ;  /* 0x0000fa001d067a25 */ /* 0x040fe200078e0006 */
[----:B------:R1:W1:Y:S01]  /*14850*/  LDS.128 R32, [R216+0x2080] ;  /* 0x00208000d8207984 */ /* 0x0002620000000c00 */
[----:B------:R-:W-:Y:S02]  /*14860*/  @P5 SHF.R.U32.HI R3, RZ, c[0x0][0x4f0], R9 ;  /* 0x00013c00ff035a19 */ /* 0x000fe40000011609 */
[----:B------:R-:W-:Y:S01]  /*14870*/  IMAD R7, R29, c[0x0][0x3ec], R7 ;  /* 0x0000fb001d077a24 */ /* 0x000fe200078e0207 */
[----:B------:R1:W1:Y:S01]  /*14880*/  LDS.128 R36, [R216+0x2880] ;  /* 0x00288000d8247984 */ /* 0x0002620000000c00 */
[C---:B------:R-:W-:Y:S01]  /*14890*/  IMAD R9, R2.reuse, c[0x0][0x3f4], R8 ;  /* 0x0000fd0002097a24 */ /* 0x040fe200078e0208 */
[----:B------:R-:W-:Y:S01]  /*148a0*/  SHF.R.S32.HI R8, RZ, 0x1f, R3 ;  /* 0x0000001fff087819 */ /* 0x000fe20000011403 */
[----:B------:R-:W-:Y:S01]  /*148b0*/  IMAD.WIDE.U32 R6, R2, c[0x0][0x3f0], R6 ;  /* 0x0000fc0002067a25 */ /* 0x000fe200078e0006 */
[----:B------:R1:W1:Y:S01]  /*148c0*/  LDS.128 R28, [R216+0x1880] ;  /* 0x00188000d81c7984 */ /* 0x0002620000000c00 */
[----:B------:R-:W-:-:S02]  /*148d0*/  IADD3 R2, -R3, RZ, RZ ;  /* 0x000000ff03027210 */ /* 0x000fc40007ffe1ff */
[----:B------:R-:W-:Y:S01]  /*148e0*/  IMAD R8, R8, c[0x0][0x3e0], RZ ;  /* 0x0000f80008087a24 */ /* 0x000fe200078e02ff */
[----:B------:R1:W1:Y:S01]  /*148f0*/  LDS.128 R40, [R216+0x3080] ;  /* 0x00308000d8287984 */ /* 0x0002620000000c00 */
[----:B------:R-:W-:Y:S01]  /*14900*/  IADD3 R7, R7, R9, RZ ;  /* 0x0000000907077210 */ /* 0x000fe20007ffe0ff */
[----:B------:R-:W-:Y:S02]  /*14910*/  IMAD R5, R2, c[0x0][0x4e8], R5 ;  /* 0x00013a0002057a24 */ /* 0x000fe400078e0205 */
[----:B------:R1:W1:Y:S01]  /*14920*/  LDS.128 R44, [R216+0x3880] ;  /* 0x00388000d82c7984 */ /* 0x0002620000000c00 */
        /* <DEDUP_REMOVED lines=9> */
[----:B------:R-:W-:Y:S02]  /*149c0*/  LEA R5, R81, R48, 0x7 ;  /* 0x0000003051057211 */ /* 0x000fe400078e38ff */
[----:B------:R-:W-:Y:S01]  /*149d0*/  LEA.HI.X R6, R2, c[0x0][0x384], R3, 0x1, P0 ;  /* 0x0000e10002067a11 */ /* 0x000fe200000f0c03 */
[----:B------:R-:W-:Y:S05]  /*149e0*/  BRA.DIV ~URZ, `(.L_x_322) ;  /* 0x000036b27f007947 */ /* 0x000fea000b800000 */
[----:B--234-:R2:W3:Y:S02]  /*149f0*/  SHFL.IDX PT, R8, R6, RZ, 0x181f ;  /* 0x00181fff06087589 */ /* 0x01c4e400000e0000 */
.L_x_398:
[----:B------:R-:W-:Y:S05]  /*14a00*/  BRA.DIV ~URZ, `(.L_x_323) ;  /* 0x000037027f007947 */ /* 0x000fea000b800000 */
[----:B------:R4:W2:Y:S02]  /*14a10*/  SHFL.IDX PT, R2, R7, RZ, 0x181f ;  /* 0x00181fff07027589 */ /* 0x0008a400000e0000 */
.L_x_399:
[----:B------:R-:W-:-:S04]  /*14a20*/  ISETP.GE.AND P2, PT, R0, c[0x0][0x3c8], PT ;  /* 0x0000f20000007a0c */ /* 0x000fc80003f46270 */
[----:B------:R-:W-:-:S13]  /*14a30*/  ISETP.GE.OR P0, PT, R5, R4, P2 ;  /* 0x000000040500720c */ /* 0x000fda0001706670 */
[----:B--2---:R-:W-:-:S04]  /*14a40*/  @!P0 LEA R2, P1, R0, R2, 0x1 ;  /* 0x0000000200028211 */ /* 0x004fc800078208ff */
[----:B---3--:R-:W-:-:S05]  /*14a50*/  @!P0 LEA.HI.X R3, R0, R8, R80, 0x1, P1 ;  /* 0x0000000800038211 */ /* 0x008fca00008f0c50 */
[----:B------:R2:W-:Y:S01]  /*14a60*/  @!P0 ST.E.128 [R2.64], R16 ;  /* 0x0000001002008985 */ /* 0x0005e2000c101d08 */
[----:B------:R-:W-:Y:S05]  /*14a70*/  BRA.DIV ~URZ, `(.L_x_324) ;  /* 0x000037027f007947 */ /* 0x000fea000b800000 */
[----:B------:R3:W2:Y:S04]  /*14a80*/  SHFL.IDX PT, R8, R6, 0x1, 0x181f ;  /* 0x00381f0006087f89 */ /* 0x0006a800000e0000 */
[----:B--2---:R3:W2:Y:S02]  /*14a90*/  SHFL.IDX PT, R2, R7, 0x1, 0x181f ;  /* 0x00381f0007027f89 */ /* 0x0046a400000e0000 */
.L_x_400:
[----:B------:R-:W-:-:S04]  /*14aa0*/  IADD3 R3, R5, 0x10, RZ ;  /* 0x0000001005037810 */ /* 0x000fc80007ffe0ff */
[----:B------:R-:W-:-:S13]  /*14ab0*/  ISETP.GE.OR P0, PT, R3, R4, P2 ;  /* 0x000000040300720c */ /* 0x000fda0001706670 */
[----:B--2---:R-:W-:-:S04]  /*14ac0*/  @!P0 LEA R2, P1, R0, R2, 0x1 ;  /* 0x0000000200028211 */ /* 0x004fc800078208ff */
[----:B------:R-:W-:-:S05]  /*14ad0*/  @!P0 LEA.HI.X R3, R0, R8, R80, 0x1, P1 ;  /* 0x0000000800038211 */ /* 0x000fca00008f0c50 */
[----:B------:R2:W-:Y:S01]  /*14ae0*/  @!P0 ST.E.128 [R2.64], R20 ;  /* 0x0000001402008985 */ /* 0x0005e2000c101d08 */
[----:B------:R-:W-:Y:S05]  /*14af0*/  BRA.DIV ~URZ, `(.L_x_325) ;  /* 0x000037527f007947 */ /* 0x000fea000b800000 */
[----:B------:R2:W3:Y:S02]  /*14b00*/  SHFL.IDX PT, R8, R6, 0x2, 0x181f ;  /* 0x00581f0006087f89 */ /* 0x0004e400000e0000 */
.L_x_401:
[----:B------:R-:W-:Y:S05]  /*14b10*/  BRA.DIV ~URZ, `(.L_x_326) ;  /* 0x000037a27f007947 */ /* 0x000fea000b800000 */
[----:B--2---:R2:W4:Y:S02]  /*14b20*/  SHFL.IDX PT, R2, R7, 0x2, 0x181f ;  /* 0x00581f0007027f89 */ /* 0x00452400000e0000 */
.L_x_402:
[----:B------:R-:W-:-:S04]  /*14b30*/  IADD3 R3, R5, 0x20, RZ ;  /* 0x0000002005037810 */ /* 0x000fc80007ffe0ff */
[----:B------:R-:W-:-:S13]  /*14b40*/  ISETP.GE.OR P0, PT, R3, R4, P2 ;  /* 0x000000040300720c */ /* 0x000fda0001706670 */
[----:B----4-:R-:W-:-:S04]  /*14b50*/  @!P0 LEA R2, P1, R0, R2, 0x1 ;  /* 0x0000000200028211 */ /* 0x010fc800078208ff */
[----:B---3--:R-:W-:-:S05]  /*14b60*/  @!P0 LEA.HI.X R3, R0, R8, R80, 0x1, P1 ;  /* 0x0000000800038211 */ /* 0x008fca00008f0c50 */
[----:B------:R3:W-:Y:S01]  /*14b70*/  @!P0 ST.E.128 [R2.64], R24 ;  /* 0x0000001802008985 */ /* 0x0007e2000c101d08 */
[----:B------:R-:W-:Y:S05]  /*14b80*/  BRA.DIV ~URZ, `(.L_x_327) ;  /* 0x000037a27f007947 */ /* 0x000fea000b800000 */
[----:B------:R4:W2:Y:S04]  /*14b90*/  SHFL.IDX PT, R8, R6, 0x3, 0x181f ;  /* 0x00781f0006087f89 */ /* 0x0008a800000e0000 */
[----:B---3--:R4:W3:Y:S02]  /*14ba0*/  SHFL.IDX PT, R2, R7, 0x3, 0x181f ;  /* 0x00781f0007027f89 */ /* 0x0088e400000e0000 */
.L_x_403:
[----:B------:R-:W-:-:S04]  /*14bb0*/  IADD3 R3, R5, 0x30, RZ ;  /* 0x0000003005037810 */ /* 0x000fc80007ffe0ff */
[----:B------:R-:W-:-:S13]  /*14bc0*/  ISETP.GE.OR P0, PT, R3, R4, P2 ;  /* 0x000000040300720c */ /* 0x000fda0001706670 */
[----:B---3--:R-:W-:-:S04]  /*14bd0*/  @!P0 LEA R2, P1, R0, R2, 0x1 ;  /* 0x0000000200028211 */ /* 0x008fc800078208ff */
[----:B--2---:R-:W-:-:S05]  /*14be0*/  @!P0 LEA.HI.X R3, R0, R8, R80, 0x1, P1 ;  /* 0x0000000800038211 */ /* 0x004fca00008f0c50 */
[----:B-1----:R1:W-:Y:S01]  /*14bf0*/  @!P0 ST.E.128 [R2.64], R28 ;  /* 0x0000001c02008985 */ /* 0x0023e2000c101d08 */
[----:B------:R-:W-:Y:S05]  /*14c00*/  BRA.DIV ~URZ, `(.L_x_328) ;  /* 0x000037f27f007947 */ /* 0x000fea000b800000 */
[----:B------:R2:W3:Y:S02]  /*14c10*/  SHFL.IDX PT, R8, R6, 0x4, 0x181f ;  /* 0x00981f0006087f89 */ /* 0x0004e400000e0000 */
.L_x_404:
[----:B------:R-:W-:Y:S05]  /*14c20*/  BRA.DIV ~URZ, `(.L_x_329) ;  /* 0x000038427f007947 */ /* 0x000fea000b800000 */
[----:B-1----:R1:W2:Y:S02]  /*14c30*/  SHFL.IDX PT, R2, R7, 0x4, 0x181f ;  /* 0x00981f0007027f89 */ /* 0x0022a400000e0000 */
.L_x_405:
[----:B------:R-:W-:-:S04]  /*14c40*/  IADD3 R3, R5, 0x40, RZ ;  /* 0x0000004005037810 */ /* 0x000fc80007ffe0ff */
[----:B------:R-:W-:-:S13]  /*14c50*/  ISETP.GE.OR P0, PT, R3, R4, P2 ;  /* 0x000000040300720c */ /* 0x000fda0001706670 */
[----:B--2---:R-:W-:-:S04]  /*14c60*/  @!P0 LEA R2, P1, R0, R2, 0x1 ;  /* 0x0000000200028211 */ /* 0x004fc800078208ff */
[----:B---3--:R-:W-:-:S05]  /*14c70*/  @!P0 LEA.HI.X R3, R0, R8, R80, 0x1, P1 ;  /* 0x0000000800038211 */ /* 0x008fca00008f0c50 */
[----:B------:R2:W-:Y:S01]  /*14c80*/  @!P0 ST.E.128 [R2.64], R32 ;  /* 0x0000002002008985 */ /* 0x0005e2000c101d08 */
[----:B------:R-:W-:Y:S05]  /*14c90*/  BRA.DIV ~URZ, `(.L_x_330) ;  /* 0x000038427f007947 */ /* 0x000fea000b800000 */
[----:B------:R3:W1:Y:S04]  /*14ca0*/  SHFL.IDX PT, R8, R6, 0x5, 0x181f ;  /* 0x00b81f0006087f89 */ /* 0x00066800000e0000 */
[----:B--2---:R3:W2:Y:S02]  /*14cb0*/  SHFL.IDX PT, R2, R7, 0x5, 0x181f ;  /* 0x00b81f0007027f89 */ /* 0x0046a400000e0000 */
.L_x_406:
[----:B------:R-:W-:-:S04]  /*14cc0*/  IADD3 R3, R5, 0x50, RZ ;  /* 0x0000005005037810 */ /* 0x000fc80007ffe0ff */
[----:B------:R-:W-:-:S13]  /*14cd0*/  ISETP.GE.OR P0, PT, R3, R4, P2 ;  /* 0x000000040300720c */ /* 0x000fda0001706670 */
[----:B--2---:R-:W-:-:S04]  /*14ce0*/  @!P0 LEA R2, P1, R0, R2, 0x1 ;  /* 0x0000000200028211 */ /* 0x004fc800078208ff */
[----:B-1----:R-:W-:-:S05]  /*14cf0*/  @!P0 LEA.HI.X R3, R0, R8, R80, 0x1, P1 ;  /* 0x0000000800038211 */ /* 0x002fca00008f0c50 */
[----:B------:R1:W-:Y:S01]  /*14d00*/  @!P0 ST.E.128 [R2.64], R36 ;  /* 0x0000002402008985 */ /* 0x0003e2000c101d08 */
[----:B------:R-:W-:Y:S05]  /*14d10*/  BRA.DIV ~URZ, `(.L_x_331) ;  /* 0x000038927f007947 */ /* 0x000fea000b800000 */
[----:B------:R2:W1:Y:S02]  /*14d20*/  SHFL.IDX PT, R8, R6, 0x6, 0x181f ;  /* 0x00d81f0006087f89 */ /* 0x00046400000e0000 */
.L_x_407:
[----:B------:R-:W-:Y:S05]  /*14d30*/  BRA.DIV ~URZ, `(.L_x_332) ;  /* 0x000038e27f007947 */ /* 0x000fea000b800000 */
[----:B-1----:R1:W2:Y:S02]  /*14d40*/  SHFL.IDX PT, R2, R7, 0x6, 0x181f ;  /* 0x00d81f0007027f89 */ /* 0x0022a400000e0000 */
.L_x_408:
[----:B------:R-:W-:-:S04]  /*14d50*/  IADD3 R3, R5, 0x60, RZ ;  /* 0x0000006005037810 */ /* 0x000fc80007ffe0ff */
[----:B------:R-:W-:-:S13]  /*14d60*/  ISETP.GE.OR P0, PT, R3, R4, P2 ;  /* 0x000000040300720c */ /* 0x000fda0001706670 */
[----:B--2---:R-:W-:-:S04]  /*14d70*/  @!P0 LEA R2, P1, R0, R2, 0x1 ;  /* 0x0000000200028211 */ /* 0x004fc800078208ff */
[----:B------:R-:W-:-:S05]  /*14d80*/  @!P0 LEA.HI.X R3, R0, R8, R80, 0x1, P1 ;  /* 0x0000000800038211 */ /* 0x000fca00008f0c50 */
[----:B------:R2:W-:Y:S01]  /*14d90*/  @!P0 ST.E.128 [R2.64], R40 ;  /* 0x0000002802008985 */ /* 0x0005e2000c101d08 */
[----:B------:R-:W-:Y:S05]  /*14da0*/  BRA.DIV ~URZ, `(.L_x_333) ;  /* 0x000038e27f007947 */ /* 0x000fea000b800000 */
[----:B---34-:R-:W3:Y:S04]  /*14db0*/  SHFL.IDX PT, R6, R6, 0x7, 0x181f ;  /* 0x00f81f0006067f89 */ /* 0x018ee800000e0000 */
[----:B--2---:R2:W4:Y:S02]  /*14dc0*/  SHFL.IDX PT, R3, R7, 0x7, 0x181f ;  /* 0x00f81f0007037f89 */ /* 0x00452400000e0000 */
.L_x_409:
[----:B------:R-:W-:-:S04]  /*14dd0*/  IADD3 R2, R5, 0x70, RZ ;  /* 0x0000007005027810 */ /* 0x000fc80007ffe0ff */
[----:B------:R-:W-:-:S13]  /*14de0*/  ISETP.GE.OR P0, PT, R2, R4, P2 ;  /* 0x000000040200720c */ /* 0x000fda0001706670 */
[----:B------:R-:W-:Y:S05]  /*14df0*/  @P0 BRA `(.L_x_334) ;  /* 0x000018c000000947 */ /* 0x000fea0003800000 */
[----:B----4-:R-:W-:-:S04]  /*14e00*/  LEA R2, P0, R0, R3, 0x1 ;  /* 0x0000000300027211 */ /* 0x010fc800078008ff */
[----:B---3--:R-:W-:-:S05]  /*14e10*/  LEA.HI.X R3, R0, R6, R80, 0x1, P0 ;  /* 0x0000000600037211 */ /* 0x008fca00000f0c50 */
[----:B------:R3:W-:Y:S01]  /*14e20*/  ST.E.128 [R2.64], R44 ;  /* 0x0000002c02007985 */ /* 0x0007e2000c101d08 */
[----:B------:R-:W-:Y:S05]  /*14e30*/  BRA `(.L_x_334) ;  /* 0x0000188000007947 */ /* 0x000fea0003800000 */
.L_x_321:
        /* <DEDUP_REMOVED lines=34> */
.L_x_410:
[----:B------:R-:W-:Y:S05]  /*15060*/  BRA.DIV ~URZ, `(.L_x_336) ;  /* 0x000037627f007947 */ /* 0x000fea000b800000 */
[----:B------:R3:W4:Y:S02]  /*15070*/  SHFL.IDX PT, R2, R21, RZ, 0x1c1f ;  /* 0x001c1fff15027589 */ /* 0x00072400000e0000 */
.L_x_411:
[----:B------:R-:W-:Y:S01]  /*15080*/  LOP3.LUT R0, R26, 0x7ffffffc, RZ, 0xc0, !PT ;  /* 0x7ffffffc1a007812 */ /* 0x000fe200078ec0ff */
[----:B------:R-:W-:Y:S04]  /*15090*/  BSSY B0, `(.L_x_337) ;  /* 0x0000032000007945 */ /* 0x000fe80003800000 */
[----:B------:R-:W-:-:S04]  /*150a0*/  IMAD.IADD R0, R19, 0x1, -R0 ;  /* 0x0000000113007824 */ /* 0x000fc800078e0a00 */
[----:B------:R-:W-:-:S05]  /*150b0*/  IMAD.SHL.U32 R0, R0, 0x2, RZ ;  /* 0x0000000200007824 */ /* 0x000fca00078e00ff */
[C---:B------:R-:W-:Y:S02]  /*150c0*/  IADD3 R10, R0.reuse, 0x30, RZ ;  /* 0x00000030000a7810 */ /* 0x040fe40007ffe0ff */
[C---:B------:R-:W-:Y:S02]  /*150d0*/  IADD3 R9, R0.reuse, 0x8, RZ ;  /* 0x0000000800097810 */ /* 0x040fe40007ffe0ff */
[C---:B------:R-:W-:Y:S02]  /*150e0*/  IADD3 R8, R0.reuse, 0x10, RZ ;  /* 0x0000001000087810 */ /* 0x040fe40007ffe0ff */
[C---:B------:R-:W-:Y:S02]  /*150f0*/  IADD3 R7, R0.reuse, 0x20, RZ ;  /* 0x0000002000077810 */ /* 0x040fe40007ffe0ff */
[C---:B------:R-:W-:Y:S02]  /*15100*/  IADD3 R6, R0.reuse, 0x28, RZ ;  /* 0x0000002800067810 */ /* 0x040fe40007ffe0ff */
[----:B------:R-:W-:-:S02]  /*15110*/  IADD3 R5, R0, 0x38, RZ ;  /* 0x0000003800057810 */ /* 0x000fc40007ffe0ff */
[----:B------:R-:W-:Y:S02]  /*15120*/  IADD3 R4, R0, 0x18, RZ ;  /* 0x0000001800047810 */ /* 0x000fe40007ffe0ff */
[----:B------:R-:W-:Y:S02]  /*15130*/  SHF.R.S32.HI R24, RZ, 0x1f, R8 ;  /* 0x0000001fff187819 */ /* 0x000fe40000011408 */
[----:B------:R-:W-:Y:S02]  /*15140*/  SHF.R.S32.HI R26, RZ, 0x1f, R6 ;  /* 0x0000001fff1a7819 */ /* 0x000fe40000011406 */
[----:B------:R-:W-:Y:S02]  /*15150*/  SHF.R.S32.HI R27, RZ, 0x1f, R10 ;  /* 0x0000001fff1b7819 */ /* 0x000fe4000001140a */
[----:B------:R-:W-:Y:S02]  /*15160*/  SHF.R.S32.HI R25, RZ, 0x1f, R7 ;  /* 0x0000001fff197819 */ /* 0x000fe40000011407 */
[----:B------:R-:W-:-:S02]  /*15170*/  SHF.R.S32.HI R22, RZ, 0x1f, R9 ;  /* 0x0000001fff167819 */ /* 0x000fc40000011409 */
[----:B------:R-:W-:Y:S02]  /*15180*/  SHF.R.S32.HI R23, RZ, 0x1f, R4 ;  /* 0x0000001fff177819 */ /* 0x000fe40000011404 */
[----:B------:R-:W-:Y:S01]  /*15190*/  SHF.R.S32.HI R28, RZ, 0x1f, R5 ;  /* 0x0000001fff1c7819 */ /* 0x000fe20000011405 */
[----:B------:R-:W-:Y:S05]  /*151a0*/  @P0 BRA `(.L_x_338) ;  /* 0x0000020000000947 */ /* 0x000fea0003800000 */
[----:B------:R-:W-:Y:S02]  /*151b0*/  ISETP.GE.AND P0, PT, R0, c[0x0][0x3c8], PT ;  /* 0x0000f20000007a0c */ /* 0x000fe40003f06270 */
[----:B------:R-:W-:Y:S02]  /*151c0*/  ISETP.GE.AND P1, PT, R9, c[0x0][0x3c8], PT ;  /* 0x0000f20009007a0c */ /* 0x000fe40003f26270 */
[----:B------:R-:W-:Y:S02]  /*151d0*/  ISETP.GE.AND P2, PT, R8, c[0x0][0x3c8], PT ;  /* 0x0000f20008007a0c */ /* 0x000fe40003f46270 */
[----:B------:R-:W-:Y:S02]  /*151e0*/  ISETP.GE.AND P5, PT, R4, c[0x0][0x3c8], PT ;  /* 0x0000f20004007a0c */ /* 0x000fe40003fa6270 */
[----:B------:R-:W-:-:S05]  /*151f0*/  ISETP.GE.AND P4, PT, R7, c[0x0][0x3c8], PT ;  /* 0x0000f20007007a0c */ /* 0x000fca0003f86270 */
[----:B--2---:R-:W-:Y:S02]  /*15200*/  @!P0 IMAD.MOV.U32 R3, RZ, RZ, R13 ;  /* 0x000000ffff038224 */ /* 0x004fe400078e000d */
[CC--:B----4-:R-:W-:Y:S02]  /*15210*/  @!P1 LEA R14, P3, R9.reuse, R2.reuse, 0x2 ;  /* 0x00000002090e9211 */ /* 0x0d0fe400078610ff */
[----:B------:R-:W-:Y:S02]  /*15220*/  @!P0 IMAD.WIDE R16, R0, 0x4, R2 ;  /* 0x0000000400108825 */ /* 0x000fe400078e0202 */
[----:B------:R-:W-:Y:S02]  /*15230*/  @!P1 LEA.HI.X R15, R9, R13, R22, 0x2, P3 ;  /* 0x0000000d090f9211 */ /* 0x000fe400018f1416 */
[----:B------:R-:W-:Y:S01]  /*15240*/  ISETP.GE.AND P3, PT, R6, c[0x0][0x3c8], PT ;  /* 0x0000f20006007a0c */ /* 0x000fe20003f66270 */
[----:B------:R2:W-:Y:S01]  /*15250*/  @!P0 ST.E.64 [R16.64], R74 ;  /* 0x0000004a10008985 */ /* 0x0005e2000c101b08 */
[----:B------:R-:W-:-:S03]  /*15260*/  @!P2 LEA R18, P0, R8, R2, 0x2 ;  /* 0x000000020812a211 */ /* 0x000fc600078010ff */
[----:B------:R4:W-:Y:S01]  /*15270*/  @!P1 ST.E.64 [R14.64], R76 ;  /* 0x0000004c0e009985 */ /* 0x0009e2000c101b08 */
[----:B------:R-:W-:Y:S02]  /*15280*/  @!P2 LEA.HI.X R19, R8, R13, R24, 0x2, P0 ;  /* 0x0000000d0813a211 */ /* 0x000fe400000f1418 */
[----:B------:R-:W-:-:S03]  /*15290*/  ISETP.GE.AND P1, PT, R5, c[0x0][0x3c8], PT ;  /* 0x0000f20005007a0c */ /* 0x000fc60003f26270 */
[----:B------:R-:W-:Y:S01]  /*152a0*/  @!P2 ST.E.64 [R18.64], R78 ;  /* 0x0000004e1200a985 */ /* 0x000fe2000c101b08 */
[----:B------:R-:W-:Y:S02]  /*152b0*/  ISETP.GE.AND P2, PT, R10, c[0x0][0x3c8], PT ;  /* 0x0000f2000a007a0c */ /* 0x000fe40003f46270 */
[----:B--2---:R-:W-:-:S04]  /*152c0*/  @!P5 LEA R16, P0, R4, R2, 0x2 ;  /* 0x000000020410d211 */ /* 0x004fc800078010ff */
[----:B------:R-:W-:Y:S02]  /*152d0*/  @!P5 LEA.HI.X R17, R4, R13, R23, 0x2, P0 ;  /* 0x0000000d0411d211 */ /* 0x000fe400000f1417 */
[----:B----4-:R-:W-:-:S03]  /*152e0*/  @!P4 LEA R14, P0, R7, R2, 0x2 ;  /* 0x00000002070ec211 */ /* 0x010fc600078010ff */
[----:B------:R2:W-:Y:S01]  /*152f0*/  @!P5 ST.E.64 [R16.64], R82 ;  /* 0x000000521000d985 */ /* 0x0005e2000c101b08 */
[----:B------:R-:W-:-:S05]  /*15300*/  @!P4 LEA.HI.X R15, R7, R13, R25, 0x2, P0 ;  /* 0x0000000d070fc211 */ /* 0x000fca00000f1419 */
        /* <DEDUP_REMOVED lines=10> */
.L_x_338:
[----:B------:R-:W-:Y:S05]  /*153b0*/  BSYNC B0 ;  /* 0x0000000000007941 */ /* 0x000fea0003800000 */
.L_x_337:
[----:B------:R-:W-:Y:S05]  /*153c0*/  BRA.DIV ~URZ, `(.L_x_339) ;  /* 0x000034727f007947 */ /* 0x000fea000b800000 */
[----:B--2---:R2:W1:Y:S04]  /*153d0*/  SHFL.IDX PT, R13, R20, 0x1, 0x1c1f ;  /* 0x003c1f00140d7f89 */ /* 0x00446800000e0000 */
[----:B----4-:R2:W4:Y:S02]  /*153e0*/  SHFL.IDX PT, R2, R21, 0x1, 0x1c1f ;  /* 0x003c1f0015027f89 */ /* 0x01052400000e0000 */
.L_x_412:
[----:B------:R-:W-:Y:S01]  /*153f0*/  BSSY B0, `(.L_x_340) ;  /* 0x0000022000007945 */ /* 0x000fe20003800000 */
[----:B------:R-:W-:Y:S05]  /*15400*/  @P6 BRA `(.L_x_341) ;  /* 0x0000020000006947 */ /* 0x000fea0003800000 */
[----:B------:R-:W-:Y:S02]  /*15410*/  ISETP.GE.AND P1, PT, R0, c[0x0][0x3c8], PT ;  /* 0x0000f20000007a0c */ /* 0x000fe40003f26270 */
[----:B------:R-:W-:Y:S02]  /*15420*/  ISETP.GE.AND P0, PT, R9, c[0x0][0x3c8], PT ;  /* 0x0000f20009007a0c */ /* 0x000fe40003f06270 */
[----:B------:R-:W-:Y:S02]  /*15430*/  ISETP.GE.AND P2, PT, R8, c[0x0][0x3c8], PT ;  /* 0x0000f20008007a0c */ /* 0x000fe40003f46270 */
[----:B------:R-:W-:-:S02]  /*15440*/  ISETP.GE.AND P4, PT, R4, c[0x0][0x3c8], PT ;  /* 0x0000f20004007a0c */ /* 0x000fc40003f86270 */
[----:B------:R-:W-:-:S05]  /*15450*/  ISETP.GE.AND P5, PT, R7, c[0x0][0x3c8], PT ;  /* 0x0000f20007007a0c */ /* 0x000fca0003fa6270 */
[----:B-1----:R-:W-:Y:S02]  /*15460*/  @!P1 IMAD.MOV.U32 R3, RZ, RZ, R13 ;  /* 0x000000ffff039224 */ /* 0x002fe400078e000d */
[CC--:B----4-:R-:W-:Y:S02]  /*15470*/  @!P0 LEA R14, P3, R9.reuse, R2.reuse, 0x2 ;  /* 0x00000002090e8211 */ /* 0x0d0fe400078610ff */
[----:B------:R-:W-:Y:S02]  /*15480*/  @!P1 IMAD.WIDE R16, R0, 0x4, R2 ;  /* 0x0000000400109825 */ /* 0x000fe400078e0202 */
[----:B------:R-:W-:Y:S02]  /*15490*/  @!P0 LEA.HI.X R15, R9, R13, R22, 0x2, P3 ;  /* 0x0000000d090f8211 */ /* 0x000fe400018f1416 */
[----:B------:R-:W-:Y:S01]  /*154a0*/  ISETP.GE.AND P3, PT, R6, c[0x0][0x3c8], PT ;  /* 0x0000f20006007a0c */ /* 0x000fe20003f66270 */
[----:B------:R1:W-:Y:S04]  /*154b0*/  @!P1 ST.E.64 [R16.64], R94 ;  /* 0x0000005e10009985 */ /* 0x0003e8000c101b08 */
[----:B------:R4:W-:Y:S01]  /*154c0*/  @!P0 ST.E.64 [R14.64], R102 ;  /* 0x000000660e008985 */ /* 0x0009e2000c101b08 */
[----:B-1----:R-:W-:-:S04]  /*154d0*/  @!P2 LEA R16, P1, R8, R2, 0x2 ;  /* 0x000000020810a211 */ /* 0x002fc800078210ff */
[-C--:B------:R-:W-:Y:S02]  /*154e0*/  @!P2 LEA.HI.X R17, R8, R13.reuse, R24, 0x2, P1 ;  /* 0x0000000d0811a211 */ /* 0x080fe400008f1418 */
[-C--:B----4-:R-:W-:Y:S02]  /*154f0*/  @!P4 LEA R14, P0, R4, R2.reuse, 0x2 ;  /* 0x00000002040ec211 */ /* 0x090fe400078010ff */
[----:B------:R-:W-:Y:S01]  /*15500*/  ISETP.GE.AND P1, PT, R5, c[0x0][0x3c8], PT ;  /* 0x0000f20005007a0c */ /* 0x000fe20003f26270 */
[----:B------:R1:W-:Y:S01]  /*15510*/  @!P2 ST.E.64 [R16.64], R100 ;  /* 0x000000641000a985 */ /* 0x0003e2000c101b08 */
[----:B------:R-:W-:Y:S02]  /*15520*/  ISETP.GE.AND P2, PT, R10, c[0x0][0x3c8], PT ;  /* 0x0000f2000a007a0c */ /* 0x000fe40003f46270 */
[----:B------:R-:W-:Y:S02]  /*15530*/  @!P4 LEA.HI.X R15, R4, R13, R23, 0x2, P0 ;  /* 0x0000000d040fc211 */ /* 0x000fe400000f1417 */
[----:B------:R-:W-:-:S03]  /*15540*/  @!P5 LEA R18, P0, R7, R2, 0x2 ;  /* 0x000000020712d211 */ /* 0x000fc600078010ff */
[----:B------:R4:W-:Y:S01]  /*15550*/  @!P4 ST.E.64 [R14.64], R104 ;  /* 0x000000680e00c985 */ /* 0x0009e2000c101b08 */
        /* <DEDUP_REMOVED lines=11> */
.L_x_341:
[----:B------:R-:W-:Y:S05]  /*15610*/  BSYNC B0 ;  /* 0x0000000000007941 */ /* 0x000fea0003800000 */
.L_x_340:
[----:B------:R-:W-:Y:S05]  /*15620*/  BRA.DIV ~URZ, `(.L_x_342) ;  /* 0x000032e27f007947 */ /* 0x000fea000b800000 */
[----:B-1----:R1:W2:Y:S02]  /*15630*/  SHFL.IDX PT, R13, R20, 0x2, 0x1c1f ;  /* 0x005c1f00140d7f89 */ /* 0x0022a400000e0000 */
.L_x_413:
[----:B------:R-:W-:Y:S05]  /*15640*/  BRA.DIV ~URZ, `(.L_x_343) ;  /* 0x000033327f007947 */ /* 0x000fea000b800000 */
[----:B--2-4-:R2:W4:Y:S02]  /*15650*/  SHFL.IDX PT, R2, R21, 0x2, 0x1c1f ;  /* 0x005c1f0015027f89 */ /* 0x01452400000e0000 */
.L_x_414:
[----:B------:R-:W5:Y:S01]  /*15660*/  LDL R3, [R1+0x44] ;  /* 0x0000440001037983 */ /* 0x000f620000100800 */
[----:B------:R-:W-:Y:S01]  /*15670*/  BSSY B0, `(.L_x_344) ;  /* 0x0000023000007945 */ /* 0x000fe20003800000 */
[----:B-----5:R-:W-:-:S13]  /*15680*/  LOP3.LUT P0, RZ, R3, 0x1, RZ, 0xc0, !PT ;  /* 0x0000000103ff7812 */ /* 0x020fda000780c0ff */
[----:B------:R-:W-:Y:S05]  /*15690*/  @P0 BRA `(.L_x_345) ;  /* 0x0000020000000947 */ /* 0x000fea0003800000 */
[----:B------:R-:W-:Y:S02]  /*156a0*/  ISETP.GE.AND P1, PT, R0, c[0x0][0x3c8], PT ;  /* 0x0000f20000007a0c */ /* 0x000fe40003f26270 */
[----:B------:R-:W-:Y:S02]  /*156b0*/  ISETP.GE.AND P0, PT, R9, c[0x0][0x3c8], PT ;  /* 0x0000f20009007a0c */ /* 0x000fe40003f06270 */
[----:B------:R-:W-:Y:S02]  /*156c0*/  ISETP.GE.AND P4, PT, R8, c[0x0][0x3c8], PT ;  /* 0x0000f20008007a0c */ /* 0x000fe40003f86270 */
[----:B------:R-:W-:Y:S02]  /*156d0*/  ISETP.GE.AND P5, PT, R4, c[0x0][0x3c8], PT ;  /* 0x0000f20004007a0c */ /* 0x000fe40003fa6270 */
[----:B------:R-:W-:-:S05]  /*156e0*/  ISETP.GE.AND P3, PT, R7, c[0x0][0x3c8], PT ;  /* 0x0000f20007007a0c */ /* 0x000fca0003f66270 */
[----:B------:R-:W-:Y:S02]  /*156f0*/  @!P1 IMAD.MOV.U32 R3, RZ, RZ, R13 ;  /* 0x000000ffff039224 */ /* 0x000fe400078e000d */
[CC--:B----4-:R-:W-:Y:S02]  /*15700*/  @!P0 LEA R14, P2, R9.reuse, R2.reuse, 0x2 ;  /* 0x00000002090e8211 */ /* 0x0d0fe400078410ff */
[----:B------:R-:W-:Y:S01]  /*15710*/  @!P1 IMAD.WIDE R18, R0, 0x4, R2 ;  /* 0x0000000400129825 */ /* 0x000fe200078e0202 */
[----:B------:R-:W-:Y:S02]  /*15720*/  @!P4 LEA R16, P6, R8, R2, 0x2 ;  /* 0x000000020810c211 */ /* 0x000fe400078c10ff */
[----:B------:R-:W-:Y:S02]  /*15730*/  @!P0 LEA.HI.X R15, R9, R13, R22, 0x2, P2 ;  /* 0x0000000d090f8211 */ /* 0x000fe400010f1416 */
[----:B------:R-:W-:Y:S01]  /*15740*/  ISETP.GE.AND P2, PT, R6, c[0x0][0x3c8], PT ;  /* 0x0000f20006007a0c */ /* 0x000fe20003f46270 */
[----:B------:R-:W-:Y:S01]  /*15750*/  @!P1 ST.E.64 [R18.64], R52 ;  /* 0x0000003412009985 */ /* 0x000fe2000c101b08 */
[----:B------:R-:W-:-:S02]  /*15760*/  ISETP.GE.AND P1, PT, R10, c[0x0][0x3c8], PT ;  /* 0x0000f2000a007a0c */ /* 0x000fc40003f26270 */
[----:B------:R-:W-:Y:S01]  /*15770*/  @!P4 LEA.HI.X R17, R8, R13, R24, 0x2, P6 ;  /* 0x0000000d0811c211 */ /* 0x000fe200030f1418 */
[----:B------:R4:W-:Y:S01]  /*15780*/  @!P0 ST.E.64 [R14.64], R40 ;  /* 0x000000280e008985 */ /* 0x0009e2000c101b08 */
[----:B------:R-:W-:-:S03]  /*15790*/  ISETP.GE.AND P0, PT, R5, c[0x0][0x3c8], PT ;  /* 0x0000f20005007a0c */ /* 0x000fc60003f06270 */
[----:B------:R5:W-:Y:S01]  /*157a0*/  @!P4 ST.E.64 [R16.64], R42 ;  /* 0x0000002a1000c985 */ /* 0x000be2000c101b08 */
[----:B----4-:R-:W-:-:S04]  /*157b0*/  @!P5 LEA R14, P6, R4, R2, 0x2 ;  /* 0x00000002040ed211 */ /* 0x010fc800078c10ff */
[-C--:B------:R-:W-:Y:S02]  /*157c0*/  @!P5 LEA.HI.X R15, R4, R13.reuse, R23, 0x2, P6 ;  /* 0x0000000d040fd211 */ /* 0x080fe400030f1417 */
[CC--:B-----5:R-:W-:Y:S02]  /*157d0*/  @!P2 LEA R16, P4, R6.reuse, R2.reuse, 0x2 ;  /* 0x000000020610a211 */ /* 0x0e0fe400078810ff */
[C---:B------:R-:W-:Y:S01]  /*157e0*/  @!P3 LEA R18, P6, R7.reuse, R2, 0x2 ;  /* 0x000000020712b211 */ /* 0x040fe200078c10ff */
[----:B------:R4:W-:Y:S01]  /*157f0*/  @!P5 ST.E.64 [R14.64], R44 ;  /* 0x0000002c0e00d985 */ /* 0x0009e2000c101b08 */
[-C--:B------:R-:W-:Y:S02]  /*15800*/  @!P2 LEA.HI.X R17, R6, R13.reuse, R26, 0x2, P4 ;  /* 0x0000000d0611a211 */ /* 0x080fe400020f141a */
[----:B------:R-:W-:-:S05]  /*15810*/  @!P3 LEA.HI.X R19, R7, R13, R25, 0x2, P6 ;  /* 0x0000000d0713b211 */ /* 0x000fca00030f1419 */
[----:B------:R1:W-:Y:S04]  /*15820*/  @!P3 ST.E.64 [R18.64], R58 ;  /* 0x0000003a1200b985 */ /* 0x0003e8000c101b08 */
[----:B------:R1:W-:Y:S01]  /*15830*/  @!P2 ST.E.64 [R16.64], R54 ;  /* 0x000000361000a985 */ /* 0x0003e2000c101b08 */
[CC--:B----4-:R-:W-:Y:S02]  /*15840*/  @!P1 LEA R14, P5, R10.reuse, R2.reuse, 0x2 ;  /* 0x000000020a0e9211 */ /* 0x0d0fe400078a10ff */
[C---:B------:R-:W-:Y:S02]  /*15850*/  @!P0 LEA R2, P4, R5.reuse, R2, 0x2 ;  /* 0x0000000205028211 */ /* 0x040fe400078810ff */
[-C--:B------:R-:W-:Y:S02]  /*15860*/  @!P1 LEA.HI.X R15, R10, R13.reuse, R27, 0x2, P5 ;  /* 0x0000000d0a0f9211 */ /* 0x080fe400028f141b */
[----:B------:R-:W-:-:S03]  /*15870*/  @!P0 LEA.HI.X R3, R5, R13, R28, 0x2, P4 ;  /* 0x0000000d05038211 */ /* 0x000fc600020f141c */
[----:B------:R1:W-:Y:S04]  /*15880*/  @!P1 ST.E.64 [R14.64], R46 ;  /* 0x0000002e0e009985 */ /* 0x0003e8000c101b08 */
[----:B------:R1:W-:Y:S02]  /*15890*/  @!P0 ST.E.64 [R2.64], R34 ;  /* 0x0000002202008985 */ /* 0x0003e4000c101b08 */
.L_x_345:
[----:B------:R-:W-:Y:S05]  /*158a0*/  BSYNC B0 ;  /* 0x0000000000007941 */ /* 0x000fea0003800000 */
.L_x_344:
[----:B------:R-:W-:Y:S05]  /*158b0*/  BRA.DIV ~URZ, `(.L_x_346) ;  /* 0x000031327f007947 */ /* 0x000fea000b800000 */
[----:B------:R1:W2:Y:S04]  /*158c0*/  SHFL.IDX PT, R13, R20, 0x3, 0x1c1f ;  /* 0x007c1f00140d7f89 */ /* 0x0002a800000e0000 */
[----:B-1--4-:R1:W4:Y:S02]  /*158d0*/  SHFL.IDX PT, R2, R21, 0x3, 0x1c1f ;  /* 0x007c1f0015027f89 */ /* 0x01232400000e0000 */
.L_x_415:
[----:B------:R-:W5:Y:S02]  /*158e0*/  LDL R3, [R1+0x44] ;  /* 0x0000440001037983 */ /* 0x000f640000100800 */
[----:B-----5:R-:W-:-:S13]  /*158f0*/  LOP3.LUT P0, RZ, R3, 0x2, RZ, 0xc0, !PT ;  /* 0x0000000203ff7812 */ /* 0x020fda000780c0ff */
[----:B------:R-:W-:Y:S05]  /*15900*/  @P0 BRA `(.L_x_334) ;  /* 0x00000db000000947 */ /* 0x000fea0003800000 */
[----:B------:R-:W-:Y:S02]  /*15910*/  ISETP.GE.AND P4, PT, R8, c[0x0][0x3c8], PT ;  /* 0x0000f20008007a0c */ /* 0x000fe40003f86270 */
[----:B------:R-:W-:Y:S02]  /*15920*/  ISETP.GE.AND P0, PT, R0, c[0x0][0x3c8], PT ;  /* 0x0000f20000007a0c */ /* 0x000fe40003f06270 */
[----:B------:R-:W-:Y:S02]  /*15930*/  ISETP.GE.AND P5, PT, R9, c[0x0][0x3c8], PT ;  /* 0x0000f20009007a0c */ /* 0x000fe40003fa6270 */
[----:B------:R-:W-:Y:S02]  /*15940*/  ISETP.GE.AND P3, PT, R4, c[0x0][0x3c8], PT ;  /* 0x0000f20004007a0c */ /* 0x000fe40003f66270 */
[----:B------:R-:W-:Y:S02]  /*15950*/  ISETP.GE.AND P2, PT, R7, c[0x0][0x3c8], PT ;  /* 0x0000f20007007a0c */ /* 0x000fe40003f46270 */
[----:B------:R-:W-:-:S03]  /*15960*/  ISETP.GE.AND P1, PT, R6, c[0x0][0x3c8], PT ;  /* 0x0000f20006007a0c */ /* 0x000fc60003f26270 */
[----:B----4-:R-:W-:Y:S02]  /*15970*/  @!P4 LEA R18, P6, R8, R2, 0x2 ;  /* 0x000000020812c211 */ /* 0x010fe400078c10ff */
[----:B--2---:R-:W-:-:S04]  /*15980*/  @!P0 IMAD.MOV.U32 R3, RZ, RZ, R13 ;  /* 0x000000ffff038224 */ /* 0x004fc800078e000d */
[----:B------:R-:W-:-:S05]  /*15990*/  @!P0 IMAD.WIDE R14, R0, 0x4, R2 ;  /* 0x00000004000e8825 */ /* 0x000fca00078e0202 */
[----:B------:R2:W-:Y:S01]  /*159a0*/  @!P0 ST.E.64 [R14.64], R38 ;  /* 0x000000260e008985 */ /* 0x0005e2000c101b08 */
[CC--:B------:R-:W-:Y:S02]  /*159b0*/  @!P5 LEA R20, P0, R9.reuse, R2.reuse, 0x2 ;  /* 0x000000020914d211 */ /* 0x0c0fe400078010ff */
[----:B------:R-:W-:Y:S02]  /*159c0*/  P2R R0, PR, RZ, 0x40 ;  /* 0x00000040ff007803 */ /* 0x000fe40000000000 */
[-C--:B-1-3--:R-:W-:Y:S02]  /*159d0*/  @!P5 LEA.HI.X R21, R9, R13.reuse, R22, 0x2, P0 ;  /* 0x0000000d0915d211 */ /* 0x08afe400000f1416 */
[----:B------:R-:W-:Y:S02]  /*159e0*/  ISETP.NE.AND P0, PT, R0, RZ, PT ;  /* 0x000000ff0000720c */ /* 0x000fe40003f05270 */
[----:B------:R-:W-:Y:S01]  /*159f0*/  @!P3 LEA R16, P6, R4, R2, 0x2 ;  /* 0x000000020410b211 */ /* 0x000fe200078c10ff */
[----:B------:R1:W-:Y:S01]  /*15a00*/  @!P5 ST.E.64 [R20.64], R70 ;  /* 0x000000461400d985 */ /* 0x0003e2000c101b08 */
[----:B------:R-:W-:-:S02]  /*15a10*/  @!P4 LEA.HI.X R19, R8, R13, R24, 0x2, P0 ;  /* 0x0000000d0813c211 */ /* 0x000fc400000f1418 */
[----:B------:R-:W-:Y:S02]  /*15a20*/  ISETP.GE.AND P0, PT, R10, c[0x0][0x3c8], PT ;  /* 0x0000f2000a007a0c */ /* 0x000fe40003f06270 */
[----:B------:R-:W-:Y:S01]  /*15a30*/  @!P3 LEA.HI.X R17, R4, R13, R23, 0x2, P6 ;  /* 0x0000000d0411b211 */ /* 0x000fe200030f1417 */
[----:B------:R1:W-:Y:S04]  /*15a40*/  @!P4 ST.E.64 [R18.64], R68 ;  /* 0x000000441200c985 */ /* 0x0003e8000c101b08 */
[----:B------:R1:W-:Y:S01]  /*15a50*/  @!P3 ST.E.64 [R16.64], R62 ;  /* 0x0000003e1000b985 */ /* 0x0003e2000c101b08 */
[----:B--2---:R-:W-:-:S04]  /*15a60*/  @!P2 LEA R14, P6, R7, R2, 0x2 ;  /* 0x00000002070ea211 */ /* 0x004fc800078c10ff */
        /* <DEDUP_REMOVED lines=14> */
.L_x_319:
[----:B------:R-:W2:Y:S04]  /*15b50*/  LDL.LU R3, [R1+0x48] ;  /* 0x0000480001037983 */ /* 0x000ea80000300800 */
[----:B------:R-:W3:Y:S01]  /*15b60*/  LDL R8, [R1+0x10] ;  /* 0x0000100001087983 */ /* 0x000ee20000100800 */
        /* <DEDUP_REMOVED lines=16> */
[----:B------:R2:W3:Y:S04]  /*15c70*/  LDG.E R3, [R6.64] ;  /* 0x0000000806037981 */ /* 0x0004e8000c1e1900 */
[----:B-12---:R-:W3:Y:S02]  /*15c80*/  LDG.E R6, [R6.64+0x4] ;  /* 0x0000040806067981 */ /* 0x006ee4000c1e1900 */
[----:B---3-5:R-:W-:Y:S02]  /*15c90*/  IADD3 R20, -R3, R6, RZ ;  /* 0x0000000603147210 */ /* 0x028fe40007ffe1ff */
.L_x_347:
        /* <DEDUP_REMOVED lines=23> */
[----:B------:R-:W-:Y:S01]  /*15e10*/  ISETP.NE.AND P0, PT, R3, 0x1, PT ;  /* 0x000000010300780c */ /* 0x000fe20003f05270 */
[----:B------:R-:W-:Y:S01]  /*15e20*/  IMAD R9, R8, R21, R9 ;  /* 0x0000001508097224 */ /* 0x000fe200078e0209 */
[----:B------:R-:W-:-:S11]  /*15e30*/  MOV R3, R11 ;  /* 0x0000000b00037202 */ /* 0x000fd60000000f00 */
[----:B------:R-:W-:-:S05]  /*15e40*/  @P0 IMAD.HI.U32 R17, R11, c[0x0][0x4ec], RZ ;  /* 0x00013b000b110a27 */ /* 0x000fca00078e00ff */
[----:B------:R-:W-:Y:S01]  /*15e50*/  @P0 SHF.R.U32.HI R3, RZ, c[0x0][0x4f0], R17 ;  /* 0x00013c00ff030a19 */ /* 0x000fe20000011611 */
[-C--:B--2---:R-:W-:Y:S02]  /*15e60*/  IMAD R16, R7, R4.reuse, RZ ;  /* 0x0000000407107224 */ /* 0x084fe400078e02ff */
[----:B------:R-:W-:-:S04]  /*15e70*/  IMAD.WIDE.U32 R6, R6, R4, RZ ;  /* 0x0000000406067225 */ /* 0x000fc800078e00ff */
[----:B------:R-:W-:Y:S01]  /*15e80*/  IMAD.WIDE.U32 R4, R8, R10, RZ ;  /* 0x0000000a08047225 */ /* 0x000fe200078e00ff */
[----:B---3--:R-:W-:-:S03]  /*15e90*/  SEL R8, R22, RZ, P2 ;  /* 0x000000ff16087207 */ /* 0x008fc60001000000 */
[----:B------:R-:W-:Y:S01]  /*15ea0*/  IMAD.IADD R16, R7, 0x1, R16 ;  /* 0x0000000107107824 */ /* 0x000fe200078e0210 */
[----:B------:R-:W-:Y:S01]  /*15eb0*/  IADD3 R17, P1, P0, R4, R6, R2 ;  /* 0x0000000604117210 */ /* 0x000fe2000783e002 */
[----:B------:R-:W-:Y:S01]  /*15ec0*/  IMAD.MOV R4, RZ, RZ, -R3 ;  /* 0x000000ffff047224 */ /* 0x000fe200078e0a03 */
[----:B------:R-:W-:Y:S01]  /*15ed0*/  IADD3 R5, R5, R9, RZ ;  /* 0x0000000905057210 */ /* 0x000fe20007ffe0ff */
[-C--:B-----5:R-:W-:Y:S02]  /*15ee0*/  IMAD R9, R15, R8.reuse, RZ ;  /* 0x000000080f097224 */ /* 0x0a0fe400078e02ff */
[----:B------:R-:W-:-:S04]  /*15ef0*/  IMAD.WIDE.U32 R6, R14, R8, RZ ;  /* 0x000000080e067225 */ /* 0x000fc800078e00ff */
[----:B------:R-:W-:Y:S01]  /*15f00*/  IMAD R4, R4, c[0x0][0x4e8], R11 ;  /* 0x00013a0004047a24 */ /* 0x000fe200078e020b */
[----:B------:R-:W-:Y:S02]  /*15f10*/  IADD3.X R11, R5, R16, R18, P1, P0 ;  /* 0x00000010050b7210 */ /* 0x000fe40000fe0412 */
[----:B------:R-:W-:Y:S01]  /*15f20*/  IADD3 R7, R7, R9, RZ ;  /* 0x0000000907077210 */ /* 0x000fe20007ffe0ff */
[----:B------:R-:W-:Y:S01]  /*15f30*/  IMAD.MOV.U32 R9, RZ, RZ, c[0x0][0x4a8] ;  /* 0x00012a00ff097624 */ /* 0x000fe200078e00ff */
[----:B------:R-:W-:Y:S02]  /*15f40*/  IADD3 R6, P1, P0, R3, R17, R6 ;  /* 0x0000001103067210 */ /* 0x000fe4000783e006 */
[----:B------:R-:W-:Y:S01]  /*15f50*/  SHF.R.S32.HI R5, RZ, 0x1f, R3 ;  /* 0x0000001fff057819 */ /* 0x000fe20000011403 */
[----:B------:R-:W-:Y:S01]  /*15f60*/  IMAD R3, R13, R4, RZ ;  /* 0x000000040d037224 */ /* 0x000fe200078e02ff */
[----:B------:R-:W-:Y:S02]  /*15f70*/  SHF.R.S32.HI R8, RZ, 0x1f, R4 ;  /* 0x0000001fff087819 */ /* 0x000fe40000011404 */
[----:B------:R-:W-:-:S03]  /*15f80*/  IADD3.X R7, R5, R11, R7, P1, P0 ;  /* 0x0000000b05077210 */ /* 0x000fc60000fe0407 */
        /* <DEDUP_REMOVED lines=10> */
.L_x_349:
[----:B------:R-:W-:Y:S05]  /*16030*/  BSYNC B0 ;  /* 0x0000000000007941 */ /* 0x000fea0003800000 */
.L_x_348:
[----:B------:R-:W-:-:S13]  /*16040*/  ISETP.GT.AND P0, PT, R19, 0x1, PT ;  /* 0x000000011300780c */ /* 0x000fda0003f04270 */
[----:B------:R-:W-:Y:S05]  /*16050*/  @P0 BRA `(.L_x_334) ;  /* 0x0000066000000947 */ /* 0x000fea0003800000 */
[----:B------:R-:W2:Y:S04]  /*16060*/  LDL.LU R8, [R1+0x40] ;  /* 0x0000400001087983 */ /* 0x000ea80000300800 */
[----:B------:R-:W3:Y:S01]  /*16070*/  LDL.LU R9, [R1+0x34] ;  /* 0x0000340001097983 */ /* 0x000ee20000300800 */
[----:B------:R-:W-:Y:S01]  /*16080*/  MOV R4, c[0x0][0x4e8] ;  /* 0x00013a0000047a02 */ /* 0x000fe20000000f00 */
[----:B-1----:R-:W-:Y:S01]  /*16090*/  IMAD R3, R18, c[0x0][0x3a0], RZ ;  /* 0x0000e80012037a24 */ /* 0x002fe200078e02ff */
[----:B------:R-:W-:Y:S01]  /*160a0*/  ISETP.GE.AND P2, PT, R0, c[0x0][0x3c8], PT ;  /* 0x0000f20000007a0c */ /* 0x000fe20003f46270 */
[----:B------:R-:W-:Y:S01]  /*160b0*/  IMAD R6, R21, c[0x0][0x3f0], RZ ;  /* 0x0000fc0015067a24 */ /* 0x000fe200078e02ff */
[----:B------:R-:W-:Y:S01]  /*160c0*/  ISETP.NE.AND P0, PT, R4, 0x1, PT ;  /* 0x000000010400780c */ /* 0x000fe20003f05270 */
[----:B------:R-:W-:-:S04]  /*160d0*/  IMAD.WIDE.U32 R4, R2, c[0x0][0x3a0], RZ ;  /* 0x0000e80002047a25 */ /* 0x000fc800078e00ff */
[----:B------:R-:W-:-:S05]  /*160e0*/  IMAD R2, R2, c[0x0][0x3a4], R3 ;  /* 0x0000e90002027a24 */ /* 0x000fca00078e0203 */
[----:B------:R-:W-:-:S05]  /*160f0*/  IADD3 R5, R5, R2, RZ ;  /* 0x0000000205057210 */ /* 0x000fca0007ffe0ff */
[----:B--2---:R-:W-:Y:S01]  /*16100*/  IMAD.WIDE.U32 R4, R8, c[0x0][0x3e8], R4 ;  /* 0x0000fa0008047a25 */ /* 0x004fe200078e0004 */
[----:B---3--:R-:W-:-:S03]  /*16110*/  LEA R3, R9, R28, 0x7 ;  /* 0x0000001c09037211 */ /* 0x008fc600078e38ff */
[----:B------:R-:W-:Y:S02]  /*16120*/  IMAD R5, R8, c[0x0][0x3ec], R5 ;  /* 0x0000fb0008057a24 */ /* 0x000fe400078e0205 */
[----:B------:R-:W-:Y:S01]  /*16130*/  IMAD R8, R10, c[0x0][0x3f4], R6 ;  /* 0x0000fd000a087a24 */ /* 0x000fe200078e0206 */
[----:B------:R-:W-:Y:S01]  /*16140*/  MOV R2, R3 ;  /* 0x0000000300027202 */ /* 0x000fe20000000f00 */
[----:B------:R-:W-:-:S04]  /*16150*/  @P0 IMAD.HI.U32 R7, R3, c[0x0][0x4ec], RZ ;  /* 0x00013b0003070a27 */ /* 0x000fc800078e00ff */
[----:B------:R-:W-:Y:S01]  /*16160*/  IMAD.WIDE.U32 R4, R10, c[0x0][0x3f0], R4 ;  /* 0x0000fc000a047a25 */ /* 0x000fe200078e0004 */
[----:B------:R-:W-:-:S04]  /*16170*/  @P0 SHF.R.U32.HI R2, RZ, c[0x0][0x4f0], R7 ;  /* 0x00013c00ff020a19 */ /* 0x000fc80000011607 */
        /* <DEDUP_REMOVED lines=17> */
[----:B------:R1:W2:Y:S02]  /*16290*/  SHFL.IDX PT, R8, R6, RZ, 0x181f ;  /* 0x00181fff06087589 */ /* 0x0002a400000e0000 */
.L_x_416:
[----:B------:R-:W-:Y:S05]  /*162a0*/  BRA.DIV ~URZ, `(.L_x_351) ;  /* 0x000028827f007947 */ /* 0x000fea000b800000 */
[----:B------:R3:W4:Y:S02]  /*162b0*/  SHFL.IDX PT, R2, R7, RZ, 0x181f ;  /* 0x00181fff07027589 */ /* 0x00072400000e0000 */
.L_x_417:
[----:B------:R-:W-:-:S05]  /*162c0*/  IMAD R5, R20, c[0x0][0x4e8], RZ ;  /* 0x00013a0014057a24 */ /* 0x000fca00078e02ff */
[----:B------:R-:W-:-:S13]  /*162d0*/  ISETP.GE.OR P0, PT, R4, R5, P2 ;  /* 0x000000050400720c */ /* 0x000fda0001706670 */
[----:B----4-:R-:W-:-:S04]  /*162e0*/  @!P0 LEA R2, P1, R0, R2, 0x1 ;  /* 0x0000000200028211 */ /* 0x010fc800078208ff */
[----:B--2---:R-:W-:-:S05]  /*162f0*/  @!P0 LEA.HI.X R3, R0, R8, R80, 0x1, P1 ;  /* 0x0000000800038211 */ /* 0x004fca00008f0c50 */
[----:B------:R2:W-:Y:S01]  /*16300*/  @!P0 ST.E.128 [R2.64], RZ ;  /* 0x000000ff02008985 */ /* 0x0005e2000c101d08 */
[----:B------:R-:W-:Y:S05]  /*16310*/  BRA.DIV ~URZ, `(.L_x_352) ;  /* 0x000028827f007947 */ /* 0x000fea000b800000 */
[----:B------:R4:W1:Y:S04]  /*16320*/  SHFL.IDX PT, R8, R6, 0x1, 0x181f ;  /* 0x00381f0006087f89 */ /* 0x00086800000e0000 */
[----:B--2---:R4:W2:Y:S02]  /*16330*/  SHFL.IDX PT, R2, R7, 0x1, 0x181f ;  /* 0x00381f0007027f89 */ /* 0x0048a400000e0000 */
.L_x_418:
[----:B------:R-:W-:-:S04]  /*16340*/  IADD3 R3, R4, 0x10, RZ ;  /* 0x0000001004037810 */ /* 0x000fc80007ffe0ff */
[----:B------:R-:W-:-:S13]  /*16350*/  ISETP.GE.OR P0, PT, R3, R5, P2 ;  /* 0x000000050300720c */ /* 0x000fda0001706670 */
[----:B--2---:R-:W-:-:S04]  /*16360*/  @!P0 LEA R2, P1, R0, R2, 0x1 ;  /* 0x0000000200028211 */ /* 0x004fc800078208ff */
[----:B-1----:R-:W-:-:S05]  /*16370*/  @!P0 LEA.HI.X R3, R0, R8, R80, 0x1, P1 ;  /* 0x0000000800038211 */ /* 0x002fca00008f0c50 */
[----:B------:R1:W-:Y:S01]  /*16380*/  @!P0 ST.E.128 [R2.64], RZ ;  /* 0x000000ff02008985 */ /* 0x0003e2000c101d08 */
[----:B------:R-:W-:Y:S05]  /*16390*/  BRA.DIV ~URZ, `(.L_x_353) ;  /* 0x000028d27f007947 */ /* 0x000fea000b800000 */
[----:B------:R2:W1:Y:S02]  /*163a0*/  SHFL.IDX PT, R8, R6, 0x2, 0x181f ;  /* 0x00581f0006087f89 */ /* 0x00046400000e0000 */
.L_x_419:
[----:B------:R-:W-:Y:S05]  /*163b0*/  BRA.DIV ~URZ, `(.L_x_354) ;  /* 0x000029227f007947 */ /* 0x000fea000b800000 */
[----:B-1----:R1:W2:Y:S02]  /*163c0*/  SHFL.IDX PT, R2, R7, 0x2, 0x181f ;  /* 0x00581f0007027f89 */ /* 0x0022a400000e0000 */
.L_x_420:
[----:B------:R-:W-:-:S04]  /*163d0*/  IADD3 R3, R4, 0x20, RZ ;  /* 0x0000002004037810 */ /* 0x000fc80007ffe0ff */
[----:B------:R-:W-:-:S13]  /*163e0*/  ISETP.GE.OR P0, PT, R3, R5, P2 ;  /* 0x000000050300720c */ /* 0x000fda0001706670 */
[----:B--2---:R-:W-:-:S04]  /*163f0*/  @!P0 LEA R2, P1, R0, R2, 0x1 ;  /* 0x0000000200028211 */ /* 0x004fc800078208ff */
[----:B------:R-:W-:-:S05]  /*16400*/  @!P0 LEA.HI.X R3, R0, R8, R80, 0x1, P1 ;  /* 0x0000000800038211 */ /* 0x000fca00008f0c50 */
[----:B------:R2:W-:Y:S01]  /*16410*/  @!P0 ST.E.128 [R2.64], RZ ;  /* 0x000000ff02008985 */ /* 0x0005e2000c101d08 */
[----:B------:R-:W-:Y:S05]  /*16420*/  BRA.DIV ~URZ, `(.L_x_355) ;  /* 0x000029227f007947 */ /* 0x000fea000b800000 */
[----:B------:R1:W2:Y:S04]  /*16430*/  SHFL.IDX PT, R8, R6, 0x3, 0x181f ;  /* 0x00781f0006087f89 */ /* 0x0002a800000e0000 */
[----:B--2---:R1:W2:Y:S02]  /*16440*/  SHFL.IDX PT, R2, R7, 0x3, 0x181f ;  /* 0x00781f0007027f89 */ /* 0x0042a400000e0000 */
.L_x_421:
[----:B------:R-:W-:-:S04]  /*16450*/  IADD3 R3, R4, 0x30, RZ ;  /* 0x0000003004037810 */ /* 0x000fc80007ffe0ff */
[----:B------:R-:W-:-:S13]  /*16460*/  ISETP.GE.OR P0, PT, R3, R5, P2 ;  /* 0x000000050300720c */ /* 0x000fda0001706670 */
[----:B--2---:R-:W-:-:S04]  /*16470*/  @!P0 LEA R2, P1, R0, R2, 0x1 ;  /* 0x0000000200028211 */ /* 0x004fc800078208ff */
[----:B------:R-:W-:-:S05]  /*16480*/  @!P0 LEA.HI.X R3, R0, R8, R80, 0x1, P1 ;  /* 0x0000000800038211 */ /* 0x000fca00008f0c50 */
[----:B------:R2:W-:Y:S01]  /*16490*/  @!P0 ST.E.128 [R2.64], RZ ;  /* 0x000000ff02008985 */ /* 0x0005e2000c101d08 */
[----:B------:R-:W-:Y:S05]  /*164a0*/  BRA.DIV ~URZ, `(.L_x_356) ;  /* 0x000029727f007947 */ /* 0x000fea000b800000 */
[----:B------:R1:W2:Y:S02]  /*164b0*/  SHFL.IDX PT, R8, R6, 0x4, 0x181f ;  /* 0x00981f0006087f89 */ /* 0x0002a400000e0000 */
.L_x_422:
[----:B------:R-:W-:Y:S05]  /*164c0*/  BRA.DIV ~URZ, `(.L_x_357) ;  /* 0x000029c27f007947 */ /* 0x000fea000b800000 */
[----:B--2---:R2:W1:Y:S02]  /*164d0*/  SHFL.IDX PT, R2, R7, 0x4, 0x181f ;  /* 0x00981f0007027f89 */ /* 0x00446400000e0000 */
.L_x_423:
[----:B------:R-:W-:-:S04]  /*164e0*/  IADD3 R3, R4, 0x40, RZ ;  /* 0x0000004004037810 */ /* 0x000fc80007ffe0ff */
[----:B------:R-:W-:-:S13]  /*164f0*/  ISETP.GE.OR P0, PT, R3, R5, P2 ;  /* 0x000000050300720c */ /* 0x000fda0001706670 */
[----:B-1----:R-:W-:-:S04]  /*16500*/  @!P0 LEA R2, P1, R0, R2, 0x1 ;  /* 0x0000000200028211 */ /* 0x002fc800078208ff */
[----:B------:R-:W-:-:S05]  /*16510*/  @!P0 LEA.HI.X R3, R0, R8, R80, 0x1, P1 ;  /* 0x0000000800038211 */ /* 0x000fca00008f0c50 */
[----:B------:R1:W-:Y:S01]  /*16520*/  @!P0 ST.E.128 [R2.64], RZ ;  /* 0x000000ff02008985 */ /* 0x0003e2000c101d08 */
[----:B------:R-:W-:Y:S05]  /*16530*/  BRA.DIV ~URZ, `(.L_x_358) ;  /* 0x000029c27f007947 */ /* 0x000fea000b800000 */
[----:B------:R1:W2:Y:S04]  /*16540*/  SHFL.IDX PT, R8, R6, 0x5, 0x181f ;  /* 0x00b81f0006087f89 */ /* 0x0002a800000e0000 */
[----:B-1----:R1:W3:Y:S02]  /*16550*/  SHFL.IDX PT, R2, R7, 0x5, 0x181f ;  /* 0x00b81f0007027f89 */ /* 0x0022e400000e0000 */
.L_x_424:
[----:B------:R-:W-:-:S04]  /*16560*/  IADD3 R3, R4, 0x50, RZ ;  /* 0x0000005004037810 */ /* 0x000fc80007ffe0ff */
[----:B------:R-:W-:-:S13]  /*16570*/  ISETP.GE.OR P0, PT, R3, R5, P2 ;  /* 0x000000050300720c */ /* 0x000fda0001706670 */
[----:B---3--:R-:W-:-:S04]  /*16580*/  @!P0 LEA R2, P1, R0, R2, 0x1 ;  /* 0x0000000200028211 */ /* 0x008fc800078208ff */
[----:B--2---:R-:W-:-:S05]  /*16590*/  @!P0 LEA.HI.X R3, R0, R8, R80, 0x1, P1 ;  /* 0x0000000800038211 */ /* 0x004fca00008f0c50 */
[----:B------:R2:W-:Y:S01]  /*165a0*/  @!P0 ST.E.128 [R2.64], RZ ;  /* 0x000000ff02008985 */ /* 0x0005e2000c101d08 */
[----:B------:R-:W-:Y:S05]  /*165b0*/  BRA.DIV ~URZ, `(.L_x_359) ;  /* 0x00002a127f007947 */ /* 0x000fea000b800000 */
[----:B------:R3:W1:Y:S02]  /*165c0*/  SHFL.IDX PT, R8, R6, 0x6, 0x181f ;  /* 0x00d81f0006087f89 */ /* 0x00066400000e0000 */
.L_x_425:
[----:B------:R-:W-:Y:S05]  /*165d0*/  BRA.DIV ~URZ, `(.L_x_360) ;  /* 0x00002a627f007947 */ /* 0x000fea000b800000 */
[----:B--2---:R2:W3:Y:S02]  /*165e0*/  SHFL.IDX PT, R2, R7, 0x6, 0x181f ;  /* 0x00d81f0007027f89 */ /* 0x0044e400000e0000 */
.L_x_426:
[----:B------:R-:W-:-:S04]  /*165f0*/  IADD3 R3, R4, 0x60, RZ ;  /* 0x0000006004037810 */ /* 0x000fc80007ffe0ff */
[----:B------:R-:W-:-:S13]  /*16600*/  ISETP.GE.OR P0, PT, R3, R5, P2 ;  /* 0x000000050300720c */ /* 0x000fda0001706670 */
[----:B---3--:R-:W-:-:S04]  /*16610*/  @!P0 LEA R2, P1, R0, R2, 0x1 ;  /* 0x0000000200028211 */ /* 0x008fc800078208ff */
[----:B-1----:R-:W-:-:S05]  /*16620*/  @!P0 LEA.HI.X R3, R0, R8, R80, 0x1, P1 ;  /* 0x0000000800038211 */ /* 0x002fca00008f0c50 */
[----:B------:R1:W-:Y:S01]  /*16630*/  @!P0 ST.E.128 [R2.64], RZ ;  /* 0x000000ff02008985 */ /* 0x0003e2000c101d08 */
[----:B------:R-:W-:Y:S05]  /*16640*/  BRA.DIV ~URZ, `(.L_x_361) ;  /* 0x00002a627f007947 */ /* 0x000fea000b800000 */
[----:B----4-:R-:W3:Y:S04]  /*16650*/  SHFL.IDX PT, R6, R6, 0x7, 0x181f ;  /* 0x00f81f0006067f89 */ /* 0x010ee800000e0000 */
[----:B-1----:R1:W4:Y:S02]  /*16660*/  SHFL.IDX PT, R2, R7, 0x7, 0x181f ;  /* 0x00f81f0007027f89 */ /* 0x00232400000e0000 */
.L_x_427:
[----:B------:R-:W-:-:S04]  /*16670*/  IADD3 R4, R4, 0x70, RZ ;  /* 0x0000007004047810 */ /* 0x000fc80007ffe0ff */
[----:B------:R-:W-:-:S13]  /*16680*/  ISETP.GE.OR P0, PT, R4, R5, P2 ;  /* 0x000000050400720c */ /* 0x000fda0001706670 */
[----:B----4-:R-:W-:-:S04]  /*16690*/  @!P0 LEA R2, P1, R0, R2, 0x1 ;  /* 0x0000000200028211 */ /* 0x010fc800078208ff */
[----:B---3--:R-:W-:-:S05]  /*166a0*/  @!P0 LEA.HI.X R3, R0, R6, R80, 0x1, P1 ;  /* 0x0000000600038211 */ /* 0x008fca00008f0c50 */
[----:B------:R3:W-:Y:S04]  /*166b0*/  @!P0 ST.E.128 [R2.64], RZ ;  /* 0x000000ff02008985 */ /* 0x0007e8000c101d08 */
.L_x_334:
[----:B------:R-:W-:Y:S05]  /*166c0*/  BSYNC B1 ;  /* 0x0000000000017941 */ /* 0x000fea0003800000 */
.L_x_318:
        /* <DEDUP_REMOVED lines=15> */
.L_x_428:
[----:B------:R-:W-:Y:S05]  /*167c0*/  BRA.DIV ~URZ, `(.L_x_364) ;  /* 0x00002a227f007947 */ /* 0x000fea000b800000 */
[----:B------:R3:W1:Y:S02]  /*167d0*/  SHFL.IDX PT, R8, R49, 0x1, 0x1f ;  /* 0x00201f0031087f89 */ /* 0x00066400000e0000 */
.L_x_429:
        /* <DEDUP_REMOVED lines=19> */
.L_x_430:
        /* <DEDUP_REMOVED lines=16> */
.L_x_431:
[----:B----4-:R-:W-:Y:S01]  /*16a10*/  IMAD R0, R0, c[0x0][0x538], RZ ;  /* 0x00014e0000007a24 */ /* 0x010fe200078e02ff */
[----:B------:R-:W-:Y:S04]  /*16a20*/  BSSY B1, `(.L_x_367) ;  /* 0x0000084000017945 */ /* 0x000fe80003800000 */
[----:B-1----:R-:W-:-:S04]  /*16a30*/  IADD3 R8, R0, R8, RZ ;  /* 0x0000000800087210 */ /* 0x002fc80007ffe0ff */
[----:B--2---:R-:W-:-:S13]  /*16a40*/  ISETP.GT.AND P0, PT, R8, R9, PT ;  /* 0x000000090800720c */ /* 0x004fda0003f04270 */
[----:B------:R-:W-:Y:S05]  /*16a50*/  @P0 BRA `(.L_x_368) ;  /* 0x0000025000000947 */ /* 0x000fea0003800000 */
.L_x_372:
        /* <DEDUP_REMOVED lines=17> */
.L_x_432:
        /* <DEDUP_REMOVED lines=16> */
.L_x_433:
[----:B--2---:R-:W-:-:S05]  /*16c70*/  IMAD R0, R0, c[0x0][0x538], RZ ;  /* 0x00014e0000007a24 */ /* 0x004fca00078e02ff */
[----:B------:R-:W-:-:S04]  /*16c80*/  IADD3 R8, R0, R8, RZ ;  /* 0x0000000800087210 */ /* 0x000fc80007ffe0ff */
[----:B------:R-:W-:-:S13]  /*16c90*/  ISETP.GT.AND P0, PT, R8, R9, PT ;  /* 0x000000090800720c */ /* 0x000fda0003f04270 */
[----:B-1----:R-:W-:Y:S05]  /*16ca0*/  @!P0 BRA `(.L_x_372) ;  /* 0xfffffdb000008947 */ /* 0x002fea000383ffff */
.L_x_368:
[----:B------:R-:W-:-:S05]  /*16cb0*/  IADD3 R10, -R0, R8, RZ ;  /* 0x00000008000a7210 */ /* 0x000fca0007ffe1ff */
[----:B------:R-:W-:-:S05]  /*16cc0*/  IMAD R0, R4, c[0x0][0x538], R10 ;  /* 0x00014e0004007a24 */ /* 0x000fca00078e020a */
[----:B------:R-:W-:Y:S01]  /*16cd0*/  ISETP.GT.AND P0, PT, R0, R9, PT ;  /* 0x000000090000720c */ /* 0x000fe20003f04270 */
[----:B------:R-:W-:-:S12]  /*16ce0*/  BRA.DIV ~URZ, `(.L_x_373) ;  /* 0x000029627f007947 */ /* 0x000fd8000b800000 */
[----:B------:R-:W-:-:S04]  /*16cf0*/  VOTE.ANY R0, PT, !P0 ;  /* 0x0000000000007806 */ /* 0x000fc800040e0100 */
.L_x_434:
[----:B------:R1:W2:Y:S01]  /*16d00*/  POPC R13, R0 ;  /* 0x00000000000d7309 */ /* 0x0002a20000000000 */
[----:B------:R-:W-:Y:S05]  /*16d10*/  BRA.DIV ~URZ, `(.L_x_374) ;  /* 0x000029727f007947 */ /* 0x000fea000b800000 */
[----:B--2---:R2:W4:Y:S04]  /*16d20*/  SHFL.IDX PT, R8, R6, R13, 0x1f ;  /* 0x00001f0d06087589 */ /* 0x00452800000e0000 */
[----:B------:R2:W1:Y:S02]  /*16d30*/  SHFL.IDX PT, R7, R7, R13, 0x1f ;  /* 0x00001f0d07077589 */ /* 0x00046400000e0000 */
.L_x_435:
[----:B------:R-:W-:Y:S01]  /*16d40*/  ISETP.NE.AND P0, PT, R0, RZ, PT ;  /* 0x000000ff0000720c */ /* 0x000fe20003f05270 */
[----:B------:R-:W-:-:S12]  /*16d50*/  BSSY B0, `(.L_x_375) ;  /* 0x0000005000007945 */ /* 0x000fd80003800000 */
[----:B------:R-:W-:Y:S05]  /*16d60*/  @!P0 BRA `(.L_x_376) ;  /* 0x0000003000008947 */ /* 0x000fea0003800000 */
[----:B------:R-:W-:Y:S01]  /*16d70*/  IADD3 R11, R13, -0x1, RZ ;  /* 0xffffffff0d0b7810 */ /* 0x000fe20007ffe0ff */
[----:B------:R-:W-:Y:S05]  /*16d80*/  BRA.DIV ~URZ, `(.L_x_377) ;  /* 0x000029d27f007947 */ /* 0x000fea000b800000 */
[----:B------:R2:W3:Y:S02]  /*16d90*/  SHFL.IDX PT, R14, R4, R11, 0x1f ;  /* 0x00001f0b040e7589 */ /* 0x0004e400000e0000 */
.L_x_376:
[----:B------:R-:W-:Y:S05]  /*16da0*/  BSYNC B0 ;  /* 0x0000000000007941 */ /* 0x000fea0003800000 */
.L_x_375:
        /* <DEDUP_REMOVED lines=70> */
.L_x_369:
[----:B------:R-:W-:Y:S01]  /*17210*/  MOV R0, c[0x0][0x53c] ;  /* 0x00014f0000007a02 */ /* 0x000fe20000000f00 */
[----:B------:R1:W-:Y:S04]  /*17220*/  STL [R1+0x30], R9 ;  /* 0x0000300901007387 */ /* 0x0003e80000100800 */
[----:B------:R1:W-:Y:S04]  /*17230*/  STL [R1+0x34], RZ ;  /* 0x000034ff01007387 */ /* 0x0003e80000100800 */
[----:B------:R1:W-:Y:S04]  /*17240*/  STL [R1+0x38], RZ ;  /* 0x000038ff01007387 */ /* 0x0003e80000100800 */
[----:B------:R1:W-:Y:S02]  /*17250*/  STL [R1+0x3c], R0 ;  /* 0x00003c0001007387 */ /* 0x0003e40000100800 */
.L_x_378:
[----:B------:R-:W-:Y:S05]  /*17260*/  BSYNC B1 ;  /* 0x0000000000017941 */ /* 0x000fea0003800000 */
.L_x_367:
        /* <DEDUP_REMOVED lines=9> */
.L_x_362:
[----:B-1----:R-:W3:Y:S02]  /*17300*/  LDL R0, [R1+0x3c] ;  /* 0x00003c0001007983 */ /* 0x002ee40000100800 */
[----:B---3--:R-:W-:-:S13]  /*17310*/  ISETP.GE.AND P0, PT, R0, c[0x0][0x53c], PT ;  /* 0x00014f0000007a0c */ /* 0x008fda0003f06270 */
[----:B--2-4-:R-:W-:Y:S01]  /*17320*/  @P0 CALL.REL.NOINC `(.L_x_379) ;  /* 0x0000001000000944 */ /* 0x014fe20003c00000 */
[----:B------:R-:W-:Y:S05]  /*17330*/  BRA `(.L_x_380) ;  /* 0xfffe9f6000007947 */ /* 0x000fea000383ffff */
.L_x_379:
[----:B------:R-:W-:Y:S05]  /*17340*/  EXIT ;  /* 0x000000000000794d */ /* 0x000fea0003800000 */
.L_x_202:
[----:B------:R-:W-:Y:S01]  /*17350*/  IMAD.MOV.U32 R0, RZ, RZ, R5 ;  /* 0x000000ffff007224 */ /* 0x000fe200078e0005 */
[----:B------:R-:W-:Y:S02]  /*17360*/  MOV R2, 0x1 ;  /* 0x0000000100027802 */ /* 0x000fe40000000f00 */
[----:B------:R-:W-:Y:S02]  /*17370*/  MOV R3, 0x17390 ;  /* 0x0001739000037802 */ /* 0x000fe40000000f00 */
[----:B------:R-:W-:Y:S05]  /*17380*/  CALL.REL.NOINC `($__internal_6_$__cuda_sm70_shflsync_up_p) ;  /* 0x000024d000007944 */ /* 0x000fea0003c00000 */
[----:B------:R-:W-:Y:S01]  /*17390*/  MOV R0, R4 ;  /* 0x0000000400007202 */ /* 0x000fe20000000f00 */
[----:B------:R-:W-:Y:S05]  /*173a0*/  BRA `(.L_x_381) ;  /* 0xfffe90c000007947 */ /* 0x000fea000383ffff */
.L_x_203:
[----:B------:R-:W-:Y:S01]  /*173b0*/  IMAD.MOV.U32 R0, RZ, RZ, R5 ;  /* 0x000000ffff007224 */ /* 0x000fe200078e0005 */
[----:B------:R-:W-:Y:S02]  /*173c0*/  MOV R2, 0x2 ;  /* 0x0000000200027802 */ /* 0x000fe40000000f00 */
[----:B------:R-:W-:Y:S02]  /*173d0*/  MOV R3, 0x173f0 ;  /* 0x000173f000037802 */ /* 0x000fe40000000f00 */
[----:B------:R-:W-:Y:S05]  /*173e0*/  CALL.REL.NOINC `($__internal_6_$__cuda_sm70_shflsync_up_p) ;  /* 0x0000247000007944 */ /* 0x000fea0003c00000 */
[----:B------:R-:W-:Y:S01]  /*173f0*/  SEL R0, R4, RZ, P4 ;  /* 0x000000ff04007207 */ /* 0x000fe20002000000 */
[----:B------:R-:W-:Y:S01]  /*17400*/  IMAD.MOV.U32 R2, RZ, RZ, 0x4 ;  /* 0x00000004ff027424 */ /* 0x000fe200078e00ff */
[----:B------:R-:W-:-:S03]  /*17410*/  MOV R3, 0x17440 ;  /* 0x0001744000037802 */ /* 0x000fc60000000f00 */
[----:B------:R-:W-:Y:S02]  /*17420*/  IMAD.IADD R0, R5, 0x1, R0 ;  /* 0x0000000105007824 */ /* 0x000fe400078e0200 */
        /* <DEDUP_REMOVED lines=13> */
[----:B------:R-:W-:Y:S02]  /*17500*/  MOV R3, 0x1f ;  /* 0x0000001f00037802 */ /* 0x000fe40000000f00 */
[----:B------:R-:W-:Y:S01]  /*17510*/  MOV R2, 0x17550 ;  /* 0x0001755000027802 */ /* 0x000fe20000000f00 */
[----:B------:R-:W-:-:S04]  /*17520*/  IMAD.IADD R4, R0, 0x1, R4 ;  /* 0x0000000100047824 */ /* 0x000fc800078e0204 */
[----:B------:R-:W-:Y:S02]  /*17530*/  IMAD.MOV.U32 R12, RZ, RZ, R4 ;  /* 0x000000ffff0c7224 */ /* 0x000fe400078e0004 */
[----:B------:R-:W-:Y:S05]  /*17540*/  CALL.REL.NOINC `($__internal_5_$__cuda_sm70_shflsync_idx_p) ;  /* 0x000022c000007944 */ /* 0x000fea0003c00000 */
[----:B------:R-:W-:Y:S01]  /*17550*/  MOV R0, R11 ;  /* 0x0000000b00007202 */ /* 0x000fe20000000f00 */
[----:B------:R-:W-:Y:S05]  /*17560*/  BRA `(.L_x_382) ;  /* 0xfffe900000007947 */ /* 0x000fea000383ffff */
.L_x_205:
[----:B------:R-:W-:Y:S02]  /*17570*/  SEL R0, RZ, 0x1, P0 ;  /* 0x00000001ff007807 */ /* 0x000fe40000000000 */
[----:B------:R-:W-:Y:S02]  /*17580*/  MOV R2, 0x175a0 ;  /* 0x000175a000027802 */ /* 0x000fe40000000f00 */
[----:B------:R-:W-:Y:S05]  /*17590*/  CALL.REL.NOINC `($__internal_7_$__cuda_sm70_votesync_ballot) ;  /* 0x0000233000007944 */ /* 0x000fea0003c00000 */
[----:B------:R-:W-:Y:S05]  /*175a0*/  BRA `(.L_x_383) ;  /* 0xfffe905000007947 */ /* 0x000fea000383ffff */
.L_x_206:
[----:B------:R-:W-:Y:S01]  /*175b0*/  IMAD.MOV.U32 R12, RZ, RZ, R8 ;  /* 0x000000ffff0c7224 */ /* 0x000fe200078e0008 */
[----:B--2---:R-:W-:Y:S01]  /*175c0*/  MOV R11, R15 ;  /* 0x0000000f000b7202 */ /* 0x004fe20000000f00 */
[----:B------:R-:W-:Y:S01]  /*175d0*/  IMAD.MOV.U32 R3, RZ, RZ, 0x1f ;  /* 0x0000001fff037424 */ /* 0x000fe200078e00ff */
[----:B------:R-:W-:Y:S02]  /*175e0*/  MOV R2, 0x17600 ;  /* 0x0001760000027802 */ /* 0x000fe40000000f00 */
[----:B-1----:R-:W-:Y:S05]  /*175f0*/  CALL.REL.NOINC `($__internal_5_$__cuda_sm70_shflsync_idx_p) ;  /* 0x0000221000007944 */ /* 0x002fea0003c00000 */
[----:B------:R-:W-:Y:S01]  /*17600*/  IMAD.MOV.U32 R13, RZ, RZ, R11 ;  /* 0x000000ffff0d7224 */ /* 0x000fe200078e000b */
[----:B------:R-:W-:Y:S01]  /*17610*/  MOV R12, R7 ;  /* 0x00000007000c7202 */ /* 0x000fe20000000f00 */
[----:B------:R-:W-:Y:S01]  /*17620*/  IMAD.MOV.U32 R6, RZ, RZ, RZ ;  /* 0x000000ffff067224 */ /* 0x000fe200078e00ff */
[----:B------:R-:W-:Y:S01]  /*17630*/  MOV R11, R15 ;  /* 0x0000000f000b7202 */ /* 0x000fe20000000f00 */
[----:B------:R-:W-:Y:S01]  /*17640*/  IMAD.MOV.U32 R3, RZ, RZ, 0x1f ;  /* 0x0000001fff037424 */ /* 0x000fe200078e00ff */
[----:B------:R-:W-:-:S02]  /*17650*/  MOV R2, 0x17670 ;  /* 0x0001767000027802 */ /* 0x000fc40000000f00 */
[----:B------:R-:W-:Y:S05]  /*17660*/  CALL.REL.NOINC `($__internal_5_$__cuda_sm70_shflsync_idx_p) ;  /* 0x000021a000007944 */ /* 0x000fea0003c00000 */
[----:B------:R-:W-:Y:S01]  /*17670*/  MOV R10, R11 ;  /* 0x0000000b000a7202 */ /* 0x000fe20000000f00 */
[----:B------:R-:W-:Y:S05]  /*17680*/  BRA `(.L_x_384) ;  /* 0xfffe8fc000007947 */ /* 0x000fea000383ffff */
.L_x_209:
[----:B------:R-:W-:Y:S01]  /*17690*/  IMAD.MOV.U32 R12, RZ, RZ, R4 ;  /* 0x000000ffff0c7224 */ /* 0x000fe200078e0004 */
[----:B------:R-:W-:-:S02]  /*176a0*/  MOV R3, 0x1f ;  /* 0x0000001f00037802 */ /* 0x000fc40000000f00 */
[----:B------:R-:W-:Y:S02]  /*176b0*/  MOV R2, 0x176d0 ;  /* 0x000176d000027802 */ /* 0x000fe40000000f00 */
[----:B-1234-:R-:W-:Y:S05]  /*176c0*/  CALL.REL.NOINC `($__internal_5_$__cuda_sm70_shflsync_idx_p) ;  /* 0x0000214000007944 */ /* 0x01efea0003c00000 */
[----:B------:R-:W-:Y:S01]  /*176d0*/  MOV R6, R11 ;  /* 0x0000000b00067202 */ /* 0x000fe20000000f00 */
[----:B------:R-:W-:Y:S05]  /*176e0*/  BRA `(.L_x_208) ;  /* 0xfffe8fc000007947 */ /* 0x000fea000383ffff */
.L_x_255:
[----:B-1----:R-:W-:Y:S01]  /*176f0*/  IMAD.MOV.U32 R12, RZ, RZ, R4 ;  /* 0x000000ffff0c7224 */ /* 0x002fe200078e0004 */
[----:B------:R-:W-:Y:S01]  /*17700*/  MOV R11, RZ ;  /* 0x000000ff000b7202 */ /* 0x000fe20000000f00 */
[----:B------:R-:W-:Y:S01]  /*17710*/  IMAD.MOV.U32 R3, RZ, RZ, 0x181f ;  /* 0x0000181fff037424 */ /* 0x000fe200078e00ff */
[----:B------:R-:W-:Y:S02]  /*17720*/  MOV R2, 0x17740 ;  /* 0x0001774000027802 */ /* 0x000fe40000000f00 */
[----:B-----5:R-:W-:Y:S05]  /*17730*/  CALL.REL.NOINC `($__internal_5_$__cuda_sm70_shflsync_idx_p) ;  /* 0x000020d000007944 */ /* 0x020fea0003c00000 */
[----:B------:R-:W-:Y:S01]  /*17740*/  MOV R6, R11 ;  /* 0x0000000b00067202 */ /* 0x000fe20000000f00 */
[----:B------:R-:W-:Y:S05]  /*17750*/  BRA `(.L_x_385) ;  /* 0xffff042000007947 */ /* 0x000fea000383ffff */
.L_x_256:
[----:B-1----:R-:W-:Y:S01]  /*17760*/  IMAD.MOV.U32 R12, RZ, RZ, R5 ;  /* 0x000000ffff0c7224 */ /* 0x002fe200078e0005 */
[----:B------:R-:W-:Y:S01]  /*17770*/  MOV R11, RZ ;  /* 0x000000ff000b7202 */ /* 0x000fe20000000f00 */
[----:B------:R-:W-:Y:S01]  /*17780*/  IMAD.MOV.U32 R3, RZ, RZ, 0x181f ;  /* 0x0000181fff037424 */ /* 0x000fe200078e00ff */
[----:B------:R-:W-:Y:S02]  /*17790*/  MOV R2, 0x177b0 ;  /* 0x000177b000027802 */ /* 0x000fe40000000f00 */
[----:B--23-5:R-:W-:Y:S05]  /*177a0*/  CALL.REL.NOINC `($__internal_5_$__cuda_sm70_shflsync_idx_p) ;  /* 0x0000206000007944 */ /* 0x02cfea0003c00000 */
[----:B------:R-:W-:Y:S01]  /*177b0*/  MOV R2, R11 ;  /* 0x0000000b00027202 */ /* 0x000fe20000000f00 */
[----:B------:R-:W-:Y:S05]  /*177c0*/  BRA `(.L_x_386) ;  /* 0xffff03d000007947 */ /* 0x000fea000383ffff */
.L_x_259:
[----:B------:R-:W-:Y:S01]  /*177d0*/  IMAD.MOV.U32 R12, RZ, RZ, R4 ;  /* 0x000000ffff0c7224 */ /* 0x000fe200078e0004 */
[----:B------:R-:W-:Y:S01]  /*177e0*/  MOV R11, 0x1 ;  /* 0x00000001000b7802 */ /* 0x000fe20000000f00 */
[----:B---3--:R-:W-:Y:S01]  /*177f0*/  IMAD.MOV.U32 R3, RZ, RZ, 0x181f ;  /* 0x0000181fff037424 */ /* 0x008fe200078e00ff */
[----:B----4-:R-:W-:-:S02]  /*17800*/  MOV R2, 0x17820 ;  /* 0x0001782000027802 */ /* 0x010fc40000000f00 */
[----:B-12--5:R-:W-:Y:S05]  /*17810*/  CALL.REL.NOINC `($__internal_5_$__cuda_sm70_shflsync_idx_p) ;  /* 0x00001ff000007944 */ /* 0x026fea0003c00000 */
[----:B------:R-:W-:Y:S01]  /*17820*/  IMAD.MOV.U32 R6, RZ, RZ, R11 ;  /* 0x000000ffff067224 */ /* 0x000fe200078e000b */
[----:B------:R-:W-:Y:S01]  /*17830*/  MOV R11, 0x1 ;  /* 0x00000001000b7802 */ /* 0x000fe20000000f00 */
[----:B------:R-:W-:Y:S01]  /*17840*/  IMAD.MOV.U32 R12, RZ, RZ, R5 ;  /* 0x000000ffff0c7224 */ /* 0x000fe200078e0005 */
[----:B------:R-:W-:-:S02]  /*17850*/  MOV R3, 0x181f ;  /* 0x0000181f00037802 */ /* 0x000fc40000000f00 */
[----:B------:R-:W-:Y:S02]  /*17860*/  MOV R2, 0x17880 ;  /* 0x0001788000027802 */ /* 0x000fe40000000f00 */
[----:B------:R-:W-:Y:S05]  /*17870*/  CALL.REL.NOINC `($__internal_5_$__cuda_sm70_shflsync_idx_p) ;  /* 0x00001f9000007944 */ /* 0x000fea0003c00000 */
[----:B------:R-:W-:Y:S01]  /*17880*/  MOV R2, R11 ;  /* 0x0000000b00027202 */ /* 0x000fe20000000f00 */
[----:B------:R-:W-:Y:S05]  /*17890*/  BRA `(.L_x_387) ;  /* 0xffff03e000007947 */ /* 0x000fea000383ffff */
.L_x_262:
[----:B------:R-:W-:Y:S01]  /*178a0*/  IMAD.MOV.U32 R12, RZ, RZ, R4 ;  /* 0x000000ffff0c7224 */ /* 0x000fe200078e0004 */
[----:B------:R-:W-:Y:S01]  /*178b0*/  MOV R11, 0x2 ;  /* 0x00000002000b7802 */ /* 0x000fe20000000f00 */
[----:B-1----:R-:W-:Y:S01]  /*178c0*/  IMAD.MOV.U32 R3, RZ, RZ, 0x181f ;  /* 0x0000181fff037424 */ /* 0x002fe200078e00ff */
[----:B----4-:R-:W-:Y:S02]  /*178d0*/  MOV R2, 0x178f0 ;  /* 0x000178f000027802 */ /* 0x010fe40000000f00 */
[----:B--23-5:R-:W-:Y:S05]  /*178e0*/  CALL.REL.NOINC `($__internal_5_$__cuda_sm70_shflsync_idx_p) ;  /* 0x00001f2000007944 */ /* 0x02cfea0003c00000 */
[----:B------:R-:W-:Y:S01]  /*178f0*/  MOV R6, R11 ;  /* 0x0000000b00067202 */ /* 0x000fe20000000f00 */
[----:B------:R-:W-:Y:S05]  /*17900*/  BRA `(.L_x_388) ;  /* 0xffff044000007947 */ /* 0x000fea000383ffff */
.L_x_263:
[----:B------:R-:W-:Y:S01]  /*17910*/  IMAD.MOV.U32 R12, RZ, RZ, R5 ;  /* 0x000000ffff0c7224 */ /* 0x000fe200078e0005 */
[----:B------:R-:W-:Y:S01]  /*17920*/  MOV R11, 0x2 ;  /* 0x00000002000b7802 */ /* 0x000fe20000000f00 */
[----:B------:R-:W-:Y:S01]  /*17930*/  IMAD.MOV.U32 R3, RZ, RZ, 0x181f ;  /* 0x0000181fff037424 */ /* 0x000fe200078e00ff */
[----:B----4-:R-:W-:Y:S02]  /*17940*/  MOV R2, 0x17960 ;  /* 0x0001796000027802 */ /* 0x010fe40000000f00 */
[----:B-123-5:R-:W-:Y:S05]  /*17950*/  CALL.REL.NOINC `($__internal_5_$__cuda_sm70_shflsync_idx_p) ;  /* 0x00001eb000007944 */ /* 0x02efea0003c00000 */
[----:B------:R-:W-:Y:S01]  /*17960*/  MOV R2, R11 ;  /* 0x0000000b00027202 */ /* 0x000fe20000000f00 */
[----:B------:R-:W-:Y:S05]  /*17970*/  BRA `(.L_x_389) ;  /* 0xffff03f000007947 */ /* 0x000fea000383ffff */
.L_x_266:
[----:B------:R-:W-:Y:S01]  /*17980*/  IMAD.MOV.U32 R12, RZ, RZ, R4 ;  /* 0x000000ffff0c7224 */ /* 0x000fe200078e0004 */
[----:B------:R-:W-:Y:S01]  /*17990*/  MOV R11, 0x3 ;  /* 0x00000003000b7802 */ /* 0x000fe20000000f00 */
[----:B-1----:R-:W-:Y:S01]  /*179a0*/  IMAD.MOV.U32 R3, RZ, RZ, 0x181f ;  /* 0x0000181fff037424 */ /* 0x002fe200078e00ff */
[----:B------:R-:W-:-:S02]  /*179b0*/  MOV R2, 0x179d0 ;  /* 0x000179d000027802 */ /* 0x000fc40000000f00 */
[----:B--2345:R-:W-:Y:S05]  /*179c0*/  CALL.REL.NOINC `($__internal_5_$__cuda_sm70_shflsync_idx_p) ;  /* 0x00001e4000007944 */ /* 0x03cfea0003c00000 */
        /* <DEDUP_REMOVED lines=8> */
.L_x_269:
[----:B------:R-:W-:Y:S01]  /*17a50*/  IMAD.MOV.U32 R12, RZ, RZ, R4 ;  /* 0x000000ffff0c7224 */ /* 0x000fe200078e0004 */
[----:B------:R-:W-:Y:S01]  /*17a60*/  MOV R11, 0x4 ;  /* 0x00000004000b7802 */ /* 0x000fe20000000f00 */
[----:B-1----:R-:W-:Y:S01]  /*17a70*/  IMAD.MOV.U32 R3, RZ, RZ, 0x181f ;  /* 0x0000181fff037424 */ /* 0x002fe200078e00ff */
[----:B------:R-:W-:Y:S02]  /*17a80*/  MOV R2, 0x17aa0 ;  /* 0x00017aa000027802 */ /* 0x000fe40000000f00 */
[----:B--2345:R-:W-:Y:S05]  /*17a90*/  CALL.REL.NOINC `($__internal_5_$__cuda_sm70_shflsync_idx_p) ;  /* 0x00001d7000007944 */ /* 0x03cfea0003c00000 */
[----:B------:R-:W-:Y:S01]  /*17aa0*/  MOV R6, R11 ;  /* 0x0000000b00067202 */ /* 0x000fe20000000f00 */
[----:B------:R-:W-:Y:S05]  /*17ab0*/  BRA `(.L_x_391) ;  /* 0xffff046000007947 */ /* 0x000fea000383ffff */
.L_x_270:
[----:B------:R-:W-:Y:S01]  /*17ac0*/  IMAD.MOV.U32 R12, RZ, RZ, R5 ;  /* 0x000000ffff0c7224 */ /* 0x000fe200078e0005 */
[----:B------:R-:W-:Y:S01]  /*17ad0*/  MOV R11, 0x4 ;  /* 0x00000004000b7802 */ /* 0x000fe20000000f00 */
[----:B-1----:R-:W-:Y:S01]  /*17ae0*/  IMAD.MOV.U32 R3, RZ, RZ, 0x181f ;  /* 0x0000181fff037424 */ /* 0x002fe200078e00ff */
[----:B------:R-:W-:Y:S02]  /*17af0*/  MOV R2, 0x17b10 ;  /* 0x00017b1000027802 */ /* 0x000fe40000000f00 */
[----:B--2345:R-:W-:Y:S05]  /*17b00*/  CALL.REL.NOINC `($__internal_5_$__cuda_sm70_shflsync_idx_p) ;  /* 0x00001d0000007944 */ /* 0x03cfea0003c00000 */
[----:B------:R-:W-:Y:S01]  /*17b10*/  MOV R2, R11 ;  /* 0x0000000b00027202 */ /* 0x000fe20000000f00 */
[----:B------:R-:W-:Y:S05]  /*17b20*/  BRA `(.L_x_392) ;  /* 0xffff041000007947 */ /* 0x000fea000383ffff */
.L_x_273:
[----:B------:R-:W-:Y:S01]  /*17b30*/  IMAD.MOV.U32 R12, RZ, RZ, R4 ;  /* 0x000000ffff0c7224 */ /* 0x000fe200078e0004 */
[----:B------:R-:W-:Y:S01]  /*17b40*/  MOV R11, 0x5 ;  /* 0x00000005000b7802 */ /* 0x000fe20000000f00 */
[----:B--2---:R-:W-:Y:S01]  /*17b50*/  IMAD.MOV.U32 R3, RZ, RZ, 0x181f ;  /* 0x0000181fff037424 */ /* 0x004fe200078e00ff */
[----:B---3--:R-:W-:-:S02]  /*17b60*/  MOV R2, 0x17b80 ;  /* 0x00017b8000027802 */ /* 0x008fc40000000f00 */
        /* <DEDUP_REMOVED lines=9> */
.L_x_276:
[----:B------:R-:W-:Y:S01]  /*17c00*/  IMAD.MOV.U32 R12, RZ, RZ, R4 ;  /* 0x000000ffff0c7224 */ /* 0x000fe200078e0004 */
[----:B------:R-:W-:Y:S01]  /*17c10*/  MOV R11, 0x6 ;  /* 0x00000006000b7802 */ /* 0x000fe20000000f00 */
[----:B-1----:R-:W-:Y:S01]  /*17c20*/  IMAD.MOV.U32 R3, RZ, RZ, 0x181f ;  /* 0x0000181fff037424 */ /* 0x002fe200078e00ff */
[----:B---3--:R-:W-:Y:S02]  /*17c30*/  MOV R2, 0x17c50 ;  /* 0x00017c5000027802 */ /* 0x008fe40000000f00 */
[----:B--2-45:R-:W-:Y:S05]  /*17c40*/  CALL.REL.NOINC `($__internal_5_$__cuda_sm70_shflsync_idx_p) ;  /* 0x00001bc000007944 */ /* 0x034fea0003c00000 */
[----:B------:R-:W-:Y:S01]  /*17c50*/  MOV R6, R11 ;  /* 0x0000000b00067202 */ /* 0x000fe20000000f00 */
[----:B------:R-:W-:Y:S05]  /*17c60*/  BRA `(.L_x_394) ;  /* 0xffff048000007947 */ /* 0x000fea000383ffff */
.L_x_277:
[----:B------:R-:W-:Y:S01]  /*17c70*/  IMAD.MOV.U32 R12, RZ, RZ, R5 ;  /* 0x000000ffff0c7224 */ /* 0x000fe200078e0005 */
[----:B------:R-:W-:Y:S01]  /*17c80*/  MOV R11, 0x6 ;  /* 0x00000006000b7802 */ /* 0x000fe20000000f00 */
[----:B------:R-:W-:Y:S01]  /*17c90*/  IMAD.MOV.U32 R3, RZ, RZ, 0x181f ;  /* 0x0000181fff037424 */ /* 0x000fe200078e00ff */
[----:B---3--:R-:W-:Y:S02]  /*17ca0*/  MOV R2, 0x17cc0 ;  /* 0x00017cc000027802 */ /* 0x008fe40000000f00 */
[----:B-12-45:R-:W-:Y:S05]  /*17cb0*/  CALL.REL.NOINC `($__internal_5_$__cuda_sm70_shflsync_idx_p) ;  /* 0x00001b5000007944 */ /* 0x036fea0003c00000 */
[----:B------:R-:W-:Y:S01]  /*17cc0*/  MOV R2, R11 ;  /* 0x0000000b00027202 */ /* 0x000fe20000000f00 */
[----:B------:R-:W-:Y:S05]  /*17cd0*/  BRA `(.L_x_395) ;  /* 0xffff043000007947 */ /* 0x000fea000383ffff */
.L_x_280:
        /* <DEDUP_REMOVED lines=13> */
.L_x_315:
[----:B--2---:R2:W5:Y:S01]  /*17db0*/  LDL R0, [R1] ;  /* 0x0000000001007983 */ /* 0x0045620000100800 */
[----:B------:R-:W-:Y:S01]  /*17dc0*/  IMAD.MOV.U32 R8, RZ, RZ, 0x2 ;  /* 0x00000002ff087424 */ /* 0x000fe200078e00ff */
[----:B------:R-:W-:Y:S01]  /*17dd0*/  MOV R11, 0x1f ;  /* 0x0000001f000b7802 */ /* 0x000fe20000000f00 */
[----:B------:R-:W-:Y:S01]  /*17de0*/  IMAD.MOV.U32 R10, RZ, RZ, -0x1 ;  /* 0xffffffffff0a7424 */ /* 0x000fe200078e00ff */
[----:B-1----:R-:W-:Y:S02]  /*17df0*/  MOV R4, 0x17e10 ;  /* 0x00017e1000047802 */ /* 0x002fe40000000f00 */
[----:B--2--5:R-:W-:Y:S05]  /*17e00*/  CALL.REL.NOINC `($__internal_4_$__cuda_sm70_shflsync_bfly_p) ;  /* 0x000019b000007944 */ /* 0x024fea0003c00000 */
[----:B------:R-:W2:Y:S01]  /*17e10*/  LDL.LU R3, [R1] ;  /* 0x0000000001037983 */ /* 0x000ea20000300800 */
[----:B------:R-:W-:Y:S02]  /*17e20*/  MOV R8, 0x1 ;  /* 0x0000000100087802 */ /* 0x000fe40000000f00 */
[----:B------:R-:W-:Y:S01]  /*17e30*/  MOV R4, 0x17e70 ;  /* 0x00017e7000047802 */ /* 0x000fe20000000f00 */
[----:B--2---:R-:W-:-:S05]  /*17e40*/  FADD.FTZ R3, R3, R0 ;  /* 0x0000000003037221 */ /* 0x004fca0000010000 */
[----:B------:R-:W-:Y:S02]  /*17e50*/  MOV R0, R3 ;  /* 0x0000000300007202 */ /* 0x000fe40000000f00 */
[----:B------:R-:W-:Y:S05]  /*17e60*/  CALL.REL.NOINC `($__internal_4_$__cuda_sm70_shflsync_bfly_p) ;  /* 0x0000195000007944 */ /* 0x000fea0003c00000 */
[----:B------:R-:W-:Y:S02]  /*17e70*/  FADD.FTZ R3, R3, R0 ;  /* 0x0000000003037221 */ /* 0x000fe40000010000 */
[----:B------:R1:W5:Y:S01]  /*17e80*/  LDL R0, [R1+0x4] ;  /* 0x0000040001007983 */ /* 0x0003620000100800 */
[----:B------:R-:W-:Y:S02]  /*17e90*/  MOV R8, 0x2 ;  /* 0x0000000200087802 */ /* 0x000fe40000000f00 */
[----:B------:R-:W-:Y:S02]  /*17ea0*/  MOV R4, 0x17ec0 ;  /* 0x00017ec000047802 */ /* 0x000fe40000000f00 */
[----:B-1---5:R-:W-:Y:S05]  /*17eb0*/  CALL.REL.NOINC `($__internal_4_$__cuda_sm70_shflsync_bfly_p) ;  /* 0x0000190000007944 */ /* 0x022fea0003c00000 */
[----:B------:R-:W2:Y:S01]  /*17ec0*/  LDL.LU R4, [R1+0x4] ;  /* 0x0000040001047983 */ /* 0x000ea20000300800 */
[----:B------:R-:W-:Y:S01]  /*17ed0*/  MOV R8, 0x1 ;  /* 0x0000000100087802 */ /* 0x000fe20000000f00 */
[----:B--2---:R-:W-:Y:S01]  /*17ee0*/  FADD.FTZ R5, R4, R0 ;  /* 0x0000000004057221 */ /* 0x004fe20000010000 */
[----:B------:R-:W-:-:S04]  /*17ef0*/  MOV R4, 0x17f20 ;  /* 0x00017f2000047802 */ /* 0x000fc80000000f00 */
        /* <DEDUP_REMOVED lines=24> */
[----:B------:R-:W-:Y:S01]  /*18080*/  MOV R9, R0 ;  /* 0x0000000000097202 */ /* 0x000fe20000000f00 */
[----:B------:R-:W-:Y:S05]  /*18090*/  BRA `(.L_x_397) ;  /* 0xffffb0c000007947 */ /* 0x000fea000383ffff */
.L_x_322:
[----:B--234-:R-:W-:Y:S01]  /*180a0*/  IMAD.MOV.U32 R12, RZ, RZ, R6 ;  /* 0x000000ffff0c7224 */ /* 0x01cfe200078e0006 */
[----:B------:R-:W-:Y:S01]  /*180b0*/  MOV R11, RZ ;  /* 0x000000ff000b7202 */ /* 0x000fe20000000f00 */
[----:B------:R-:W-:Y:S01]  /*180c0*/  IMAD.MOV.U32 R3, RZ, RZ, 0x181f ;  /* 0x0000181fff037424 */ /* 0x000fe200078e00ff */
[----:B------:R-:W-:Y:S02]  /*180d0*/  MOV R2, 0x180f0 ;  /* 0x000180f000027802 */ /* 0x000fe40000000f00 */
[----:B-1----:R-:W-:Y:S05]  /*180e0*/  CALL.REL.NOINC `($__internal_5_$__cuda_sm70_shflsync_idx_p) ;  /* 0x0000172000007944 */ /* 0x002fea0003c00000 */
[----:B------:R-:W-:Y:S01]  /*180f0*/  MOV R8, R11 ;  /* 0x0000000b00087202 */ /* 0x000fe20000000f00 */
[----:B------:R-:W-:Y:S05]  /*18100*/  BRA `(.L_x_398) ;  /* 0xffffc8f000007947 */ /* 0x000fea000383ffff */
.L_x_323:
[----:B------:R-:W-:Y:S01]  /*18110*/  IMAD.MOV.U32 R12, RZ, RZ, R7 ;  /* 0x000000ffff0c7224 */ /* 0x000fe200078e0007 */
[----:B------:R-:W-:Y:S01]  /*18120*/  MOV R11, RZ ;  /* 0x000000ff000b7202 */ /* 0x000fe20000000f00 */
[----:B------:R-:W-:Y:S01]  /*18130*/  IMAD.MOV.U32 R3, RZ, RZ, 0x181f ;  /* 0x0000181fff037424 */ /* 0x000fe200078e00ff */
[----:B------:R-:W-:Y:S02]  /*18140*/  MOV R2, 0x18160 ;  /* 0x0001816000027802 */ /* 0x000fe40000000f00 */
[----:B-123--:R-:W-:Y:S05]  /*18150*/  CALL.REL.NOINC `($__internal_5_$__cuda_sm70_shflsync_idx_p) ;  /* 0x000016b000007944 */ /* 0x00efea0003c00000 */
[----:B------:R-:W-:Y:S01]  /*18160*/  MOV R2, R11 ;  /* 0x0000000b00027202 */ /* 0x000fe20000000f00 */
[----:B------:R-:W-:Y:S05]  /*18170*/  BRA `(.L_x_399) ;  /* 0xffffc8a000007947 */ /* 0x000fea000383ffff */
.L_x_324:
[----:B------:R-:W-:Y:S01]  /*18180*/  IMAD.MOV.U32 R12, RZ, RZ, R6 ;  /* 0x000000ffff0c7224 */ /* 0x000fe200078e0006 */
[----:B------:R-:W-:Y:S01]  /*18190*/  MOV R11, 0x1 ;  /* 0x00000001000b7802 */ /* 0x000fe20000000f00 */
[----:B--2---:R-:W-:Y:S01]  /*181a0*/  IMAD.MOV.U32 R3, RZ, RZ, 0x181f ;  /* 0x0000181fff037424 */ /* 0x004fe200078e00ff */
[----:B------:R-:W-:-:S02]  /*181b0*/  MOV R2, 0x181d0 ;  /* 0x000181d000027802 */ /* 0x000fc40000000f00 */
[----:B-1--4-:R-:W-:Y:S05]  /*181c0*/  CALL.REL.NOINC `($__internal_5_$__cuda_sm70_shflsync_idx_p) ;  /* 0x0000164000007944 */ /* 0x012fea0003c00000 */
        /* <DEDUP_REMOVED lines=8> */
.L_x_325:
[----:B------:R-:W-:Y:S01]  /*18250*/  IMAD.MOV.U32 R12, RZ, RZ, R6 ;  /* 0x000000ffff0c7224 */ /* 0x000fe200078e0006 */
[----:B------:R-:W-:Y:S01]  /*18260*/  MOV R11, 0x2 ;  /* 0x00000002000b7802 */ /* 0x000fe20000000f00 */
[----:B--2---:R-:W-:Y:S01]  /*18270*/  IMAD.MOV.U32 R3, RZ, RZ, 0x181f ;  /* 0x0000181fff037424 */ /* 0x004fe200078e00ff */
[----:B------:R-:W-:Y:S02]  /*18280*/  MOV R2, 0x182a0 ;  /* 0x000182a000027802 */ /* 0x000fe40000000f00 */
[----:B-1-34-:R-:W-:Y:S05]  /*18290*/  CALL.REL.NOINC `($__internal_5_$__cuda_sm70_shflsync_idx_p) ;  /* 0x0000157000007944 */ /* 0x01afea0003c00000 */
[----:B------:R-:W-:Y:S01]  /*182a0*/  MOV R8, R11 ;  /* 0x0000000b00087202 */ /* 0x000fe20000000f00 */
[----:B------:R-:W-:Y:S05]  /*182b0*/  BRA `(.L_x_401) ;  /* 0xffffc85000007947 */ /* 0x000fea000383ffff */
.L_x_326:
[----:B------:R-:W-:Y:S01]  /*182c0*/  IMAD.MOV.U32 R12, RZ, RZ, R7 ;  /* 0x000000ffff0c7224 */ /* 0x000fe200078e0007 */
[----:B------:R-:W-:Y:S01]  /*182d0*/  MOV R11, 0x2 ;  /* 0x00000002000b7802 */ /* 0x000fe20000000f00 */
[----:B--2---:R-:W-:Y:S01]  /*182e0*/  IMAD.MOV.U32 R3, RZ, RZ, 0x181f ;  /* 0x0000181fff037424 */ /* 0x004fe200078e00ff */
[----:B------:R-:W-:Y:S02]  /*182f0*/  MOV R2, 0x18310 ;  /* 0x0001831000027802 */ /* 0x000fe40000000f00 */
[----:B-1-34-:R-:W-:Y:S05]  /*18300*/  CALL.REL.NOINC `($__internal_5_$__cuda_sm70_shflsync_idx_p) ;  /* 0x0000150000007944 */ /* 0x01afea0003c00000 */
[----:B------:R-:W-:Y:S01]  /*18310*/  MOV R2, R11 ;  /* 0x0000000b00027202 */ /* 0x000fe20000000f00 */
[----:B------:R-:W-:Y:S05]  /*18320*/  BRA `(.L_x_402) ;  /* 0xffffc80000007947 */ /* 0x000fea000383ffff */
.L_x_327:
[----:B------:R-:W-:Y:S01]  /*18330*/  IMAD.MOV.U32 R12, RZ, RZ, R6 ;  /* 0x000000ffff0c7224 */ /* 0x000fe200078e0006 */
[----:B------:R-:W-:Y:S01]  /*18340*/  MOV R11, 0x3 ;  /* 0x00000003000b7802 */ /* 0x000fe20000000f00 */
[----:B---3--:R-:W-:Y:S01]  /*18350*/  IMAD.MOV.U32 R3, RZ, RZ, 0x181f ;  /* 0x0000181fff037424 */ /* 0x008fe200078e00ff */
[----:B------:R-:W-:-:S02]  /*18360*/  MOV R2, 0x18380 ;  /* 0x0001838000027802 */ /* 0x000fc40000000f00 */
[----:B-12---:R-:W-:Y:S05]  /*18370*/  CALL.REL.NOINC `($__internal_5_$__cuda_sm70_shflsync_idx_p) ;  /* 0x0000149000007944 */ /* 0x006fea0003c00000 */
        /* <DEDUP_REMOVED lines=8> */
.L_x_328:
[----:B------:R-:W-:Y:S01]  /*18400*/  IMAD.MOV.U32 R12, RZ, RZ, R6 ;  /* 0x000000ffff0c7224 */ /* 0x000fe200078e0006 */
[----:B------:R-:W-:Y:S01]  /*18410*/  MOV R11, 0x4 ;  /* 0x00000004000b7802 */ /* 0x000fe20000000f00 */
[----:B-1----:R-:W-:Y:S01]  /*18420*/  IMAD.MOV.U32 R3, RZ, RZ, 0x181f ;  /* 0x0000181fff037424 */ /* 0x002fe200078e00ff */
[----:B------:R-:W-:Y:S02]  /*18430*/  MOV R2, 0x18450 ;  /* 0x0001845000027802 */ /* 0x000fe40000000f00 */
[----:B----4-:R-:W-:Y:S05]  /*18440*/  CALL.REL.NOINC `($__internal_5_$__cuda_sm70_shflsync_idx_p) ;  /* 0x000013c000007944 */ /* 0x010fea0003c00000 */
[----:B------:R-:W-:Y:S01]  /*18450*/  MOV R8, R11 ;  /* 0x0000000b00087202 */ /* 0x000fe20000000f00 */
[----:B------:R-:W-:Y:S05]  /*18460*/  BRA `(.L_x_404) ;  /* 0xffffc7b000007947 */ /* 0x000fea000383ffff */
.L_x_329:
[----:B------:R-:W-:Y:S01]  /*18470*/  IMAD.MOV.U32 R12, RZ, RZ, R7 ;  /* 0x000000ffff0c7224 */ /* 0x000fe200078e0007 */
[----:B------:R-:W-:Y:S01]  /*18480*/  MOV R11, 0x4 ;  /* 0x00000004000b7802 */ /* 0x000fe20000000f00 */
[----:B-1----:R-:W-:Y:S01]  /*18490*/  IMAD.MOV.U32 R3, RZ, RZ, 0x181f ;  /* 0x0000181fff037424 */ /* 0x002fe200078e00ff */
[----:B------:R-:W-:Y:S02]  /*184a0*/  MOV R2, 0x184c0 ;  /* 0x000184c000027802 */ /* 0x000fe40000000f00 */
[----:B--234-:R-:W-:Y:S05]  /*184b0*/  CALL.REL.NOINC `($__internal_5_$__cuda_sm70_shflsync_idx_p) ;  /* 0x0000135000007944 */ /* 0x01cfea0003c00000 */
[----:B------:R-:W-:Y:S01]  /*184c0*/  MOV R2, R11 ;  /* 0x0000000b00027202 */ /* 0x000fe20000000f00 */
[----:B------:R-:W-:Y:S05]  /*184d0*/  BRA `(.L_x_405) ;  /* 0xffffc76000007947 */ /* 0x000fea000383ffff */
.L_x_330:
        /* <DEDUP_REMOVED lines=13> */
.L_x_331:
[----:B------:R-:W-:Y:S01]  /*185b0*/  IMAD.MOV.U32 R12, RZ, RZ, R6 ;  /* 0x000000ffff0c7224 */ /* 0x000fe200078e0006 */
[----:B------:R-:W-:Y:S01]  /*185c0*/  MOV R11, 0x6 ;  /* 0x00000006000b7802 */ /* 0x000fe20000000f00 */
[----:B-1----:R-:W-:Y:S01]  /*185d0*/  IMAD.MOV.U32 R3, RZ, RZ, 0x181f ;  /* 0x0000181fff037424 */ /* 0x002fe200078e00ff */
[----:B------:R-:W-:Y:S02]  /*185e0*/  MOV R2, 0x18600 ;  /* 0x0001860000027802 */ /* 0x000fe40000000f00 */
[----:B---34-:R-:W-:Y:S05]  /*185f0*/  CALL.REL.NOINC `($__internal_5_$__cuda_sm70_shflsync_idx_p) ;  /* 0x0000121000007944 */ /* 0x018fea0003c00000 */
[----:B------:R-:W-:Y:S01]  /*18600*/  MOV R8, R11 ;  /* 0x0000000b00087202 */ /* 0x000fe20000000f00 */
[----:B------:R-:W-:Y:S05]  /*18610*/  BRA `(.L_x_407) ;  /* 0xffffc71000007947 */ /* 0x000fea000383ffff */
.L_x_332:
[----:B------:R-:W-:Y:S01]  /*18620*/  IMAD.MOV.U32 R12, RZ, RZ, R7 ;  /* 0x000000ffff0c7224 */ /* 0x000fe200078e0007 */
[----:B------:R-:W-:Y:S01]  /*18630*/  MOV R11, 0x6 ;  /* 0x00000006000b7802 */ /* 0x000fe20000000f00 */
[----:B-1----:R-:W-:Y:S01]  /*18640*/  IMAD.MOV.U32 R3, RZ, RZ, 0x181f ;  /* 0x0000181fff037424 */ /* 0x002fe200078e00ff */
[----:B------:R-:W-:Y:S02]  /*18650*/  MOV R2, 0x18670 ;  /* 0x0001867000027802 */ /* 0x000fe40000000f00 */
[----:B--234-:R-:W-:Y:S05]  /*18660*/  CALL.REL.NOINC `($__internal_5_$__cuda_sm70_shflsync_idx_p) ;  /* 0x000011a000007944 */ /* 0x01cfea0003c00000 */
[----:B------:R-:W-:Y:S01]  /*18670*/  MOV R2, R11 ;  /* 0x0000000b00027202 */ /* 0x000fe20000000f00 */
[----:B------:R-:W-:Y:S05]  /*18680*/  BRA `(.L_x_408) ;  /* 0xffffc6c000007947 */ /* 0x000fea000383ffff */
.L_x_333:
[----:B------:R-:W-:Y:S01]  /*18690*/  IMAD.MOV.U32 R12, RZ, RZ, R6 ;  /* 0x000000ffff0c7224 */ /* 0x000fe200078e0006 */
[----:B------:R-:W-:Y:S01]  /*186a0*/  MOV R11, 0x7 ;  /* 0x00000007000b7802 */ /* 0x000fe20000000f00 */
[----:B--2---:R-:W-:Y:S01]  /*186b0*/  IMAD.MOV.U32 R3, RZ, RZ, 0x181f ;  /* 0x0000181fff037424 */ /* 0x004fe200078e00ff */
[----:B------:R-:W-:-:S02]  /*186c0*/  MOV R2, 0x186e0 ;  /* 0x000186e000027802 */ /* 0x000fc40000000f00 */
[----:B-1-34-:R-:W-:Y:S05]  /*186d0*/  CALL.REL.NOINC `($__internal_5_$__cuda_sm70_shflsync_idx_p) ;  /* 0x0000113000007944 */ /* 0x01afea0003c00000 */
        /* <DEDUP_REMOVED lines=8> */
.L_x_335:
[----:B------:R-:W-:Y:S01]  /*18760*/  IMAD.MOV.U32 R12, RZ, RZ, R20 ;  /* 0x000000ffff0c7224 */ /* 0x000fe200078e0014 */
[----:B------:R-:W-:Y:S01]  /*18770*/  MOV R11, RZ ;  /* 0x000000ff000b7202 */ /* 0x000fe20000000f00 */
[----:B------:R-:W-:Y:S01]  /*18780*/  IMAD.MOV.U32 R3, RZ, RZ, 0x1c1f ;  /* 0x00001c1fff037424 */ /* 0x000fe200078e00ff */
[----:B------:R-:W-:Y:S02]  /*18790*/  MOV R2, 0x187b0 ;  /* 0x000187b000027802 */ /* 0x000fe40000000f00 */
[----:B------:R-:W-:Y:S05]  /*187a0*/  CALL.REL.NOINC `($__internal_5_$__cuda_sm70_shflsync_idx_p) ;  /* 0x0000106000007944 */ /* 0x000fea0003c00000 */
[----:B------:R-:W-:Y:S01]  /*187b0*/  MOV R13, R11 ;  /* 0x0000000b000d7202 */ /* 0x000fe20000000f00 */
[----:B------:R-:W-:Y:S05]  /*187c0*/  BRA `(.L_x_410) ;  /* 0xffffc89000007947 */ /* 0x000fea000383ffff */
.L_x_336:
[----:B------:R-:W-:Y:S01]  /*187d0*/  IMAD.MOV.U32 R12, RZ, RZ, R21 ;  /* 0x000000ffff0c7224 */ /* 0x000fe200078e0015 */
[----:B------:R-:W-:Y:S01]  /*187e0*/  MOV R11, RZ ;  /* 0x000000ff000b7202 */ /* 0x000fe20000000f00 */
[----:B------:R-:W-:Y:S01]  /*187f0*/  IMAD.MOV.U32 R3, RZ, RZ, 0x1c1f ;  /* 0x00001c1fff037424 */ /* 0x000fe200078e00ff */
[----:B------:R-:W-:Y:S02]  /*18800*/  MOV R2, 0x18820 ;  /* 0x0001882000027802 */ /* 0x000fe40000000f00 */
[----:B-12---:R-:W-:Y:S05]  /*18810*/  CALL.REL.NOINC `($__internal_5_$__cuda_sm70_shflsync_idx_p) ;  /* 0x00000ff000007944 */ /* 0x006fea0003c00000 */
[----:B------:R-:W-:Y:S01]  /*18820*/  MOV R2, R11 ;  /* 0x0000000b00027202 */ /* 0x000fe20000000f00 */
[----:B------:R-:W-:Y:S05]  /*18830*/  BRA `(.L_x_411) ;  /* 0xffffc84000007947 */ /* 0x000fea000383ffff */
.L_x_339:
[----:B------:R-:W-:Y:S01]  /*18840*/  IMAD.MOV.U32 R12, RZ, RZ, R20 ;  /* 0x000000ffff0c7224 */ /* 0x000fe200078e0014 */
[----:B------:R-:W-:Y:S01]  /*18850*/  MOV R11, 0x1 ;  /* 0x00000001000b7802 */ /* 0x000fe20000000f00 */
[----:B--2---:R-:W-:Y:S01]  /*18860*/  IMAD.MOV.U32 R3, RZ, RZ, 0x1c1f ;  /* 0x00001c1fff037424 */ /* 0x004fe200078e00ff */
[----:B----4-:R-:W-:-:S02]  /*18870*/  MOV R2, 0x18890 ;  /* 0x0001889000027802 */ /* 0x010fc40000000f00 */
[----:B-1-3--:R-:W-:Y:S05]  /*18880*/  CALL.REL.NOINC `($__internal_5_$__cuda_sm70_shflsync_idx_p) ;  /* 0x00000f8000007944 */ /* 0x00afea0003c00000 */
        /* <DEDUP_REMOVED lines=8> */
.L_x_342:
[----:B------:R-:W-:Y:S01]  /*18910*/  IMAD.MOV.U32 R12, RZ, RZ, R20 ;  /* 0x000000ffff0c7224 */ /* 0x000fe200078e0014 */
[----:B------:R-:W-:Y:S01]  /*18920*/  MOV R11, 0x2 ;  /* 0x00000002000b7802 */ /* 0x000fe20000000f00 */
[----:B--2---:R-:W-:Y:S01]  /*18930*/  IMAD.MOV.U32 R3, RZ, RZ, 0x1c1f ;  /* 0x00001c1fff037424 */ /* 0x004fe200078e00ff */
[----:B----4-:R-:W-:Y:S02]  /*18940*/  MOV R2, 0x18960 ;  /* 0x0001896000027802 */ /* 0x010fe40000000f00 */
[----:B-1-3--:R-:W-:Y:S05]  /*18950*/  CALL.REL.NOINC `($__internal_5_$__cuda_sm70_shflsync_idx_p) ;  /* 0x00000eb000007944 */ /* 0x00afea0003c00000 */
[----:B------:R-:W-:Y:S01]  /*18960*/  MOV R13, R11 ;  /* 0x0000000b000d7202 */ /* 0x000fe20000000f00 */
[----:B------:R-:W-:Y:S05]  /*18970*/  BRA `(.L_x_413) ;  /* 0xffffccc000007947 */ /* 0x000fea000383ffff */
.L_x_343:
[----:B------:R-:W-:Y:S01]  /*18980*/  IMAD.MOV.U32 R12, RZ, RZ, R21 ;  /* 0x000000ffff0c7224 */ /* 0x000fe200078e0015 */
[----:B------:R-:W-:Y:S01]  /*18990*/  MOV R11, 0x2 ;  /* 0x00000002000b7802 */ /* 0x000fe20000000f00 */
[----:B--2---:R-:W-:Y:S01]  /*189a0*/  IMAD.MOV.U32 R3, RZ, RZ, 0x1c1f ;  /* 0x00001c1fff037424 */ /* 0x004fe200078e00ff */
[----:B----4-:R-:W-:Y:S02]  /*189b0*/  MOV R2, 0x189d0 ;  /* 0x000189d000027802 */ /* 0x010fe40000000f00 */
[----:B-1-3--:R-:W-:Y:S05]  /*189c0*/  CALL.REL.NOINC `($__internal_5_$__cuda_sm70_shflsync_idx_p) ;  /* 0x00000e4000007944 */ /* 0x00afea0003c00000 */
[----:B------:R-:W-:Y:S01]  /*189d0*/  MOV R2, R11 ;  /* 0x0000000b00027202 */ /* 0x000fe20000000f00 */
[----:B------:R-:W-:Y:S05]  /*189e0*/  BRA `(.L_x_414) ;  /* 0xffffcc7000007947 */ /* 0x000fea000383ffff */
.L_x_346:
[----:B------:R-:W-:Y:S01]  /*189f0*/  IMAD.MOV.U32 R12, RZ, RZ, R20 ;  /* 0x000000ffff0c7224 */ /* 0x000fe200078e0014 */
[----:B------:R-:W-:Y:S01]  /*18a00*/  MOV R11, 0x3 ;  /* 0x00000003000b7802 */ /* 0x000fe20000000f00 */
[----:B-1----:R-:W-:Y:S01]  /*18a10*/  IMAD.MOV.U32 R3, RZ, RZ, 0x1c1f ;  /* 0x00001c1fff037424 */ /* 0x002fe200078e00ff */
[----:B----4-:R-:W-:-:S02]  /*18a20*/  MOV R2, 0x18a40 ;  /* 0x00018a4000027802 */ /* 0x010fc40000000f00 */
[----:B--23--:R-:W-:Y:S05]  /*18a30*/  CALL.REL.NOINC `($__internal_5_$__cuda_sm70_shflsync_idx_p) ;  /* 0x00000dd000007944 */ /* 0x00cfea0003c00000 */
        /* <DEDUP_REMOVED lines=8> */
.L_x_350:
[----:B------:R-:W-:Y:S01]  /*18ac0*/  IMAD.MOV.U32 R12, RZ, RZ, R6 ;  /* 0x000000ffff0c7224 */ /* 0x000fe200078e0006 */
[----:B------:R-:W-:Y:S01]  /*18ad0*/  MOV R11, RZ ;  /* 0x000000ff000b7202 */ /* 0x000fe20000000f00 */
[----:B------:R-:W-:Y:S01]  /*18ae0*/  IMAD.MOV.U32 R3, RZ, RZ, 0x181f ;  /* 0x0000181fff037424 */ /* 0x000fe200078e00ff */
[----:B------:R-:W-:Y:S02]  /*18af0*/  MOV R2, 0x18b10 ;  /* 0x00018b1000027802 */ /* 0x000fe40000000f00 */
[----:B------:R-:W-:Y:S05]  /*18b00*/  CALL.REL.NOINC `($__internal_5_$__cuda_sm70_shflsync_idx_p) ;  /* 0x00000d0000007944 */ /* 0x000fea0003c00000 */
[----:B------:R-:W-:Y:S01]  /*18b10*/  MOV R8, R11 ;  /* 0x0000000b00087202 */ /* 0x000fe20000000f00 */
[----:B------:R-:W-:Y:S05]  /*18b20*/  BRA `(.L_x_416) ;  /* 0xffffd77000007947 */ /* 0x000fea000383ffff */
.L_x_351:
[----:B------:R-:W-:Y:S01]  /*18b30*/  IMAD.MOV.U32 R12, RZ, RZ, R7 ;  /* 0x000000ffff0c7224 */ /* 0x000fe200078e0007 */
[----:B------:R-:W-:Y:S01]  /*18b40*/  MOV R11, RZ ;  /* 0x000000ff000b7202 */ /* 0x000fe20000000f00 */
[----:B------:R-:W-:Y:S01]  /*18b50*/  IMAD.MOV.U32 R3, RZ, RZ, 0x181f ;  /* 0x0000181fff037424 */ /* 0x000fe200078e00ff */
[----:B------:R-:W-:Y:S02]  /*18b60*/  MOV R2, 0x18b80 ;  /* 0x00018b8000027802 */ /* 0x000fe40000000f00 */
[----:B-12---:R-:W-:Y:S05]  /*18b70*/  CALL.REL.NOINC `($__internal_5_$__cuda_sm70_shflsync_idx_p) ;  /* 0x00000c9000007944 */ /* 0x006fea0003c00000 */
[----:B------:R-:W-:Y:S01]  /*18b80*/  MOV R2, R11 ;  /* 0x0000000b00027202 */ /* 0x000fe20000000f00 */
[----:B------:R-:W-:Y:S05]  /*18b90*/  BRA `(.L_x_417) ;  /* 0xffffd72000007947 */ /* 0x000fea000383ffff */
.L_x_352:
[----:B------:R-:W-:Y:S01]  /*18ba0*/  IMAD.MOV.U32 R12, RZ, RZ, R6 ;  /* 0x000000ffff0c7224 */ /* 0x000fe200078e0006 */
[----:B------:R-:W-:Y:S01]  /*18bb0*/  MOV R11, 0x1 ;  /* 0x00000001000b7802 */ /* 0x000fe20000000f00 */
[----:B--2---:R-:W-:Y:S01]  /*18bc0*/  IMAD.MOV.U32 R3, RZ, RZ, 0x181f ;  /* 0x0000181fff037424 */ /* 0x004fe200078e00ff */
[----:B------:R-:W-:-:S02]  /*18bd0*/  MOV R2, 0x18bf0 ;  /* 0x00018bf000027802 */ /* 0x000fc40000000f00 */
        /* <DEDUP_REMOVED lines=9> */
.L_x_353:
[----:B------:R-:W-:Y:S01]  /*18c70*/  IMAD.MOV.U32 R12, RZ, RZ, R6 ;  /* 0x000000ffff0c7224 */ /* 0x000fe200078e0006 */
[----:B------:R-:W-:Y:S01]  /*18c80*/  MOV R11, 0x2 ;  /* 0x00000002000b7802 */ /* 0x000fe20000000f00 */
[----:B-1----:R-:W-:Y:S01]  /*18c90*/  IMAD.MOV.U32 R3, RZ, RZ, 0x181f ;  /* 0x0000181fff037424 */ /* 0x002fe200078e00ff */
[----:B------:R-:W-:Y:S02]  /*18ca0*/  MOV R2, 0x18cc0 ;  /* 0x00018cc000027802 */ /* 0x000fe40000000f00 */
[----:B---34-:R-:W-:Y:S05]  /*18cb0*/  CALL.REL.NOINC `($__internal_5_$__cuda_sm70_shflsync_idx_p) ;  /* 0x00000b5000007944 */ /* 0x018fea0003c00000 */
[----:B------:R-:W-:Y:S01]  /*18cc0*/  MOV R8, R11 ;  /* 0x0000000b00087202 */ /* 0x000fe20000000f00 */
[----:B------:R-:W-:Y:S05]  /*18cd0*/  BRA `(.L_x_419) ;  /* 0xffffd6d000007947 */ /* 0x000fea000383ffff */
.L_x_354:
[----:B------:R-:W-:Y:S01]  /*18ce0*/  IMAD.MOV.U32 R12, RZ, RZ, R7 ;  /* 0x000000ffff0c7224 */ /* 0x000fe200078e0007 */
[----:B------:R-:W-:Y:S01]  /*18cf0*/  MOV R11, 0x2 ;  /* 0x00000002000b7802 */ /* 0x000fe20000000f00 */
[----:B-1----:R-:W-:Y:S01]  /*18d00*/  IMAD.MOV.U32 R3, RZ, RZ, 0x181f ;  /* 0x0000181fff037424 */ /* 0x002fe200078e00ff */
[----:B------:R-:W-:Y:S02]  /*18d10*/  MOV R2, 0x18d30 ;  /* 0x00018d3000027802 */ /* 0x000fe40000000f00 */
[----:B--234-:R-:W-:Y:S05]  /*18d20*/  CALL.REL.NOINC `($__internal_5_$__cuda_sm70_shflsync_idx_p) ;  /* 0x00000ae000007944 */ /* 0x01cfea0003c00000 */
[----:B------:R-:W-:Y:S01]  /*18d30*/  MOV R2, R11 ;  /* 0x0000000b00027202 */ /* 0x000fe20000000f00 */
[----:B------:R-:W-:Y:S05]  /*18d40*/  BRA `(.L_x_420) ;  /* 0xffffd68000007947 */ /* 0x000fea000383ffff */
.L_x_355:
        /* <DEDUP_REMOVED lines=13> */
.L_x_356:
[----:B------:R-:W-:Y:S01]  /*18e20*/  IMAD.MOV.U32 R12, RZ, RZ, R6 ;  /* 0x000000ffff0c7224 */ /* 0x000fe200078e0006 */
[----:B------:R-:W-:Y:S01]  /*18e30*/  MOV R11, 0x4 ;  /* 0x00000004000b7802 */ /* 0x000fe20000000f00 */
[----:B--2---:R-:W-:Y:S01]  /*18e40*/  IMAD.MOV.U32 R3, RZ, RZ, 0x181f ;  /* 0x0000181fff037424 */ /* 0x004fe200078e00ff */
[----:B------:R-:W-:Y:S02]  /*18e50*/  MOV R2, 0x18e70 ;  /* 0x00018e7000027802 */ /* 0x000fe40000000f00 */
[----:B-1-34-:R-:W-:Y:S05]  /*18e60*/  CALL.REL.NOINC `($__internal_5_$__cuda_sm70_shflsync_idx_p) ;  /* 0x000009a000007944 */ /* 0x01afea0003c00000 */
[----:B------:R-:W-:Y:S01]  /*18e70*/  MOV R8, R11 ;  /* 0x0000000b00087202 */ /* 0x000fe20000000f00 */
[----:B------:R-:W-:Y:S05]  /*18e80*/  BRA `(.L_x_422) ;  /* 0xffffd63000007947 */ /* 0x000fea000383ffff */
.L_x_357:
[----:B------:R-:W-:Y:S01]  /*18e90*/  IMAD.MOV.U32 R12, RZ, RZ, R7 ;  /* 0x000000ffff0c7224 */ /* 0x000fe200078e0007 */
[----:B------:R-:W-:Y:S01]  /*18ea0*/  MOV R11, 0x4 ;  /* 0x00000004000b7802 */ /* 0x000fe20000000f00 */
[----:B--2---:R-:W-:Y:S01]  /*18eb0*/  IMAD.MOV.U32 R3, RZ, RZ, 0x181f ;  /* 0x0000181fff037424 */ /* 0x004fe200078e00ff */
[----:B------:R-:W-:Y:S02]  /*18ec0*/  MOV R2, 0x18ee0 ;  /* 0x00018ee000027802 */ /* 0x000fe40000000f00 */
[----:B-1-34-:R-:W-:Y:S05]  /*18ed0*/  CALL.REL.NOINC `($__internal_5_$__cuda_sm70_shflsync_idx_p) ;  /* 0x0000093000007944 */ /* 0x01afea0003c00000 */
[----:B------:R-:W-:Y:S01]  /*18ee0*/  MOV R2, R11 ;  /* 0x0000000b00027202 */ /* 0x000fe20000000f00 */
[----:B------:R-:W-:Y:S05]  /*18ef0*/  BRA `(.L_x_423) ;  /* 0xffffd5e000007947 */ /* 0x000fea000383ffff */
.L_x_358:
[----:B------:R-:W-:Y:S01]  /*18f00*/  IMAD.MOV.U32 R12, RZ, RZ, R6 ;  /* 0x000000ffff0c7224 */ /* 0x000fe200078e0006 */
[----:B------:R-:W-:Y:S01]  /*18f10*/  MOV R11, 0x5 ;  /* 0x00000005000b7802 */ /* 0x000fe20000000f00 */
[----:B-1----:R-:W-:Y:S01]  /*18f20*/  IMAD.MOV.U32 R3, RZ, RZ, 0x181f ;  /* 0x0000181fff037424 */ /* 0x002fe200078e00ff */
[----:B------:R-:W-:-:S02]  /*18f30*/  MOV R2, 0x18f50 ;  /* 0x00018f5000027802 */ /* 0x000fc40000000f00 */
[----:B--234-:R-:W-:Y:S05]  /*18f40*/  CALL.REL.NOINC `($__internal_5_$__cuda_sm70_shflsync_idx_p) ;  /* 0x000008c000007944 */ /* 0x01cfea0003c00000 */
        /* <DEDUP_REMOVED lines=8> */
.L_x_359:
[----:B------:R-:W-:Y:S01]  /*18fd0*/  IMAD.MOV.U32 R12, RZ, RZ, R6 ;  /* 0x000000ffff0c7224 */ /* 0x000fe200078e0006 */
[----:B------:R-:W-:Y:S01]  /*18fe0*/  MOV R11, 0x6 ;  /* 0x00000006000b7802 */ /* 0x000fe20000000f00 */
[----:B--2---:R-:W-:Y:S01]  /*18ff0*/  IMAD.MOV.U32 R3, RZ, RZ, 0x181f ;  /* 0x0000181fff037424 */ /* 0x004fe200078e00ff */
[----:B------:R-:W-:Y:S02]  /*19000*/  MOV R2, 0x19020 ;  /* 0x0001902000027802 */ /* 0x000fe40000000f00 */
[----:B-1--4-:R-:W-:Y:S05]  /*19010*/  CALL.REL.NOINC `($__internal_5_$__cuda_sm70_shflsync_idx_p) ;  /* 0x000007f000007944 */ /* 0x012fea0003c00000 */
[----:B------:R-:W-:Y:S01]  /*19020*/  MOV R8, R11 ;  /* 0x0000000b00087202 */ /* 0x000fe20000000f00 */
[----:B------:R-:W-:Y:S05]  /*19030*/  BRA `(.L_x_425) ;  /* 0xffffd59000007947 */ /* 0x000fea000383ffff */
.L_x_360:
[----:B------:R-:W-:Y:S01]  /*19040*/  IMAD.MOV.U32 R12, RZ, RZ, R7 ;  /* 0x000000ffff0c7224 */ /* 0x000fe200078e0007 */
[----:B------:R-:W-:Y:S01]  /*19050*/  MOV R11, 0x6 ;  /* 0x00000006000b7802 */ /* 0x000fe20000000f00 */
[----:B--2---:R-:W-:Y:S01]  /*19060*/  IMAD.MOV.U32 R3, RZ, RZ, 0x181f ;  /* 0x0000181fff037424 */ /* 0x004fe200078e00ff */
[----:B------:R-:W-:Y:S02]  /*19070*/  MOV R2, 0x19090 ;  /* 0x0001909000027802 */ /* 0x000fe40000000f00 */
[----:B-1-34-:R-:W-:Y:S05]  /*19080*/  CALL.REL.NOINC `($__internal_5_$__cuda_sm70_shflsync_idx_p) ;  /* 0x0000078000007944 */ /* 0x01afea0003c00000 */
[----:B------:R-:W-:Y:S01]  /*19090*/  MOV R2, R11 ;  /* 0x0000000b00027202 */ /* 0x000fe20000000f00 */
[----:B------:R-:W-:Y:S05]  /*190a0*/  BRA `(.L_x_426) ;  /* 0xffffd54000007947 */ /* 0x000fea000383ffff */
.L_x_361:
[----:B------:R-:W-:Y:S01]  /*190b0*/  IMAD.MOV.U32 R12, RZ, RZ, R6 ;  /* 0x000000ffff0c7224 */ /* 0x000fe200078e0006 */
[----:B------:R-:W-:Y:S01]  /*190c0*/  MOV R11, 0x7 ;  /* 0x00000007000b7802 */ /* 0x000fe20000000f00 */
[----:B-1----:R-:W-:Y:S01]  /*190d0*/  IMAD.MOV.U32 R3, RZ, RZ, 0x181f ;  /* 0x0000181fff037424 */ /* 0x002fe200078e00ff */
[----:B------:R-:W-:-:S02]  /*190e0*/  MOV R2, 0x19100 ;  /* 0x0001910000027802 */ /* 0x000fc40000000f00 */
[----:B--2-4-:R-:W-:Y:S05]  /*190f0*/  CALL.REL.NOINC `($__internal_5_$__cuda_sm70_shflsync_idx_p) ;  /* 0x0000071000007944 */ /* 0x014fea0003c00000 */
        /* <DEDUP_REMOVED lines=8> */
.L_x_363:
[----:B------:R-:W-:Y:S01]  /*19180*/  IMAD.MOV.U32 R12, RZ, RZ, R49 ;  /* 0x000000ffff0c7224 */ /* 0x000fe200078e0031 */
[----:B------:R-:W-:Y:S01]  /*19190*/  MOV R11, RZ ;  /* 0x000000ff000b7202 */ /* 0x000fe20000000f00 */
[----:B----4-:R-:W-:Y:S01]  /*191a0*/  IMAD.MOV.U32 R3, RZ, RZ, 0x1f ;  /* 0x0000001fff037424 */ /* 0x010fe200078e00ff */
[----:B------:R-:W-:Y:S02]  /*191b0*/  MOV R2, 0x191d0 ;  /* 0x000191d000027802 */ /* 0x000fe40000000f00 */
[----:B------:R-:W-:Y:S05]  /*191c0*/  CALL.REL.NOINC `($__internal_5_$__cuda_sm70_shflsync_idx_p) ;  /* 0x0000064000007944 */ /* 0x000fea0003c00000 */
[----:B------:R-:W-:Y:S01]  /*191d0*/  MOV R9, R11 ;  /* 0x0000000b00097202 */ /* 0x000fe20000000f00 */
[----:B------:R-:W-:Y:S05]  /*191e0*/  BRA `(.L_x_428) ;  /* 0xffffd5d000007947 */ /* 0x000fea000383ffff */
.L_x_364:
[----:B------:R-:W-:Y:S01]  /*191f0*/  IMAD.MOV.U32 R12, RZ, RZ, R49 ;  /* 0x000000ffff0c7224 */ /* 0x000fe200078e0031 */
[----:B------:R-:W-:Y:S01]  /*19200*/  MOV R11, 0x1 ;  /* 0x00000001000b7802 */ /* 0x000fe20000000f00 */
[----:B----4-:R-:W-:Y:S01]  /*19210*/  IMAD.MOV.U32 R3, RZ, RZ, 0x1f ;  /* 0x0000001fff037424 */ /* 0x010fe200078e00ff */
[----:B------:R-:W-:Y:S02]  /*19220*/  MOV R2, 0x19240 ;  /* 0x0001924000027802 */ /* 0x000fe40000000f00 */
[----:B-12---:R-:W-:Y:S05]  /*19230*/  CALL.REL.NOINC `($__internal_5_$__cuda_sm70_shflsync_idx_p) ;  /* 0x000005d000007944 */ /* 0x006fea0003c00000 */
[----:B------:R-:W-:Y:S01]  /*19240*/  MOV R8, R11 ;  /* 0x0000000b00087202 */ /* 0x000fe20000000f00 */
[----:B------:R-:W-:Y:S05]  /*19250*/  BRA `(.L_x_429) ;  /* 0xffffd58000007947 */ /* 0x000fea000383ffff */
.L_x_365:
[----:B------:R-:W-:Y:S02]  /*19260*/  MOV R2, 0x1 ;  /* 0x0000000100027802 */ /* 0x000fe40000000f00 */
[----:B------:R-:W-:-:S02]  /*19270*/  MOV R3, 0x19290 ;  /* 0x0001929000037802 */ /* 0x000fc40000000f00 */
[----:B-123--:R-:W-:Y:S05]  /*19280*/  CALL.REL.NOINC `($__internal_6_$__cuda_sm70_shflsync_up_p) ;  /* 0x000005d000007944 */ /* 0x00efea0003c00000 */
[----:B------:R-:W-:Y:S05]  /*19290*/  BRA `(.L_x_430) ;  /* 0xffffd67000007947 */ /* 0x000fea000383ffff */
.L_x_366:
[----:B------:R-:W-:Y:S02]  /*192a0*/  MOV R2, 0x2 ;  /* 0x0000000200027802 */ /* 0x000fe40000000f00 */
[----:B------:R-:W-:-:S02]  /*192b0*/  MOV R3, 0x192d0 ;  /* 0x000192d000037802 */ /* 0x000fc40000000f00 */
[----:B-12---:R-:W-:Y:S05]  /*192c0*/  CALL.REL.NOINC `($__internal_6_$__cuda_sm70_shflsync_up_p) ;  /* 0x0000059000007944 */ /* 0x006fea0003c00000 */
        /* <DEDUP_REMOVED lines=24> */
.L_x_370:
[----:B------:R-:W-:Y:S02]  /*19450*/  MOV R2, 0x1 ;  /* 0x0000000100027802 */ /* 0x000fe40000000f00 */
[----:B------:R-:W-:Y:S02]  /*19460*/  MOV R3, 0x19480 ;  /* 0x0001948000037802 */ /* 0x000fe40000000f00 */
[----:B------:R-:W-:Y:S05]  /*19470*/  CALL.REL.NOINC `($__internal_6_$__cuda_sm70_shflsync_up_p) ;  /* 0x000003e000007944 */ /* 0x000fea0003c00000 */
[----:B------:R-:W-:Y:S01]  /*19480*/  MOV R2, R4 ;  /* 0x0000000400027202 */ /* 0x000fe20000000f00 */
[----:B------:R-:W-:Y:S05]  /*19490*/  BRA `(.L_x_432) ;  /* 0xffffd6d000007947 */ /* 0x000fea000383ffff */
.L_x_371:
        /* <DEDUP_REMOVED lines=27> */
.L_x_373:
[----:B------:R-:W-:Y:S02]  /*19650*/  SEL R0, RZ, 0x1, P0 ;  /* 0x00000001ff007807 */ /* 0x000fe40000000000 */
[----:B------:R-:W-:Y:S02]  /*19660*/  MOV R2, 0x19680 ;  /* 0x0001968000027802 */ /* 0x000fe40000000f00 */
[----:B---3--:R-:W-:Y:S05]  /*19670*/  CALL.REL.NOINC `($__internal_7_$__cuda_sm70_votesync_ballot) ;  /* 0x0000025000007944 */ /* 0x008fea0003c00000 */
[----:B------:R-:W-:Y:S05]  /*19680*/  BRA `(.L_x_434) ;  /* 0xffffd67000007947 */ /* 0x000fea000383ffff */
.L_x_374:
[----:B------:R-:W-:Y:S01]  /*19690*/  IMAD.MOV.U32 R12, RZ, RZ, R6 ;  /* 0x000000ffff0c7224 */ /* 0x000fe200078e0006 */
[----:B--2---:R-:W-:Y:S01]  /*196a0*/  MOV R11, R13 ;  /* 0x0000000d000b7202 */ /* 0x004fe20000000f00 */
[----:B------:R-:W-:Y:S01]  /*196b0*/  IMAD.MOV.U32 R3, RZ, RZ, 0x1f ;  /* 0x0000001fff037424 */ /* 0x000fe200078e00ff */
[----:B------:R-:W-:Y:S02]  /*196c0*/  MOV R2, 0x196e0 ;  /* 0x000196e000027802 */ /* 0x000fe40000000f00 */
[----:B-1-3--:R-:W-:Y:S05]  /*196d0*/  CALL.REL.NOINC `($__internal_5_$__cuda_sm70_shflsync_idx_p) ;  /* 0x0000013000007944 */ /* 0x00afea0003c00000 */
[----:B------:R-:W-:Y:S01]  /*196e0*/  IMAD.MOV.U32 R8, RZ, RZ, R11 ;  /* 0x000000ffff087224 */ /* 0x000fe200078e000b */
[----:B------:R-:W-:Y:S01]  /*196f0*/  MOV R11, R13 ;  /* 0x0000000d000b7202 */ /* 0x000fe20000000f00 */
[----:B------:R-:W-:Y:S01]  /*19700*/  IMAD.MOV.U32 R12, RZ, RZ, R7 ;  /* 0x000000ffff0c7224 */ /* 0x000fe200078e0007 */
[----:B------:R-:W-:Y:S02]  /*19710*/  MOV R3, 0x1f ;  /* 0x0000001f00037802 */ /* 0x000fe40000000f00 */
[----:B------:R-:W-:-:S02]  /*19720*/  MOV R2, 0x19740 ;  /* 0x0001974000027802 */ /* 0x000fc40000000f00 */
[----:B------:R-:W-:Y:S05]  /*19730*/  CALL.REL.NOINC `($__internal_5_$__cuda_sm70_shflsync_idx_p) ;  /* 0x000000d000007944 */ /* 0x000fea0003c00000 */
[----:B------:R-:W-:Y:S01]  /*19740*/  MOV R7, R11 ;  /* 0x0000000b00077202 */ /* 0x000fe20000000f00 */
[----:B------:R-:W-:Y:S05]  /*19750*/  BRA `(.L_x_435) ;  /* 0xffffd5e000007947 */ /* 0x000fea000383ffff */
.L_x_377:
[----:B------:R-:W-:Y:S01]  /*19760*/  IMAD.MOV.U32 R12, RZ, RZ, R4 ;  /* 0x000000ffff0c7224 */ /* 0x000fe200078e0004 */
[----:B------:R-:W-:-:S02]  /*19770*/  MOV R3, 0x1f ;  /* 0x0000001f00037802 */ /* 0x000fc40000000f00 */
[----:B------:R-:W-:Y:S02]  /*19780*/  MOV R2, 0x197a0 ;  /* 0x000197a000027802 */ /* 0x000fe40000000f00 */
[----:B-1234-:R-:W-:Y:S05]  /*19790*/  CALL.REL.NOINC `($__internal_5_$__cuda_sm70_shflsync_idx_p) ;  /* 0x0000007000007944 */ /* 0x01efea0003c00000 */
[----:B------:R-:W-:Y:S01]  /*197a0*/  MOV R14, R11 ;  /* 0x0000000b000e7202 */ /* 0x000fe20000000f00 */
[----:B------:R-:W-:Y:S05]  /*197b0*/  BRA `(.L_x_376) ;  /* 0xffffd5e000007947 */ /* 0x000fea000383ffff */
        .weak           $__internal_4_$__cuda_sm70_shflsync_bfly_p
        .type           $__internal_4_$__cuda_sm70_shflsync_bfly_p,@function
        .size           $__internal_4_$__cuda_sm70_shflsync_bfly_p,($__internal_5_$__cuda_sm70_shflsync_idx_p - $__internal_4_$__cuda_sm70_shflsync_bfly_p)
$__internal_4_$__cuda_sm70_shflsync_bfly_p:
[----:B------:R-:W-:Y:S04]  /*197c0*/  WARPSYNC R10 ;  /* 0x0000000a00007348 */ /* 0x000fe80003800000 */
[----:B------:R1:W2:Y:S01]  /*197d0*/  SHFL.BFLY PT, R0, R0, R8, R11 ;  /* 0x0c00000800007389 */ /* 0x0002a200000e000b */
[----:B------:R-:W-:Y:S02]  /*197e0*/  MOV R9, 0x0 ;  /* 0x0000000000097802 */ /* 0x000fe40000000f00 */
[----:B-1----:R-:W-:-:S04]  /*197f0*/  MOV R8, R4 ;  /* 0x0000000400087202 */ /* 0x002fc80000000f00 */
[----:B--2---:R-:W-:Y:S05]  /*19800*/  RET.REL.NODEC R8 `(_ZN7cutlass13device_kernelIN5flash19enable_sm80_to_sm89INS1_16FlashAttnFwdSm80INS1_25CollectiveMainloopFwdSm80ILi4ELi1ELb0EN4cute5tupleIJNS5_1CILi128EEENS7_ILi80EEENS7_ILi64EEEEEELi64ENS_10bfloat16_tEfNS_4arch4Sm80ELb0ELb0ELb1ELb1ELb0ELb1ELb1ELb1EEENS1_21CollectiveEpilogueFwdINS6_IJS8_SA_S9_EEENS6_IJNS7_ILi1EEESI_SI_EEESC_SE_Li128ELb1ELb1ELb1ELb0EEENS1_36VarlenDynamicPersistentTileSchedulerILi128ELi80ELi128ELi128ELb1ELb1ELb0ELb0ELb1ELb1EEEEEEEEEvNT_6ParamsE) ;  /* 0xfffe67f008007950 */ /* 0x004fea0003c3ffff */
        .weak           $__internal_5_$__cuda_sm70_shflsync_idx_p
        .type           $__internal_5_$__cuda_sm70_shflsync_idx_p,@function
        .size           $__internal_5_$__cuda_sm70_shflsync_idx_p,($__internal_6_$__cuda_sm70_shflsync_up_p - $__internal_5_$__cuda_sm70_shflsync_idx_p)
$__internal_5_$__cuda_sm70_shflsync_idx_p:
[----:B------:R-:W-:-:S04]  /*19810*/  MOV R48, 0xffffffff ;  /* 0xffffffff00307802 */ /* 0x000fc80000000f00 */
[----:B------:R-:W-:Y:S04]  /*19820*/  WARPSYNC R48 ;  /* 0x0000003000007348 */ /* 0x000fe80003800000 */
[----:B------:R1:W2:Y:S02]  /*19830*/  SHFL.IDX PT, R11, R12, R11, R3 ;  /* 0x0000000b0c0b7389 */ /* 0x0002a400000e0003 */
[----:B-1----:R-:W-:-:S04]  /*19840*/  MOV R3, 0x0 ;  /* 0x0000000000037802 */ /* 0x002fc80000000f00 */
[----:B--2---:R-:W-:Y:S05]  /*19850*/  RET.REL.NODEC R2 `(_ZN7cutlass13device_kernelIN5flash19enable_sm80_to_sm89INS1_16FlashAttnFwdSm80INS1_25CollectiveMainloopFwdSm80ILi4ELi1ELb0EN4cute5tupleIJNS5_1CILi128EEENS7_ILi80EEENS7_ILi64EEEEEELi64ENS_10bfloat16_tEfNS_4arch4Sm80ELb0ELb0ELb1ELb1ELb0ELb1ELb1ELb1EEENS1_21CollectiveEpilogueFwdINS6_IJS8_SA_S9_EEENS6_IJNS7_ILi1EEESI_SI_EEESC_SE_Li128ELb1ELb1ELb1ELb0EEENS1_36VarlenDynamicPersistentTileSchedulerILi128ELi80ELi128ELi128ELb1ELb1ELb0ELb0ELb1ELb1EEEEEEEEEvNT_6ParamsE) ;  /* 0xfffe67a002007950 */ /* 0x004fea0003c3ffff */
        .weak           $__internal_6_$__cuda_sm70_shflsync_up_p
        .type           $__internal_6_$__cuda_sm70_shflsync_up_p,@function
        .size           $__internal_6_$__cuda_sm70_shflsync_up_p,($__internal_7_$__cuda_sm70_votesync_ballot - $__internal_6_$__cuda_sm70_shflsync_up_p)
$__internal_6_$__cuda_sm70_shflsync_up_p:
[----:B------:R-:W-:Y:S02]  /*19860*/  IMAD.MOV.U32 R4, RZ, RZ, RZ ;  /* 0x000000ffff047224 */ /* 0x000fe400078e00ff */
[----:B------:R-:W-:-:S04]  /*19870*/  IMAD.MOV.U32 R10, RZ, RZ, -0x1 ;  /* 0xffffffffff0a7424 */ /* 0x000fc800078e00ff */
[----:B------:R-:W-:Y:S04]  /*19880*/  WARPSYNC R10 ;  /* 0x0000000a00007348 */ /* 0x000fe80003800000 */
[----:B------:R1:W2:Y:S02]  /*19890*/  SHFL.UP PT, R4, R0, R2, R4 ;  /* 0x0400000200047389 */ /* 0x0002a400000e0004 */
[----:B-1----:R-:W-:Y:S02]  /*198a0*/  MOV R2, R3 ;  /* 0x0000000300027202 */ /* 0x002fe40000000f00 */
[----:B------:R-:W-:-:S04]  /*198b0*/  MOV R3, 0x0 ;  /* 0x0000000000037802 */ /* 0x000fc80000000f00 */
[----:B--2---:R-:W-:Y:S05]  /*198c0*/  RET.REL.NODEC R2 `(_ZN7cutlass13device_kernelIN5flash19enable_sm80_to_sm89INS1_16FlashAttnFwdSm80INS1_25CollectiveMainloopFwdSm80ILi4ELi1ELb0EN4cute5tupleIJNS5_1CILi128EEENS7_ILi80EEENS7_ILi64EEEEEELi64ENS_10bfloat16_tEfNS_4arch4Sm80ELb0ELb0ELb1ELb1ELb0ELb1ELb1ELb1EEENS1_21CollectiveEpilogueFwdINS6_IJS8_SA_S9_EEENS6_IJNS7_ILi1EEESI_SI_EEESC_SE_Li128ELb1ELb1ELb1ELb0EEENS1_36VarlenDynamicPersistentTileSchedulerILi128ELi80ELi128ELi128ELb1ELb1ELb0ELb0ELb1ELb1EEEEEEEEEvNT_6ParamsE) ;  /* 0xfffe673002007950 */ /* 0x004fea0003c3ffff */
        .weak           $__internal_7_$__cuda_sm70_votesync_ballot
        .type           $__internal_7_$__cuda_sm70_votesync_ballot,@function
        .size           $__internal_7_$__cuda_sm70_votesync_ballot,(.L_x_1620 - $__internal_7_$__cuda_sm70_votesync_ballot)
$__internal_7_$__cuda_sm70_votesync_ballot:
[----:B------:R-:W-:Y:S01]  /*198d0*/  ISETP.NE.U32.AND P0, PT, R0, 0x1, PT ;  /* 0x000000010000780c */ /* 0x000fe20003f05070 */
[----:B------:R-:W-:-:S04]  /*198e0*/  IMAD.MOV.U32 R3, RZ, RZ, -0x1 ;  /* 0xffffffffff037424 */ /* 0x000fc800078e00ff */
[----:B------:R-:W-:Y:S08]  /*198f0*/  WARPSYNC R3 ;  /* 0x0000000300007348 */ /* 0x000ff00003800000 */
[----:B------:R-:W-:-:S04]  /*19900*/  VOTE.ANY R0, PT, !P0 ;  /* 0x0000000000007806 */ /* 0x000fc800040e0100 */
[----:B------:R-:W-:Y:S01]  /*19910*/  LOP3.LUT R0, R0, R3, RZ, 0xc0, !PT ;  /* 0x0000000300007212 */ /* 0x000fe200078ec0ff */
[----:B------:R-:W-:-:S04]  /*19920*/  IMAD.MOV.U32 R3, RZ, RZ, 0x0 ;  /* 0x00000000ff037424 */ /* 0x000fc800078e00ff */
[----:B------:R-:W-:Y:S05]  /*19930*/  RET.REL.NODEC R2 `(_ZN7cutlass13device_kernelIN5flash19enable_sm80_to_sm89INS1_16FlashAttnFwdSm80INS1_25CollectiveMainloopFwdSm80ILi4ELi1ELb0EN4cute5tupleIJNS5_1CILi128EEENS7_ILi80EEENS7_ILi64EEEEEELi64ENS_10bfloat16_tEfNS_4arch4Sm80ELb0ELb0ELb1ELb1ELb0ELb1ELb1ELb1EEENS1_21CollectiveEpilogueFwdINS6_IJS8_SA_S9_EEENS6_IJNS7_ILi1EEESI_SI_EEESC_SE_Li128ELb1ELb1ELb1ELb0EEENS1_36VarlenDynamicPersistentTileSchedulerILi128ELi80ELi128ELi128ELb1ELb1ELb0ELb0ELb1ELb1EEEEEEEEEvNT_6ParamsE) ;  /* 0xfffe66c002007950 */ /* 0x000fea0003c3ffff */
.L_x_436:
        /* <DEDUP_REMOVED lines=12> */
.L_x_1620:


//--------------------- .text._ZN7cutlass13device_kernelIN5flash19enable_sm80_to_sm89INS1_16FlashAttnFwdSm80INS1_25CollectiveMainloopFwdSm80ILi4ELi1ELb0EN4cute5tupleIJNS5_1CILi128EEENS7_ILi96EEENS7_ILi64EEEEEELi64ENS_10bfloat16_tEfNS_4arch4Sm80ELb0ELb1ELb1ELb0ELb0ELb0ELb1ELb1EEENS1_21CollectiveEpilogueFwdINS6_IJS8_SA_S9_EEENS6_IJNS7_ILi1EEESI_SI_EEESC_SE_Li128ELb0ELb1ELb1ELb0EEENS1_19SingleTileSchedulerILb0ELb1ELb1ELi128EEEEEEEEEvNT_6ParamsE --------------------------
	.section	.text._ZN7cutlass13device_kernelIN5flash19enable_sm80_to_sm89INS1_16FlashAttnFwdSm80INS1_25CollectiveMainloopFwdSm80ILi4ELi1ELb0EN4cute5tupleIJNS5_1CILi128EEENS7_ILi96EEENS7_ILi64EEEEEELi64ENS_10bfloat16_tEfNS_4arch4Sm80ELb0ELb1ELb1ELb0ELb0ELb0ELb1ELb1EEENS1_21CollectiveEpilogueFwdINS6_IJS8_SA_S9_EEENS6_IJNS7_ILi1EEESI_SI_EEESC_SE_Li128ELb0ELb1ELb1ELb0EEENS1_19SingleTileSchedulerILb0ELb1ELb1ELi128EEEEEEEEEvNT_6ParamsE,"ax",@progbits
	.sectioninfo	@"SHI_REGISTERS=255"
	.align	128
.text._ZN7cutlass13device_kernelIN5flash19enable_sm80_to_sm89INS1_16FlashAttnFwdSm80INS1_25CollectiveMainloopFwdSm80ILi4ELi1ELb0EN4cute5tupleIJNS5_1CILi128EEENS7_ILi96EEENS7_ILi64EEEEEELi64ENS_10bfloat16_tEfNS_4arch4Sm80ELb0ELb1ELb1ELb0ELb0ELb0ELb1ELb1EEENS1_21CollectiveEpilogueFwdINS6_IJS8_SA_S9_EEENS6_IJNS7_ILi1EEESI_SI_EEESC_SE_Li128ELb0ELb1ELb1ELb0EEENS1_19SingleTileSchedulerILb0ELb1ELb1ELi128EEEEEEEEEvNT_6ParamsE:
        .type           _ZN7cutlass13device_kernelIN5flash19enable_sm80_to_sm89INS1_16FlashAttnFwdSm80INS1_25CollectiveMainloopFwdSm80ILi4ELi1ELb0EN4cute5tupleIJNS5_1CILi128EEENS7_ILi96EEENS7_ILi64EEEEEELi64ENS_10bfloat16_tEfNS_4arch4Sm80ELb0ELb1ELb1ELb0ELb0ELb0ELb1ELb1EEENS1_21CollectiveEpilogueFwdINS6_IJS8_SA_S9_EEENS6_IJNS7_ILi1EEESI_SI_EEESC_SE_Li128ELb0ELb1ELb1ELb0EEENS1_19SingleTileSchedulerILb0ELb1ELb1ELi128EEEEEEEEEvNT_6ParamsE,@function
        .size           _ZN7cutlass13device_kernelIN5flash19enable_sm80_to_sm89INS1_16FlashAttnFwdSm80INS1_25CollectiveMainloopFwdSm80ILi4ELi1ELb0EN4cute5tupleIJNS5_1CILi128EEENS7_ILi96EEENS7_ILi64EEEEEELi64ENS_10bfloat16_tEfNS_4arch4Sm80ELb0ELb1ELb1ELb0ELb0ELb0ELb1ELb1EEENS1_21CollectiveEpilogueFwdINS6_IJS8_SA_S9_EEENS6_IJNS7_ILi1EEESI_SI_EEESC_SE_Li128ELb0ELb1ELb1ELb0EEENS1_19SingleTileSchedulerILb0ELb1ELb1ELi128EEEEEEEEEvNT_6ParamsE,(.L_x_1625 - _ZN7cutlass13device_kernelIN5flash19enable_sm80_to_sm89INS1_16FlashAttnFwdSm80INS1_25CollectiveMainloopFwdSm80ILi4ELi1ELb0EN4cute5tupleIJNS5_1CILi128EEENS7_ILi96EEENS7_ILi64EEEEEELi64ENS_10bfloat16_tEfNS_4arch4Sm80ELb0ELb1ELb1ELb0ELb0ELb0ELb1ELb1EEENS1_21CollectiveEpilogueFwdINS6_IJS8_SA_S9_EEENS6_IJNS7_ILi1EEESI_SI_EEESC_SE_Li128ELb0ELb1ELb1ELb0EEENS1_19SingleTileSchedulerILb0ELb1ELb1ELi128EEEEEEEEEvNT_6ParamsE)
        .other          _ZN7cutlass13device_kernelIN5flash19enable_sm80_to_sm89INS1_16FlashAttnFwdSm80INS1_25CollectiveMainloopFwdSm80ILi4ELi1ELb0EN4cute5tupleIJNS5_1CILi128EEENS7_ILi96EEENS7_ILi64EEEEEELi64ENS_10bfloat16_tEfNS_4arch4Sm80ELb0ELb1ELb1ELb0ELb0ELb0ELb1ELb1EEENS1_21CollectiveEpilogueFwdINS6_IJS8_SA_S9_EEENS6_IJNS7_ILi1EEESI_SI_EEESC_SE_Li128ELb0ELb1ELb1ELb0EEENS1_19SingleTileSchedulerILb0ELb1ELb1ELi128EEEEEEEEEvNT_6ParamsE,@"STO_CUDA_ENTRY STV_DEFAULT"
_ZN7cutlass13device_kernelIN5flash19enable_sm80_to_sm89INS1_16FlashAttnFwdSm80INS1_25CollectiveMainloopFwdSm80ILi4ELi1ELb0EN4cute5tupleIJNS5_1CILi128EEENS7_ILi96EEENS7_ILi64EEEEEELi64ENS_10bfloat16_tEfNS_4arch4Sm80ELb0ELb1ELb1ELb0ELb0ELb0ELb1ELb1EEENS1_21CollectiveEpilogueFwdINS6_IJS8_SA_S9_EEENS6_IJNS7_ILi1EEESI_SI_EEESC_SE_Li128ELb0ELb1ELb1ELb0EEENS1_19SingleTileSchedulerILb0ELb1ELb1ELi128EEEEEEEEEvNT_6ParamsE:
[----:B------:R-:W-:Y:S02]  /*0000*/  MOV R1, c[0x0][0x28] ;  /* 0x00000a0000017a02 */ /* 0x000fe40000000f00 */
[----:B------:R-:W1:Y:S01]  /*0010*/  S2R R210, SR_TID.X ;  /* 0x0000000000d27919 */ /* 0x000e620000002100 */
[----:B------:R-:W2:Y:S01]  /*0020*/  S2UR UR6, SR_CTAID.Y ;  /* 0x00000000000679c3 */ /* 0x000ea20000002600 */
[----:B------:R-:W-:Y:S02]  /*0030*/  IADD3 R1, R1, -0x78, RZ ;  /* 0xffffff8801017810 */ /* 0x000fe40007ffe0ff */
[----:B------:R-:W3:Y:S01]  /*0040*/  S2R R19, SR_CTAID.Z ;  /* 0x0000000000137919 */ /* 0x000ee20000002700 */
[----:B-1----:R-:W-:-:S06]  /*0050*/  SHF.R.U32.HI R0, RZ, 0x5, R210 ;  /* 0x00000005ff007819 */ /* 0x002fcc00000116d2 */
[----:B------:R-:W1:Y:S02]  /*0060*/  SHFL.IDX PT, R0, R0, RZ, 0x1f ;  /* 0x00001fff00007589 */ /* 0x000e6400000e0000 */
[----:B-1----:R-:W-:-:S13]  /*0070*/  ISETP.NE.AND P0, PT, R0, RZ, PT ;  /* 0x000000ff0000720c */ /* 0x002fda0003f05270 */
[----:B--2---:R-:W-:Y:S05]  /*0080*/  @!P0 BRA `(.L_x_437) ;  /* 0x0000009000008947 */ /* 0x004fea0003800000 */
[----:B---3--:R-:W-:Y:S01]  /*0090*/  MOV R0, c[0x0][0x550] ;  /* 0x0001540000007a02 */ /* 0x008fe20000000f00 */
[----:B------:R-:W-:-:S03]  /*00a0*/  UMOV UR11, UR6 ;  /* 0x00000006000b7c82 */ /* 0x000fc60008000000 */
[----:B------:R-:W-:-:S13]  /*00b0*/  ISETP.NE.AND P0, PT, R0, 0x1, PT ;  /* 0x000000010000780c */ /* 0x000fda0003f05270 */
[----:B------:R-:W-:Y:S05]  /*00c0*/  @!P0 BRA `(.L_x_438) ;  /* 0x000000b000008947 */ /* 0x000fea0003800000 */
[----:B------:R-:W-:Y:S02]  /*00d0*/  ULDC UR4, c[0x0][0x554] ;  /* 0x0001550000047ab9 */ /* 0x000fe40000000800 */
[----:B------:R-:W-:Y:S02]  /*00e0*/  UIMAD.WIDE.U32 UR4, UR6, UR4, URZ ;  /* 0x00000004060472a5 */ /* 0x000fe4000f8e003f */
[----:B------:R-:W-:Y:S02]  /*00f0*/  ULDC UR11, c[0x0][0x558] ;  /* 0x00015600000b7ab9 */ /* 0x000fe40000000800 */
[----:B------:R-:W-:Y:S01]  /*0100*/  USHF.R.U32.HI UR11, URZ, UR11, UR5 ;  /* 0x0000000b3f0b7299 */ /* 0x000fe20008011605 */
[----:B------:R-:W-:Y:S05]  /*0110*/  BRA `(.L_x_438) ;  /* 0x0000006000007947 */ /* 0x000fea0003800000 */
.L_x_437:
[----:B---3--:R-:W-:Y:S02]  /*0120*/  ULDC.64 UR4, c[0x0][0x550] ;  /* 0x0001540000047ab9 */ /* 0x008fe40000000a00 */
[----:B------:R-:W-:Y:S02]  /*0130*/  UISETP.NE.AND UP0, UPT, UR4, 0x1, UPT ;  /* 0x000000010400788c */ /* 0x000fe4000bf05270 */
[----:B------:R-:W-:-:S02]  /*0140*/  UIMAD.WIDE.U32 UR8, UR6, UR5, URZ ;  /* 0x00000005060872a5 */ /* 0x000fc4000f8e003f */
[----:B------:R-:W-:Y:S02]  /*0150*/  ULDC UR4, c[0x0][0x558] ;  /* 0x0001560000047ab9 */ /* 0x000fe40000000800 */
[----:B------:R-:W-:-:S05]  /*0160*/  UMOV UR11, UR6 ;  /* 0x00000006000b7c82 */ /* 0x000fca0008000000 */
[----:B------:R-:W-:-:S03]  /*0170*/  @UP0 USHF.R.U32.HI UR11, URZ, UR4, UR9 ;  /* 0x000000043f0b0299 */ /* 0x000fc60008011609 */
.L_x_438:
[----:B------:R-:W-:Y:S01]  /*0180*/  ISETP.GE.AND P0, PT, R19, RZ, PT ;  /* 0x000000ff1300720c */ /* 0x000fe20003f06270 */
[----:B------:R-:W-:Y:S02]  /*0190*/  UIADD3 UR4, -UR11, URZ, URZ ;  /* 0x0000003f0b047290 */ /* 0x000fe4000fffe13f */
[----:B------:R-:W-:Y:S02]  /*01a0*/  ULDC UR10, c[0x0][0x550] ;  /* 0x00015400000a7ab9 */ /* 0x000fe40000000800 */
[----:B------:R-:W-:-:S08]  /*01b0*/  UIMAD UR10, UR4, UR10, UR6 ;  /* 0x0000000a040a72a4 */ /* 0x000fd0000f8e0206 */
[----:B------:R-:W-:Y:S05]  /*01c0*/  @!P0 EXIT ;  /* 0x000000000000894d */ /* 0x000fea0003800000 */
[----:B------:R-:W1:Y:S01]  /*01d0*/  S2UR UR7, SR_CTAID.X ;  /* 0x00000000000779c3 */ /* 0x000e620000002500 */
[----:B------:R-:W-:Y:S02]  /*01e0*/  ULDC UR4, c[0x0][0x2c4] ;  /* 0x0000b10000047ab9 */ /* 0x000fe40000000800 */
[----:B------:R-:W-:Y:S02]  /*01f0*/  UISETP.NE.AND UP2, UPT, UR4, 0x1, UPT ;  /* 0x000000010400788c */ /* 0x000fe4000bf45270 */
[----:B------:R-:W-:Y:S02]  /*0200*/  UMOV UR6, 0x1 ;  /* 0x0000000100067882 */ /* 0x000fe40000000000 */
[----:B------:R-:W-:Y:S02]  /*0210*/  ULDC.64 UR4, c[0x0][0x328] ;  /* 0x0000ca0000047ab9 */ /* 0x000fe40000000a00 */
[----:B------:R-:W-:Y:S02]  /*0220*/  UISETP.LE.AND UP1, UPT, UR6, UR5, UPT ;  /* 0x000000050600728c */ /* 0x000fe4000bf23270 */
[----:B------:R-:W-:-:S02]  /*0230*/  ULDC.64 UR8, c[0x0][0x2c8] ;  /* 0x0000b20000087ab9 */ /* 0x000fc40000000a00 */
[----:B------:R-:W-:Y:S02]  /*0240*/  ULDC UR12, c[0x0][0x168] ;  /* 0x00005a00000c7ab9 */ /* 0x000fe40000000800 */
[----:B------:R-:W-:Y:S01]  /*0250*/  PLOP3.LUT P0, PT, PT, PT, UP1, 0x40, 0x0 ;  /* 0x000000000000781c */ /* 0x000fe20003f0e818 */
[----:B------:R-:W-:Y:S02]  /*0260*/  UIADD3 UR12, UR6, -UR12, URZ ;  /* 0x8000000c060c7290 */ /* 0x000fe4000fffe03f */
[----:B------:R-:W-:Y:S02]  /*0270*/  ULDC UR5, c[0x0][0x1d0] ;  /* 0x0000740000057ab9 */ /* 0x000fe40000000800 */
[----:B-1----:R-:W-:-:S04]  /*0280*/  USHF.L.U32 UR7, UR7, 0x7, URZ ;  /* 0x0000000707077899 */ /* 0x002fc8000800063f */
[----:B------:R-:W-:-:S04]  /*0290*/  @UP2 UIADD3 UR14, UR7, 0x7f, URZ ;  /* 0x0000007f070e2890 */ /* 0x000fc8000fffe03f */
[----:B------:R-:W-:Y:S02]  /*02a0*/  UIMAD.WIDE.U32 UR14, UR14, UR8, URZ ;  /* 0x000000080e0e72a5 */ /* 0x000fe4000f8e003f */
[----:B------:R-:W-:Y:S02]  /*02b0*/  UIADD3 UR8, UR7, 0x7f, URZ ;  /* 0x0000007f07087890 */ /* 0x000fe4000fffe03f */
[----:B------:R-:W-:-:S04]  /*02c0*/  @UP2 USHF.R.U32.HI UR8, URZ, UR9, UR15 ;  /* 0x000000093f082299 */ /* 0x000fc8000801160f */
[----:B------:R-:W-:-:S04]  /*02d0*/  UIADD3 UR5, UR8, UR5, UR12 ;  /* 0x0000000508057290 */ /* 0x000fc8000fffe00c */
[----:B------:R-:W-:Y:S01]  /*02e0*/  UIADD3 UR8, UR5, UR4, URZ ;  /* 0x0000000405087290 */ /* 0x000fe2000fffe03f */
[----:B------:R-:W-:Y:S05]  /*02f0*/  @P0 BRA `(.L_x_439) ;  /* 0x0000014000000947 */ /* 0x000fea0003800000 */
[----:B------:R-:W-:Y:S01]  /*0300*/  ISETP.LT.AND P0, PT, RZ, UR5, PT ;  /* 0x00000005ff007c0c */ /* 0x000fe2000bf01270 */
[----:B------:R-:W-:-:S12]  /*0310*/  UIADD3 UR9, UR5, -0x1, URZ ;  /* 0xffffffff05097890 */ /* 0x000fd8000fffe03f */
[----:B------:R-:W-:Y:S05]  /*0320*/  @P0 BRA `(.L_x_440) ;  /* 0x0000008000000947 */ /* 0x000fea0003800000 */
[----:B------:R-:W-:Y:S02]  /*0330*/  ULDC UR4, c[0x0][0x32c] ;  /* 0x0000cb0000047ab9 */ /* 0x000fe40000000800 */
[----:B------:R-:W-:Y:S02]  /*0340*/  UISETP.NE.AND UP0, UPT, UR6, UR4, UPT ;  /* 0x000000040600728c */ /* 0x000fe4000bf05270 */
[----:B------:R-:W-:-:S03]  /*0350*/  UIADD3 UR9, -UR5, URZ, URZ ;  /* 0x0000003f05097290 */ /* 0x000fc6000fffe13f */
[----:B------:R-:W-:Y:S02]  /*0360*/  ULDC.64 UR4, c[0x0][0x330] ;  /* 0x0000cc0000047ab9 */ /* 0x000fe40000000a00 */
[----:B------:R-:W-:-:S04]  /*0370*/  UIMAD.WIDE.U32 UR12, UR9, UR4, URZ ;  /* 0x00000004090c72a5 */ /* 0x000fc8000f8e003f */
[----:B------:R-:W-:-:S04]  /*0380*/  @UP0 USHF.R.U32.HI UR9, URZ, UR5, UR13 ;  /* 0x000000053f090299 */ /* 0x000fc8000801160d */
[----:B------:R-:W-:Y:S01]  /*0390*/  ULOP3.LUT UR9, URZ, UR9, URZ, 0x33, !UPT ;  /* 0x000000093f097292 */ /* 0x000fe2000f8e333f */
[----:B------:R-:W-:Y:S05]  /*03a0*/  BRA `(.L_x_441) ;  /* 0x0000005000007947 */ /* 0x000fea0003800000 */
.L_x_440:
[----:B------:R-:W-:Y:S02]  /*03b0*/  ULDC UR4, c[0x0][0x32c] ;  /* 0x0000cb0000047ab9 */ /* 0x000fe40000000800 */
[----:B------:R-:W-:-:S03]  /*03c0*/  UISETP.NE.AND UP0, UPT, UR6, UR4, UPT ;  /* 0x000000040600728c */ /* 0x000fc6000bf05270 */
[----:B------:R-:W-:Y:S02]  /*03d0*/  ULDC.64 UR4, c[0x0][0x330] ;  /* 0x0000cc0000047ab9 */ /* 0x000fe40000000a00 */
[----:B------:R-:W-:-:S06]  /*03e0*/  UIMAD.WIDE.U32 UR12, UR9, UR4, URZ ;  /* 0x00000004090c72a5 */ /* 0x000fcc000f8e003f */
[----:B------:R-:W-:Y:S02]  /*03f0*/  @UP0 USHF.R.U32.HI UR9, URZ, UR5, UR13 ;  /* 0x000000053f090299 */ /* 0x000fe4000801160d */
.L_x_441:
[----:B------:R-:W-:Y:S02]  /*0400*/  ULDC UR4, c[0x0][0x32c] ;  /* 0x0000cb0000047ab9 */ /* 0x000fe40000000800 */
[----:B------:R-:W-:-:S04]  /*0410*/  UIMAD UR4, UR9, UR4, UR4 ;  /* 0x00000004090472a4 */ /* 0x000fc8000f8e0204 */
[----:B------:R-:W-:-:S04]  /*0420*/  UISETP.LT.AND UP0, UPT, UR8, UR4, UPT ;  /* 0x000000040800728c */ /* 0x000fc8000bf01270 */
[----:B------:R-:W-:-:S03]  /*0430*/  USEL UR8, UR8, UR4, UP0 ;  /* 0x0000000408087287 */ /* 0x000fc60008000000 */
.L_x_439:
[----:B------:R-:W-:Y:S01]  /*0440*/  ULDC.64 UR4, c[0x0][0x2c8] ;  /* 0x0000b20000047ab9 */ /* 0x000fe20000000a00 */
[----:B------:R-:W-:Y:S01]  /*0450*/  PLOP3.LUT P0, PT, PT, PT, UP1, 0x40, 0x0 ;  /* 0x000000000000781c */ /* 0x000fe20003f0e818 */
[----:B------:R-:W-:Y:S02]  /*0460*/  UIMAD.WIDE.U32 UR14, UR7, UR4, URZ ;  /* 0x00000004070e72a5 */ /* 0x000fe4000f8e003f */
[----:B------:R-:W-:Y:S02]  /*0470*/  UMOV UR12, 0x5f ;  /* 0x0000005f000c7882 */ /* 0x000fe40000000000 */
[----:B------:R-:W-:Y:S02]  /*0480*/  ULDC UR6, c[0x0][0x1d0] ;  /* 0x0000740000067ab9 */ /* 0x000fe40000000800 */
[----:B------:R-:W-:Y:S02]  /*0490*/  UIADD3 UR8, UR8, 0x5f, URZ ;  /* 0x0000005f08087890 */ /* 0x000fe4000fffe03f */
[----:B------:R-:W-:-:S02]  /*04a0*/  UIADD3 UR12, UR12, UR6, URZ ;  /* 0x000000060c0c7290 */ /* 0x000fc4000fffe03f */
[----:B------:R-:W-:Y:S02]  /*04b0*/  UIMAD.WIDE UR8, UR8, 0x2aaaaaab, URZ ;  /* 0x2aaaaaab080878a5 */ /* 0x000fe4000f8e023f */
[----:B------:R-:W-:Y:S02]  /*04c0*/  UIMAD.WIDE UR12, UR12, 0x2aaaaaab, URZ ;  /* 0x2aaaaaab0c0c78a5 */ /* 0x000fe4000f8e023f */
[----:B------:R-:W-:Y:S02]  /*04d0*/  ULDC UR14, c[0x0][0x168] ;  /* 0x00005a00000e7ab9 */ /* 0x000fe40000000800 */
[----:B------:R-:W-:Y:S02]  /*04e0*/  UMOV UR4, UR7 ;  /* 0x0000000700047c82 */ /* 0x000fe40008000000 */
[----:B------:R-:W-:Y:S02]  /*04f0*/  @UP2 USHF.R.U32.HI UR4, URZ, UR5, UR15 ;  /* 0x000000053f042299 */ /* 0x000fe4000801160f */
[----:B------:R-:W-:-:S02]  /*0500*/  UIADD3 UR6, UR6, -UR14, URZ ;  /* 0x8000000e06067290 */ /* 0x000fc4000fffe03f */
[----:B------:R-:W-:Y:S02]  /*0510*/  USHF.R.U32.HI UR8, URZ, 0x1f, UR9 ;  /* 0x0000001f3f087899 */ /* 0x000fe40008011609 */
[----:B------:R-:W-:Y:S02]  /*0520*/  USHF.R.U32.HI UR12, URZ, 0x1f, UR13 ;  /* 0x0000001f3f0c7899 */ /* 0x000fe4000801160d */
[----:B------:R-:W-:Y:S02]  /*0530*/  UIADD3 UR4, UR6, UR4, URZ ;  /* 0x0000000406047290 */ /* 0x000fe4000fffe03f */
[----:B------:R-:W-:Y:S02]  /*0540*/  ULDC UR5, c[0x0][0x324] ;  /* 0x0000c90000057ab9 */ /* 0x000fe40000000800 */
[----:B------:R-:W-:Y:S02]  /*0550*/  ULEA.HI.SX32 UR8, UR9, UR8, 0x1c ;  /* 0x0000000809087291 */ /* 0x000fe4000f8fe23f */
[----:B------:R-:W-:-:S02]  /*0560*/  ULEA.HI.SX32 UR12, UR13, UR12, 0x1c ;  /* 0x0000000c0d0c7291 */ /* 0x000fc4000f8fe23f */
[----:B------:R-:W-:Y:S02]  /*0570*/  UIADD3 UR5, UR4, -UR5, URZ ;  /* 0x8000000504057290 */ /* 0x000fe4000fffe03f */
[----:B------:R-:W-:-:S04]  /*0580*/  UISETP.LT.AND UP0, UPT, UR12, UR8, UPT ;  /* 0x000000080c00728c */ /* 0x000fc8000bf01270 */
[----:B------:R-:W-:Y:S01]  /*0590*/  USEL UR8, UR12, UR8, UP0 ;  /* 0x000000080c087287 */ /* 0x000fe20008000000 */
[----:B------:R-:W-:Y:S01]  /*05a0*/  MOV R3, UR5 ;  /* 0x0000000500037c02 */ /* 0x000fe20008000f00 */
[----:B------:R-:W-:Y:S05]  /*05b0*/  @P0 BRA `(.L_x_442) ;  /* 0x0000010000000947 */ /* 0x000fea0003800000 */
[----:B------:R-:W-:-:S04]  /*05c0*/  MOV R0, UR4 ;  /* 0x0000000400007c02 */ /* 0x000fc80008000f00 */
[----:B------:R-:W-:-:S13]  /*05d0*/  ISETP.GT.AND P0, PT, R0, -0x1, PT ;  /* 0xffffffff0000780c */ /* 0x000fda0003f04270 */
[----:B------:R-:W-:Y:S05]  /*05e0*/  @P0 BRA `(.L_x_443) ;  /* 0x0000007000000947 */ /* 0x000fea0003800000 */
[----:B------:R-:W-:Y:S01]  /*05f0*/  IMAD.MOV.U32 R2, RZ, RZ, c[0x0][0x32c] ;  /* 0x0000cb00ff027624 */ /* 0x000fe200078e00ff */
[----:B------:R-:W-:-:S04]  /*0600*/  LOP3.LUT R0, RZ, R0, RZ, 0x33, !PT ;  /* 0x00000000ff007212 */ /* 0x000fc800078e33ff */
[----:B------:R-:W-:-:S13]  /*0610*/  ISETP.NE.AND P0, PT, R2, 0x1, PT ;  /* 0x000000010200780c */ /* 0x000fda0003f05270 */
[----:B------:R-:W-:-:S05]  /*0620*/  @P0 IMAD.HI.U32 R2, R0, c[0x0][0x330], RZ ;  /* 0x0000cc0000020a27 */ /* 0x000fca00078e00ff */
[----:B------:R-:W-:-:S04]  /*0630*/  @P0 SHF.R.U32.HI R0, RZ, c[0x0][0x334], R2 ;  /* 0x0000cd00ff000a19 */ /* 0x000fc80000011602 */
[----:B------:R-:W-:Y:S01]  /*0640*/  LOP3.LUT R0, RZ, R0, RZ, 0x33, !PT ;  /* 0x00000000ff007212 */ /* 0x000fe200078e33ff */
[----:B------:R-:W-:Y:S05]  /*0650*/  BRA `(.L_x_444) ;  /* 0x0000004000007947 */ /* 0x000fea0003800000 */
.L_x_443:
[----:B------:R-:W-:-:S04]  /*0660*/  MOV R2, c[0x0][0x32c] ;  /* 0x0000cb0000027a02 */ /* 0x000fc80000000f00 */
[----:B------:R-:W-:-:S13]  /*0670*/  ISETP.NE.AND P0, PT, R2, 0x1, PT ;  /* 0x000000010200780c */ /* 0x000fda0003f05270 */
[----:B------:R-:W-:-:S05]  /*0680*/  @P0 IMAD.HI.U32 R2, R0, c[0x0][0x330], RZ ;  /* 0x0000cc0000020a27 */ /* 0x000fca00078e00ff */
[----:B------:R-:W-:-:S05]  /*0690*/  @P0 SHF.R.U32.HI R0, RZ, c[0x0][0x334], R2 ;  /* 0x0000cd00ff000a19 */ /* 0x000fca0000011602 */
.L_x_444:
[----:B------:R-:W-:-:S05]  /*06a0*/  IMAD R0, R0, c[0x0][0x32c], RZ ;  /* 0x0000cb0000007a24 */ /* 0x000fca00078e02ff */
[----:B------:R-:W-:-:S05]  /*06b0*/  IMNMX R3, R3, R0, !PT ;  /* 0x0000000003037217 */ /* 0x000fca0007800200 */
.L_x_442:
[----:B------:R-:W-:Y:S01]  /*06c0*/  IMAD.HI R0, R3, 0x2aaaaaab, RZ ;  /* 0x2aaaaaab03007827 */ /* 0x000fe200078e02ff */
[----:B------:R-:W-:Y:S02]  /*06d0*/  USHF.R.U32.HI UR5, URZ, 0x10, UR10 ;  /* 0x000000103f057899 */ /* 0x000fe4000801160a */
[----:B------:R-:W-:Y:S02]  /*06e0*/  ULDC UR4, c[0x0][0x338] ;  /* 0x0000ce0000047ab9 */ /* 0x000fe40000000800 */
[----:B------:R-:W-:Y:S01]  /*06f0*/  SHF.R.U32.HI R2, RZ, 0x1f, R0 ;  /* 0x0000001fff027819 */ /* 0x000fe20000011600 */
[----:B------:R-:W-:-:S03]  /*0700*/  UISETP.NE.AND UP0, UPT, UR5, URZ, UPT ;  /* 0x0000003f0500728c */ /* 0x000fc6000bf05270 */
[----:B------:R-:W-:Y:S01]  /*0710*/  LEA.HI.SX32 R0, R0, R2, 0x1c ;  /* 0x0000000200007211 */ /* 0x000fe200078fe2ff */
[----:B------:R-:W-:-:S03]  /*0720*/  USEL UR4, UR5, UR4, UP0 ;  /* 0x0000000405047287 */ /* 0x000fc60008000000 */
[----:B------:R-:W-:Y:S01]  /*0730*/  IMNMX R9, RZ, R0, !PT ;  /* 0x00000000ff097217 */ /* 0x000fe20007800200 */
[----:B------:R-:W-:-:S03]  /*0740*/  IMAD.MOV.U32 R0, RZ, RZ, RZ ;  /* 0x000000ffff007224 */ /* 0x000fc600078e00ff */
[----:B------:R-:W-:-:S13]  /*0750*/  ISETP.LT.AND P0, PT, R9, UR8, PT ;  /* 0x0000000809007c0c */ /* 0x000fda000bf01270 */
[----:B------:R-:W-:Y:S05]  /*0760*/  @!P0 BRA `(.L_x_445) ;  /* 0x000001f000008947 */ /* 0x000fea0003800000 */
[----:B------:R-:W-:Y:S01]  /*0770*/  IMAD.U32 R5, RZ, RZ, UR4 ;  /* 0x00000004ff057e24 */ /* 0x000fe2000f8e00ff */
[----:B------:R-:W-:-:S04]  /*0780*/  UIADD3 UR5, UR4, -0x1, UR8 ;  /* 0xffffffff04057890 */ /* 0x000fc8000fffe008 */
[----:B------:R-:W-:Y:S02]  /*0790*/  IABS R0, R5 ;  /* 0x0000000500007213 */ /* 0x000fe40000000000 */
[----:B------:R-:W-:-:S03]  /*07a0*/  IADD3 R8, -R9, UR5, RZ ;  /* 0x0000000509087c10 */ /* 0x000fc6000fffe1ff */
[----:B------:R-:W-:Y:S01]  /*07b0*/  IMAD.MOV.U32 R4, RZ, RZ, R0 ;  /* 0x000000ffff047224 */ /* 0x000fe200078e0000 */
[----:B------:R-:W-:-:S03]  /*07c0*/  IABS R7, R8 ;  /* 0x0000000800077213 */ /* 0x000fc60000000000 */
[----:B------:R-:W1:Y:S08]  /*07d0*/  I2F.RP R2, R4 ;  /* 0x0000000400027306 */ /* 0x000e700000209400 */
[----:B-1----:R-:W1:Y:S02]  /*07e0*/  MUFU.RCP R2, R2 ;  /* 0x0000000200027308 */ /* 0x002e640000001000 */
[----:B-1----:R-:W-:-:S06]  /*07f0*/  IADD3 R2, R2, 0xffffffe, RZ ;  /* 0x0ffffffe02027810 */ /* 0x002fcc0007ffe0ff */
[----:B------:R-:W1:Y:S02]  /*0800*/  F2I.FTZ.U32.TRUNC.NTZ R3, R2 ;  /* 0x0000000200037305 */ /* 0x000e64000021f000 */
[----:B-1----:R-:W-:-:S04]  /*0810*/  IMAD.MOV R0, RZ, RZ, -R3 ;  /* 0x000000ffff007224 */ /* 0x002fc800078e0a03 */
[----:B------:R-:W-:Y:S01]  /*0820*/  IMAD.MOV.U32 R2, RZ, RZ, R0 ;  /* 0x000000ffff027224 */ /* 0x000fe200078e0000 */
[----:B------:R-:W-:-:S03]  /*0830*/  IABS R0, R5 ;  /* 0x0000000500007213 */ /* 0x000fc60000000000 */
[----:B------:R-:W-:Y:S01]  /*0840*/  IMAD R5, R2, R4, RZ ;  /* 0x0000000402057224 */ /* 0x000fe200078e02ff */
[----:B------:R-:W-:Y:S01]  /*0850*/  MOV R2, RZ ;  /* 0x000000ff00027202 */ /* 0x000fe20000000f00 */
[----:B------:R-:W-:-:S04]  /*0860*/  IMAD.MOV R6, RZ, RZ, -R0 ;  /* 0x000000ffff067224 */ /* 0x000fc800078e0a00 */
[----:B------:R-:W-:-:S04]  /*0870*/  IMAD.HI.U32 R0, R3, R5, R2 ;  /* 0x0000000503007227 */ /* 0x000fc800078e0002 */
[----:B------:R-:W-:Y:S02]  /*0880*/  IMAD.MOV.U32 R2, RZ, RZ, R7 ;  /* 0x000000ffff027224 */ /* 0x000fe400078e0007 */
[----:B------:R-:W-:Y:S02]  /*0890*/  IMAD.MOV.U32 R3, RZ, RZ, R6 ;  /* 0x000000ffff037224 */ /* 0x000fe400078e0006 */
[----:B------:R-:W-:-:S04]  /*08a0*/  IMAD.HI.U32 R0, R0, R2, RZ ;  /* 0x0000000200007227 */ /* 0x000fc800078e00ff */
[----:B------:R-:W-:-:S05]  /*08b0*/  IMAD R2, R0, R3, R2 ;  /* 0x0000000300027224 */ /* 0x000fca00078e0202 */
[----:B------:R-:W-:-:S13]  /*08c0*/  ISETP.GT.U32.AND P0, PT, R4, R2, PT ;  /* 0x000000020400720c */ /* 0x000fda0003f04070 */
[-C--:B------:R-:W-:Y:S02]  /*08d0*/  @!P0 IADD3 R2, R2, -R4.reuse, RZ ;  /* 0x8000000402028210 */ /* 0x080fe40007ffe0ff */
[----:B------:R-:W-:Y:S02]  /*08e0*/  @!P0 IADD3 R0, R0, 0x1, RZ ;  /* 0x0000000100008810 */ /* 0x000fe40007ffe0ff */
[----:B------:R-:W-:Y:S02]  /*08f0*/  ISETP.GE.U32.AND P2, PT, R2, R4, PT ;  /* 0x000000040200720c */ /* 0x000fe40003f46070 */
[----:B------:R-:W-:Y:S02]  /*0900*/  LOP3.LUT R2, R8, UR4, RZ, 0x3c, !PT ;  /* 0x0000000408027c12 */ /* 0x000fe4000f8e3cff */
[----:B------:R-:W-:Y:S02]  /*0910*/  ISETP.NE.AND P0, PT, RZ, UR4, PT ;  /* 0x00000004ff007c0c */ /* 0x000fe4000bf05270 */
[----:B------:R-:W-:-:S07]  /*0920*/  ISETP.GE.AND P1, PT, R2, RZ, PT ;  /* 0x000000ff0200720c */ /* 0x000fce0003f26270 */
[----:B------:R-:W-:-:S06]  /*0930*/  @P2 IADD3 R0, R0, 0x1, RZ ;  /* 0x0000000100002810 */ /* 0x000fcc0007ffe0ff */
[----:B------:R-:W-:Y:S01]  /*0940*/  @!P1 IMAD.MOV R0, RZ, RZ, -R0 ;  /* 0x000000ffff009224 */ /* 0x000fe200078e0a00 */
[----:B------:R-:W-:Y:S02]  /*0950*/  @!P0 LOP3.LUT R0, RZ, UR4, RZ, 0x33, !PT ;  /* 0x00000004ff008c12 */ /* 0x000fe4000f8e33ff */
.L_x_445:
[----:B------:R-:W-:Y:S01]  /*0960*/  ULOP3.LUT UR10, UR10, 0xffff, URZ, 0xc0, !UPT ;  /* 0x0000ffff0a0a7892 */ /* 0x000fe2000f8ec03f */
[----:B------:R-:W-:Y:S01]  /*0970*/  PLOP3.LUT P4, PT, PT, PT, PT, 0x80, 0x0 ;  /* 0x000000000000781c */ /* 0x000fe20003f8f070 */
[----:B------:R-:W-:Y:S01]  /*0980*/  ULDC.64 UR12, c[0x0][0x118] ;  /* 0x00004600000c7ab9 */ /* 0x000fe20000000a00 */
[----:B------:R-:W-:Y:S01]  /*0990*/  CS2R R22, SRZ ;  /* 0x0000000000167805 */ /* 0x000fe2000001ff00 */
[----:B------:R-:W-:Y:S01]  /*09a0*/  CS2R R20, SRZ ;  /* 0x0000000000147805 */ /* 0x000fe2000001ff00 */
[----:B------:R-:W-:Y:S01]  /*09b0*/  CS2R R162, SRZ ;  /* 0x0000000000a27805 */ /* 0x000fe2000001ff00 */
[----:B------:R-:W-:Y:S01]  /*09c0*/  IMAD R220, R0, UR10, R9 ;  /* 0x0000000a00dc7c24 */ /* 0x000fe2000f8e0209 */
[----:B------:R-:W-:Y:S01]  /*09d0*/  CS2R R160, SRZ ;  /* 0x0000000000a07805 */ /* 0x000fe2000001ff00 */
[----:B------:R-:W-:Y:S01]  /*09e0*/  CS2R R166, SRZ ;  /* 0x0000000000a67805 */ /* 0x000fe2000001ff00 */
[----:B------:R-:W-:Y:S01]  /*09f0*/  CS2R R164, SRZ ;  /* 0x0000000000a47805 */ /* 0x000fe2000001ff00 */
[----:B------:R-:W-:Y:S01]  /*0a00*/  IMAD.IADD R0, R220, 0x1, R0 ;  /* 0x00000001dc007824 */ /* 0x000fe200078e0200 */
[----:B------:R1:W-:Y:S01]  /*0a10*/  STL [R1], R220 ;  /* 0x000000dc01007387 */ /* 0x0003e20000100800 */
[----:B------:R-:W-:Y:S01]  /*0a20*/  CS2R R158, SRZ ;  /* 0x00000000009e7805 */ /* 0x000fe2000001ff00 */
[----:B------:R-:W-:Y:S01]  /*0a30*/  CS2R R156, SRZ ;  /* 0x00000000009c7805 */ /* 0x000fe2000001ff00 */
[----:B------:R-:W-:Y:S01]  /*0a40*/  CS2R R154, SRZ ;  /* 0x00000000009a7805 */ /* 0x000fe2000001ff00 */
[----:B------:R-:W-:Y:S01]  /*0a50*/  IMNMX R225, R0, UR8, PT ;  /* 0x0000000800e17c17 */ /* 0x000fe2000b800200 */
        /* <DEDUP_REMOVED lines=27> */
[----:B-1----:R-:W-:Y:S02]  /*0c10*/  ISETP.NE.U32.AND P0, PT, RZ, c[0x0][0x340], PT ;  /* 0x0000d000ff007a0c */ /* 0x002fe40003f05070 */
[----:B------:R-:W-:Y:S01]  /*0c20*/  SHF.R.S32.HI R209, RZ, 0x1f, R210 ;  /* 0x0000001fffd17819 */ /* 0x000fe200000114d2 */
[----:B------:R-:W-:Y:S01]  /*0c30*/  USHF.R.S32.HI UR8, URZ, 0x1f, UR11 ;  /* 0x0000001f3f087899 */ /* 0x000fe2000801140b */
[----:B------:R-:W-:Y:S01]  /*0c40*/  ISETP.NE.AND.EX P2, PT, RZ, c[0x0][0x344], PT, P0 ;  /* 0x0000d100ff007a0c */ /* 0x000fe20003f45300 */
[----:B------:R-:W-:-:S12]  /*0c50*/  ULDC.64 UR4, c[0x0][0x1b8] ;  /* 0x00006e0000047ab9 */ /* 0x000fd80000000a00 */
[----:B------:R-:W-:-:S04]  /*0c60*/  @P2 IMAD.MOV.U32 R2, RZ, RZ, 0x4 ;  /* 0x00000004ff022424 */ /* 0x000fc800078e00ff */
[----:B------:R-:W-:-:S05]  /*0c70*/  @P2 IMAD.WIDE R2, R19, R2, c[0x0][0x340] ;  /* 0x0000d00013022625 */ /* 0x000fca00078e0202 */
[----:B------:R1:W2:Y:S01]  /*0c80*/  @P2 LDG.E R13, [R2.64] ;  /* 0x0000000c020d2981 */ /* 0x0002a2000c1e1900 */
[----:B------:R-:W-:Y:S01]  /*0c90*/  PLOP3.LUT P1, PT, PT, PT, UP2, 0x80, 0x0 ;  /* 0x000000000000781c */ /* 0x000fe20003f2f028 */
[----:B------:R-:W-:Y:S01]  /*0ca0*/  UIMAD UR9, UR8, UR4, URZ ;  /* 0x00000004080972a4 */ /* 0x000fe2000f8e023f */
[----:B------:R-:W-:Y:S01]  /*0cb0*/  PLOP3.LUT P0, PT, PT, PT, UP2, 0x80, 0x0 ;  /* 0x000000000000781c */ /* 0x000fe20003f0f028 */
[----:B------:R-:W-:Y:S01]  /*0cc0*/  UIMAD.WIDE.U32 UR14, UR11, UR4, URZ ;  /* 0x000000040b0e72a5 */ /* 0x000fe2000f8e003f */
[----:B------:R-:W-:Y:S01]  /*0cd0*/  SHF.R.S32.HI R14, RZ, 0x1f, R19 ;  /* 0x0000001fff0e7819 */ /* 0x000fe20000011413 */
[----:B------:R-:W-:Y:S01]  /*0ce0*/  UIMAD UR4, UR11, UR5, UR9 ;  /* 0x000000050b0472a4 */ /* 0x000fe2000f8e0209 */
[----:B------:R-:W-:Y:S01]  /*0cf0*/  LEA.HI R20, R209, R210, RZ, 0x4 ;  /* 0x000000d2d1147211 */ /* 0x000fe200078f20ff */
[----:B------:R-:W-:Y:S01]  /*0d00*/  IMAD.MOV.U32 R23, RZ, RZ, 0x20 ;  /* 0x00000020ff177424 */ /* 0x000fe200078e00ff */
[----:B------:R-:W-:Y:S01]  /*0d10*/  BSSY B0, `(.L_x_447) ;  /* 0x0000067000007945 */ /* 0x000fe20003800000 */
[----:B------:R-:W-:Y:S01]  /*0d20*/  UIADD3 UR4, UR15, UR4, URZ ;  /* 0x000000040f047290 */ /* 0x000fe2000fffe03f */
[----:B------:R-:W-:-:S04]  /*0d30*/  IMAD R10, R14, c[0x0][0x1c0], RZ ;  /* 0x000070000e0a7a24 */ /* 0x000fc800078e02ff */
[----:B------:R-:W-:Y:S01]  /*0d40*/  IMAD R10, R19, c[0x0][0x1c4], R10 ;  /* 0x00007100130a7a24 */ /* 0x000fe200078e020a */
[----:B-1----:R-:W-:Y:S01]  /*0d50*/  LEA.HI R2, R209, R210, RZ, 0x3 ;  /* 0x000000d2d1027211 */ /* 0x002fe200078f18ff */
[----:B------:R-:W-:Y:S02]  /*0d60*/  IMAD.U32 R3, RZ, RZ, UR15 ;  /* 0x0000000fff037e24 */ /* 0x000fe4000f8e00ff */
[----:B------:R-:W-:Y:S01]  /*0d70*/  IMAD.U32 R3, RZ, RZ, UR4 ;  /* 0x00000004ff037e24 */ /* 0x000fe2000f8e00ff */
[----:B------:R-:W-:Y:S01]  /*0d80*/  LOP3.LUT R0, R2, 0xfffffff8, RZ, 0xc0, !PT ;  /* 0xfffffff802007812 */ /* 0x000fe200078ec0ff */
[----:B------:R-:W-:Y:S01]  /*0d90*/  ULDC.64 UR4, c[0x0][0x1e8] ;  /* 0x00007a0000047ab9 */ /* 0x000fe20000000a00 */
[----:B------:R-:W-:Y:S01]  /*0da0*/  SHF.R.S32.HI R18, RZ, 0x3, R2 ;  /* 0x00000003ff127819 */ /* 0x000fe20000011402 */
[----:B------:R-:W-:Y:S01]  /*0db0*/  UIMAD UR4, UR8, UR4, URZ ;  /* 0x00000004080472a4 */ /* 0x000fe2000f8e023f */
[----:B------:R-:W-:Y:S01]  /*0dc0*/  MOV R2, UR14 ;  /* 0x0000000e00027c02 */ /* 0x000fe20008000f00 */
[----:B------:R-:W-:Y:S01]  /*0dd0*/  IMAD.IADD R25, R210, 0x1, -R0 ;  /* 0x00000001d2197824 */ /* 0x000fe200078e0a00 */
[----:B------:R-:W-:Y:S01]  /*0de0*/  SHF.R.S32.HI R4, RZ, 0x1f, R18 ;  /* 0x0000001fff047819 */ /* 0x000fe20000011412 */
[----:B------:R-:W-:-:S02]  /*0df0*/  UIMAD UR9, UR11, UR5, UR4 ;  /* 0x000000050b0972a4 */ /* 0x000fc4000f8e0204 */
[C---:B------:R-:W-:Y:S01]  /*0e00*/  IMAD R0, R25.reuse, 0x10, R18 ;  /* 0x0000001019007824 */ /* 0x040fe200078e0212 */
[----:B------:R-:W-:Y:S01]  /*0e10*/  ULDC.64 UR4, c[0x0][0x210] ;  /* 0x0000840000047ab9 */ /* 0x000fe20000000a00 */
[----:B------:R-:W-:Y:S01]  /*0e20*/  IMAD.SHL.U32 R16, R25, 0x8, RZ ;  /* 0x0000000819107824 */ /* 0x000fe200078e00ff */
[----:B------:R-:W-:Y:S01]  /*0e30*/  UIMAD UR4, UR8, UR4, URZ ;  /* 0x00000004080472a4 */ /* 0x000fe2000f8e023f */
[----:B------:R-:W-:Y:S01]  /*0e40*/  IMAD.WIDE.U32 R2, R19, c[0x0][0x1c0], R2 ;  /* 0x0000700013027a25 */ /* 0x000fe200078e0002 */
[----:B------:R-:W-:Y:S02]  /*0e50*/  IADD3 R9, R0, UR7, RZ ;  /* 0x0000000700097c10 */ /* 0x000fe4000fffe0ff */
[----:B------:R-:W-:Y:S01]  /*0e60*/  SHF.R.S32.HI R17, RZ, 0x1f, R16 ;  /* 0x0000001fff117819 */ /* 0x000fe20000011410 */
[----:B------:R-:W-:Y:S01]  /*0e70*/  IMAD.IADD R3, R3, 0x1, R10 ;  /* 0x0000000103037824 */ /* 0x000fe200078e020a */
[----:B------:R-:W-:Y:S01]  /*0e80*/  MOV R8, R9 ;  /* 0x0000000900087202 */ /* 0x000fe20000000f00 */
[----:B------:R-:W-:Y:S01]  /*0e90*/  @P1 IMAD.HI.U32 R0, R9, c[0x0][0x2c8], RZ ;  /* 0x0000b20009001a27 */ /* 0x000fe200078e00ff */
[----:B------:R-:W-:Y:S01]  /*0ea0*/  UIMAD UR4, UR11, UR5, UR4 ;  /* 0x000000050b0472a4 */ /* 0x000fe2000f8e0204 */
[----:B------:R-:W-:-:S02]  /*0eb0*/  ISETP.GE.AND P3, PT, R16, c[0x0][0x198], PT ;  /* 0x0000660010007a0c */ /* 0x000fc40003f66270 */
[----:B------:R-:W-:Y:S01]  /*0ec0*/  IMAD.WIDE.U32 R6, R18, c[0x0][0x1e0], R16 ;  /* 0x0000780012067a25 */ /* 0x000fe200078e0010 */
[----:B------:R-:W-:Y:S01]  /*0ed0*/  @P0 SHF.R.U32.HI R8, RZ, c[0x0][0x2cc], R0 ;  /* 0x0000b300ff080a19 */ /* 0x000fe20000011600 */
[----:B------:R-:W-:Y:S02]  /*0ee0*/  ULDC UR5, c[0x0][0x2c4] ;  /* 0x0000b10000057ab9 */ /* 0x000fe40000000800 */
[----:B------:R-:W-:Y:S01]  /*0ef0*/  IMAD R0, R4, c[0x0][0x1e0], RZ ;  /* 0x0000780004007a24 */ /* 0x000fe200078e02ff */
[----:B------:R-:W-:Y:S01]  /*0f00*/  IADD3 R11, -R8, RZ, RZ ;  /* 0x000000ff080b7210 */ /* 0x000fe20007ffe1ff */
[----:B------:R-:W-:Y:S02]  /*0f10*/  IMAD R4, R4, c[0x0][0x208], RZ ;  /* 0x0000820004047a24 */ /* 0x000fe400078e02ff */
[C---:B------:R-:W-:Y:S02]  /*0f20*/  IMAD R12, R18.reuse, c[0x0][0x1e4], R0 ;  /* 0x00007900120c7a24 */ /* 0x040fe400078e0200 */
[----:B------:R-:W-:-:S02]  /*0f30*/  IMAD R0, R18, c[0x0][0x20c], R4 ;  /* 0x0000830012007a24 */ /* 0x000fc400078e0204 */
[----:B------:R-:W-:-:S04]  /*0f40*/  IMAD.WIDE.U32 R4, R18, c[0x0][0x208], R16 ;  /* 0x0000820012047a25 */ /* 0x000fc800078e0010 */
[----:B------:R-:W-:Y:S01]  /*0f50*/  IMAD.IADD R5, R5, 0x1, R0 ;  /* 0x0000000105057824 */ /* 0x000fe200078e0200 */
[----:B------:R-:W-:Y:S01]  /*0f60*/  SHF.R.S32.HI R0, RZ, 0x1f, R8 ;  /* 0x0000001fff007819 */ /* 0x000fe20000011408 */
[----:B------:R-:W-:Y:S01]  /*0f70*/  IMAD R11, R11, c[0x0][0x2c4], R9 ;  /* 0x0000b1000b0b7a24 */ /* 0x000fe200078e0209 */
[----:B------:R-:W-:Y:S01]  /*0f80*/  MOV R9, UR11 ;  /* 0x0000000b00097c02 */ /* 0x000fe20008000f00 */
[----:B------:R-:W-:Y:S02]  /*0f90*/  IMAD.IADD R7, R7, 0x1, R12 ;  /* 0x0000000107077824 */ /* 0x000fe400078e020c */
[----:B------:R-:W-:Y:S02]  /*0fa0*/  IMAD R0, R0, c[0x0][0x1b0], RZ ;  /* 0x00006c0000007a24 */ /* 0x000fe400078e02ff */
[----:B------:R-:W-:-:S04]  /*0fb0*/  IMAD.WIDE.U32 R2, R8, c[0x0][0x1b0], R2 ;  /* 0x00006c0008027a25 */ /* 0x000fc800078e0002 */
[----:B------:R-:W-:-:S04]  /*0fc0*/  IMAD.WIDE.U32 R6, R9, c[0x0][0x1e8], R6 ;  /* 0x00007a0009067a25 */ /* 0x000fc800078e0006 */
[----:B------:R-:W-:Y:S01]  /*0fd0*/  IMAD R8, R8, c[0x0][0x1b4], R0 ;  /* 0x00006d0008087a24 */ /* 0x000fe200078e0200 */
[----:B------:R-:W-:Y:S01]  /*0fe0*/  LOP3.LUT R0, R20, 0xfffffff0, RZ, 0xc0, !PT ;  /* 0xfffffff014007812 */ /* 0x000fe200078ec0ff */
[----:B------:R-:W-:Y:S01]  /*0ff0*/  IMAD.SHL.U32 R9, R18, 0x40, RZ ;  /* 0x0000004012097824 */ /* 0x000fe200078e00ff */
[----:B------:R-:W-:Y:S01]  /*1000*/  IADD3 R7, R7, UR9, RZ ;  /* 0x0000000907077c10 */ /* 0x000fe2000fffe0ff */
[----:B------:R-:W-:Y:S01]  /*1010*/  IMAD.IADD R3, R3, 0x1, R8 ;  /* 0x0000000103037824 */ /* 0x000fe200078e0208 */
[----:B------:R-:W-:Y:S01]  /*1020*/  IADD3 R0, -R0, R210, RZ ;  /* 0x000000d200007210 */ /* 0x000fe20007ffe1ff */
[----:B------:R-:W-:Y:S01]  /*1030*/  IMAD.U32 R10, RZ, RZ, UR11 ;  /* 0x0000000bff0a7e24 */ /* 0x000fe2000f8e00ff */
[----:B------:R-:W-:Y:S01]  /*1040*/  LOP3.LUT R8, R9, 0x1c0, RZ, 0xc0, !PT ;  /* 0x000001c009087812 */ /* 0x000fe200078ec0ff */
[----:B------:R-:W-:Y:S01]  /*1050*/  IMAD.WIDE.U32 R2, R11, c[0x0][0x1a8], R2 ;  /* 0x00006a000b027a25 */ /* 0x000fe200078e0002 */
[----:B------:R-:W-:Y:S02]  /*1060*/  SHF.R.S32.HI R9, RZ, 0x1f, R11 ;  /* 0x0000001fff097819 */ /* 0x000fe4000001140b */
[----:B------:R-:W-:Y:S01]  /*1070*/  LOP3.LUT R12, R8, 0x38, R16, 0xf8, !PT ;  /* 0x00000038080c7812 */ /* 0x000fe200078ef810 */
[----:B------:R-:W-:Y:S01]  /*1080*/  IMAD.WIDE.U32 R4, R10, c[0x0][0x210], R4 ;  /* 0x000084000a047a25 */ /* 0x000fe200078e0004 */
[----:B------:R-:W-:-:S03]  /*1090*/  SHF.R.S32.HI R10, RZ, 0x1f, R0 ;  /* 0x0000001fff0a7819 */ /* 0x000fc60000011400 */
[----:B------:R-:W-:Y:S01]  /*10a0*/  IMAD R9, R9, c[0x0][0x1a8], RZ ;  /* 0x00006a0009097a24 */ /* 0x000fe200078e02ff */
[----:B------:R-:W-:Y:S02]  /*10b0*/  LEA.HI R22, R10, R0, RZ, 0x3 ;  /* 0x000000000a167211 */ /* 0x000fe400078f18ff */
[----:B------:R-:W-:Y:S01]  /*10c0*/  SHF.R.U32.HI R10, RZ, 0x3, R8 ;  /* 0x00000003ff0a7819 */ /* 0x000fe20000011608 */
[----:B------:R-:W-:Y:S01]  /*10d0*/  IMAD R9, R11, c[0x0][0x1ac], R9 ;  /* 0x00006b000b097a24 */ /* 0x000fe200078e0209 */
[----:B------:R-:W-:Y:S02]  /*10e0*/  LOP3.LUT R8, R22, 0xfffffff8, RZ, 0xc0, !PT ;  /* 0xfffffff816087812 */ /* 0x000fe400078ec0ff */
[----:B------:R-:W-:Y:S02]  /*10f0*/  LOP3.LUT R15, R12, R10, RZ, 0x3c, !PT ;  /* 0x0000000a0c0f7212 */ /* 0x000fe400078e3cff */
[----:B------:R-:W-:Y:S01]  /*1100*/  IADD3 R10, R3, R9, RZ ;  /* 0x00000009030a7210 */ /* 0x000fe20007ffe0ff */
[----:B------:R-:W-:Y:S01]  /*1110*/  IMAD.IADD R21, R0, 0x1, -R8 ;  /* 0x0000000100157824 */ /* 0x000fe200078e0a08 */
[----:B------:R-:W-:-:S02]  /*1120*/  LEA R11, P0, R2, c[0x0][0x160], 0x1 ;  /* 0x00005800020b7a11 */ /* 0x000fc400078008ff */
[----:B------:R-:W-:Y:S01]  /*1130*/  IADD3 R5, R5, UR4, RZ ;  /* 0x0000000405057c10 */ /* 0x000fe2000fffe0ff */
[----:B------:R-:W-:Y:S01]  /*1140*/  ULDC UR4, c[0x0][0x168] ;  /* 0x00005a0000047ab9 */ /* 0x000fe20000000800 */
[----:B------:R-:W-:Y:S01]  /*1150*/  LEA.HI.X R10, R2, c[0x0][0x164], R10, 0x1, P0 ;  /* 0x00005900020a7a11 */ /* 0x000fe200000f0c0a */
[----:B------:R-:W-:Y:S01]  /*1160*/  UIMAD UR4, UR5, UR4, URZ ;  /* 0x00000004050472a4 */ /* 0x000fe2000f8e023f */
[----:B------:R-:W-:Y:S02]  /*1170*/  IADD3 R9, R18, UR7, RZ ;  /* 0x0000000712097c10 */ /* 0x000fe4000fffe0ff */
[----:B------:R-:W-:-:S03]  /*1180*/  LEA.HI R12, R209, R210, RZ, 0x6 ;  /* 0x000000d2d10c7211 */ /* 0x000fc600078f30ff */
[----:B------:R-:W-:Y:S02]  /*1190*/  ISETP.GE.AND P0, PT, R9, UR4, PT ;  /* 0x0000000409007c0c */ /* 0x000fe4000bf06270 */
[----:B------:R-:W-:Y:S02]  /*11a0*/  SHF.L.U32 R12, R12, 0x3, RZ ;  /* 0x000000030c0c7819 */ /* 0x000fe400000006ff */
[--C-:B--2---:R-:W-:Y:S01]  /*11b0*/  @P2 SHF.R.S32.HI R3, RZ, 0x1f, R13.reuse ;  /* 0x0000001fff032819 */ /* 0x104fe2000001140d */
[----:B------:R-:W-:Y:S01]  /*11c0*/  @P2 IMAD.MOV.U32 R2, RZ, RZ, R13 ;  /* 0x000000ffff022224 */ /* 0x000fe200078e000d */
[----:B------:R-:W-:Y:S01]  /*11d0*/  @!P2 MOV R3, R14 ;  /* 0x0000000e0003a202 */ /* 0x000fe20000000f00 */
[----:B------:R-:W-:Y:S01]  /*11e0*/  @!P2 IMAD.MOV.U32 R2, RZ, RZ, R19 ;  /* 0x000000ffff02a224 */ /* 0x000fe200078e0013 */
[----:B------:R-:W-:Y:S01]  /*11f0*/  R2P PR, R21, 0x6 ;  /* 0x0000000615007804 */ /* 0x000fe20000000000 */
[----:B------:R-:W-:Y:S01]  /*1200*/  IMAD.MOV.U32 R19, RZ, RZ, 0x10 ;  /* 0x00000010ff137424 */ /* 0x000fe200078e00ff */
[----:B------:R1:W2:Y:S01]  /*1210*/  SHFL.IDX PT, R13, R11, RZ, 0x181f ;  /* 0x00181fff0b0d7589 */ /* 0x0002a200000e0000 */
[----:B------:R-:W-:-:S02]  /*1220*/  IMAD R0, R3, c[0x0][0x218], RZ ;  /* 0x0000860003007a24 */ /* 0x000fc400078e02ff */
[----:B------:R-:W-:Y:S01]  /*1230*/  IMAD R8, R3, c[0x0][0x1f0], RZ ;  /* 0x00007c0003087a24 */ /* 0x000fe200078e02ff */
[----:B------:R1:W3:Y:S01]  /*1240*/  SHFL.IDX PT, R14, R10, RZ, 0x181f ;  /* 0x00181fff0a0e7589 */ /* 0x0002e200000e0000 */
[C---:B------:R-:W-:Y:S02]  /*1250*/  IMAD R0, R2.reuse, c[0x0][0x21c], R0 ;  /* 0x0000870002007a24 */ /* 0x040fe400078e0200 */
[C---:B------:R-:W-:Y:S01]  /*1260*/  IMAD.WIDE.U32 R74, R2.reuse, c[0x0][0x218], R4 ;  /* 0x00008600024a7a25 */ /* 0x040fe200078e0004 */
[----:B------:R-:W-:Y:S02]  /*1270*/  LOP3.LUT R5, R15, 0xfffffe00, R12, 0xf8, !PT ;  /* 0xfffffe000f057812 */ /* 0x000fe400078ef80c */
[----:B------:R-:W-:Y:S01]  /*1280*/  SEL R4, R23, 0xffffffe0, !P2 ;  /* 0xffffffe017047807 */ /* 0x000fe20005000000 */
[C---:B------:R-:W-:Y:S01]  /*1290*/  IMAD R8, R2.reuse, c[0x0][0x1f4], R8 ;  /* 0x00007d0002087a24 */ /* 0x040fe200078e0208 */
[----:B------:R-:W-:Y:S01]  /*12a0*/  IADD3 R29, R75, R0, RZ ;  /* 0x000000004b1d7210 */ /* 0x000fe20007ffe0ff */
[----:B------:R-:W-:Y:S01]  /*12b0*/  IMAD.WIDE.U32 R30, R2, c[0x0][0x1f0], R6 ;  /* 0x00007c00021e7a25 */ /* 0x000fe200078e0006 */
[----:B------:R-:W-:-:S03]  /*12c0*/  SEL R2, R19, 0xfffffff0, !P1 ;  /* 0xfffffff013027807 */ /* 0x000fc60004800000 */
[----:B------:R-:W-:Y:S01]  /*12d0*/  IMAD.IADD R27, R31, 0x1, R8 ;  /* 0x000000011f1b7824 */ /* 0x000fe200078e0208 */
[----:B------:R1:W-:Y:S04]  /*12e0*/  STL.64 [R1+0x38], R30 ;  /* 0x0000381e01007387 */ /* 0x0003e80000100a00 */
[----:B------:R1:W-:Y:S04]  /*12f0*/  STL.64 [R1+0x48], R74 ;  /* 0x0000484a01007387 */ /* 0x0003e80000100a00 */
[----:B------:R1:W-:Y:S04]  /*1300*/  STL [R1+0x44], R29 ;  /* 0x0000441d01007387 */ /* 0x0003e80000100800 */
[----:B------:R1:W-:Y:S01]  /*1310*/  STL [R1+0x34], R27 ;  /* 0x0000341b01007387 */ /* 0x0003e20000100800 */
[----:B------:R-:W-:Y:S05]  /*1320*/  @P0 BRA `(.L_x_448) ;  /* 0x0000005000000947 */ /* 0x000fea0003800000 */
[----:B--23--:R-:W-:Y:S01]  /*1330*/  LEA R6, P0, R16, R13, 0x1 ;  /* 0x0000000d10067211 */ /* 0x00cfe200078008ff */
[----:B------:R-:W-:-:S03]  /*1340*/  IMAD.SHL.U32 R0, R5, 0x2, RZ ;  /* 0x0000000205007824 */ /* 0x000fc600078e00ff */
[----:B------:R-:W-:-:S05]  /*1350*/  LEA.HI.X R7, R16, R14, R17, 0x1, P0 ;  /* 0x0000000e10077211 */ /* 0x000fca00000f0c11 */
[----:B------:R-:W-:Y:S01]  /*1360*/  @!PT LDS RZ, [RZ] ;  /* 0x00000000fffff984 */ /* 0x000fe20000000800 */
[----:B------:R2:W-:Y:S04]  /*1370*/  LDGSTS.E.BYPASS.LTC128B.128 [R0+0x6100], [R6.64], !P3 ;  /* 0x0610000006007fae */ /* 0x0005e8000d901d4c */
.L_x_448:
[----:B--23--:R-:W-:Y:S05]  /*1380*/  BSYNC B0 ;  /* 0x0000000000007941 */ /* 0x00cfea0003800000 */
.L_x_447:
[----:B------:R-:W-:Y:S01]  /*1390*/  IADD3 R0, R9, 0x10, RZ ;  /* 0x0000001009007810 */ /* 0x000fe20007ffe0ff */
[----:B------:R2:W3:Y:S01]  /*13a0*/  SHFL.IDX PT, R3, R10, 0x1, 0x181f ;  /* 0x00381f000a037f89 */ /* 0x0004e200000e0000 */
[----:B------:R-:W-:Y:S02]  /*13b0*/  BSSY B0, `(.L_x_449) ;  /* 0x0000009000007945 */ /* 0x000fe40003800000 */
[----:B------:R-:W-:Y:S01]  /*13c0*/  ISETP.GE.AND P0, PT, R0, UR4, PT ;  /* 0x0000000400007c0c */ /* 0x000fe2000bf06270 */
[----:B------:R2:W4:-:S12]  /*13d0*/  SHFL.IDX PT, R6, R11, 0x1, 0x181f ;  /* 0x00381f000b067f89 */ /* 0x00051800000e0000 */
[----:B------:R-:W-:Y:S05]  /*13e0*/  @P0 BRA `(.L_x_450) ;  /* 0x0000005000000947 */ /* 0x000fea0003800000 */
[----:B----4-:R-:W-:Y:S01]  /*13f0*/  LEA R6, P0, R16, R6, 0x1 ;  /* 0x0000000610067211 */ /* 0x010fe200078008ff */
[----:B------:R-:W-:-:S03]  /*1400*/  IMAD.SHL.U32 R0, R5, 0x2, RZ ;  /* 0x0000000205007824 */ /* 0x000fc600078e00ff */
[----:B---3--:R-:W-:-:S05]  /*1410*/  LEA.HI.X R7, R16, R3, R17, 0x1, P0 ;  /* 0x0000000310077211 */ /* 0x008fca00000f0c11 */
[----:B------:R-:W-:Y:S01]  /*1420*/  @!PT LDS RZ, [RZ] ;  /* 0x00000000fffff984 */ /* 0x000fe20000000800 */
[----:B------:R3:W-:Y:S04]  /*1430*/  LDGSTS.E.BYPASS.LTC128B.128 [R0+0x6900], [R6.64], !P3 ;  /* 0x0690000006007fae */ /* 0x0007e8000d901d4c */
.L_x_450:
[----:B------:R-:W-:Y:S05]  /*1440*/  BSYNC B0 ;  /* 0x0000000000007941 */ /* 0x000fea0003800000 */
.L_x_449:
[----:B---3--:R-:W-:Y:S01]  /*1450*/  IADD3 R0, R9, 0x20, RZ ;  /* 0x0000002009007810 */ /* 0x008fe20007ffe0ff */
[----:B------:R3:W1:Y:S01]  /*1460*/  SHFL.IDX PT, R3, R10, 0x2, 0x181f ;  /* 0x00581f000a037f89 */ /* 0x00066200000e0000 */
[----:B------:R-:W-:Y:S02]  /*1470*/  BSSY B0, `(.L_x_451) ;  /* 0x0000009000007945 */ /* 0x000fe40003800000 */
[----:B------:R-:W-:Y:S01]  /*1480*/  ISETP.GE.AND P0, PT, R0, UR4, PT ;  /* 0x0000000400007c0c */ /* 0x000fe2000bf06270 */
[----:B----4-:R3:W4:-:S12]  /*1490*/  SHFL.IDX PT, R6, R11, 0x2, 0x181f ;  /* 0x00581f000b067f89 */ /* 0x01071800000e0000 */
[----:B------:R-:W-:Y:S05]  /*14a0*/  @P0 BRA `(.L_x_452) ;  /* 0x0000005000000947 */ /* 0x000fea0003800000 */
[----:B----4-:R-:W-:Y:S01]  /*14b0*/  LEA R6, P0, R16, R6, 0x1 ;  /* 0x0000000610067211 */ /* 0x010fe200078008ff */
[----:B------:R-:W-:-:S03]  /*14c0*/  IMAD.SHL.U32 R0, R5, 0x2, RZ ;  /* 0x0000000205007824 */ /* 0x000fc600078e00ff */
[----:B-1----:R-:W-:-:S05]  /*14d0*/  LEA.HI.X R7, R16, R3, R17, 0x1, P0 ;  /* 0x0000000310077211 */ /* 0x002fca00000f0c11 */
[----:B------:R-:W-:Y:S01]  /*14e0*/  @!PT LDS RZ, [RZ] ;  /* 0x00000000fffff984 */ /* 0x000fe20000000800 */
[----:B------:R1:W-:Y:S04]  /*14f0*/  LDGSTS.E.BYPASS.LTC128B.128 [R0+0x7100], [R6.64], !P3 ;  /* 0x0710000006007fae */ /* 0x0003e8000d901d4c */
.L_x_452:
[----:B------:R-:W-:Y:S05]  /*1500*/  BSYNC B0 ;  /* 0x0000000000007941 */ /* 0x000fea0003800000 */
.L_x_451:
[----:B-1----:R-:W-:Y:S01]  /*1510*/  IADD3 R0, R9, 0x30, RZ ;  /* 0x0000003009007810 */ /* 0x002fe20007ffe0ff */
[----:B------:R1:W2:Y:S01]  /*1520*/  SHFL.IDX PT, R3, R10, 0x3, 0x181f ;  /* 0x00781f000a037f89 */ /* 0x0002a200000e0000 */
[----:B------:R-:W-:Y:S02]  /*1530*/  BSSY B0, `(.L_x_453) ;  /* 0x0000009000007945 */ /* 0x000fe40003800000 */
[----:B------:R-:W-:Y:S01]  /*1540*/  ISETP.GE.AND P0, PT, R0, UR4, PT ;  /* 0x0000000400007c0c */ /* 0x000fe2000bf06270 */
[----:B----4-:R1:W4:-:S12]  /*1550*/  SHFL.IDX PT, R6, R11, 0x3, 0x181f ;  /* 0x00781f000b067f89 */ /* 0x01031800000e0000 */
[----:B------:R-:W-:Y:S05]  /*1560*/  @P0 BRA `(.L_x_454) ;  /* 0x0000005000000947 */ /* 0x000fea0003800000 */
[----:B----4-:R-:W-:Y:S01]  /*1570*/  LEA R6, P0, R16, R6, 0x1 ;  /* 0x0000000610067211 */ /* 0x010fe200078008ff */
[----:B------:R-:W-:-:S03]  /*1580*/  IMAD.SHL.U32 R0, R5, 0x2, RZ ;  /* 0x0000000205007824 */ /* 0x000fc600078e00ff */
[----:B--2---:R-:W-:-:S05]  /*1590*/  LEA.HI.X R7, R16, R3, R17, 0x1, P0 ;  /* 0x0000000310077211 */ /* 0x004fca00000f0c11 */
[----:B------:R-:W-:Y:S01]  /*15a0*/  @!PT LDS RZ, [RZ] ;  /* 0x00000000fffff984 */ /* 0x000fe20000000800 */
[----:B------:R2:W-:Y:S04]  /*15b0*/  LDGSTS.E.BYPASS.LTC128B.128 [R0+0x7900], [R6.64], !P3 ;  /* 0x0790000006007fae */ /* 0x0005e8000d901d4c */
.L_x_454:
[----:B------:R-:W-:Y:S05]  /*15c0*/  BSYNC B0 ;  /* 0x0000000000007941 */ /* 0x000fea0003800000 */
.L_x_453:
[----:B--2---:R-:W-:Y:S01]  /*15d0*/  IADD3 R0, R9, 0x40, RZ ;  /* 0x0000004009007810 */ /* 0x004fe20007ffe0ff */
        /* <DEDUP_REMOVED lines=10> */
.L_x_456:
[----:B------:R-:W-:Y:S05]  /*1680*/  BSYNC B0 ;  /* 0x0000000000007941 */ /* 0x000fea0003800000 */
.L_x_455:
        /* <DEDUP_REMOVED lines=11> */
.L_x_458:
[----:B------:R-:W-:Y:S05]  /*1740*/  BSYNC B0 ;  /* 0x0000000000007941 */ /* 0x000fea0003800000 */
.L_x_457:
        /* <DEDUP_REMOVED lines=11> */
.L_x_460:
[----:B------:R-:W-:Y:S05]  /*1800*/  BSYNC B0 ;  /* 0x0000000000007941 */ /* 0x000fea0003800000 */
.L_x_459:
[----:B-1--4-:R-:W1:Y:S01]  /*1810*/  SHFL.IDX PT, R6, R11, 0x7, 0x181f ;  /* 0x00f81f000b067f89 */ /* 0x012e6200000e0000 */
[----:B------:R-:W-:Y:S01]  /*1820*/  IADD3 R0, R9, 0x70, RZ ;  /* 0x0000007009007810 */ /* 0x000fe20007ffe0ff */
[----:B------:R-:W-:Y:S01]  /*1830*/  IMAD.SHL.U32 R227, R5, 0x2, RZ ;  /* 0x0000000205e37824 */ /* 0x000fe200078e00ff */
[C---:B------:R-:W-:Y:S01]  /*1840*/  IADD3 R204, R225.reuse, -0x1, RZ ;  /* 0xffffffffe1cc7810 */ /* 0x040fe20007ffe0ff */
[----:B------:R-:W4:Y:S01]  /*1850*/  SHFL.IDX PT, R3, R10, 0x7, 0x181f ;  /* 0x00f81f000a037f89 */ /* 0x000f2200000e0000 */
[----:B------:R-:W-:Y:S01]  /*1860*/  ISETP.GE.AND P0, PT, R0, UR4, PT ;  /* 0x0000000400007c0c */ /* 0x000fe2000bf06270 */
[----:B------:R-:W-:Y:S01]  /*1870*/  IMAD.MOV.U32 R0, RZ, RZ, 0x60 ;  /* 0x00000060ff007424 */ /* 0x000fe200078e00ff */
[----:B------:R-:W-:Y:S01]  /*1880*/  ISETP.GE.AND P6, PT, R16, c[0x0][0x1d4], PT ;  /* 0x0000750010007a0c */ /* 0x000fe20003fc6270 */
[----:B------:R-:W-:Y:S01]  /*1890*/  IMAD.MOV.U32 R230, RZ, RZ, R26 ;  /* 0x000000ffffe67224 */ /* 0x000fe200078e001a */
[----:B------:R-:W-:Y:S01]  /*18a0*/  SHF.R.S32.HI R26, RZ, 0x1f, R204 ;  /* 0x0000001fff1a7819 */ /* 0x000fe200000114cc */
[----:B------:R-:W-:Y:S01]  /*18b0*/  IMAD R24, R225, -0x60, R0 ;  /* 0xffffffa0e1187824 */ /* 0x000fe200078e0200 */
[----:B------:R-:W-:Y:S01]  /*18c0*/  LEA.HI R206, R209, R210, RZ, 0x5 ;  /* 0x000000d2d1ce7211 */ /* 0x000fe200078f28ff */
[C---:B------:R-:W-:Y:S01]  /*18d0*/  IMAD R8, R0.reuse, c[0x0][0x1e4], RZ ;  /* 0x0000790000087a24 */ /* 0x040fe200078e02ff */
[----:B------:R-:W-:Y:S01]  /*18e0*/  ULDC.64 UR4, c[0x0][0x208] ;  /* 0x0000820000047ab9 */ /* 0x000fe20000000a00 */
[----:B------:R-:W-:Y:S01]  /*18f0*/  IMAD.WIDE.U32 R228, R0, c[0x0][0x1e0], RZ ;  /* 0x0000780000e47a25 */ /* 0x000fe200078e00ff */
[----:B------:R-:W-:Y:S01]  /*1900*/  IADD3 R19, R24, c[0x0][0x1d0], -R18 ;  /* 0x0000740018137a10 */ /* 0x000fe20007ffe812 */
[----:B------:R-:W-:Y:S01]  /*1910*/  USHF.L.U32 UR9, UR4, 0x5, URZ ;  /* 0x0000000504097899 */ /* 0x000fe2000800063f */
[----:B------:R-:W-:Y:S01]  /*1920*/  SHF.R.S32.HI R205, RZ, 0x5, R206 ;  /* 0x00000005ffcd7819 */ /* 0x000fe200000114ce */
[----:B------:R-:W-:Y:S01]  /*1930*/  IMAD.IADD R207, R229, 0x1, R8 ;  /* 0x00000001e5cf7824 */ /* 0x000fe200078e0208 */
[----:B------:R-:W-:Y:S01]  /*1940*/  ISETP.GE.AND P4, PT, R19, 0x11, PT ;  /* 0x000000111300780c */ /* 0x000fe20003f86270 */
[----:B------:R-:W-:Y:S01]  /*1950*/  IMAD.MOV.U32 R231, RZ, RZ, R27 ;  /* 0x000000ffffe77224 */ /* 0x000fe200078e001b */
[----:B------:R-:W-:Y:S01]  /*1960*/  UMOV UR8, 0x5 ;  /* 0x0000000500087882 */ /* 0x000fe20000000000 */
[----:B------:R-:W-:Y:S01]  /*1970*/  IMAD R0, R207, R204, RZ ;  /* 0x000000cccf007224 */ /* 0x000fe200078e02ff */
[----:B------:R-:W-:Y:S01]  /*1980*/  USHF.L.U64.HI UR8, UR4, UR8, UR5 ;  /* 0x0000000804087299 */ /* 0x000fe20008010205 */
[----:B-1----:R-:W-:Y:S01]  /*1990*/  @!P0 LEA R6, P1, R16, R6, 0x1 ;  /* 0x0000000610068211 */ /* 0x002fe200078208ff */
[----:B------:R-:W-:-:S02]  /*19a0*/  IMAD.MOV.U32 R211, RZ, RZ, c[0x0][0x1e0] ;  /* 0x00007800ffd37624 */ /* 0x000fc400078e00ff */
[----:B------:R-:W-:Y:S01]  /*19b0*/  IMAD.MOV.U32 R230, RZ, RZ, R30 ;  /* 0x000000ffffe67224 */ /* 0x000fe200078e001e */
[----:B----4-:R-:W-:Y:S01]  /*19c0*/  @!P0 LEA.HI.X R7, R16, R3, R17, 0x1, P1 ;  /* 0x0000000310078211 */ /* 0x010fe200008f0c11 */
[----:B------:R-:W-:Y:S01]  /*19d0*/  IMAD R0, R26, R228, R0 ;  /* 0x000000e41a007224 */ /* 0x000fe200078e0200 */
[----:B------:R-:W-:Y:S01]  /*19e0*/  SHF.R.S32.HI R17, RZ, 0x4, R20 ;  /* 0x00000004ff117819 */ /* 0x000fe20000011414 */
[----:B------:R-:W-:Y:S01]  /*19f0*/  IMAD.WIDE.U32 R8, R211, 0x20, RZ ;  /* 0x00000020d3087825 */ /* 0x000fe200078e00ff */
[----:B------:R-:W-:Y:S02]  /*1a00*/  STL.64 [R1+0x30], R230 ;  /* 0x000030e601007387 */ /* 0x000fe40000100a00 */
[----:B------:R-:W-:Y:S01]  /*1a10*/  LEA.HI R20, R20, R17, RZ, 0x1 ;  /* 0x0000001114147211 */ /* 0x000fe200078f08ff */
[----:B------:R-:W-:Y:S01]  /*1a20*/  IMAD.MOV.U32 R212, RZ, RZ, c[0x0][0x1e4] ;  /* 0x00007900ffd47624 */ /* 0x000fe200078e00ff */
[----:B------:R-:W-:Y:S01]  /*1a30*/  @!PT LDS RZ, [RZ] ;  /* 0x00000000fffff984 */ /* 0x000fe20000000800 */
[----:B------:R1:W-:Y:S01]  /*1a40*/  @!P0 LDGSTS.E.BYPASS.LTC128B.128 [R227+0x9900], [R6.64], !P3 ;  /* 0x0990000006e38fae */ /* 0x0003e2000d901d4c */
[C---:B------:R-:W-:Y:S01]  /*1a50*/  ISETP.GE.AND P3, PT, R19.reuse, 0x21, PT ;  /* 0x000000211300780c */ /* 0x040fe20003f66270 */
[----:B------:R-:W-:Y:S01]  /*1a60*/  IMAD.MOV.U32 R72, RZ, RZ, R28 ;  /* 0x000000ffff487224 */ /* 0x000fe200078e001c */
[----:B------:R-:W-:Y:S01]  /*1a70*/  ISETP.GE.AND P0, PT, R19, 0x1, PT ;  /* 0x000000011300780c */ /* 0x000fe20003f06270 */
[----:B------:R-:W0:Y:S01]  /*1a80*/  LDGDEPBAR ;  /* 0x00000000000079af */ /* 0x000e220000000000 */
[----:B--23--:R-:W-:-:S02]  /*1a90*/  IMAD.SHL.U32 R11, R212, 0x20, RZ ;  /* 0x00000020d40b7824 */ /* 0x00cfc400078e00ff */
[----:B------:R-:W-:Y:S02]  /*1aa0*/  IMAD.MOV.U32 R73, RZ, RZ, R29 ;  /* 0x000000ffff497224 */ /* 0x000fe400078e001d */
[----:B------:R-:W-:-:S05]  /*1ab0*/  IMAD.MOV.U32 R72, RZ, RZ, R74 ;  /* 0x000000ffff487224 */ /* 0x000fca00078e004a */
[----:B------:R-:W-:Y:S01]  /*1ac0*/  STL.64 [R1+0x40], R72 ;  /* 0x0000404801007387 */ /* 0x000fe20000100a00 */
[----:B-1----:R-:W-:-:S04]  /*1ad0*/  IMAD.WIDE.U32 R6, R204, R228, R230 ;  /* 0x000000e4cc067225 */ /* 0x002fc800078e00e6 */
[----:B------:R-:W-:Y:S01]  /*1ae0*/  IMAD.IADD R7, R7, 0x1, R0 ;  /* 0x0000000107077824 */ /* 0x000fe200078e0200 */
[----:B------:R-:W-:Y:S01]  /*1af0*/  BAR.SYNC.DEFER_BLOCKING 0x0 ;  /* 0x0000000000007b1d */ /* 0x000fe20000010000 */
[C---:B------:R-:W-:Y:S02]  /*1b00*/  @P3 IADD3 R0, P1, R6.reuse, R8, RZ ;  /* 0x0000000806003210 */ /* 0x040fe40007f3e0ff */
[----:B------:R-:W-:Y:S02]  /*1b10*/  @P0 LEA R8, P5, R6, c[0x0][0x1c8], 0x1 ;  /* 0x0000720006080a11 */ /* 0x000fe400078a08ff */
[----:B------:R-:W-:-:S04]  /*1b20*/  @P4 LEA R3, P2, R211, R6, 0x4 ;  /* 0x00000006d3034211 */ /* 0x000fc800078420ff */
[----:B------:R-:W-:-:S07]  /*1b30*/  @P4 LEA.HI.X R10, R211, R7, R212, 0x4, P2 ;  /* 0x00000007d30a4211 */ /* 0x000fce00010f24d4 */
[----:B------:R-:W-:Y:S02]  /*1b40*/  P2R R5, PR, RZ, 0x20 ;  /* 0x00000020ff057803 */ /* 0x000fe40000000000 */
[----:B------:R-:W-:Y:S02]  /*1b50*/  @P4 LEA R12, P5, R3, c[0x0][0x1c8], 0x1 ;  /* 0x00007200030c4a11 */ /* 0x000fe400078a08ff */
[----:B------:R-:W-:Y:S02]  /*1b60*/  ISETP.NE.AND P2, PT, R5, RZ, PT ;  /* 0x000000ff0500720c */ /* 0x000fe40003f45270 */
[----:B------:R-:W-:Y:S02]  /*1b70*/  @P3 IADD3.X R5, R7, R9, R11, P1, !PT ;  /* 0x0000000907053210 */ /* 0x000fe40000ffe40b */
[----:B------:R-:W-:Y:S02]  /*1b80*/  ISETP.GE.AND P1, PT, R19, 0x41, PT ;  /* 0x000000411300780c */ /* 0x000fe40003f26270 */
[----:B------:R-:W-:-:S02]  /*1b90*/  @P0 LEA.HI.X R9, R6, c[0x0][0x1cc], R7, 0x1, P2 ;  /* 0x0000730006090a11 */ /* 0x000fc400010f0c07 */
[----:B------:R-:W-:Y:S02]  /*1ba0*/  ISETP.GE.AND P2, PT, R19, 0x31, PT ;  /* 0x000000311300780c */ /* 0x000fe40003f46270 */
[----:B------:R-:W-:Y:S01]  /*1bb0*/  @P4 LEA.HI.X R13, R3, c[0x0][0x1cc], R10, 0x1, P5 ;  /* 0x00007300030d4a11 */ /* 0x000fe200028f0c0a */
[----:B------:R-:W-:Y:S01]  /*1bc0*/  @!PT LDS RZ, [RZ] ;  /* 0x00000000fffff984 */ /* 0x000fe20000000800 */
[----:B------:R-:W-:Y:S01]  /*1bd0*/  @!PT LDS RZ, [RZ] ;  /* 0x00000000fffff984 */ /* 0x000fe20000000800 */
[----:B------:R-:W-:Y:S01]  /*1be0*/  @!PT LDS RZ, [RZ] ;  /* 0x00000000fffff984 */ /* 0x000fe20000000800 */
[----:B------:R1:W-:Y:S01]  /*1bf0*/  @P0 LDGSTS.E.BYPASS.LTC128B.128 [R227+0x3100], [R8.64], !P6 ;  /* 0x0310000008e30fae */ /* 0x0003e2000f101d4c */
[C---:B------:R-:W-:Y:S02]  /*1c00*/  @P3 LEA R14, P5, R0.reuse, c[0x0][0x1c8], 0x1 ;  /* 0x00007200000e3a11 */ /* 0x040fe400078a08ff */
[----:B------:R-:W-:Y:S01]  /*1c10*/  ISETP.GE.AND P0, PT, R19, 0x51, PT ;  /* 0x000000511300780c */ /* 0x000fe20003f06270 */
[----:B------:R2:W-:Y:S01]  /*1c20*/  @P4 LDGSTS.E.BYPASS.LTC128B.128 [R227+0x3900], [R12.64], !P6 ;  /* 0x039000000ce34fae */ /* 0x0005e2000f101d4c */
[----:B------:R-:W-:Y:S02]  /*1c30*/  @P3 LEA.HI.X R15, R0, c[0x0][0x1cc], R5, 0x1, P5 ;  /* 0x00007300000f3a11 */ /* 0x000fe400028f0c05 */
[----:B------:R-:W-:-:S03]  /*1c40*/  @P1 LEA R0, P5, R211, R6, 0x6 ;  /* 0x00000006d3001211 */ /* 0x000fc600078a30ff */
[----:B------:R-:W-:Y:S01]  /*1c50*/  @P2 IMAD R3, R212, 0x30, RZ ;  /* 0x00000030d4032824 */ /* 0x000fe200078e02ff */
[----:B------:R3:W-:Y:S01]  /*1c60*/  @P3 LDGSTS.E.BYPASS.LTC128B.128 [R227+0x4100], [R14.64], !P6 ;  /* 0x041000000ee33fae */ /* 0x0007e2000f101d4c */
[----:B------:R-:W-:-:S04]  /*1c70*/  @P2 IMAD.WIDE.U32 R10, R211, 0x30, R6 ;  /* 0x00000030d30a2825 */ /* 0x000fc800078e0006 */
[----:B------:R-:W-:Y:S02]  /*1c80*/  @P2 IMAD.IADD R3, R11, 0x1, R3 ;  /* 0x000000010b032824 */ /* 0x000fe400078e0203 */
[----:B------:R-:W-:Y:S02]  /*1c90*/  @P0 IMAD R11, R212, 0x50, RZ ;  /* 0x00000050d40b0824 */ /* 0x000fe400078e02ff */
[----:B------:R-:W-:Y:S01]  /*1ca0*/  P2R R5, PR, RZ, 0x20 ;  /* 0x00000020ff057803 */ /* 0x000fe20000000000 */
[----:B-1----:R-:W-:Y:S02]  /*1cb0*/  @P0 IMAD.MOV.U32 R8, RZ, RZ, R6 ;  /* 0x000000ffff080224 */ /* 0x002fe400078e0006 */
[----:B------:R-:W-:Y:S01]  /*1cc0*/  @P0 IMAD.MOV.U32 R9, RZ, RZ, R7 ;  /* 0x000000ffff090224 */ /* 0x000fe200078e0007 */
[----:B--2---:R-:W-:-:S03]  /*1cd0*/  @P2 LEA R12, P4, R10, c[0x0][0x1c8], 0x1 ;  /* 0x000072000a0c2a11 */ /* 0x004fc600078808ff */
[----:B------:R-:W-:Y:S01]  /*1ce0*/  @P0 IMAD.WIDE.U32 R8, R211, 0x50, R8 ;  /* 0x00000050d3080825 */ /* 0x000fe200078e0008 */
[----:B------:R-:W-:Y:S02]  /*1cf0*/  @P2 LEA.HI.X R13, R10, c[0x0][0x1cc], R3, 0x1, P4 ;  /* 0x000073000a0d2a11 */ /* 0x000fe400020f0c03 */
[----:B------:R-:W-:Y:S01]  /*1d00*/  ISETP.NE.AND P4, PT, R5, RZ, PT ;  /* 0x000000ff0500720c */ /* 0x000fe20003f85270 */
[----:B------:R-:W-:Y:S01]  /*1d10*/  @P0 IMAD.IADD R3, R9, 0x1, R11 ;  /* 0x0000000109030824 */ /* 0x000fe200078e020b */
[----:B------:R-:W-:Y:S01]  /*1d20*/  @P1 LEA R10, P5, R0, c[0x0][0x1c8], 0x1 ;  /* 0x00007200000a1a11 */ /* 0x000fe200078a08ff */
[----:B------:R3:W-:Y:S01]  /*1d30*/  @P2 LDGSTS.E.BYPASS.LTC128B.128 [R227+0x4900], [R12.64], !P6 ;  /* 0x049000000ce32fae */ /* 0x0007e2000f101d4c */
[----:B------:R-:W-:Y:S02]  /*1d40*/  @P1 LEA.HI.X R7, R211, R7, R212, 0x6, P4 ;  /* 0x00000007d3071211 */ /* 0x000fe400020f34d4 */
[----:B------:R-:W-:Y:S02]  /*1d50*/  @P0 LEA R6, P4, R8, c[0x0][0x1c8], 0x1 ;  /* 0x0000720008060a11 */ /* 0x000fe400078808ff */
[----:B------:R-:W-:Y:S01]  /*1d60*/  @P1 LEA.HI.X R11, R0, c[0x0][0x1cc], R7, 0x1, P5 ;  /* 0x00007300000b1a11 */ /* 0x000fe200028f0c07 */
[----:B------:R-:W-:Y:S01]  /*1d70*/  IMAD.SHL.U32 R0, R25, 0x40, RZ ;  /* 0x0000004019007824 */ /* 0x000fe200078e00ff */
[----:B------:R-:W-:Y:S01]  /*1d80*/  @P0 LEA.HI.X R7, R8, c[0x0][0x1cc], R3, 0x1, P4 ;  /* 0x0000730008070a11 */ /* 0x000fe200020f0c03 */
[----:B------:R-:W-:Y:S01]  /*1d90*/  IMAD.SHL.U32 R3, R21, 0x40, RZ ;  /* 0x0000004015037824 */ /* 0x000fe200078e00ff */
[----:B------:R-:W-:Y:S01]  /*1da0*/  LOP3.LUT R5, R20, 0xfffffffe, RZ, 0xc0, !PT ;  /* 0xfffffffe14057812 */ /* 0x000fe200078ec0ff */
[----:B------:R1:W-:Y:S01]  /*1db0*/  @P1 LDGSTS.E.BYPASS.LTC128B.128 [R227+0x5100], [R10.64], !P6 ;  /* 0x051000000ae31fae */ /* 0x0003e2000f101d4c */
[----:B------:R-:W-:-:S02]  /*1dc0*/  LOP3.LUT R0, R0, 0x1c0, RZ, 0xc0, !PT ;  /* 0x000001c000007812 */ /* 0x000fc400078ec0ff */
[----:B------:R-:W-:Y:S01]  /*1dd0*/  LOP3.LUT R3, R3, 0x1c0, RZ, 0xc0, !PT ;  /* 0x000001c003037812 */ /* 0x000fe200078ec0ff */
[----:B------:R2:W-:Y:S01]  /*1de0*/  @P0 LDGSTS.E.BYPASS.LTC128B.128 [R227+0x5900], [R6.64], !P6 ;  /* 0x0590000006e30fae */ /* 0x0005e2000f101d4c */
[----:B------:R-:W-:Y:S01]  /*1df0*/  IMAD.IADD R9, R17, 0x1, -R5 ;  /* 0x0000000111097824 */ /* 0x000fe200078e0a05 */
[----:B------:R-:W-:Y:S01]  /*1e00*/  LOP3.LUT P0, RZ, R25, 0x2, RZ, 0xc0, !PT ;  /* 0x0000000219ff7812 */ /* 0x000fe2000780c0ff */
[----:B------:R-:W-:Y:S01]  /*1e10*/  IMAD.SHL.U32 R5, R22, 0x40, RZ ;  /* 0x0000004016057824 */ /* 0x000fe200078e00ff */
[----:B------:R-:W0:Y:S01]  /*1e20*/  LDGDEPBAR ;  /* 0x00000000000079af */ /* 0x000e220000000000 */
[----:B------:R-:W-:-:S03]  /*1e30*/  ISETP.GE.AND P1, PT, R16, c[0x0][0x1d4], PT ;  /* 0x0000750010007a0c */ /* 0x000fc60003f26270 */
[----:B------:R-:W-:Y:S02]  /*1e40*/  LOP3.LUT R27, R5, 0xfffffe00, RZ, 0xc0, !PT ;  /* 0xfffffe00051b7812 */ /* 0x000fe400078ec0ff */
[C---:B------:R-:W-:Y:S02]  /*1e50*/  ISETP.LT.OR P3, PT, R19.reuse, 0x1, P1 ;  /* 0x000000011300780c */ /* 0x040fe40000f61670 */
[C---:B------:R-:W-:Y:S02]  /*1e60*/  ISETP.LT.OR P5, PT, R19.reuse, 0x11, P1 ;  /* 0x000000111300780c */ /* 0x040fe40000fa1670 */
[----:B------:R-:W-:Y:S01]  /*1e70*/  ISETP.LT.OR P4, PT, R19, 0x21, P1 ;  /* 0x000000211300780c */ /* 0x000fe20000f81670 */
[----:B--2---:R-:W-:Y:S01]  /*1e80*/  IMAD.SHL.U32 R7, R18, 0x8, RZ ;  /* 0x0000000812077824 */ /* 0x004fe200078e00ff */
[----:B------:R-:W-:-:S04]  /*1e90*/  DEPBAR.LE SB0, 0x1 ;  /* 0x000080400000791a */ /* 0x000fc80000000000 */
[----:B------:R-:W-:-:S04]  /*1ea0*/  DEPBAR.LE SB0, 0x0 ;  /* 0x000080000000791a */ /* 0x000fc80000000000 */
[----:B------:R-:W-:Y:S01]  /*1eb0*/  IMAD.SHL.U32 R6, R9, 0x8, RZ ;  /* 0x0000000809067824 */ /* 0x000fe200078e00ff */
[----:B------:R-:W-:Y:S02]  /*1ec0*/  LOP3.LUT R7, R0, 0x8, R7, 0xf8, !PT ;  /* 0x0000000800077812 */ /* 0x000fe400078ef807 */
[----:B------:R-:W-:Y:S02]  /*1ed0*/  SHF.R.U32.HI R0, RZ, 0x3, R0 ;  /* 0x00000003ff007819 */ /* 0x000fe40000011600 */
[----:B------:R-:W-:Y:S02]  /*1ee0*/  LOP3.LUT R5, R3, 0x8, R6, 0xf8, !PT ;  /* 0x0000000803057812 */ /* 0x000fe400078ef806 */
[----:B------:R-:W-:Y:S02]  /*1ef0*/  SHF.R.U32.HI R3, RZ, 0x3, R3 ;  /* 0x00000003ff037819 */ /* 0x000fe40000011603 */
[----:B------:R-:W-:Y:S01]  /*1f00*/  LOP3.LUT R0, R7, R0, RZ, 0x3c, !PT ;  /* 0x0000000007007212 */ /* 0x000fe200078e3cff */
[----:B------:R-:W-:Y:S01]  /*1f10*/  IMAD.WIDE.U32 R6, R204, c[0x0][0x208], RZ ;  /* 0x00008200cc067a25 */ /* 0x000fe200078e00ff */
[----:B------:R-:W-:-:S03]  /*1f20*/  LOP3.LUT R5, R5, R3, RZ, 0x3c, !PT ;  /* 0x0000000305057212 */ /* 0x000fc600078e3cff */
[----:B------:R-:W-:Y:S02]  /*1f30*/  IMAD R3, R205, 0x400, R27 ;  /* 0x00000400cd037824 */ /* 0x000fe400078e021b */
[----:B------:R-:W-:Y:S02]  /*1f40*/  IMAD R0, R9, 0x200, R0 ;  /* 0x0000020009007824 */ /* 0x000fe400078e0200 */
[----:B------:R-:W-:Y:S02]  /*1f50*/  IMAD.IADD R3, R5, 0x1, R3 ;  /* 0x0000000105037824 */ /* 0x000fe400078e0203 */
[----:B------:R-:W-:Y:S01]  /*1f60*/  IMAD.SHL.U32 R208, R0, 0x2, RZ ;  /* 0x0000000200d07824 */ /* 0x000fe200078e00ff */
[----:B------:R-:W-:Y:S01]  /*1f70*/  BAR.SYNC.DEFER_BLOCKING 0x0 ;  /* 0x0000000000007b1d */ /* 0x000fe20000010000 */
[----:B------:R-:W-:-:S03]  /*1f80*/  IMAD.SHL.U32 R215, R3, 0x2, RZ ;  /* 0x0000000203d77824 */ /* 0x000fc600078e00ff */
[----:B------:R-:W-:Y:S01]  /*1f90*/  IADD3 R0, R208, 0x3100, RZ ;  /* 0x00003100d0007810 */ /* 0x000fe20007ffe0ff */
[--C-:B------:R-:W-:Y:S01]  /*1fa0*/  IMAD R218, R2, 0x2, R215.reuse ;  /* 0x0000000202da7824 */ /* 0x100fe200078e02d7 */
[----:B------:R-:W-:Y:S01]  /*1fb0*/  IADD3 R219, R208, 0x3120, RZ ;  /* 0x00003120d0db7810 */ /* 0x000fe20007ffe0ff */
[----:B------:R-:W-:Y:S01]  /*1fc0*/  IMAD R216, R4, 0x2, R215 ;  /* 0x0000000204d87824 */ /* 0x000fe200078e02d7 */
[----:B------:R-:W-:Y:S01]  /*1fd0*/  @P0 IADD3 R219, R0, -0x20, RZ ;  /* 0xffffffe000db0810 */ /* 0x000fe20007ffe0ff */
[----:B------:R-:W-:Y:S02]  /*1fe0*/  IMAD R0, R26, c[0x0][0x208], RZ ;  /* 0x000082001a007a24 */ /* 0x000fe400078e02ff */
[----:B------:R-:W-:Y:S01]  /*1ff0*/  IMAD R217, R2, 0x2, R216 ;  /* 0x0000000202d97824 */ /* 0x000fe200078e02d8 */
[C---:B------:R-:W-:Y:S01]  /*2000*/  IADD3 R224, R219.reuse, 0x800, RZ ;  /* 0x00000800dbe07810 */ /* 0x040fe20007ffe0ff */
[----:B------:R-:W-:Y:S01]  /*2010*/  IMAD R0, R204, c[0x0][0x20c], R0 ;  /* 0x00008300cc007a24 */ /* 0x000fe200078e0200 */
[----:B------:R-:W-:-:S02]  /*2020*/  IADD3 R223, R219, 0x1000, RZ ;  /* 0x00001000dbdf7810 */ /* 0x000fc40007ffe0ff */
[----:B------:R-:W-:Y:S01]  /*2030*/  IADD3 R222, R219, 0x1800, RZ ;  /* 0x00001800dbde7810 */ /* 0x000fe20007ffe0ff */
[----:B------:R-:W-:Y:S01]  /*2040*/  IMAD.IADD R0, R7, 0x1, R0 ;  /* 0x0000000107007824 */ /* 0x000fe200078e0200 */
[----:B------:R-:W-:-:S03]  /*2050*/  IADD3 R221, R219, 0x2000, RZ ;  /* 0x00002000dbdd7810 */ /* 0x000fc60007ffe0ff */
[----:B------:R-:W-:Y:S01]  /*2060*/  IMAD R0, R0, 0x60, RZ ;  /* 0x0000006000007824 */ /* 0x000fe200078e02ff */
[----:B------:R-:W-:Y:S04]  /*2070*/  LDSM.16.M88.4 R28, [R208+0x3100] ;  /* 0x00310000d01c783b */ /* 0x000fe80000000200 */
[----:B---3--:R-:W2:Y:S04]  /*2080*/  LDSM.16.M88.4 R12, [R215+0x6100] ;  /* 0x00610000d70c783b */ /* 0x008ea80000000200 */
[----:B-1----:R-:W1:Y:S04]  /*2090*/  LDSM.16.M88.4 R8, [R215+0x8100] ;  /* 0x00810000d708783b */ /* 0x002e680000000200 */
[----:B------:R-:W3:Y:S04]  /*20a0*/  LDSM.16.M88.4 R20, [R208+0x3900] ;  /* 0x00390000d014783b */ /* 0x000ee80000000200 */
[----:B------:R-:W4:Y:S04]  /*20b0*/  LDSM.16.M88.4 R32, [R208+0x4100] ;  /* 0x00410000d020783b */ /* 0x000f280000000200 */
[----:B------:R-:W5:Y:S04]  /*20c0*/  LDSM.16.M88.4 R36, [R208+0x4900] ;  /* 0x00490000d024783b */ /* 0x000f680000000200 */
[----:B------:R-:W3:Y:S04]  /*20d0*/  LDSM.16.M88.4 R40, [R208+0x5100] ;  /* 0x00510000d028783b */ /* 0x000ee80000000200 */
[----:B------:R-:W-:Y:S04]  /*20e0*/  LDSM.16.M88.4 R68, [R219] ;  /* 0x00000000db44783b */ /* 0x000fe80000000200 */
[----:B------:R-:W-:Y:S04]  /*20f0*/  LDSM.16.M88.4 R48, [R219+0x800] ;  /* 0x00080000db30783b */ /* 0x000fe80000000200 */
[----:B------:R-:W-:Y:S01]  /*2100*/  LDSM.16.M88.4 R44, [R219+0x1000] ;  /* 0x00100000db2c783b */ /* 0x000fe20000000200 */
[-C--:B--2---:R-:W-:Y:S08]  /*2110*/  HMMA.16816.F32.BF16 R176, R12, R28.reuse, RZ ;  /* 0x0000001c0cb0723c */ /* 0x084ff000000418ff */
[C---:B-1----:R-:W-:Y:S08]  /*2120*/  HMMA.16816.F32.BF16 R52, R8.reuse, R28, RZ ;  /* 0x0000001c0834723c */ /* 0x042ff000000418ff */
[-C--:B------:R-:W-:Y:S08]  /*2130*/  HMMA.16816.F32.BF16 R92, R8, R30.reuse, RZ ;  /* 0x0000001e085c723c */ /* 0x080ff000000418ff */
[C---:B------:R-:W-:Y:S01]  /*2140*/  HMMA.16816.F32.BF16 R156, R12.reuse, R30, RZ ;  /* 0x0000001e0c9c723c */ /* 0x040fe200000418ff */
[----:B------:R-:W1:Y:S07]  /*2150*/  LDSM.16.M88.4 R28, [R208+0x5900] ;  /* 0x00590000d01c783b */ /* 0x000e6e0000000200 */
[-C--:B---3--:R-:W-:Y:S08]  /*2160*/  HMMA.16816.F32.BF16 R144, R12, R20.reuse, RZ ;  /* 0x000000140c90723c */ /* 0x088ff000000418ff */
[C---:B------:R-:W-:Y:S08]  /*2170*/  HMMA.16816.F32.BF16 R56, R8.reuse, R20, RZ ;  /* 0x000000140838723c */ /* 0x040ff000000418ff */
[-C--:B------:R-:W-:Y:S08]  /*2180*/  HMMA.16816.F32.BF16 R100, R8, R22.reuse, RZ ;  /* 0x000000160864723c */ /* 0x080ff000000418ff */
[----:B------:R-:W-:Y:S01]  /*2190*/  HMMA.16816.F32.BF16 R152, R12, R22, RZ ;  /* 0x000000160c98723c */ /* 0x000fe200000418ff */
[----:B------:R-:W2:Y:S07]  /*21a0*/  LDSM.16.M88.4 R20, [R218+0x8100] ;  /* 0x00810000da14783b */ /* 0x000eae0000000200 */
[C---:B----4-:R-:W-:Y:S08]  /*21b0*/  HMMA.16816.F32.BF16 R76, R8.reuse, R32, RZ ;  /* 0x00000020084c723c */ /* 0x050ff000000418ff */
[C---:B------:R-:W-:Y:S08]  /*21c0*/  HMMA.16816.F32.BF16 R96, R8.reuse, R34, RZ ;  /* 0x000000220860723c */ /* 0x040ff000000418ff */
[C---:B-----5:R-:W-:Y:S08]  /*21d0*/  HMMA.16816.F32.BF16 R60, R8.reuse, R36, RZ ;  /* 0x00000024083c723c */ /* 0x060ff000000418ff */
[C---:B------:R-:W-:Y:S08]  /*21e0*/  HMMA.16816.F32.BF16 R128, R8.reuse, R38, RZ ;  /* 0x000000260880723c */ /* 0x040ff000000418ff */
[C---:B------:R-:W-:Y:S08]  /*21f0*/  HMMA.16816.F32.BF16 R64, R8.reuse, R40, RZ ;  /* 0x000000280840723c */ /* 0x040ff000000418ff */
[C---:B------:R-:W-:Y:S08]  /*2200*/  HMMA.16816.F32.BF16 R116, R8.reuse, R42, RZ ;  /* 0x0000002a0874723c */ /* 0x040ff000000418ff */
[C---:B-1----:R-:W-:Y:S08]  /*2210*/  HMMA.16816.F32.BF16 R80, R8.reuse, R28, RZ ;  /* 0x0000001c0850723c */ /* 0x042ff000000418ff */
[----:B------:R-:W-:Y:S07]  /*2220*/  HMMA.16816.F32.BF16 R112, R8, R30, RZ ;  /* 0x0000001e0870723c */ /* 0x000fee00000418ff */
[----:B------:R-:W-:Y:S01]  /*2230*/  IMAD.WIDE.U32 R8, R6, 0x60, R72 ;  /* 0x0000006006087825 */ /* 0x000fe200078e0048 */
[----:B------:R-:W-:Y:S03]  /*2240*/  HMMA.16816.F32.BF16 R140, R12, R32, RZ ;  /* 0x000000200c8c723c */ /* 0x000fe600000418ff */
[----:B------:R-:W-:-:S05]  /*2250*/  IMAD.IADD R0, R9, 0x1, R0 ;  /* 0x0000000109007824 */ /* 0x000fca00078e0200 */
[C---:B------:R-:W-:Y:S01]  /*2260*/  HMMA.16816.F32.BF16 R148, R12.reuse, R34, RZ ;  /* 0x000000220c94723c */ /* 0x040fe200000418ff */
[----:B------:R-:W1:Y:S07]  /*2270*/  LDSM.16.M88.4 R32, [R219+0x2800] ;  /* 0x00280000db20783b */ /* 0x000e6e0000000200 */
[C---:B------:R-:W-:Y:S08]  /*2280*/  HMMA.16816.F32.BF16 R132, R12.reuse, R36, RZ ;  /* 0x000000240c84723c */ /* 0x040ff000000418ff */
[C---:B------:R-:W-:Y:S01]  /*2290*/  HMMA.16816.F32.BF16 R160, R12.reuse, R38, RZ ;  /* 0x000000260ca0723c */ /* 0x040fe200000418ff */
[----:B------:R-:W-:Y:S07]  /*22a0*/  LDSM.16.M88.4 R36, [R219+0x2000] ;  /* 0x00200000db24783b */ /* 0x000fee0000000200 */
[C---:B------:R-:W-:Y:S08]  /*22b0*/  HMMA.16816.F32.BF16 R124, R12.reuse, R40, RZ ;  /* 0x000000280c7c723c */ /* 0x040ff000000418ff */
[C---:B------:R-:W-:Y:S01]  /*22c0*/  HMMA.16816.F32.BF16 R172, R12.reuse, R42, RZ ;  /* 0x0000002a0cac723c */ /* 0x040fe200000418ff */
[----:B------:R-:W3:Y:S07]  /*22d0*/  LDSM.16.M88.4 R40, [R219+0x1800] ;  /* 0x00180000db28783b */ /* 0x000eee0000000200 */
[C---:B------:R-:W-:Y:S08]  /*22e0*/  HMMA.16816.F32.BF16 R120, R12.reuse, R28, RZ ;  /* 0x0000001c0c78723c */ /* 0x040ff000000418ff */
[----:B------:R-:W-:Y:S07]  /*22f0*/  HMMA.16816.F32.BF16 R108, R12, R30, RZ ;  /* 0x0000001e0c6c723c */ /* 0x000fee00000418ff */
[----:B------:R-:W-:Y:S01]  /*2300*/  LEA R12, P0, R8, c[0x0][0x1f8], 0x1 ;  /* 0x00007e00080c7a11 */ /* 0x000fe200078008ff */
[----:B--2---:R-:W-:Y:S03]  /*2310*/  HMMA.16816.F32.BF16 R104, R20, R68, R52 ;  /* 0x000000441468723c */ /* 0x004fe60000041834 */
[----:B------:R-:W-:-:S02]  /*2320*/  IADD3 R6, P2, R12, UR9, RZ ;  /* 0x000000090c067c10 */ /* 0x000fc4000ff5e0ff */
[----:B------:R-:W-:Y:S01]  /*2330*/  LEA.HI.X R13, R8, c[0x0][0x1fc], R0, 0x1, P0 ;  /* 0x00007f00080d7a11 */ /* 0x000fe200000f0c00 */
[----:B------:R-:W-:Y:S01]  /*2340*/  IMAD.MOV.U32 R0, RZ, RZ, 0x40 ;  /* 0x00000040ff007424 */ /* 0x000fe200078e00ff */
[----:B------:R-:W-:Y:S01]  /*2350*/  IADD3 R16, P0, R6, UR9, RZ ;  /* 0x0000000906107c10 */ /* 0x000fe2000ff1e0ff */
[----:B------:R-:W2:Y:S01]  /*2360*/  LDSM.16.M88.4 R8, [R218+0x6100] ;  /* 0x00610000da08783b */ /* 0x000ea20000000200 */
[----:B------:R-:W-:Y:S01]  /*2370*/  IADD3.X R7, R13, UR8, RZ, P2, !PT ;  /* 0x000000080d077c10 */ /* 0x000fe200097fe4ff */
[C---:B------:R-:W-:Y:S01]  /*2380*/  HMMA.16816.F32.BF16 R88, R20.reuse, R48, R56 ;  /* 0x000000301458723c */ /* 0x040fe20000041838 */
[----:B------:R-:W-:Y:S01]  /*2390*/  ISETP.LT.OR P2, PT, R19, 0x41, P1 ;  /* 0x000000411300780c */ /* 0x000fe20000f41670 */
[----:B------:R-:W-:Y:S01]  /*23a0*/  @!PT LDS RZ, [RZ] ;  /* 0x00000000fffff984 */ /* 0x000fe20000000800 */
[----:B------:R-:W-:Y:S01]  /*23b0*/  @!PT LDS RZ, [RZ] ;  /* 0x00000000fffff984 */ /* 0x000fe20000000800 */
[----:B------:R-:W-:Y:S01]  /*23c0*/  @!PT LDS RZ, [RZ] ;  /* 0x00000000fffff984 */ /* 0x000fe20000000800 */
[----:B------:R4:W-:Y:S01]  /*23d0*/  LDGSTS.E.BYPASS.LTC128B.128 [R227+0x100], [R12.64], !P3 ;  /* 0x001000000ce37fae */ /* 0x0009e2000d901d4c */
[----:B------:R-:W-:Y:S02]  /*23e0*/  IADD3.X R17, R7, UR8, RZ, P0, !PT ;  /* 0x0000000807117c10 */ /* 0x000fe400087fe4ff */
[----:B------:R-:W-:Y:S01]  /*23f0*/  IADD3 R14, P0, R16, UR9, RZ ;  /* 0x00000009100e7c10 */ /* 0x000fe2000ff1e0ff */
[----:B------:R5:W-:Y:S01]  /*2400*/  LDGSTS.E.BYPASS.LTC128B.128 [R227+0x900], [R6.64], !P5 ;  /* 0x0090000006e37fae */ /* 0x000be2000e901d4c */
[----:B------:R-:W-:Y:S01]  /*2410*/  ISETP.LT.OR P3, PT, R19, 0x31, P1 ;  /* 0x000000311300780c */ /* 0x000fe20000f61670 */
[----:B-1----:R-:W-:Y:S01]  /*2420*/  HMMA.16816.F32.BF16 R80, R20, R32, R80 ;  /* 0x000000201450723c */ /* 0x002fe20000041850 */
[----:B------:R-:W-:Y:S01]  /*2430*/  IADD3.X R15, R17, UR8, RZ, P0, !PT ;  /* 0x00000008110f7c10 */ /* 0x000fe200087fe4ff */
[----:B------:R3:W-:Y:S01]  /*2440*/  LDGSTS.E.BYPASS.LTC128B.128 [R227+0x1100], [R16.64], !P4 ;  /* 0x0110000010e37fae */ /* 0x0007e2000e101d4c */
[----:B------:R-:W-:-:S02]  /*2450*/  ISETP.LT.OR P1, PT, R19, 0x51, P1 ;  /* 0x000000511300780c */ /* 0x000fc40000f21670 */
[----:B------:R-:W-:-:S03]  /*2460*/  LOP3.LUT P5, RZ, R25, 0x4, RZ, 0xc0, !PT ;  /* 0x0000000419ff7812 */ /* 0x000fc600078ac0ff */
[----:B------:R-:W-:Y:S01]  /*2470*/  HMMA.16816.F32.BF16 R76, R20, R44, R76 ;  /* 0x0000002c144c723c */ /* 0x000fe2000004184c */
[----:B------:R-:W-:-:S03]  /*2480*/  SEL R0, R0, 0xffffffc0, !P5 ;  /* 0xffffffc000007807 */ /* 0x000fc60006800000 */
[----:B------:R1:W-:Y:S02]  /*2490*/  LDGSTS.E.BYPASS.LTC128B.128 [R227+0x1900], [R14.64], !P3 ;  /* 0x019000000ee37fae */ /* 0x0003e4000d901d4c */
[----:B------:R-:W-:Y:S02]  /*24a0*/  IMAD.IADD R214, R208, 0x1, R0 ;  /* 0x00000001d0d67824 */ /* 0x000fe400078e0200 */
[----:B------:R-:W-:Y:S01]  /*24b0*/  HMMA.16816.F32.BF16 R92, R20, R70, R92 ;  /* 0x00000046145c723c */ /* 0x000fe2000004185c */
[----:B------:R-:W-:Y:S01]  /*24c0*/  IMAD.IADD R213, R0, 0x1, R219 ;  /* 0x0000000100d57824 */ /* 0x000fe200078e02db */
[----:B------:R-:W-:-:S06]  /*24d0*/  LOP3.LUT R0, R5, R27, RZ, 0xfc, !PT ;  /* 0x0000001b05007212 */ /* 0x000fcc00078efcff */
[----:B------:R-:W-:Y:S01]  /*24e0*/  HMMA.16816.F32.BF16 R96, R20, R46, R96 ;  /* 0x0000002e1460723c */ /* 0x000fe20000041860 */
[----:B-----5:R-:W-:-:S04]  /*24f0*/  IADD3 R6, P0, R14, UR9, RZ ;  /* 0x000000090e067c10 */ /* 0x020fc8000ff1e0ff */
[----:B------:R-:W-:Y:S02]  /*2500*/  IADD3.X R7, R15, UR8, RZ, P0, !PT ;  /* 0x000000080f077c10 */ /* 0x000fe400087fe4ff */
[----:B----4-:R-:W-:Y:S01]  /*2510*/  IADD3 R12, P0, R6, UR9, RZ ;  /* 0x00000009060c7c10 */ /* 0x010fe2000ff1e0ff */
[----:B---3--:R-:W-:Y:S02]  /*2520*/  HMMA.16816.F32.BF16 R16, R20, R40, R60 ;  /* 0x000000281410723c */ /* 0x008fe4000004183c */
[----:B------:R3:W-:Y:S01]  /*2530*/  LDGSTS.E.BYPASS.LTC128B.128 [R227+0x2100], [R6.64], !P2 ;  /* 0x0210000006e37fae */ /* 0x0007e2000d101d4c */
[----:B------:R-:W-:Y:S02]  /*2540*/  IADD3.X R13, R7, UR8, RZ, P0, !PT ;  /* 0x00000008070d7c10 */ /* 0x000fe400087fe4ff */
[----:B------:R-:W-:Y:S02]  /*2550*/  ISETP.GT.AND P0, PT, R204, R220, PT ;  /* 0x000000dccc00720c */ /* 0x000fe40003f04270 */
[----:B------:R-:W-:Y:S01]  /*2560*/  IADD3 R220, R219, 0x2800, RZ ;  /* 0x00002800dbdc7810 */ /* 0x000fe20007ffe0ff */
[----:B------:R1:W-:Y:S01]  /*2570*/  LDGSTS.E.BYPASS.LTC128B.128 [R227+0x2900], [R12.64], !P1 ;  /* 0x029000000ce37fae */ /* 0x0003e2000c901d4c */
[C---:B--2---:R-:W-:Y:S03]  /*2580*/  HMMA.16816.F32.BF16 R180, R8.reuse, R48, R144 ;  /* 0x0000003008b4723c */ /* 0x044fe60000041890 */
[----:B------:R-:W-:Y:S04]  /*2590*/  LDSM.16.M88.4 R28, [R216+0x8100] ;  /* 0x00810000d81c783b */ /* 0x000fe80000000200 */
[----:B------:R-:W2:Y:S01]  /*25a0*/  LDSM.16.M88.4 R52, [R214+0x4900] ;  /* 0x00490000d634783b */ /* 0x000ea20000000200 */
[C---:B------:R-:W-:Y:S03]  /*25b0*/  HMMA.16816.F32.BF16 R184, R8.reuse, R44, R140 ;  /* 0x0000002c08b8723c */ /* 0x040fe6000004188c */
[----:B------:R-:W4:Y:S04]  /*25c0*/  LDSM.16.M88.4 R72, [R214+0x5100] ;  /* 0x00510000d648783b */ /* 0x000f280000000200 */
[----:B------:R-:W5:Y:S01]  /*25d0*/  LDSM.16.M88.4 R84, [R214+0x5900] ;  /* 0x00590000d654783b */ /* 0x000f620000000200 */
[C---:B------:R-:W-:Y:S03]  /*25e0*/  HMMA.16816.F32.BF16 R176, R8.reuse, R68, R176 ;  /* 0x0000004408b0723c */ /* 0x040fe600000418b0 */
[----:B------:R-:W3:Y:S04]  /*25f0*/  LDSM.16.M88.4 R60, [R214+0x3900] ;  /* 0x00390000d63c783b */ /* 0x000ee80000000200 */
[----:B------:R-:W3:Y:S01]  /*2600*/  LDSM.16.M88.4 R56, [R214+0x4100] ;  /* 0x00410000d638783b */ /* 0x000ee20000000200 */
[----:B------:R-:W-:Y:S03]  /*2610*/  HMMA.16816.F32.BF16 R140, R8, R50, R152 ;  /* 0x00000032088c723c */ /* 0x000fe60000041898 */
[----:B------:R-:W0:Y:S05]  /*2620*/  LDGDEPBAR ;  /* 0x00000000000079af */ /* 0x000e2a0000000000 */
[C---:B-1----:R-:W-:Y:S01]  /*2630*/  HMMA.16816.F32.BF16 R12, R20.reuse, R36, R64 ;  /* 0x00000024140c723c */ /* 0x042fe20000041840 */
[----:B------:R-:W1:Y:S07]  /*2640*/  LDSM.16.M88.4 R64, [R214+0x3100] ;  /* 0x00310000d640783b */ /* 0x000e6e0000000200 */
[----:B------:R-:W-:Y:S01]  /*2650*/  HMMA.16816.F32.BF16 R100, R20, R50, R100 ;  /* 0x000000321464723c */ /* 0x000fe20000041864 */
[----:B------:R-:W-:Y:S07]  /*2660*/  LDSM.16.M88.4 R48, [R213] ;  /* 0x00000000d530783b */ /* 0x000fee0000000200 */
[----:B--2---:R-:W-:Y:S01]  /*2670*/  HMMA.16816.F32.BF16 R144, R28, R52, R16 ;  /* 0x000000341c90723c */ /* 0x004fe20000041810 */
[----:B------:R-:W2:Y:S07]  /*2680*/  LDSM.16.M88.4 R16, [R216+0x6100] ;  /* 0x00610000d810783b */ /* 0x000eae0000000200 */
[----:B------:R-:W-:Y:S08]  /*2690*/  HMMA.16816.F32.BF16 R68, R8, R70, R156 ;  /* 0x000000460844723c */ /* 0x000ff0000004189c */
[C---:B------:R-:W-:Y:S08]  /*26a0*/  HMMA.16816.F32.BF16 R128, R20.reuse, R42, R128 ;  /* 0x0000002a1480723c */ /* 0x040ff00000041880 */
[C---:B------:R-:W-:Y:S08]  /*26b0*/  HMMA.16816.F32.BF16 R188, R20.reuse, R38, R116 ;  /* 0x0000002614bc723c */ /* 0x040ff00000041874 */
[----:B------:R-:W-:Y:S01]  /*26c0*/  HMMA.16816.F32.BF16 R136, R20, R34, R112 ;  /* 0x000000221488723c */ /* 0x000fe20000041870 */
[----:B------:R-:W-:Y:S07]  /*26d0*/  LDSM.16.M88.4 R20, [R213+0x2800] ;  /* 0x00280000d514783b */ /* 0x000fee0000000200 */
[C---:B------:R-:W-:Y:S08]  /*26e0*/  HMMA.16816.F32.BF16 R192, R8.reuse, R40, R132 ;  /* 0x0000002808c0723c */ /* 0x040ff00000041884 */
[C---:B------:R-:W-:Y:S01]  /*26f0*/  HMMA.16816.F32.BF16 R148, R8.reuse, R46, R148 ;  /* 0x0000002e0894723c */ /* 0x040fe20000041894 */
[----:B------:R-:W-:Y:S07]  /*2700*/  LDSM.16.M88.4 R44, [R213+0x800] ;  /* 0x00080000d52c783b */ /* 0x000fee0000000200 */
[C---:B------:R-:W-:Y:S01]  /*2710*/  HMMA.16816.F32.BF16 R160, R8.reuse, R42, R160 ;  /* 0x0000002a08a0723c */ /* 0x040fe200000418a0 */
[----:B------:R-:W-:Y:S07]  /*2720*/  LDSM.16.M88.4 R40, [R213+0x1000] ;  /* 0x00100000d528783b */ /* 0x000fee0000000200 */
[C---:B------:R-:W-:Y:S08]  /*2730*/  HMMA.16816.F32.BF16 R196, R8.reuse, R36, R124 ;  /* 0x0000002408c4723c */ /* 0x040ff0000004187c */
[C---:B------:R-:W-:Y:S08]  /*2740*/  HMMA.16816.F32.BF16 R200, R8.reuse, R32, R120 ;  /* 0x0000002008c8723c */ /* 0x040ff00000041878 */
[C---:B------:R-:W-:Y:S01]  /*2750*/  HMMA.16816.F32.BF16 R172, R8.reuse, R38, R172 ;  /* 0x0000002608ac723c */ /* 0x040fe200000418ac */
[----:B------:R-:W-:Y:S07]  /*2760*/  LDSM.16.M88.4 R36, [R213+0x1800] ;  /* 0x00180000d524783b */ /* 0x000fee0000000200 */
[----:B------:R-:W-:Y:S01]  /*2770*/  HMMA.16816.F32.BF16 R168, R8, R34, R108 ;  /* 0x0000002208a8723c */ /* 0x000fe2000004186c */
[----:B------:R-:W-:Y:S04]  /*2780*/  LDSM.16.M88.4 R8, [R217+0x8100] ;  /* 0x00810000d908783b */ /* 0x000fe80000000200 */
[----:B------:R-:W-:Y:S03]  /*2790*/  LDSM.16.M88.4 R32, [R213+0x2000] ;  /* 0x00200000d520783b */ /* 0x000fe60000000200 */
[----:B----4-:R-:W-:Y:S01]  /*27a0*/  HMMA.16816.F32.BF16 R132, R28, R72, R12 ;  /* 0x000000481c84723c */ /* 0x010fe2000004180c */
[----:B------:R-:W4:Y:S01]  /*27b0*/  LDSM.16.M88.4 R12, [R217+0x6100] ;  /* 0x00610000d90c783b */ /* 0x000f220000000200 */
[----:B------:R-:W-:-:S06]  /*27c0*/  DEPBAR.LE SB0, 0x0 ;  /* 0x000080000000791a */ /* 0x000fcc0000000000 */
[C---:B-----5:R-:W-:Y:S08]  /*27d0*/  HMMA.16816.F32.BF16 R124, R28.reuse, R84, R80 ;  /* 0x000000541c7c723c */ /* 0x060ff00000041850 */
[C---:B---3--:R-:W-:Y:S08]  /*27e0*/  HMMA.16816.F32.BF16 R156, R28.reuse, R60, R88 ;  /* 0x0000003c1c9c723c */ /* 0x048ff00000041858 */
[C---:B------:R-:W-:Y:S08]  /*27f0*/  HMMA.16816.F32.BF16 R152, R28.reuse, R56, R76 ;  /* 0x000000381c98723c */ /* 0x040ff0000004184c */
[C---:B-1----:R-:W-:Y:S08]  /*2800*/  HMMA.16816.F32.BF16 R120, R28.reuse, R66, R92 ;  /* 0x000000421c78723c */ /* 0x042ff0000004185c */
[----:B------:R-:W-:Y:S08]  /*2810*/  HMMA.16816.F32.BF16 R112, R28, R58, R96 ;  /* 0x0000003a1c70723c */ /* 0x000ff00000041860 */
[----:B--2---:R-:W-:Y:S08]  /*2820*/  HMMA.16816.F32.BF16 R80, R16, R62, R140 ;  /* 0x0000003e1050723c */ /* 0x004ff0000004188c */
[C---:B------:R-:W-:Y:S08]  /*2830*/  HMMA.16816.F32.BF16 R164, R28.reuse, R64, R104 ;  /* 0x000000401ca4723c */ /* 0x040ff00000041868 */
[----:B------:R-:W-:Y:S08]  /*2840*/  HMMA.16816.F32.BF16 R116, R28, R62, R100 ;  /* 0x0000003e1c74723c */ /* 0x000ff00000041864 */
[C---:B------:R-:W-:Y:S08]  /*2850*/  HMMA.16816.F32.BF16 R96, R16.reuse, R64, R176 ;  /* 0x000000401060723c */ /* 0x040ff000000418b0 */
[C---:B------:R-:W-:Y:S08]  /*2860*/  HMMA.16816.F32.BF16 R92, R16.reuse, R66, R68 ;  /* 0x00000042105c723c */ /* 0x040ff00000041844 */
[C---:B------:R-:W-:Y:S08]  /*2870*/  HMMA.16816.F32.BF16 R88, R16.reuse, R60, R180 ;  /* 0x0000003c1058723c */ /* 0x040ff000000418b4 */
[----:B------:R-:W-:Y:S08]  /*2880*/  HMMA.16816.F32.BF16 R76, R16, R56, R184 ;  /* 0x00000038104c723c */ /* 0x000ff000000418b8 */
[C---:B------:R-:W-:Y:S08]  /*2890*/  HMMA.16816.F32.BF16 R108, R28.reuse, R54, R128 ;  /* 0x000000361c6c723c */ /* 0x040ff00000041880 */
[C---:B------:R-:W-:Y:S08]  /*28a0*/  HMMA.16816.F32.BF16 R104, R28.reuse, R74, R188 ;  /* 0x0000004a1c68723c */ /* 0x040ff000000418bc */
[----:B------:R-:W-:Y:S08]  /*28b0*/  HMMA.16816.F32.BF16 R100, R28, R86, R136 ;  /* 0x000000561c64723c */ /* 0x000ff00000041888 */
[C---:B------:R-:W-:Y:S08]  /*28c0*/  HMMA.16816.F32.BF16 R68, R16.reuse, R58, R148 ;  /* 0x0000003a1044723c */ /* 0x040ff00000041894 */
[C---:B------:R-:W-:Y:S08]  /*28d0*/  HMMA.16816.F32.BF16 R64, R16.reuse, R52, R192 ;  /* 0x000000341040723c */ /* 0x040ff000000418c0 */
[C---:B------:R-:W-:Y:S08]  /*28e0*/  HMMA.16816.F32.BF16 R60, R16.reuse, R54, R160 ;  /* 0x00000036103c723c */ /* 0x040ff000000418a0 */
[C---:B------:R-:W-:Y:S08]  /*28f0*/  HMMA.16816.F32.BF16 R56, R16.reuse, R72, R196 ;  /* 0x000000481038723c */ /* 0x040ff000000418c4 */
[C---:B------:R-:W-:Y:S08]  /*2900*/  HMMA.16816.F32.BF16 R52, R16.reuse, R74, R172 ;  /* 0x0000004a1034723c */ /* 0x040ff000000418ac */
[C---:B------:R-:W-:Y:S08]  /*2910*/  HMMA.16816.F32.BF16 R28, R16.reuse, R84, R200 ;  /* 0x00000054101c723c */ /* 0x040ff000000418c8 */
[----:B------:R-:W-:Y:S08]  /*2920*/  HMMA.16816.F32.BF16 R16, R16, R86, R168 ;  /* 0x000000561010723c */ /* 0x000ff000000418a8 */
[----:B----4-:R-:W-:Y:S08]  /*2930*/  HMMA.16816.F32.BF16 R84, R12, R46, R80 ;  /* 0x0000002e0c54723c */ /* 0x010ff00000041850 */
[----:B------:R-:W-:Y:S08]  /*2940*/  HMMA.16816.F32.BF16 R160, R8, R50, R120 ;  /* 0x0000003208a0723c */ /* 0x000ff00000041878 */
[----:B------:R-:W-:Y:S08]  /*2950*/  HMMA.16816.F32.BF16 R80, R12, R40, R76 ;  /* 0x000000280c50723c */ /* 0x000ff0000004184c */
[C---:B------:R-:W-:Y:S08]  /*2960*/  HMMA.16816.F32.BF16 R136, R8.reuse, R46, R116 ;  /* 0x0000002e0888723c */ /* 0x040ff00000041874 */
[----:B------:R-:W-:Y:S08]  /*2970*/  HMMA.16816.F32.BF16 R120, R8, R22, R100 ;  /* 0x000000160878723c */ /* 0x000ff00000041864 */
[-C--:B------:R-:W-:Y:S08]  /*2980*/  HMMA.16816.F32.BF16 R76, R12, R42.reuse, R68 ;  /* 0x0000002a0c4c723c */ /* 0x080ff00000041844 */
[----:B------:R-:W-:Y:S08]  /*2990*/  HMMA.16816.F32.BF16 R116, R8, R42, R112 ;  /* 0x0000002a0874723c */ /* 0x000ff00000041870 */
        /* <DEDUP_REMOVED lines=16> */
[----:B------:R-:W-:Y:S01]  /*2aa0*/  HMMA.16816.F32.BF16 R56, R12, R22, R16 ;  /* 0x000000160c38723c */ /* 0x000fe20000041810 */
[----:B------:R-:W-:Y:S06]  /*2ab0*/  BAR.SYNC.DEFER_BLOCKING 0x0 ;  /* 0x0000000000007b1d */ /* 0x000fec0000010000 */
[----:B------:R-:W-:Y:S05]  /*2ac0*/  @!P0 BRA `(.L_x_461) ;  /* 0x000001d000008947 */ /* 0x000fea0003800000 */
[----:B------:R-:W-:Y:S01]  /*2ad0*/  IADD3 R3, R225, -0x2, RZ ;  /* 0xfffffffee1037810 */ /* 0x000fe20007ffe0ff */
        /* <DEDUP_REMOVED lines=25> */
[----:B-1----:R-:W-:-:S05]  /*2c70*/  IADD3 R14, P0, R6, R16, RZ ;  /* 0x00000010060e7210 */ /* 0x002fca0007f1e0ff */
[----:B------:R-:W-:-:S05]  /*2c80*/  IMAD.X R15, R7, 0x1, R5, P0 ;  /* 0x00000001070f7824 */ /* 0x000fca00000e0605 */
[----:B------:R2:W-:Y:S03]  /*2c90*/  LDGSTS.E.BYPASS.LTC128B.128 [R227+0x5900], [R14.64], !P6 ;  /* 0x059000000ee37fae */ /* 0x0005e6000f101d4c */
.L_x_461:
[----:B------:R-:W-:Y:S01]  /*2ca0*/  FMUL.FTZ R3, R65, c[0x0][0x320] ;  /* 0x0000c80041037a20 */ /* 0x000fe20000410000 */
[----:B--2---:R-:W-:Y:S01]  /*2cb0*/  SHF.R.S32.HI R7, RZ, 0x1f, R205 ;  /* 0x0000001fff077819 */ /* 0x004fe200000114cd */
[----:B------:R-:W-:Y:S01]  /*2cc0*/  FMUL.FTZ R5, R61, c[0x0][0x320] ;  /* 0x0000c8003d057a20 */ /* 0x000fe20000410000 */
[----:B------:R-:W-:Y:S01]  /*2cd0*/  LEA.HI R6, R209, R210, RZ, 0x2 ;  /* 0x000000d2d1067211 */ /* 0x000fe200078f10ff */
[----:B------:R1:W2:Y:S01]  /*2ce0*/  MUFU.TANH R32, R3 ;  /* 0x0000000300207308 */ /* 0x0002a20000002400 */
[----:B------:R-:W-:Y:S01]  /*2cf0*/  PLOP3.LUT P1, PT, PT, PT, UP2, 0x80, 0x0 ;  /* 0x000000000000781c */ /* 0x000fe20003f2f028 */
[----:B------:R-:W-:Y:S01]  /*2d00*/  FMUL.FTZ R10, R69, c[0x0][0x320] ;  /* 0x0000c800450a7a20 */ /* 0x000fe20000410000 */
[----:B------:R-:W-:Y:S01]  /*2d10*/  LOP3.LUT R6, R6, 0xfffffffc, RZ, 0xc0, !PT ;  /* 0xfffffffc06067812 */ /* 0x000fe200078ec0ff */
[----:B------:R-:W-:Y:S01]  /*2d20*/  ULDC UR10, c[0x0][0x324] ;  /* 0x0000c900000a7ab9 */ /* 0x000fe20000000800 */
[----:B------:R-:W-:Y:S01]  /*2d30*/  PLOP3.LUT P0, PT, PT, PT, UP2, 0x80, 0x0 ;  /* 0x000000000000781c */ /* 0x000fe20003f0f028 */
[----:B------:R-:W-:Y:S01]  /*2d40*/  ULOP3.LUT UR10, URZ, UR10, URZ, 0x33, !UPT ;  /* 0x0000000a3f0a7292 */ /* 0x000fe2000f8e333f */
[----:B------:R-:W0:Y:S01]  /*2d50*/  LDGDEPBAR ;  /* 0x00000000000079af */ /* 0x000e220000000000 */
[----:B------:R3:W4:Y:S01]  /*2d60*/  MUFU.TANH R16, R5 ;  /* 0x0000000500107308 */ /* 0x0007220000002400 */
[----:B------:R-:W-:-:S02]  /*2d70*/  IMAD.IADD R6, R210, 0x1, -R6 ;  /* 0x00000001d2067824 */ /* 0x000fc400078e0a06 */
[----:B-1----:R-:W-:-:S05]  /*2d80*/  FMUL.FTZ R3, R96, c[0x0][0x320] ;  /* 0x0000c80060037a20 */ /* 0x002fca0000410000 */
[----:B------:R1:W1:Y:S01]  /*2d90*/  MUFU.TANH R14, R10 ;  /* 0x0000000a000e7308 */ /* 0x0002620000002400 */
[----:B---3--:R-:W-:-:S07]  /*2da0*/  LEA.HI R5, R7, R205, RZ, 0x2 ;  /* 0x000000cd07057211 */ /* 0x008fce00078f10ff */
[----:B------:R3:W2:Y:S01]  /*2db0*/  MUFU.TANH R37, R3 ;  /* 0x0000000300257308 */ /* 0x0006a20000002400 */
[----:B------:R-:W-:Y:S01]  /*2dc0*/  FMUL.FTZ R7, R68, c[0x0][0x320] ;  /* 0x0000c80044077a20 */ /* 0x000fe20000410000 */
[----:B------:R-:W-:-:S04]  /*2dd0*/  LOP3.LUT R5, R5, 0xffffffc, RZ, 0xc0, !PT ;  /* 0x0ffffffc05057812 */ /* 0x000fc800078ec0ff */
[----:B------:R-:W-:Y:S02]  /*2de0*/  IADD3 R8, -R5, R205, RZ ;  /* 0x000000cd05087210 */ /* 0x000fe40007ffe1ff */
[----:B------:R-:W2:Y:S01]  /*2df0*/  MUFU.TANH R15, R7 ;  /* 0x00000007000f7308 */ /* 0x000ea20000002400 */
[----:B------:R-:W-:Y:S01]  /*2e00*/  LEA.HI R5, R6, R6, RZ, 0x1 ;  /* 0x0000000606057211 */ /* 0x000fe200078f08ff */
[----:B-1----:R-:W-:Y:S02]  /*2e10*/  FMUL.FTZ R10, R72, c[0x0][0x320] ;  /* 0x0000c800480a7a20 */ /* 0x002fe40000410000 */
[----:B---3--:R-:W-:-:S04]  /*2e20*/  FMUL.FTZ R3, R97, c[0x0][0x320] ;  /* 0x0000c80061037a20 */ /* 0x008fc80000410000 */
[----:B------:R-:W1:Y:S08]  /*2e30*/  MUFU.TANH R13, R10 ;  /* 0x0000000a000d7308 */ /* 0x000e700000002400 */
[----:B------:R3:W1:Y:S02]  /*2e40*/  MUFU.TANH R31, R3 ;  /* 0x00000003001f7308 */ /* 0x0006640000002400 */
[----:B---3--:R-:W-:-:S06]  /*2e50*/  FMUL.FTZ R3, R92, c[0x0][0x320] ;  /* 0x0000c8005c037a20 */ /* 0x008fcc0000410000 */
        /* <DEDUP_REMOVED lines=23> */
[----:B---3--:R-:W-:-:S04]  /*2fd0*/  LOP3.LUT R3, R206, 0xffffffe0, RZ, 0xc0, !PT ;  /* 0xffffffe0ce037812 */ /* 0x008fc800078ec0ff */
[----:B------:R-:W-:-:S04]  /*2fe0*/  IADD3 R3, -R3, R210, RZ ;  /* 0x000000d203037210 */ /* 0x000fc80007ffe1ff */
[----:B------:R-:W-:-:S04]  /*2ff0*/  SHF.R.S32.HI R9, RZ, 0x1f, R3 ;  /* 0x0000001fff097819 */ /* 0x000fc80000011403 */
[----:B------:R-:W-:-:S04]  /*3000*/  LEA.HI R9, R9, R3, RZ, 0x2 ;  /* 0x0000000309097211 */ /* 0x000fc800078f10ff */
[----:B------:R-:W-:-:S05]  /*3010*/  LEA.HI.SX32 R7, R9, UR7, 0x1e ;  /* 0x0000000709077c11 */ /* 0x000fca000f8ff2ff */
[----:B------:R-:W-:Y:S01]  /*3020*/  IMAD R11, R8, 0x10, R7 ;  /* 0x00000010080b7824 */ /* 0x000fe200078e0207 */
[C---:B------:R-:W-:Y:S02]  /*3030*/  SHF.L.U32 R7, R5.reuse, 0x5, RZ ;  /* 0x0000000505077819 */ /* 0x040fe400000006ff */
[----:B------:R-:W-:Y:S02]  /*3040*/  LOP3.LUT R8, R5, 0x1ffffffe, RZ, 0xc0, !PT ;  /* 0x1ffffffe05087812 */ /* 0x000fe400078ec0ff */
[----:B------:R-:W-:Y:S02]  /*3050*/  LOP3.LUT R5, R7, 0xffffffc0, RZ, 0xc0, !PT ;  /* 0xffffffc007057812 */ /* 0x000fe400078ec0ff */
[----:B------:R-:W-:Y:S01]  /*3060*/  IADD3.X R7, R24, c[0x0][0x1d0], RZ, PT, !PT ;  /* 0x0000740018077a10 */ /* 0x000fe20003ffe4ff */
[----:B------:R-:W-:Y:S01]  /*3070*/  IMAD.IADD R6, R6, 0x1, -R8 ;  /* 0x0000000106067824 */ /* 0x000fe200078e0a08 */
[----:B------:R-:W-:Y:S01]  /*3080*/  IADD3 R5, R5, R11, RZ ;  /* 0x0000000b05057210 */ /* 0x000fe20007ffe0ff */
[----:B------:R-:W-:-:S04]  /*3090*/  FMUL.FTZ R8, R56, c[0x0][0x320] ;  /* 0x0000c80038087a20 */ /* 0x000fc80000410000 */
[----:B------:R-:W-:Y:S02]  /*30a0*/  IMAD R25, R6, 0x8, R5 ;  /* 0x0000000806197824 */ /* 0x000fe400078e0205 */
[----:B------:R-:W-:Y:S02]  /*30b0*/  FMUL.FTZ R5, R73, c[0x0][0x320] ;  /* 0x0000c80049057a20 */ /* 0x000fe40000410000 */
[----:B------:R-:W-:Y:S01]  /*30c0*/  @P1 IMAD.HI.U32 R6, R25, c[0x0][0x2c8], RZ ;  /* 0x0000b20019061a27 */ /* 0x000fe200078e00ff */
[----:B------:R3:W-:Y:S01]  /*30d0*/  STL [R1+0x28], R25 ;  /* 0x0000281901007387 */ /* 0x0007e20000100800 */
[----:B------:R5:W1:Y:S02]  /*30e0*/  MUFU.TANH R12, R5 ;  /* 0x00000005000c7308 */ /* 0x000a640000002400 */
[----:B-----5:R-:W-:-:S06]  /*30f0*/  FMUL.FTZ R5, R88, c[0x0][0x320] ;  /* 0x0000c80058057a20 */ /* 0x020fcc0000410000 */
[----:B------:R5:W1:Y:S01]  /*3100*/  MUFU.TANH R11, R5 ;  /* 0x00000005000b7308 */ /* 0x000a620000002400 */
[----:B---3--:R-:W-:Y:S02]  /*3110*/  @P0 SHF.R.U32.HI R25, RZ, c[0x0][0x2cc], R6 ;  /* 0x0000b300ff190a19 */ /* 0x008fe40000011606 */
[----:B------:R-:W-:-:S03]  /*3120*/  PLOP3.LUT P0, PT, PT, PT, UP1, 0x40, 0x0 ;  /* 0x000000000000781c */ /* 0x000fc60003f0e818 */
[----:B------:R-:W3:Y:S01]  /*3130*/  SHFL.IDX PT, R6, R25, RZ, 0x1c1f ;  /* 0x001c1fff19067589 */ /* 0x000ee200000e0000 */
[----:B-----5:R-:W-:-:S04]  /*3140*/  FMUL.FTZ R5, R89, c[0x0][0x320] ;  /* 0x0000c80059057a20 */ /* 0x020fc80000410000 */
[----:B------:R5:W1:Y:S02]  /*3150*/  MUFU.TANH R10, R5 ;  /* 0x00000005000a7308 */ /* 0x000a640000002400 */
[----:B-----5:R-:W-:-:S06]  /*3160*/  LOP3.LUT R5, R9, 0x7ffffffc, RZ, 0xc0, !PT ;  /* 0x7ffffffc09057812 */ /* 0x020fcc00078ec0ff */
[----:B------:R-:W1:Y:S01]  /*3170*/  MUFU.TANH R9, R8 ;  /* 0x0000000800097308 */ /* 0x000e620000002400 */
[----:B------:R-:W-:Y:S01]  /*3180*/  IADD3 R3, R3, -R5, RZ ;  /* 0x8000000503037210 */ /* 0x000fe20007ffe0ff */
[----:B------:R-:W-:-:S03]  /*3190*/  FMUL.FTZ R5, R57, c[0x0][0x320] ;  /* 0x0000c80039057a20 */ /* 0x000fc60000410000 */
[----:B------:R-:W-:-:S03]  /*31a0*/  SHF.L.U32 R36, R3, 0x1, RZ ;  /* 0x0000000103247819 */ /* 0x000fc600000006ff */
[----:B------:R5:W1:Y:S01]  /*31b0*/  MUFU.TANH R8, R5 ;  /* 0x0000000500087308 */ /* 0x000a620000002400 */
[----:B------:R-:W-:Y:S01]  /*31c0*/  IADD3 R3, R7, -c[0x0][0x168], -R36 ;  /* 0x80005a0007037a10 */ /* 0x000fe20007ffe824 */
[----:B------:R1:W-:Y:S01]  /*31d0*/  STL [R1+0x20], R36 ;  /* 0x0000202401007387 */ /* 0x0003e20000100800 */
[----:B------:R-:W-:Y:S02]  /*31e0*/  IADD3 R34, -R36, c[0x0][0x1d0], R24 ;  /* 0x0000740024227a10 */ /* 0x000fe40007ffe118 */
[C---:B------:R-:W-:Y:S02]  /*31f0*/  IADD3 R33, R3.reuse, c[0x0][0x328], RZ ;  /* 0x0000ca0003217a10 */ /* 0x040fe40007ffe0ff */
[----:B------:R-:W-:-:S04]  /*3200*/  IADD3 R35, R3, UR10, RZ ;  /* 0x0000000a03237c10 */ /* 0x000fc8000fffe0ff */
[----:B---3--:R-:W-:Y:S01]  /*3210*/  IADD3 R3, R35, R6, RZ ;  /* 0x0000000623037210 */ /* 0x008fe20007ffe0ff */
[----:B-----5:R-:W-:-:S05]  /*3220*/  IMAD.IADD R5, R33, 0x1, R6 ;  /* 0x0000000121057824 */ /* 0x020fca00078e0206 */
[----:B------:R-:W-:Y:S02]  /*3230*/  IMNMX R5, R5, R34, PT ;  /* 0x0000002205057217 */ /* 0x000fe40003800200 */
[----:B-1----:R-:W-:Y:S01]  /*3240*/  IADD3 R36, R24, -R36, RZ ;  /* 0x8000002418247210 */ /* 0x002fe20007ffe0ff */
[----:B------:R-:W-:Y:S05]  /*3250*/  @P0 BRA `(.L_x_462) ;  /* 0x0000015000000947 */ /* 0x000fea0003800000 */
[----:B--2-4-:R-:W-:Y:S01]  /*3260*/  IADD3 R6, R6, c[0x0][0x1d0], RZ ;  /* 0x0000740006067a10 */ /* 0x014fe20007ffe0ff */
[----:B------:R-:W-:Y:S03]  /*3270*/  BSSY B0, `(.L_x_463) ;  /* 0x000000f000007945 */ /* 0x000fe60003800000 */
[----:B------:R-:W-:-:S04]  /*3280*/  IADD3 R6, R6, -c[0x0][0x168], RZ ;  /* 0x80005a0006067a10 */ /* 0x000fc80007ffe0ff */
        /* <DEDUP_REMOVED lines=9> */
.L_x_464:
[----:B------:R-:W-:-:S04]  /*3320*/  MOV R7, c[0x0][0x32c] ;  /* 0x0000cb0000077a02 */ /* 0x000fc80000000f00 */
[----:B------:R-:W-:-:S13]  /*3330*/  ISETP.NE.AND P0, PT, R7, 0x1, PT ;  /* 0x000000010700780c */ /* 0x000fda0003f05270 */
[----:B------:R-:W-:-:S05]  /*3340*/  @P0 IMAD.HI.U32 R7, R6, c[0x0][0x330], RZ ;  /* 0x0000cc0006070a27 */ /* 0x000fca00078e00ff */
[----:B------:R-:W-:Y:S02]  /*3350*/  @P0 SHF.R.U32.HI R6, RZ, c[0x0][0x334], R7 ;  /* 0x0000cd00ff060a19 */ /* 0x000fe40000011607 */
.L_x_465:
[----:B------:R-:W-:Y:S05]  /*3360*/  BSYNC B0 ;  /* 0x0000000000007941 */ /* 0x000fea0003800000 */
.L_x_463:
[----:B------:R-:W-:-:S05]  /*3370*/  IMAD R6, R6, c[0x0][0x32c], R36 ;  /* 0x0000cb0006067a24 */ /* 0x000fca00078e0224 */
[----:B------:R-:W-:Y:S02]  /*3380*/  IADD3 R7, R6, c[0x0][0x32c], RZ ;  /* 0x0000cb0006077a10 */ /* 0x000fe40007ffe0ff */
[----:B------:R-:W-:Y:S02]  /*3390*/  IMNMX R3, R3, R6, !PT ;  /* 0x0000000603037217 */ /* 0x000fe40007800200 */
[----:B------:R-:W-:Y:S02]  /*33a0*/  IMNMX R5, R5, R7, PT ;  /* 0x0000000705057217 */ /* 0x000fe40003800200 */
.L_x_462:
[C---:B--2-4-:R-:W-:Y:S01]  /*33b0*/  ISETP.GE.AND P0, PT, R24.reuse, 0x9, PT ;  /* 0x000000091800780c */ /* 0x054fe20003f06270 */
[----:B------:R-:W1:Y:S01]  /*33c0*/  SHFL.IDX PT, R6, R25, 0x1, 0x1c1f ;  /* 0x003c1f0019067f89 */ /* 0x000e6200000e0000 */
[----:B------:R-:W-:Y:S02]  /*33d0*/  ISETP.GE.AND P1, PT, R24, 0x2, PT ;  /* 0x000000021800780c */ /* 0x000fe40003f26270 */
[----:B------:R-:W-:Y:S02]  /*33e0*/  P2R R54, PR, RZ, 0x1 ;  /* 0x00000001ff367803 */ /* 0x000fe40000000000 */
[----:B------:R-:W-:-:S02]  /*33f0*/  ISETP.GT.AND P0, PT, R3, 0x8, !P0 ;  /* 0x000000080300780c */ /* 0x000fc40004704270 */
[----:B------:R-:W-:Y:S02]  /*3400*/  P2R R55, PR, RZ, 0x2 ;  /* 0x00000002ff377803 */ /* 0x000fe40000000000 */
[----:B------:R-:W-:Y:S02]  /*3410*/  ISETP.LT.OR P0, PT, R5, 0x9, P0 ;  /* 0x000000090500780c */ /* 0x000fe40000701670 */
[----:B------:R-:W-:Y:S02]  /*3420*/  ISETP.GT.AND P1, PT, R3, 0x1, !P1 ;  /* 0x000000010300780c */ /* 0x000fe40004f24270 */
[----:B------:R-:W-:Y:S02]  /*3430*/  ISETP.GE.AND P2, PT, R24, 0x11, PT ;  /* 0x000000111800780c */ /* 0x000fe40003f46270 */
[----:B------:R-:W-:Y:S02]  /*3440*/  FSEL R73, R30, -INF , !P0 ;  /* 0xff8000001e497808 */ /* 0x000fe40004000000 */
[----:B------:R-:W-:-:S02]  /*3450*/  ISETP.LT.OR P1, PT, R5, 0x2, P1 ;  /* 0x000000020500780c */ /* 0x000fc40000f21670 */
[----:B------:R-:W-:Y:S02]  /*3460*/  ISETP.GT.AND P0, PT, R3, 0x10, !P2 ;  /* 0x000000100300780c */ /* 0x000fe40005704270 */
[----:B------:R-:W-:Y:S02]  /*3470*/  ISETP.GE.AND P3, PT, R24, 0xa, PT ;  /* 0x0000000a1800780c */ /* 0x000fe40003f66270 */
[----:B------:R-:W-:Y:S02]  /*3480*/  FSEL R64, R31, -INF , !P1 ;  /* 0xff8000001f407808 */ /* 0x000fe40004800000 */
[----:B------:R-:W-:Y:S02]  /*3490*/  P2R R52, PR, RZ, 0x4 ;  /* 0x00000004ff347803 */ /* 0x000fe40000000000 */
[----:B------:R-:W-:Y:S02]  /*34a0*/  ISETP.LT.OR P0, PT, R5, 0x11, P0 ;  /* 0x000000110500780c */ /* 0x000fe40000701670 */
[----:B------:R-:W-:-:S02]  /*34b0*/  ISETP.GT.AND P1, PT, R3, 0x9, !P3 ;  /* 0x000000090300780c */ /* 0x000fc40005f24270 */
[----:B------:R-:W-:Y:S02]  /*34c0*/  ISETP.GE.AND P2, PT, R24, 0x12, PT ;  /* 0x000000121800780c */ /* 0x000fe40003f46270 */
[----:B------:R-:W-:Y:S02]  /*34d0*/  FSEL R77, R28, -INF , !P0 ;  /* 0xff8000001c4d7808 */ /* 0x000fe40004000000 */
[----:B------:R-:W-:Y:S02]  /*34e0*/  ISETP.LT.OR P1, PT, R5, 0xa, P1 ;  /* 0x0000000a0500780c */ /* 0x000fe40000f21670 */
[----:B------:R-:W-:Y:S02]  /*34f0*/  ISETP.GT.AND P0, PT, R3, 0x11, !P2 ;  /* 0x000000110300780c */ /* 0x000fe40005704270 */
[----:B------:R-:W-:Y:S02]  /*3500*/  FSEL R76, R29, -INF , !P1 ;  /* 0xff8000001d4c7808 */ /* 0x000fe40004800000 */
[----:B------:R-:W-:-:S02]  /*3510*/  ISETP.LT.OR P0, PT, R5, 0x12, P0 ;  /* 0x000000120500780c */ /* 0x000fc40000701670 */
[C---:B------:R-:W-:Y:S02]  /*3520*/  ISETP.GE.AND P1, PT, R24.reuse, 0x19, PT ;  /* 0x000000191800780c */ /* 0x040fe40003f26270 */
[----:B------:R-:W-:Y:S02]  /*3530*/  FSEL R81, R27, -INF , !P0 ;  /* 0xff8000001b517808 */ /* 0x000fe40004000000 */
[----:B------:R-:W-:Y:S02]  /*3540*/  ISETP.GT.AND P0, PT, R3, 0x18, !P1 ;  /* 0x000000180300780c */ /* 0x000fe40004f04270 */
[----:B------:R-:W-:Y:S02]  /*3550*/  P2R R50, PR, RZ, 0x2 ;  /* 0x00000002ff327803 */ /* 0x000fe40000000000 */
[----:B------:R-:W-:Y:S02]  /*3560*/  ISETP.LT.OR P0, PT, R5, 0x19, P0 ;  /* 0x000000190500780c */ /* 0x000fe40000701670 */
[----:B------:R-:W-:-:S02]  /*3570*/  ISETP.GE.AND P1, PT, R24, 0x1a, PT ;  /* 0x0000001a1800780c */ /* 0x000fc40003f26270 */
[----:B------:R-:W-:Y:S02]  /*3580*/  FSEL R84, R26, -INF , !P0 ;  /* 0xff8000001a547808 */ /* 0x000fe40004000000 */
[----:B------:R-:W-:Y:S02]  /*3590*/  ISETP.GT.AND P0, PT, R3, 0x19, !P1 ;  /* 0x000000190300780c */ /* 0x000fe40004f04270 */
[----:B------:R-:W-:Y:S02]  /*35a0*/  P2R R49, PR, RZ, 0x2 ;  /* 0x00000002ff317803 */ /* 0x000fe40000000000 */
[----:B------:R-:W-:Y:S02]  /*35b0*/  ISETP.LT.OR P0, PT, R5, 0x1a, P0 ;  /* 0x0000001a0500780c */ /* 0x000fe40000701670 */
[----:B------:R-:W-:Y:S02]  /*35c0*/  ISETP.GE.AND P1, PT, R24, 0x21, PT ;  /* 0x000000211800780c */ /* 0x000fe40003f26270 */
[----:B------:R-:W-:-:S02]  /*35d0*/  FSEL R85, R23, -INF , !P0 ;  /* 0xff80000017557808 */ /* 0x000fc40004000000 */
[----:B------:R-:W-:Y:S02]  /*35e0*/  ISETP.GT.AND P0, PT, R3, 0x20, !P1 ;  /* 0x000000200300780c */ /* 0x000fe40004f04270 */
[----:B------:R-:W-:Y:S02]  /*35f0*/  P2R R48, PR, RZ, 0x2 ;  /* 0x00000002ff307803 */ /* 0x000fe40000000000 */
[----:B------:R-:W-:Y:S02]  /*3600*/  ISETP.LT.OR P0, PT, R5, 0x21, P0 ;  /* 0x000000210500780c */ /* 0x000fe40000701670 */
[----:B------:R-:W-:Y:S02]  /*3610*/  ISETP.GE.AND P1, PT, R24, 0x22, PT ;  /* 0x000000221800780c */ /* 0x000fe40003f26270 */
[----:B------:R-:W-:Y:S02]  /*3620*/  FSEL R97, R22, -INF , !P0 ;  /* 0xff80000016617808 */ /* 0x000fe40004000000 */
[----:B------:R-:W-:-:S02]  /*3630*/  ISETP.GT.AND P0, PT, R3, 0x21, !P1 ;  /* 0x000000210300780c */ /* 0x000fc40004f04270 */
[----:B------:R-:W-:Y:S02]  /*3640*/  P2R R47, PR, RZ, 0x2 ;  /* 0x00000002ff2f7803 */ /* 0x000fe40000000000 */
[----:B------:R-:W-:Y:S02]  /*3650*/  ISETP.LT.OR P0, PT, R5, 0x22, P0 ;  /* 0x000000220500780c */ /* 0x000fe40000701670 */
[----:B------:R-:W-:Y:S02]  /*3660*/  ISETP.GE.AND P1, PT, R24, 0x29, PT ;  /* 0x000000291800780c */ /* 0x000fe40003f26270 */
[----:B------:R-:W-:Y:S02]  /*3670*/  FSEL R100, R21, -INF , !P0 ;  /* 0xff80000015647808 */ /* 0x000fe40004000000 */
[----:B------:R-:W-:Y:S02]  /*3680*/  ISETP.GT.AND P0, PT, R3, 0x28, !P1 ;  /* 0x000000280300780c */ /* 0x000fe40004f04270 */
[----:B------:R-:W-:-:S02]  /*3690*/  P2R R46, PR, RZ, 0x2 ;  /* 0x00000002ff2e7803 */ /* 0x000fc40000000000 */
[----:B------:R-:W-:Y:S02]  /*36a0*/  ISETP.LT.OR P0, PT, R5, 0x29, P0 ;  /* 0x000000290500780c */ /* 0x000fe40000701670 */
[----:B------:R-:W-:Y:S02]  /*36b0*/  ISETP.GE.AND P1, PT, R24, 0x2a, PT ;  /* 0x0000002a1800780c */ /* 0x000fe40003f26270 */
[----:B------:R-:W-:Y:S02]  /*36c0*/  FSEL R101, R20, -INF , !P0 ;  /* 0xff80000014657808 */ /* 0x000fe40004000000 */
[----:B------:R-:W-:Y:S02]  /*36d0*/  ISETP.GT.AND P0, PT, R3, 0x29, !P1 ;  /* 0x000000290300780c */ /* 0x000fe40004f04270 */
[----:B------:R-:W-:Y:S02]  /*36e0*/  P2R R45, PR, RZ, 0x2 ;  /* 0x00000002ff2d7803 */ /* 0x000fe40000000000 */
        /* <DEDUP_REMOVED lines=14> */
[----:B------:R-:W-:Y:S02]  /*37d0*/  ISETP.GE.AND P5, PT, R24, 0x3a, PT ;  /* 0x0000003a1800780c */ /* 0x000fe40003fa6270 */
[----:B------:R-:W-:Y:S02]  /*37e0*/  ISETP.LT.OR P0, PT, R5, 0x39, P0 ;  /* 0x000000390500780c */ /* 0x000fe40000701670 */
[----:B------:R-:W-:Y:S02]  /*37f0*/  P2R R53, PR, RZ, 0x8 ;  /* 0x00000008ff357803 */ /* 0x000fe40000000000 */
[----:B------:R-:W-:Y:S02]  /*3800*/  FSEL R170, R17, -INF , !P0 ;  /* 0xff80000011aa7808 */ /* 0x000fe40004000000 */
[----:B------:R-:W-:-:S02]  /*3810*/  ISETP.GT.AND P0, PT, R3, 0x39, !P5 ;  /* 0x000000390300780c */ /* 0x000fc40006f04270 */
[----:B------:R-:W-:Y:S02]  /*3820*/  ISETP.GE.AND P3, PT, R24, 0x41, PT ;  /* 0x000000411800780c */ /* 0x000fe40003f66270 */
[----:B------:R-:W-:Y:S02]  /*3830*/  ISETP.LT.OR P0, PT, R5, 0x3a, P0 ;  /* 0x0000003a0500780c */ /* 0x000fe40000701670 */
[----:B------:R-:W-:Y:S02]  /*3840*/  P2R R51, PR, RZ, 0x4 ;  /* 0x00000004ff337803 */ /* 0x000fe40000000000 */
[----:B------:R-:W-:Y:S02]  /*3850*/  FSEL R171, R16, -INF , !P0 ;  /* 0xff80000010ab7808 */ /* 0x000fe40004000000 */
[----:B------:R-:W-:Y:S02]  /*3860*/  ISETP.GT.AND P0, PT, R3, 0x40, !P3 ;  /* 0x000000400300780c */ /* 0x000fe40005f04270 */
[----:B------:R-:W-:-:S02]  /*3870*/  ISETP.GE.AND P2, PT, R24, 0x42, PT ;  /* 0x000000421800780c */ /* 0x000fc40003f46270 */
[----:B------:R-:W-:Y:S02]  /*3880*/  ISETP.LT.OR P0, PT, R5, 0x41, P0 ;  /* 0x000000410500780c */ /* 0x000fe40000701670 */
[----:B------:R-:W-:Y:S02]  /*3890*/  P2R R42, PR, RZ, 0x2 ;  /* 0x00000002ff2a7803 */ /* 0x000fe40000000000 */
[----:B------:R-:W-:Y:S02]  /*38a0*/  FSEL R172, R15, -INF , !P0 ;  /* 0xff8000000fac7808 */ /* 0x000fe40004000000 */
[----:B------:R-:W-:Y:S02]  /*38b0*/  ISETP.GT.AND P0, PT, R3, 0x41, !P2 ;  /* 0x000000410300780c */ /* 0x000fe40005704270 */
[----:B------:R-:W-:Y:S02]  /*38c0*/  ISETP.GE.AND P1, PT, R24, 0x49, PT ;  /* 0x000000491800780c */ /* 0x000fe40003f26270 */
[----:B------:R-:W-:-:S02]  /*38d0*/  ISETP.LT.OR P0, PT, R5, 0x42, P0 ;  /* 0x000000420500780c */ /* 0x000fc40000701670 */
[----:B------:R-:W-:Y:S02]  /*38e0*/  P2R R41, PR, RZ, 0x2 ;  /* 0x00000002ff297803 */ /* 0x000fe40000000000 */
[----:B------:R-:W-:Y:S02]  /*38f0*/  FSEL R191, R14, -INF , !P0 ;  /* 0xff8000000ebf7808 */ /* 0x000fe40004000000 */
[----:B------:R-:W-:Y:S02]  /*3900*/  ISETP.GT.AND P0, PT, R3, 0x48, !P1 ;  /* 0x000000480300780c */ /* 0x000fe40004f04270 */
[----:B------:R-:W-:Y:S02]  /*3910*/  ISETP.GE.AND P1, PT, R24, 0x4a, PT ;  /* 0x0000004a1800780c */ /* 0x000fe40003f26270 */
[----:B------:R-:W-:Y:S02]  /*3920*/  ISETP.LT.OR P0, PT, R5, 0x49, P0 ;  /* 0x000000490500780c */ /* 0x000fe40000701670 */
[----:B------:R-:W-:-:S02]  /*3930*/  P2R R40, PR, RZ, 0x2 ;  /* 0x00000002ff287803 */ /* 0x000fc40000000000 */
[----:B------:R-:W-:Y:S02]  /*3940*/  FSEL R192, R13, -INF , !P0 ;  /* 0xff8000000dc07808 */ /* 0x000fe40004000000 */
[----:B------:R-:W-:Y:S02]  /*3950*/  ISETP.GT.AND P0, PT, R3, 0x49, !P1 ;  /* 0x000000490300780c */ /* 0x000fe40004f04270 */
[----:B------:R-:W-:Y:S02]  /*3960*/  ISETP.GE.AND P1, PT, R24, 0x51, PT ;  /* 0x000000511800780c */ /* 0x000fe40003f26270 */
[----:B------:R-:W-:Y:S02]  /*3970*/  ISETP.LT.OR P0, PT, R5, 0x4a, P0 ;  /* 0x0000004a0500780c */ /* 0x000fe40000701670 */
[----:B------:R-:W-:Y:S02]  /*3980*/  P2R R39, PR, RZ, 0x2 ;  /* 0x00000002ff277803 */ /* 0x000fe40000000000 */
[----:B------:R-:W-:-:S02]  /*3990*/  FSEL R193, R12, -INF , !P0 ;  /* 0xff8000000cc17808 */ /* 0x000fc40004000000 */
[----:B------:R-:W-:Y:S02]  /*39a0*/  ISETP.GT.AND P0, PT, R3, 0x50, !P1 ;  /* 0x000000500300780c */ /* 0x000fe40004f04270 */
[C---:B------:R-:W-:Y:S02]  /*39b0*/  ISETP.GE.AND P1, PT, R24.reuse, 0x52, PT ;  /* 0x000000521800780c */ /* 0x040fe40003f26270 */
        /* <DEDUP_REMOVED lines=8> */
[----:B------:R-:W-:-:S04]  /*3a40*/  ISETP.GT.AND P0, PT, R3, 0x58, !P4 ;  /* 0x000000580300780c */ /* 0x000fc80006704270 */
[----:B------:R-:W-:-:S04]  /*3a50*/  ISETP.LT.OR P0, PT, R5, 0x59, P0 ;  /* 0x000000590500780c */ /* 0x000fc80000701670 */
[----:B------:R-:W-:Y:S02]  /*3a60*/  FSEL R200, R9, -INF , !P0 ;  /* 0xff80000009c87808 */ /* 0x000fe40004000000 */
[----:B------:R-:W-:-:S04]  /*3a70*/  ISETP.GT.AND P0, PT, R3, RZ, !P1 ;  /* 0x000000ff0300720c */ /* 0x000fc80004f04270 */
[----:B------:R-:W-:-:S04]  /*3a80*/  ISETP.LT.OR P0, PT, R5, 0x1, P0 ;  /* 0x000000010500780c */ /* 0x000fc80000701670 */
[----:B------:R-:W-:Y:S02]  /*3a90*/  FSEL R61, R37, -INF , !P0 ;  /* 0xff800000253d7808 */ /* 0x000fe40004000000 */
[----:B------:R-:W-:-:S04]  /*3aa0*/  ISETP.GE.AND P0, PT, R24, 0x5a, PT ;  /* 0x0000005a1800780c */ /* 0x000fc80003f06270 */
[----:B------:R-:W-:Y:S02]  /*3ab0*/  P2R R37, PR, RZ, 0x1 ;  /* 0x00000001ff257803 */ /* 0x000fe40000000000 */
[----:B------:R-:W-:Y:S01]  /*3ac0*/  ISETP.GT.AND P0, PT, R3, 0x59, !P0 ;  /* 0x000000590300780c */ /* 0x000fe20004704270 */
[----:B------:R-:W-:-:S03]  /*3ad0*/  FMUL.FTZ R3, R63, c[0x0][0x320] ;  /* 0x0000c8003f037a20 */ /* 0x000fc60000410000 */
[----:B------:R-:W-:Y:S01]  /*3ae0*/  ISETP.LT.OR P0, PT, R5, 0x5a, P0 ;  /* 0x0000005a0500780c */ /* 0x000fe20000701670 */
[----:B------:R2:W3:Y:S01]  /*3af0*/  MUFU.TANH R32, R3 ;  /* 0x0000000300207308 */ /* 0x0004e20000002400 */
[----:B------:R-:W-:Y:S02]  /*3b00*/  FMUL.FTZ R5, R103, c[0x0][0x320] ;  /* 0x0000c80067057a20 */ /* 0x000fe40000410000 */
[----:B------:R-:W-:Y:S02]  /*3b10*/  FSEL R202, R8, -INF , !P0 ;  /* 0xff80000008ca7808 */ /* 0x000fe40004000000 */
[----:B------:R-:W-:-:S03]  /*3b20*/  PLOP3.LUT P0, PT, PT, PT, UP1, 0x40, 0x0 ;  /* 0x000000000000781c */ /* 0x000fc60003f0e818 */
[----:B------:R1:W4:Y:S01]  /*3b30*/  MUFU.TANH R12, R5 ;  /* 0x00000005000c7308 */ /* 0x0003220000002400 */
[----:B--2---:R-:W-:-:S07]  /*3b40*/  FMUL.FTZ R3, R86, c[0x0][0x320] ;  /* 0x0000c80056037a20 */ /* 0x004fce0000410000 */
[----:B------:R2:W2:Y:S01]  /*3b50*/  MUFU.TANH R31, R3 ;  /* 0x00000003001f7308 */ /* 0x0004a20000002400 */
[----:B-1----:R-:W-:-:S05]  /*3b60*/  IMAD.IADD R5, R33, 0x1, R6 ;  /* 0x0000000121057824 */ /* 0x002fca00078e0206 */
[----:B------:R-:W-:Y:S01]  /*3b70*/  IMNMX R5, R5, R34, PT ;  /* 0x0000002205057217 */ /* 0x000fe20003800200 */
[----:B--2---:R-:W-:-:S04]  /*3b80*/  FMUL.FTZ R3, R87, c[0x0][0x320] ;  /* 0x0000c80057037a20 */ /* 0x004fc80000410000 */
[----:B------:R1:W2:Y:S02]  /*3b90*/  MUFU.TANH R30, R3 ;  /* 0x00000003001e7308 */ /* 0x0002a40000002400 */
        /* <DEDUP_REMOVED lines=40> */
[----:B-1----:R-:W-:Y:S01]  /*3e20*/  IMAD.IADD R3, R35, 0x1, R6 ;  /* 0x0000000123037824 */ /* 0x002fe200078e0206 */
[----:B------:R-:W-:Y:S05]  /*3e30*/  @P0 BRA `(.L_x_466) ;  /* 0x0000015000000947 */ /* 0x000fea0003800000 */
[----:B--234-:R-:W-:Y:S01]  /*3e40*/  IADD3 R6, R6, c[0x0][0x1d0], RZ ;  /* 0x0000740006067a10 */ /* 0x01cfe20007ffe0ff */
        /* <DEDUP_REMOVED lines=11> */
.L_x_468:
[----:B------:R-:W-:-:S04]  /*3f00*/  MOV R7, c[0x0][0x32c] ;  /* 0x0000cb0000077a02 */ /* 0x000fc80000000f00 */
[----:B------:R-:W-:-:S13]  /*3f10*/  ISETP.NE.AND P0, PT, R7, 0x1, PT ;  /* 0x000000010700780c */ /* 0x000fda0003f05270 */
[----:B------:R-:W-:-:S05]  /*3f20*/  @P0 IMAD.HI.U32 R7, R6, c[0x0][0x330], RZ ;  /* 0x0000cc0006070a27 */ /* 0x000fca00078e00ff */
[----:B------:R-:W-:Y:S02]  /*3f30*/  @P0 SHF.R.U32.HI R6, RZ, c[0x0][0x334], R7 ;  /* 0x0000cd00ff060a19 */ /* 0x000fe40000011607 */
.L_x_469:
[----:B------:R-:W-:Y:S05]  /*3f40*/  BSYNC B0 ;  /* 0x0000000000007941 */ /* 0x000fea0003800000 */
.L_x_467:
[----:B------:R-:W-:-:S05]  /*3f50*/  IMAD R6, R6, c[0x0][0x32c], R36 ;  /* 0x0000cb0006067a24 */ /* 0x000fca00078e0224 */
[----:B------:R-:W-:Y:S02]  /*3f60*/  IADD3 R7, R6, c[0x0][0x32c], RZ ;  /* 0x0000cb0006077a10 */ /* 0x000fe40007ffe0ff */
[----:B------:R-:W-:Y:S02]  /*3f70*/  IMNMX R3, R3, R6, !PT ;  /* 0x0000000603037217 */ /* 0x000fe40007800200 */
[----:B------:R-:W-:Y:S02]  /*3f80*/  IMNMX R5, R5, R7, PT ;  /* 0x0000000705057217 */ /* 0x000fe40003800200 */
.L_x_466:
[----:B--234-:R-:W-:Y:S01]  /*3f90*/  ISETP.NE.AND P0, PT, R55, RZ, PT ;  /* 0x000000ff3700720c */ /* 0x01cfe20003f05270 */
[----:B------:R-:W1:Y:S03]  /*3fa0*/  SHFL.IDX PT, R6, R25, 0x2, 0x1c1f ;  /* 0x005c1f0019067f89 */ /* 0x000e6600000e0000 */
[----:B------:R-:W-:-:S04]  /*3fb0*/  ISETP.GT.AND P0, PT, R3, 0x1, !P0 ;  /* 0x000000010300780c */ /* 0x000fc80004704270 */
[----:B------:R-:W-:-:S04]  /*3fc0*/  ISETP.LT.OR P0, PT, R5, 0x2, P0 ;  /* 0x000000020500780c */ /* 0x000fc80000701670 */
[----:B------:R-:W-:Y:S02]  /*3fd0*/  FSEL R57, R28, -INF , !P0 ;  /* 0xff8000001c397808 */ /* 0x000fe40004000000 */
[----:B------:R-:W-:-:S04]  /*3fe0*/  ISETP.NE.AND P0, PT, R54, RZ, PT ;  /* 0x000000ff3600720c */ /* 0x000fc80003f05270 */
        /* <DEDUP_REMOVED lines=79> */
[----:B------:R-:W-:-:S04]  /*44e0*/  ISETP.GT.AND P0, PT, R3, RZ, !P1 ;  /* 0x000000ff0300720c */ /* 0x000fc80004f04270 */
[----:B------:R-:W-:-:S04]  /*44f0*/  ISETP.LT.OR P0, PT, R5, 0x1, P0 ;  /* 0x000000010500780c */ /* 0x000fc80000701670 */
[----:B------:R-:W-:Y:S02]  /*4500*/  FSEL R56, R29, -INF , !P0 ;  /* 0xff8000001d387808 */ /* 0x000fe40004000000 */
[----:B------:R-:W-:-:S04]  /*4510*/  ISETP.NE.AND P0, PT, R37, RZ, PT ;  /* 0x000000ff2500720c */ /* 0x000fc80003f05270 */
        /* <DEDUP_REMOVED lines=68> */
.L_x_472:
[----:B------:R-:W-:-:S04]  /*4960*/  MOV R7, c[0x0][0x32c] ;  /* 0x0000cb0000077a02 */ /* 0x000fc80000000f00 */
[----:B------:R-:W-:-:S13]  /*4970*/  ISETP.NE.AND P0, PT, R7, 0x1, PT ;  /* 0x000000010700780c */ /* 0x000fda0003f05270 */
[----:B------:R-:W-:-:S05]  /*4980*/  @P0 IMAD.HI.U32 R7, R6, c[0x0][0x330], RZ ;  /* 0x0000cc0006070a27 */ /* 0x000fca00078e00ff */
[----:B------:R-:W-:Y:S02]  /*4990*/  @P0 SHF.R.U32.HI R6, RZ, c[0x0][0x334], R7 ;  /* 0x0000cd00ff060a19 */ /* 0x000fe40000011607 */
.L_x_473:
[----:B------:R-:W-:Y:S05]  /*49a0*/  BSYNC B0 ;  /* 0x0000000000007941 */ /* 0x000fea0003800000 */
.L_x_471:
[----:B------:R-:W-:-:S05]  /*49b0*/  IMAD R6, R6, c[0x0][0x32c], R36 ;  /* 0x0000cb0006067a24 */ /* 0x000fca00078e0224 */
[----:B------:R-:W-:Y:S02]  /*49c0*/  IADD3 R7, R6, c[0x0][0x32c], RZ ;  /* 0x0000cb0006077a10 */ /* 0x000fe40007ffe0ff */
[----:B------:R-:W-:Y:S02]  /*49d0*/  IMNMX R3, R3, R6, !PT ;  /* 0x0000000603037217 */ /* 0x000fe40007800200 */
[----:B------:R-:W-:Y:S02]  /*49e0*/  IMNMX R5, R5, R7, PT ;  /* 0x0000000705057217 */ /* 0x000fe40003800200 */
.L_x_470:
        /* <DEDUP_REMOVED lines=93> */
[----:B-1----:R-:W-:Y:S02]  /*4fc0*/  IMAD.IADD R5, R33, 0x1, R6 ;  /* 0x0000000121057824 */ /* 0x002fe400078e0206 */
[----:B------:R-:W-:Y:S02]  /*4fd0*/  FSEL R201, R8, -INF , !P0 ;  /* 0xff80000008c97808 */ /* 0x000fe40004000000 */
[----:B------:R-:W-:Y:S02]  /*4fe0*/  PLOP3.LUT P0, PT, PT, PT, UP1, 0x40, 0x0 ;  /* 0x000000000000781c */ /* 0x000fe40003f0e818 */
[----:B------:R-:W-:Y:S01]  /*4ff0*/  IMNMX R5, R5, R34, PT ;  /* 0x0000002205057217 */ /* 0x000fe20003800200 */
[----:B--2---:R-:W-:-:S04]  /*5000*/  FMUL.FTZ R3, R119, c[0x0][0x320] ;  /* 0x0000c80077037a20 */ /* 0x004fc80000410000 */
[----:B------:R1:W2:Y:S02]  /*5010*/  MUFU.TANH R24, R3 ;  /* 0x0000000300187308 */ /* 0x0002a40000002400 */
[----:B-1----:R-:W-:-:S06]  /*5020*/  FMUL.FTZ R3, R138, c[0x0][0x320] ;  /* 0x0000c8008a037a20 */ /* 0x002fcc0000410000 */
[----:B------:R1:W4:Y:S02]  /*5030*/  MUFU.TANH R23, R3 ;  /* 0x0000000300177308 */ /* 0x0003240000002400 */
        /* <DEDUP_REMOVED lines=56> */
.L_x_476:
[----:B------:R-:W-:-:S04]  /*53c0*/  MOV R7, c[0x0][0x32c] ;  /* 0x0000cb0000077a02 */ /* 0x000fc80000000f00 */
[----:B------:R-:W-:-:S13]  /*53d0*/  ISETP.NE.AND P0, PT, R7, 0x1, PT ;  /* 0x000000010700780c */ /* 0x000fda0003f05270 */
[----:B------:R-:W-:-:S05]  /*53e0*/  @P0 IMAD.HI.U32 R7, R6, c[0x0][0x330], RZ ;  /* 0x0000cc0006070a27 */ /* 0x000fca00078e00ff */
[----:B------:R-:W-:Y:S02]  /*53f0*/  @P0 SHF.R.U32.HI R6, RZ, c[0x0][0x334], R7 ;  /* 0x0000cd00ff060a19 */ /* 0x000fe40000011607 */
.L_x_477:
[----:B------:R-:W-:Y:S05]  /*5400*/  BSYNC B0 ;  /* 0x0000000000007941 */ /* 0x000fea0003800000 */
.L_x_475:
[----:B------:R-:W-:-:S05]  /*5410*/  IMAD R6, R6, c[0x0][0x32c], R36 ;  /* 0x0000cb0006067a24 */ /* 0x000fca00078e0224 */
[----:B------:R-:W-:Y:S02]  /*5420*/  IADD3 R7, R6, c[0x0][0x32c], RZ ;  /* 0x0000cb0006077a10 */ /* 0x000fe40007ffe0ff */
[----:B------:R-:W-:Y:S02]  /*5430*/  IMNMX R3, R3, R6, !PT ;  /* 0x0000000603037217 */ /* 0x000fe40007800200 */
[----:B------:R-:W-:Y:S02]  /*5440*/  IMNMX R5, R5, R7, PT ;  /* 0x0000000705057217 */ /* 0x000fe40003800200 */
.L_x_474:
[----:B--234-:R-:W-:Y:S01]  /*5450*/  ISETP.NE.AND P0, PT, R55, RZ, PT ;  /* 0x000000ff3700720c */ /* 0x01cfe20003f05270 */
[----:B------:R-:W-:Y:S01]  /*5460*/  IMAD.SHL.U32 R209, R0, 0x2, RZ ;  /* 0x0000000200d17824 */ /* 0x000fe200078e00ff */
[----:B------:R-:W-:Y:S01]  /*5470*/  P2R R25, PR, RZ, 0x40 ;  /* 0x00000040ff197803 */ /* 0x000fe20000000000 */
[----:B------:R-:W-:Y:S01]  /*5480*/  ULDC.64 UR4, c[0x0][0x2c8] ;  /* 0x0000b20000047ab9 */ /* 0x000fe20000000a00 */
[----:B------:R-:W-:Y:S01]  /*5490*/  ISETP.GT.AND P0, PT, R3, 0x1, !P0 ;  /* 0x000000010300780c */ /* 0x000fe20004704270 */
[--C-:B------:R-:W-:Y:S01]  /*54a0*/  IMAD R210, R4, 0x2, R209.reuse ;  /* 0x0000000204d27824 */ /* 0x100fe200078e02d1 */
[----:B------:R-:W-:Y:S01]  /*54b0*/  ISETP.NE.AND P6, PT, R53, RZ, PT ;  /* 0x000000ff3500720c */ /* 0x000fe20003fc5270 */
[C---:B------:R-:W-:Y:S01]  /*54c0*/  IMAD R212, R2.reuse, 0x2, R209 ;  /* 0x0000000202d47824 */ /* 0x040fe200078e02d1 */
[----:B------:R-:W-:Y:S01]  /*54d0*/  ISETP.LT.OR P0, PT, R5, 0x2, P0 ;  /* 0x000000020500780c */ /* 0x000fe20000701670 */
[----:B------:R-:W-:Y:S01]  /*54e0*/  IMAD R211, R2, 0x2, R210 ;  /* 0x0000000202d37824 */ /* 0x000fe200078e02d2 */
[----:B------:R-:W-:Y:S01]  /*54f0*/  FMNMX.FTZ R72, R61, R64, !PT ;  /* 0x000000403d487209 */ /* 0x000fe20007810000 */
[----:B------:R-:W-:Y:S01]  /*5500*/  LDSM.16.MT88.4 R88, [R209+0x900] ;  /* 0x00090000d158783b */ /* 0x000fe20000004200 */
[----:B------:R-:W-:Y:S01]  /*5510*/  FSEL R69, R15, -INF , !P0 ;  /* 0xff8000000f457808 */ /* 0x000fe20004000000 */
[----:B------:R-:W-:Y:S01]  /*5520*/  UIMAD.WIDE.U32 UR14, UR7, UR4, URZ ;  /* 0x00000004070e72a5 */ /* 0x000fe2000f8e003f */
[----:B------:R-:W-:Y:S01]  /*5530*/  ISETP.NE.AND P0, PT, R54, RZ, PT ;  /* 0x000000ff3600720c */ /* 0x000fe20003f05270 */
[----:B------:R-:W-:Y:S01]  /*5540*/  LDSM.16.MT88.4 R108, [R209+0x1100] ;  /* 0x00110000d16c783b */ /* 0x000fe20000004200 */
[----:B------:R-:W-:Y:S01]  /*5550*/  FMNMX.FTZ R72, R73, R72, !PT ;  /* 0x0000004849487209 */ /* 0x000fe20007810000 */
[----:B------:R-:W-:Y:S01]  /*5560*/  @UP2 USHF.R.U32.HI UR7, URZ, UR5, UR15 ;  /* 0x000000053f072299 */ /* 0x000fe2000801160f */
[----:B------:R-:W-:-:S02]  /*5570*/  ISETP.GT.AND P0, PT, R3, 0x8, !P0 ;  /* 0x000000080300780c */ /* 0x000fc40004704270 */
[----:B------:R-:W-:Y:S01]  /*5580*/  FMNMX.FTZ R72, R76, R72, !PT ;  /* 0x000000484c487209 */ /* 0x000fe20007810000 */
[----:B------:R-:W-:Y:S01]  /*5590*/  UIADD3 UR4, UR6, UR7, URZ ;  /* 0x0000000706047290 */ /* 0x000fe2000fffe03f */
[----:B------:R-:W-:Y:S02]  /*55a0*/  ISETP.LT.OR P0, PT, R5, 0x9, P0 ;  /* 0x000000090500780c */ /* 0x000fe40000701670 */
[----:B------:R-:W-:Y:S01]  /*55b0*/  FMNMX.FTZ R72, R77, R72, !PT ;  /* 0x000000484d487209 */ /* 0x000fe20007810000 */
[----:B------:R-:W-:Y:S01]  /*55c0*/  ULDC UR7, c[0x0][0x328] ;  /* 0x0000ca0000077ab9 */ /* 0x000fe20000000800 */
[----:B------:R-:W-:Y:S01]  /*55d0*/  FSEL R74, R26, -INF , !P0 ;  /* 0xff8000001a4a7808 */ /* 0x000fe20004000000 */
[----:B------:R-:W-:Y:S01]  /*55e0*/  UIADD3 UR7, UR4, UR7, URZ ;  /* 0x0000000704077290 */ /* 0x000fe2000fffe03f */
[----:B------:R-:W-:Y:S02]  /*55f0*/  ISETP.GT.AND P0, PT, R3, 0x9, !P6 ;  /* 0x000000090300780c */ /* 0x000fe40007704270 */
[----:B------:R-:W-:-:S02]  /*5600*/  FMNMX.FTZ R72, R81, R72, !PT ;  /* 0x0000004851487209 */ /* 0x000fc40007810000 */
[----:B------:R-:W-:Y:S02]  /*5610*/  ISETP.LT.OR P0, PT, R5, 0xa, P0 ;  /* 0x0000000a0500780c */ /* 0x000fe40000701670 */
[----:B------:R-:W-:Y:S02]  /*5620*/  FMNMX.FTZ R72, R84, R72, !PT ;  /* 0x0000004854487209 */ /* 0x000fe40007810000 */
[----:B------:R-:W-:Y:S02]  /*5630*/  FSEL R75, R18, -INF , !P0 ;  /* 0xff800000124b7808 */ /* 0x000fe40004000000 */
[----:B------:R-:W-:Y:S02]  /*5640*/  ISETP.NE.AND P0, PT, R52, RZ, PT ;  /* 0x000000ff3400720c */ /* 0x000fe40003f05270 */
[----:B------:R-:W-:Y:S01]  /*5650*/  FMNMX.FTZ R72, R85, R72, !PT ;  /* 0x0000004855487209 */ /* 0x000fe20007810000 */
[----:B------:R-:W-:Y:S01]  /*5660*/  LDSM.16.MT88.4 R52, [R209+0x100] ;  /* 0x00010000d134783b */ /* 0x000fe20000004200 */
[----:B------:R-:W-:-:S02]  /*5670*/  ISETP.GT.AND P0, PT, R3, 0x10, !P0 ;  /* 0x000000100300780c */ /* 0x000fc40004704270 */
[----:B------:R-:W-:Y:S02]  /*5680*/  FMNMX.FTZ R72, R97, R72, !PT ;  /* 0x0000004861487209 */ /* 0x000fe40007810000 */
[----:B------:R-:W-:Y:S02]  /*5690*/  ISETP.LT.OR P0, PT, R5, 0x11, P0 ;  /* 0x000000110500780c */ /* 0x000fe40000701670 */
[----:B------:R-:W-:Y:S02]  /*56a0*/  FMNMX.FTZ R72, R100, R72, !PT ;  /* 0x0000004864487209 */ /* 0x000fe40007810000 */
[----:B------:R-:W-:Y:S02]  /*56b0*/  FSEL R112, R13, -INF , !P0 ;  /* 0xff8000000d707808 */ /* 0x000fe40004000000 */
[----:B------:R-:W-:Y:S02]  /*56c0*/  ISETP.NE.AND P0, PT, R51, RZ, PT ;  /* 0x000000ff3300720c */ /* 0x000fe40003f05270 */
[----:B------:R-:W-:-:S02]  /*56d0*/  FMNMX.FTZ R72, R101, R72, !PT ;  /* 0x0000004865487209 */ /* 0x000fc40007810000 */
[----:B------:R-:W-:Y:S02]  /*56e0*/  ISETP.GT.AND P0, PT, R3, 0x11, !P0 ;  /* 0x000000110300780c */ /* 0x000fe40004704270 */
[----:B------:R-:W-:Y:S02]  /*56f0*/  FMNMX.FTZ R72, R107, R72, !PT ;  /* 0x000000486b487209 */ /* 0x000fe40007810000 */
[----:B------:R-:W-:Y:S02]  /*5700*/  ISETP.LT.OR P0, PT, R5, 0x12, P0 ;  /* 0x000000120500780c */ /* 0x000fe40000701670 */
[----:B------:R-:W-:Y:S02]  /*5710*/  FMNMX.FTZ R72, R166, R72, !PT ;  /* 0x00000048a6487209 */ /* 0x000fe40007810000 */
[----:B------:R-:W-:Y:S02]  /*5720*/  FSEL R113, R8, -INF , !P0 ;  /* 0xff80000008717808 */ /* 0x000fe40004000000 */
[----:B------:R-:W-:-:S02]  /*5730*/  ISETP.NE.AND P0, PT, R50, RZ, PT ;  /* 0x000000ff3200720c */ /* 0x000fc40003f05270 */
[----:B------:R-:W-:Y:S02]  /*5740*/  FMNMX.FTZ R72, R167, R72, !PT ;  /* 0x00000048a7487209 */ /* 0x000fe40007810000 */
[----:B------:R-:W-:Y:S02]  /*5750*/  ISETP.GT.AND P0, PT, R3, 0x18, !P0 ;  /* 0x000000180300780c */ /* 0x000fe40004704270 */
[----:B------:R-:W-:Y:S02]  /*5760*/  FMNMX.FTZ R72, R170, R72, !PT ;  /* 0x00000048aa487209 */ /* 0x000fe40007810000 */
[----:B------:R-:W-:Y:S02]  /*5770*/  ISETP.LT.OR P0, PT, R5, 0x19, P0 ;  /* 0x000000190500780c */ /* 0x000fe40000701670 */
[----:B------:R-:W-:Y:S02]  /*5780*/  FMNMX.FTZ R71, R56, R57, !PT ;  /* 0x0000003938477209 */ /* 0x000fe40007810000 */
[----:B------:R-:W-:-:S02]  /*5790*/  FSEL R114, R23, -INF , !P0 ;  /* 0xff80000017727808 */ /* 0x000fc40004000000 */
[----:B------:R-:W-:Y:S02]  /*57a0*/  ISETP.NE.AND P0, PT, R49, RZ, PT ;  /* 0x000000ff3100720c */ /* 0x000fe40003f05270 */
[----:B------:R-:W-:Y:S02]  /*57b0*/  FMNMX.FTZ R72, R171, R72, !PT ;  /* 0x00000048ab487209 */ /* 0x000fe40007810000 */
[----:B------:R-:W-:Y:S02]  /*57c0*/  ISETP.GT.AND P0, PT, R3, 0x19, !P0 ;  /* 0x000000190300780c */ /* 0x000fe40004704270 */
[----:B------:R-:W-:Y:S02]  /*57d0*/  FMNMX.FTZ R71, R58, R71, !PT ;  /* 0x000000473a477209 */ /* 0x000fe40007810000 */
[----:B------:R-:W-:Y:S02]  /*57e0*/  ISETP.LT.OR P0, PT, R5, 0x1a, P0 ;  /* 0x0000001a0500780c */ /* 0x000fe40000701670 */
[----:B------:R-:W-:-:S02]  /*57f0*/  FMNMX.FTZ R72, R172, R72, !PT ;  /* 0x00000048ac487209 */ /* 0x000fc40007810000 */
[----:B------:R-:W-:Y:S02]  /*5800*/  FSEL R115, R22, -INF , !P0 ;  /* 0xff80000016737808 */ /* 0x000fe40004000000 */
[----:B------:R-:W-:Y:S02]  /*5810*/  ISETP.NE.AND P0, PT, R48, RZ, PT ;  /* 0x000000ff3000720c */ /* 0x000fe40003f05270 */
[----:B------:R-:W-:Y:S02]  /*5820*/  FMNMX.FTZ R71, R60, R71, !PT ;  /* 0x000000473c477209 */ /* 0x000fe40007810000 */
[----:B------:R-:W-:Y:S02]  /*5830*/  ISETP.GT.AND P0, PT, R3, 0x20, !P0 ;  /* 0x000000200300780c */ /* 0x000fe40004704270 */
[----:B------:R-:W-:Y:S02]  /*5840*/  FMNMX.FTZ R72, R191, R72, !PT ;  /* 0x00000048bf487209 */ /* 0x000fe40007810000 */
[----:B------:R-:W-:-:S02]  /*5850*/  FMNMX.FTZ R71, R65, R71, !PT ;  /* 0x0000004741477209 */ /* 0x000fc40007810000 */
[----:B------:R-:W-:Y:S02]  /*5860*/  ISETP.LT.OR P0, PT, R5, 0x21, P0 ;  /* 0x000000210500780c */ /* 0x000fe40000701670 */
[----:B------:R-:W-:Y:S02]  /*5870*/  FMNMX.FTZ R72, R192, R72, !PT ;  /* 0x00000048c0487209 */ /* 0x000fe40007810000 */
[----:B------:R-:W-:Y:S02]  /*5880*/  FMNMX.FTZ R71, R66, R71, !PT ;  /* 0x0000004742477209 */ /* 0x000fe40007810000 */
[----:B------:R-:W-:Y:S02]  /*5890*/  FSEL R140, R17, -INF , !P0 ;  /* 0xff800000118c7808 */ /* 0x000fe40004000000 */
[----:B------:R-:W-:Y:S02]  /*58a0*/  ISETP.NE.AND P0, PT, R47, RZ, PT ;  /* 0x000000ff2f00720c */ /* 0x000fe40003f05270 */
[----:B------:R-:W-:-:S02]  /*58b0*/  FMNMX.FTZ R72, R193, R72, !PT ;  /* 0x00000048c1487209 */ /* 0x000fc40007810000 */
[----:B------:R-:W-:Y:S02]  /*58c0*/  FMNMX.FTZ R71, R67, R71, !PT ;  /* 0x0000004743477209 */ /* 0x000fe40007810000 */
[----:B------:R-:W-:Y:S02]  /*58d0*/  ISETP.GT.AND P0, PT, R3, 0x21, !P0 ;  /* 0x000000210300780c */ /* 0x000fe40004704270 */
[----:B------:R-:W-:Y:S02]  /*58e0*/  FMNMX.FTZ R72, R194, R72, !PT ;  /* 0x00000048c2487209 */ /* 0x000fe40007810000 */
[----:B------:R-:W-:Y:S02]  /*58f0*/  FMNMX.FTZ R71, R70, R71, !PT ;  /* 0x0000004746477209 */ /* 0x000fe40007810000 */
[----:B------:R-:W-:Y:S02]  /*5900*/  ISETP.LT.OR P0, PT, R5, 0x22, P0 ;  /* 0x000000220500780c */ /* 0x000fe40000701670 */
[----:B------:R-:W-:-:S02]  /*5910*/  FMNMX.FTZ R72, R195, R72, !PT ;  /* 0x00000048c3487209 */ /* 0x000fc40007810000 */
[----:B------:R-:W-:Y:S02]  /*5920*/  FMNMX.FTZ R71, R92, R71, !PT ;  /* 0x000000475c477209 */ /* 0x000fe40007810000 */
[----:B------:R-:W-:Y:S02]  /*5930*/  FSEL R141, R16, -INF , !P0 ;  /* 0xff800000108d7808 */ /* 0x000fe40004000000 */
[----:B------:R-:W-:Y:S02]  /*5940*/  FMNMX.FTZ R72, R200, R72, !PT ;  /* 0x00000048c8487209 */ /* 0x000fe40007810000 */
[----:B------:R-:W-:Y:S02]  /*5950*/  ISETP.NE.AND P0, PT, R46, RZ, PT ;  /* 0x000000ff2e00720c */ /* 0x000fe40003f05270 */
[----:B------:R-:W-:Y:S02]  /*5960*/  FMNMX.FTZ R71, R93, R71, !PT ;  /* 0x000000475d477209 */ /* 0x000fe40007810000 */
[----:B------:R-:W-:-:S02]  /*5970*/  FMNMX.FTZ R72, R202, R72, !PT ;  /* 0x00000048ca487209 */ /* 0x000fc40007810000 */
[----:B------:R-:W-:Y:S02]  /*5980*/  ISETP.GT.AND P0, PT, R3, 0x28, !P0 ;  /* 0x000000280300780c */ /* 0x000fe40004704270 */
[----:B------:R-:W-:Y:S01]  /*5990*/  FMNMX.FTZ R71, R94, R71, !PT ;  /* 0x000000475e477209 */ /* 0x000fe20007810000 */
[----:B------:R-:W1:Y:S01]  /*59a0*/  SHFL.BFLY PT, R6, R72, 0x2, 0x1f ;  /* 0x0c401f0048067f89 */ /* 0x000e6200000e0000 */
        /* <DEDUP_REMOVED lines=10> */
[----:B------:R-:W-:Y:S02]  /*5a50*/  FMNMX.FTZ R71, R159, R71, !PT ;  /* 0x000000479f477209 */ /* 0x000fe40007810000 */
[----:B------:R-:W-:Y:S02]  /*5a60*/  ISETP.NE.AND P0, PT, R44, RZ, PT ;  /* 0x000000ff2c00720c */ /* 0x000fe40003f05270 */
[----:B------:R-:W-:Y:S02]  /*5a70*/  FMNMX.FTZ R71, R176, R71, !PT ;  /* 0x00000047b0477209 */ /* 0x000fe40007810000 */
[----:B------:R-:W-:Y:S02]  /*5a80*/  ISETP.GT.AND P0, PT, R3, 0x30, !P0 ;  /* 0x000000300300780c */ /* 0x000fe40004704270 */
[----:B-1----:R-:W-:Y:S02]  /*5a90*/  FMNMX.FTZ R72, R72, R6, !PT ;  /* 0x0000000648487209 */ /* 0x002fe40007810000 */
[----:B------:R-:W-:-:S02]  /*5aa0*/  FMNMX.FTZ R71, R181, R71, !PT ;  /* 0x00000047b5477209 */ /* 0x000fc40007810000 */
[----:B------:R-:W-:Y:S01]  /*5ab0*/  ISETP.LT.OR P0, PT, R5, 0x31, P0 ;  /* 0x000000310500780c */ /* 0x000fe20000701670 */
[----:B------:R-:W1:Y:S01]  /*5ac0*/  SHFL.BFLY PT, R6, R72, 0x1, 0x1f ;  /* 0x0c201f0048067f89 */ /* 0x000e6200000e0000 */
[----:B------:R-:W-:Y:S02]  /*5ad0*/  FMNMX.FTZ R71, R180, R71, !PT ;  /* 0x00000047b4477209 */ /* 0x000fe40007810000 */
[----:B------:R-:W-:Y:S02]  /*5ae0*/  FSEL R164, R14, -INF , !P0 ;  /* 0xff8000000ea47808 */ /* 0x000fe40004000000 */
[----:B------:R-:W-:Y:S02]  /*5af0*/  ISETP.NE.AND P0, PT, R43, RZ, PT ;  /* 0x000000ff2b00720c */ /* 0x000fe40003f05270 */
[----:B------:R-:W-:Y:S02]  /*5b00*/  FMNMX.FTZ R71, R182, R71, !PT ;  /* 0x00000047b6477209 */ /* 0x000fe40007810000 */
[----:B------:R-:W-:-:S02]  /*5b10*/  ISETP.GT.AND P0, PT, R3, 0x31, !P0 ;  /* 0x000000310300780c */ /* 0x000fc40004704270 */
[----:B------:R-:W-:Y:S02]  /*5b20*/  FMNMX.FTZ R71, R183, R71, !PT ;  /* 0x00000047b7477209 */ /* 0x000fe40007810000 */
[----:B------:R-:W-:Y:S02]  /*5b30*/  ISETP.LT.OR P0, PT, R5, 0x32, P0 ;  /* 0x000000320500780c */ /* 0x000fe40000701670 */
[----:B------:R-:W-:Y:S02]  /*5b40*/  ISETP.NE.AND P6, PT, R42, RZ, PT ;  /* 0x000000ff2a00720c */ /* 0x000fe40003fc5270 */
[----:B------:R-:W-:Y:S02]  /*5b50*/  FMNMX.FTZ R71, R188, R71, !PT ;  /* 0x00000047bc477209 */ /* 0x000fe40007810000 */
[----:B------:R-:W-:Y:S02]  /*5b60*/  FSEL R165, R12, -INF , !P0 ;  /* 0xff8000000ca57808 */ /* 0x000fe40004000000 */
[----:B------:R-:W-:-:S02]  /*5b70*/  ISETP.GT.AND P0, PT, R3, 0x38, !P6 ;  /* 0x000000380300780c */ /* 0x000fc40007704270 */
[----:B------:R-:W-:Y:S02]  /*5b80*/  FMNMX.FTZ R71, R189, R71, !PT ;  /* 0x00000047bd477209 */ /* 0x000fe40007810000 */
[----:B------:R-:W-:Y:S02]  /*5b90*/  ISETP.LT.OR P0, PT, R5, 0x39, P0 ;  /* 0x000000390500780c */ /* 0x000fe40000701670 */
[----:B------:R-:W-:Y:S02]  /*5ba0*/  FMNMX.FTZ R71, R190, R71, !PT ;  /* 0x00000047be477209 */ /* 0x000fe40007810000 */
[----:B------:R-:W-:Y:S02]  /*5bb0*/  FSEL R168, R20, -INF , !P0 ;  /* 0xff80000014a87808 */ /* 0x000fe40004000000 */
[----:B------:R-:W-:Y:S02]  /*5bc0*/  ISETP.GT.AND P0, PT, R3, 0x39, !P5 ;  /* 0x000000390300780c */ /* 0x000fe40006f04270 */
[----:B-1----:R-:W-:-:S02]  /*5bd0*/  FMNMX.FTZ R72, R72, R6, !PT ;  /* 0x0000000648487209 */ /* 0x002fc40007810000 */
[----:B------:R-:W1:Y:S01]  /*5be0*/  SHFL.BFLY PT, R6, R71, 0x2, 0x1f ;  /* 0x0c401f0047067f89 */ /* 0x000e6200000e0000 */
[----:B------:R-:W-:Y:S02]  /*5bf0*/  ISETP.LT.OR P0, PT, R5, 0x3a, P0 ;  /* 0x0000003a0500780c */ /* 0x000fe40000701670 */
[----:B------:R-:W-:Y:S01]  /*5c00*/  FMUL.FTZ R7, R72, c[0x0][0x2d0] ;  /* 0x0000b40048077a20 */ /* 0x000fe20000410000 */
[----:B------:R-:W-:Y:S02]  /*5c10*/  ISETP.NE.AND P5, PT, R38, RZ, PT ;  /* 0x000000ff2600720c */ /* 0x000fe40003fa5270 */
[----:B------:R-:W-:Y:S02]  /*5c20*/  FSEL R169, R19, -INF , !P0 ;  /* 0xff80000013a97808 */ /* 0x000fe40004000000 */
[----:B------:R-:W-:Y:S02]  /*5c30*/  ISETP.GT.AND P0, PT, R3, 0x40, !P3 ;  /* 0x000000400300780c */ /* 0x000fe40005f04270 */
[----:B------:R-:W-:-:S02]  /*5c40*/  ISETP.NE.AND P6, PT, R37, RZ, PT ;  /* 0x000000ff2500720c */ /* 0x000fc40003fc5270 */
[----:B------:R-:W-:Y:S02]  /*5c50*/  ISETP.LT.OR P0, PT, R5, 0x41, P0 ;  /* 0x000000410500780c */ /* 0x000fe40000701670 */
[----:B------:R-:W-:Y:S02]  /*5c60*/  ISETP.NE.AND P3, PT, R41, RZ, PT ;  /* 0x000000ff2900720c */ /* 0x000fe40003f65270 */
[----:B------:R-:W-:Y:S02]  /*5c70*/  FSEL R178, R11, -INF , !P0 ;  /* 0xff8000000bb27808 */ /* 0x000fe40004000000 */
[----:B------:R-:W-:Y:S02]  /*5c80*/  ISETP.GT.AND P0, PT, R3, 0x41, !P2 ;  /* 0x000000410300780c */ /* 0x000fe40005704270 */
[----:B------:R-:W-:Y:S02]  /*5c90*/  ISETP.NE.AND P2, PT, R40, RZ, PT ;  /* 0x000000ff2800720c */ /* 0x000fe40003f45270 */
[----:B------:R-:W-:-:S02]  /*5ca0*/  ISETP.LT.OR P0, PT, R5, 0x42, P0 ;  /* 0x000000420500780c */ /* 0x000fc40000701670 */
[----:B-1----:R-:W-:Y:S02]  /*5cb0*/  FMNMX.FTZ R71, R71, R6, !PT ;  /* 0x0000000647477209 */ /* 0x002fe40007810000 */
[----:B------:R-:W-:Y:S02]  /*5cc0*/  FSEL R177, R10, -INF , !P0 ;  /* 0xff8000000ab17808 */ /* 0x000fe40004000000 */
[----:B------:R-:W-:Y:S01]  /*5cd0*/  ISETP.GT.AND P0, PT, R3, RZ, !P1 ;  /* 0x000000ff0300720c */ /* 0x000fe20004f04270 */
[----:B------:R-:W1:Y:S01]  /*5ce0*/  SHFL.BFLY PT, R6, R71, 0x1, 0x1f ;  /* 0x0c201f0047067f89 */ /* 0x000e6200000e0000 */
[----:B------:R-:W-:Y:S02]  /*5cf0*/  ISETP.NE.AND P1, PT, R39, RZ, PT ;  /* 0x000000ff2700720c */ /* 0x000fe40003f25270 */
[----:B------:R-:W-:Y:S02]  /*5d00*/  ISETP.LT.OR P0, PT, R5, 0x1, P0 ;  /* 0x000000010500780c */ /* 0x000fe40000701670 */
[----:B------:R-:W-:-:S02]  /*5d10*/  ISETP.GT.AND P3, PT, R3, 0x48, !P3 ;  /* 0x000000480300780c */ /* 0x000fc40005f64270 */
[----:B------:R-:W-:Y:S02]  /*5d20*/  FSEL R68, R21, -INF , !P0 ;  /* 0xff80000015447808 */ /* 0x000fe40004000000 */
[----:B------:R-:W-:Y:S02]  /*5d30*/  FSETP.NEU.FTZ.AND P0, PT, R72, -INF , PT ;  /* 0xff8000004800780b */ /* 0x000fe40003f1d000 */
[----:B------:R-:W-:Y:S02]  /*5d40*/  ISETP.GT.AND P2, PT, R3, 0x49, !P2 ;  /* 0x000000490300780c */ /* 0x000fe40005744270 */
[----:B------:R-:W-:Y:S02]  /*5d50*/  FSEL R7, R7, RZ, P0 ;  /* 0x000000ff07077208 */ /* 0x000fe40000000000 */
[C---:B------:R-:W-:Y:S02]  /*5d60*/  ISETP.GT.AND P1, PT, R3.reuse, 0x50, !P1 ;  /* 0x000000500300780c */ /* 0x040fe40004f24270 */
[----:B------:R-:W-:Y:S01]  /*5d70*/  ISETP.GT.AND P4, PT, R3, 0x58, !P4 ;  /* 0x000000580300780c */ /* 0x000fe20006784270 */
[--C-:B------:R-:W-:Y:S01]  /*5d80*/  FFMA.FTZ R8, R61, c[0x0][0x2d0], -R7.reuse ;  /* 0x0000b4003d087a23 */ /* 0x100fe20000010807 */
[----:B------:R-:W-:Y:S01]  /*5d90*/  IADD3 R225, R225, -0x2, RZ ;  /* 0xfffffffee1e17810 */ /* 0x000fe20007ffe0ff */
[----:B------:R-:W-:-:S02]  /*5da0*/  FFMA.FTZ R9, R73, c[0x0][0x2d0], -R7 ;  /* 0x0000b40049097a23 */ /* 0x000fc40000010807 */
[----:B------:R2:W-:Y:S01]  /*5db0*/  MUFU.EX2 R120, R8 ;  /* 0x0000000800787308 */ /* 0x0005e20000000800 */
[----:B-1----:R-:W-:-:S04]  /*5dc0*/  FMNMX.FTZ R71, R71, R6, !PT ;  /* 0x0000000647477209 */ /* 0x002fc80007810000 */
[C---:B------:R-:W-:Y:S01]  /*5dd0*/  FSETP.NEU.FTZ.AND P0, PT, R71.reuse, -INF , PT ;  /* 0xff8000004700780b */ /* 0x040fe20003f1d000 */
[----:B------:R-:W-:Y:S02]  /*5de0*/  FMUL.FTZ R6, R71, c[0x0][0x2d0] ;  /* 0x0000b40047067a20 */ /* 0x000fe40000410000 */
[----:B------:R1:W-:Y:S03]  /*5df0*/  MUFU.EX2 R119, R9 ;  /* 0x0000000900777308 */ /* 0x0003e60000000800 */
[----:B------:R-:W-:Y:S02]  /*5e00*/  FSEL R6, R6, RZ, P0 ;  /* 0x000000ff06067208 */ /* 0x000fe40000000000 */
[C---:B------:R-:W-:Y:S01]  /*5e10*/  ISETP.GT.AND P0, PT, R3.reuse, 0x51, !P5 ;  /* 0x000000510300780c */ /* 0x040fe20006f04270 */
[--C-:B--2---:R-:W-:Y:S01]  /*5e20*/  FFMA.FTZ R8, R64, c[0x0][0x2d0], -R7.reuse ;  /* 0x0000b40040087a23 */ /* 0x104fe20000010807 */
[----:B------:R-:W-:Y:S01]  /*5e30*/  ISETP.GT.AND P5, PT, R3, 0x59, !P6 ;  /* 0x000000590300780c */ /* 0x000fe200077a4270 */
[----:B------:R-:W-:Y:S01]  /*5e40*/  FFMA.FTZ R4, R60, c[0x0][0x2d0], -R6 ;  /* 0x0000b4003c047a23 */ /* 0x000fe20000010806 */
[C---:B------:R-:W-:Y:S01]  /*5e50*/  ISETP.LT.OR P6, PT, R5.reuse, 0x49, P3 ;  /* 0x000000490500780c */ /* 0x040fe20001fc1670 */
[----:B------:R2:W-:Y:S01]  /*5e60*/  MUFU.EX2 R246, R8 ;  /* 0x0000000800f67308 */ /* 0x0005e20000000800 */
[----:B------:R-:W-:Y:S01]  /*5e70*/  ISETP.LT.OR P3, PT, R5, 0x51, P1 ;  /* 0x000000510500780c */ /* 0x000fe20000f61670 */
[----:B------:R-:W3:Y:S01]  /*5e80*/  LDSM.16.MT88.4 R60, [R210+0x100] ;  /* 0x00010000d23c783b */ /* 0x000ee20000004200 */
[----:B------:R-:W-:Y:S01]  /*5e90*/  FSEL R158, R27, -INF , !P6 ;  /* 0xff8000001b9e7808 */ /* 0x000fe20007000000 */
[----:B-1----:R-:W-:Y:S01]  /*5ea0*/  FFMA.FTZ R9, R76, c[0x0][0x2d0], -R7 ;  /* 0x0000b4004c097a23 */ /* 0x002fe20000010807 */
[----:B------:R-:W-:-:S02]  /*5eb0*/  FSEL R160, R80, -INF , !P3 ;  /* 0xff80000050a07808 */ /* 0x000fc40005800000 */
[----:B------:R-:W-:Y:S01]  /*5ec0*/  ISETP.LT.OR P1, PT, R5, 0x59, P4 ;  /* 0x000000590500780c */ /* 0x000fe20002721670 */
[----:B------:R-:W-:Y:S01]  /*5ed0*/  MUFU.EX2 R235, R4 ;  /* 0x0000000400eb7308 */ /* 0x000fe20000000800 */
[----:B------:R-:W-:Y:S02]  /*5ee0*/  ISETP.NE.AND P6, PT, R25, RZ, PT ;  /* 0x000000ff1900720c */ /* 0x000fe40003fc5270 */
[----:B------:R-:W-:Y:S02]  /*5ef0*/  FSEL R162, R87, -INF , !P1 ;  /* 0xff80000057a27808 */ /* 0x000fe40004800000 */
[----:B--2---:R-:W-:-:S03]  /*5f00*/  FMNMX.FTZ R8, R104, R105, !PT ;  /* 0x0000006968087209 */ /* 0x004fc60007810000 */
[----:B------:R1:W2:Y:S01]  /*5f10*/  MUFU.EX2 R247, R9 ;  /* 0x0000000900f77308 */ /* 0x0002a20000000800 */
[----:B------:R-:W-:-:S04]  /*5f20*/  FMNMX.FTZ R8, R106, R8, !PT ;  /* 0x000000086a087209 */ /* 0x000fc80007810000 */
[----:B------:R-:W-:-:S04]  /*5f30*/  FMNMX.FTZ R8, R116, R8, !PT ;  /* 0x0000000874087209 */ /* 0x000fc80007810000 */
[----:B------:R-:W-:Y:S02]  /*5f40*/  FMNMX.FTZ R3, R124, R8, !PT ;  /* 0x000000087c037209 */ /* 0x000fe40007810000 */
[----:B------:R-:W-:Y:S02]  /*5f50*/  FMNMX.FTZ R8, R68, R69, !PT ;  /* 0x0000004544087209 */ /* 0x000fe40007810000 */
[----:B------:R-:W-:Y:S01]  /*5f60*/  FMNMX.FTZ R0, R125, R3, !PT ;  /* 0x000000037d007209 */ /* 0x000fe20007810000 */
[----:B------:R-:W-:Y:S01]  /*5f70*/  FFMA.FTZ R3, R56, c[0x0][0x2d0], -R6 ;  /* 0x0000b40038037a23 */ /* 0x000fe20000010806 */
[----:B------:R-:W-:Y:S02]  /*5f80*/  FMNMX.FTZ R8, R74, R8, !PT ;  /* 0x000000084a087209 */ /* 0x000fe40007810000 */
[----:B------:R-:W-:Y:S01]  /*5f90*/  FMNMX.FTZ R0, R128, R0, !PT ;  /* 0x0000000080007209 */ /* 0x000fe20007810000 */
[----:B------:R4:W-:Y:S01]  /*5fa0*/  MUFU.EX2 R230, R3 ;  /* 0x0000000300e67308 */ /* 0x0009e20000000800 */
[----:B------:R-:W-:-:S02]  /*5fb0*/  FMNMX.FTZ R8, R75, R8, !PT ;  /* 0x000000084b087209 */ /* 0x000fc40007810000 */
[----:B------:R-:W-:Y:S02]  /*5fc0*/  FMNMX.FTZ R0, R129, R0, !PT ;  /* 0x0000000081007209 */ /* 0x000fe40007810000 */
[----:B-1----:R-:W-:Y:S02]  /*5fd0*/  P2R R9, PR, RZ, 0x20 ;  /* 0x00000020ff097803 */ /* 0x002fe40000000000 */
[----:B------:R-:W-:Y:S02]  /*5fe0*/  FMNMX.FTZ R0, R145, R0, !PT ;  /* 0x0000000091007209 */ /* 0x000fe40007810000 */
[----:B------:R-:W-:Y:S02]  /*5ff0*/  ISETP.LT.OR P5, PT, R5, 0x4a, P2 ;  /* 0x0000004a0500780c */ /* 0x000fe400017a1670 */
[----:B------:R-:W-:Y:S02]  /*6000*/  FMNMX.FTZ R0, R144, R0, !PT ;  /* 0x0000000090007209 */ /* 0x000fe40007810000 */
[----:B------:R-:W-:-:S02]  /*6010*/  FSEL R157, R82, -INF , !P5 ;  /* 0xff800000529d7808 */ /* 0x000fc40006800000 */
[----:B------:R-:W-:Y:S01]  /*6020*/  FMNMX.FTZ R0, R146, R0, !PT ;  /* 0x0000000092007209 */ /* 0x000fe20007810000 */
[----:B----4-:R-:W-:Y:S01]  /*6030*/  FFMA.FTZ R3, R57, c[0x0][0x2d0], -R6 ;  /* 0x0000b40039037a23 */ /* 0x010fe20000010806 */
[----:B------:R-:W-:Y:S02]  /*6040*/  ISETP.LT.OR P2, PT, R5, 0x52, P0 ;  /* 0x000000520500780c */ /* 0x000fe40000741670 */
[----:B------:R-:W-:Y:S01]  /*6050*/  FMNMX.FTZ R0, R147, R0, !PT ;  /* 0x0000000093007209 */ /* 0x000fe20007810000 */
[----:B------:R1:W4:Y:S01]  /*6060*/  MUFU.EX2 R233, R3 ;  /* 0x0000000300e97308 */ /* 0x0003220000000800 */
[----:B------:R-:W-:Y:S02]  /*6070*/  ISETP.NE.AND P0, PT, R9, RZ, PT ;  /* 0x000000ff0900720c */ /* 0x000fe40003f05270 */
[----:B------:R-:W-:Y:S02]  /*6080*/  FMNMX.FTZ R0, R173, R0, !PT ;  /* 0x00000000ad007209 */ /* 0x000fe40007810000 */
[----:B------:R-:W-:-:S02]  /*6090*/  FSEL R161, R83, -INF , !P2 ;  /* 0xff80000053a17808 */ /* 0x000fc40005000000 */
[----:B------:R-:W-:Y:S02]  /*60a0*/  FMNMX.FTZ R0, R174, R0, !PT ;  /* 0x00000000ae007209 */ /* 0x000fe40007810000 */
[----:B------:R-:W-:Y:S02]  /*60b0*/  ISETP.LT.OR P0, PT, R5, 0x5a, P0 ;  /* 0x0000005a0500780c */ /* 0x000fe40000701670 */
[----:B------:R-:W-:Y:S02]  /*60c0*/  FMNMX.FTZ R0, R175, R0, !PT ;  /* 0x00000000af007209 */ /* 0x000fe40007810000 */
[----:B------:R-:W-:Y:S02]  /*60d0*/  FSEL R163, R86, -INF , !P0 ;  /* 0xff80000056a37808 */ /* 0x000fe40004000000 */
[----:B--2---:R-:W-:Y:S02]  /*60e0*/  F2FP.BF16.PACK_AB R10, R247, R119 ;  /* 0x00000077f70a723e */ /* 0x004fe400000010ff */
[----:B-1----:R-:W-:Y:S01]  /*60f0*/  FMNMX.FTZ R3, R112, R8, !PT ;  /* 0x0000000870037209 */ /* 0x002fe20007810000 */
[----:B------:R-:W-:Y:S01]  /*6100*/  FFMA.FTZ R8, R58, c[0x0][0x2d0], -R6 ;  /* 0x0000b4003a087a23 */ /* 0x000fe20000010806 */
[----:B----4-:R-:W-:Y:S01]  /*6110*/  F2FP.BF16.PACK_AB R9, R233, R230 ;  /* 0x000000e6e909723e */ /* 0x010fe200000010ff */
[----:B------:R-:W1:Y:S01]  /*6120*/  LDSM.16.MT88.4 R56, [R212+0x100] ;  /* 0x00010000d438783b */ /* 0x000e620000004200 */
[----:B------:R-:W-:Y:S01]  /*6130*/  FMNMX.FTZ R3, R113, R3, !PT ;  /* 0x0000000371037209 */ /* 0x000fe20007810000 */
[----:B------:R2:W4:Y:S03]  /*6140*/  MUFU.EX2 R117, R8 ;  /* 0x0000000800757308 */ /* 0x0005260000000800 */
[----:B------:R-:W-:-:S04]  /*6150*/  FMNMX.FTZ R3, R114, R3, !PT ;  /* 0x0000000372037209 */ /* 0x000fc80007810000 */
[----:B------:R-:W-:Y:S01]  /*6160*/  FMNMX.FTZ R2, R115, R3, !PT ;  /* 0x0000000373027209 */ /* 0x000fe20007810000 */
[----:B------:R-:W-:Y:S02]  /*6170*/  FFMA.FTZ R3, R77, c[0x0][0x2d0], -R7 ;  /* 0x0000b4004d037a23 */ /* 0x000fe40000010807 */
[----:B------:R-:W5:Y:S01]  /*6180*/  LDSM.16.MT88.4 R76, [R211+0x100] ;  /* 0x00010000d34c783b */ /* 0x000f620000004200 */
[----:B------:R-:W-:Y:S01]  /*6190*/  FMNMX.FTZ R2, R140, R2, !PT ;  /* 0x000000028c027209 */ /* 0x000fe20007810000 */
[----:B------:R3:W-:Y:S03]  /*61a0*/  MUFU.EX2 R207, R3 ;  /* 0x0000000300cf7308 */ /* 0x0007e60000000800 */
[----:B------:R-:W-:Y:S02]  /*61b0*/  FMNMX.FTZ R2, R141, R2, !PT ;  /* 0x000000028d027209 */ /* 0x000fe40007810000 */
[----:B--2---:R-:W-:-:S02]  /*61c0*/  F2FP.BF16.PACK_AB R8, R246, R120 ;  /* 0x00000078f608723e */ /* 0x004fc400000010ff */
[----:B----4-:R-:W-:-:S07]  /*61d0*/  F2FP.BF16.PACK_AB R11, R235, R117 ;  /* 0x00000075eb0b723e */ /* 0x010fce00000010ff */
[C---:B------:R-:W-:Y:S01]  /*61e0*/  HMMA.16816.F32.BF16 R32, R8.reuse, R52, RZ ;  /* 0x000000340820723c */ /* 0x040fe200000418ff */
[----:B---3--:R-:W-:Y:S02]  /*61f0*/  FMNMX.FTZ R3, R142, R2, !PT ;  /* 0x000000028e037209 */ /* 0x008fe40007810000 */
[----:B------:R-:W-:Y:S01]  /*6200*/  FMNMX.FTZ R2, R179, R0, !PT ;  /* 0x00000000b3027209 */ /* 0x000fe20007810000 */
[----:B------:R-:W-:Y:S01]  /*6210*/  FFMA.FTZ R0, R81, c[0x0][0x2d0], -R7 ;  /* 0x0000b40051007a23 */ /* 0x000fe20000010807 */
[----:B------:R-:W-:Y:S01]  /*6220*/  FMNMX.FTZ R4, R143, R3, !PT ;  /* 0x000000038f047209 */ /* 0x000fe20007810000 */
[----:B------:R-:W-:Y:S01]  /*6230*/  LDSM.16.MT88.4 R80, [R210+0x900] ;  /* 0x00090000d250783b */ /* 0x000fe20000004200 */
[----:B------:R-:W-:Y:S01]  /*6240*/  FMNMX.FTZ R2, R184, R2, !PT ;  /* 0x00000002b8027209 */ /* 0x000fe20007810000 */
[----:B------:R2:W3:Y:S01]  /*6250*/  MUFU.EX2 R187, R0 ;  /* 0x0000000000bb7308 */ /* 0x0004e20000000800 */
[----:B------:R-:W-:Y:S02]  /*6260*/  HMMA.16816.F32.BF16 R24, R8, R60, RZ ;  /* 0x0000003c0818723c */ /* 0x000fe400000418ff */
[----:B------:R-:W-:-:S02]  /*6270*/  FMNMX.FTZ R3, R185, R2, !PT ;  /* 0x00000002b9037209 */ /* 0x000fc40007810000 */
[----:B------:R-:W-:-:S04]  /*6280*/  FMNMX.FTZ R2, R164, R4, !PT ;  /* 0x00000004a4027209 */ /* 0x000fc80007810000 */
[----:B------:R-:W-:Y:S01]  /*6290*/  FMNMX.FTZ R2, R165, R2, !PT ;  /* 0x00000002a5027209 */ /* 0x000fe20007810000 */
[----:B-1----:R-:W-:Y:S01]  /*62a0*/  HMMA.16816.F32.BF16 R28, R8, R56, RZ ;  /* 0x00000038081c723c */ /* 0x002fe200000418ff */
[----:B--2---:R-:W-:Y:S01]  /*62b0*/  FFMA.FTZ R0, R84, c[0x0][0x2d0], -R7 ;  /* 0x0000b40054007a23 */ /* 0x004fe20000010807 */
[----:B---3--:R-:W-:-:S06]  /*62c0*/  F2FP.BF16.PACK_AB R12, R187, R207 ;  /* 0x000000cfbb0c723e */ /* 0x008fcc00000010ff */
[C---:B-----5:R-:W-:Y:S01]  /*62d0*/  HMMA.16816.F32.BF16 R16, R8.reuse, R76, RZ ;  /* 0x0000004c0810723c */ /* 0x060fe200000418ff */
[----:B------:R1:W-:Y:S07]  /*62e0*/  MUFU.EX2 R234, R0 ;  /* 0x0000000000ea7308 */ /* 0x0003ee0000000800 */
[C---:B------:R-:W-:Y:S08]  /*62f0*/  HMMA.16816.F32.BF16 R20, R8.reuse, R54, RZ ;  /* 0x000000360814723c */ /* 0x040ff000000418ff */
[----:B------:R-:W-:Y:S01]  /*6300*/  HMMA.16816.F32.BF16 R36, R8, R58, RZ ;  /* 0x0000003a0824723c */ /* 0x000fe200000418ff */
[----:B-1----:R-:W-:Y:S01]  /*6310*/  FMNMX.FTZ R0, R196, R3, !PT ;  /* 0x00000003c4007209 */ /* 0x002fe20007810000 */
[----:B------:R-:W-:-:S02]  /*6320*/  FFMA.FTZ R3, R85, c[0x0][0x2d0], -R7 ;  /* 0x0000b40055037a23 */ /* 0x000fc40000010807 */
[----:B------:R-:W-:Y:S01]  /*6330*/  LDSM.16.MT88.4 R84, [R211+0x900] ;  /* 0x00090000d354783b */ /* 0x000fe20000004200 */
[----:B------:R-:W-:Y:S01]  /*6340*/  FMNMX.FTZ R0, R197, R0, !PT ;  /* 0x00000000c5007209 */ /* 0x000fe20007810000 */
[----:B------:R1:W2:Y:S02]  /*6350*/  MUFU.EX2 R118, R3 ;  /* 0x0000000300767308 */ /* 0x0002a40000000800 */
[----:B------:R-:W-:Y:S01]  /*6360*/  HMMA.16816.F32.BF16 R40, R8, R62, RZ ;  /* 0x0000003e0828723c */ /* 0x000fe200000418ff */
[----:B------:R-:W-:-:S04]  /*6370*/  FMNMX.FTZ R0, R198, R0, !PT ;  /* 0x00000000c6007209 */ /* 0x000fc80007810000 */
[----:B------:R-:W-:-:S03]  /*6380*/  FMNMX.FTZ R0, R199, R0, !PT ;  /* 0x00000000c7007209 */ /* 0x000fc60007810000 */
[----:B------:R-:W-:Y:S01]  /*6390*/  HMMA.16816.F32.BF16 R8, R8, R78, RZ ;  /* 0x0000004e0808723c */ /* 0x000fe200000418ff */
[----:B------:R-:W-:-:S04]  /*63a0*/  FMNMX.FTZ R0, R203, R0, !PT ;  /* 0x00000000cb007209 */ /* 0x000fc80007810000 */
[----:B------:R-:W-:Y:S02]  /*63b0*/  FMNMX.FTZ R0, R201, R0, !PT ;  /* 0x00000000c9007209 */ /* 0x000fe40007810000 */
[----:B-1----:R-:W-:Y:S01]  /*63c0*/  FMNMX.FTZ R3, R168, R2, !PT ;  /* 0x00000002a8037209 */ /* 0x002fe20007810000 */
[----:B------:R-:W-:Y:S01]  /*63d0*/  FFMA.FTZ R2, R65, c[0x0][0x2d0], -R6 ;  /* 0x0000b40041027a23 */ /* 0x000fe20000010806 */
[----:B--2---:R-:W-:Y:S01]  /*63e0*/  F2FP.BF16.PACK_AB R14, R118, R234 ;  /* 0x000000ea760e723e */ /* 0x004fe200000010ff */
[----:B------:R-:W1:Y:S01]  /*63f0*/  SHFL.BFLY PT, R4, R0, 0x2, 0x1f ;  /* 0x0c401f0000047f89 */ /* 0x000e6200000e0000 */
[----:B------:R-:W-:Y:S01]  /*6400*/  FMNMX.FTZ R3, R169, R3, !PT ;  /* 0x00000003a9037209 */ /* 0x000fe20007810000 */
[----:B------:R2:W-:Y:S03]  /*6410*/  MUFU.EX2 R243, R2 ;  /* 0x0000000200f37308 */ /* 0x0005e60000000800 */
[----:B------:R-:W-:-:S04]  /*6420*/  FMNMX.FTZ R3, R178, R3, !PT ;  /* 0x00000003b2037209 */ /* 0x000fc80007810000 */
[----:B------:R-:W-:-:S04]  /*6430*/  FMNMX.FTZ R3, R177, R3, !PT ;  /* 0x00000003b1037209 */ /* 0x000fc80007810000 */
[----:B------:R-:W-:-:S04]  /*6440*/  FMNMX.FTZ R3, R158, R3, !PT ;  /* 0x000000039e037209 */ /* 0x000fc80007810000 */
[----:B------:R-:W-:Y:S01]  /*6450*/  FMNMX.FTZ R3, R157, R3, !PT ;  /* 0x000000039d037209 */ /* 0x000fe20007810000 */
[----:B--2---:R-:W-:-:S03]  /*6460*/  FFMA.FTZ R2, R66, c[0x0][0x2d0], -R6 ;  /* 0x0000b40042027a23 */ /* 0x004fc60000010806 */
[----:B------:R-:W-:Y:S01]  /*6470*/  FMNMX.FTZ R3, R160, R3, !PT ;  /* 0x00000003a0037209 */ /* 0x000fe20007810000 */
[----:B------:R2:W3:Y:S01]  /*6480*/  MUFU.EX2 R186, R2 ;  /* 0x0000000200ba7308 */ /* 0x0004e20000000800 */
[----:B-1----:R-:W-:Y:S02]  /*6490*/  FMNMX.FTZ R0, R0, R4, !PT ;  /* 0x0000000400007209 */ /* 0x002fe40007810000 */
[----:B------:R-:W-:-:S03]  /*64a0*/  FMNMX.FTZ R3, R161, R3, !PT ;  /* 0x00000003a1037209 */ /* 0x000fc60007810000 */
[----:B------:R-:W1:Y:S01]  /*64b0*/  SHFL.BFLY PT, R4, R0, 0x1, 0x1f ;  /* 0x0c201f0000047f89 */ /* 0x000e6200000e0000 */
[----:B------:R-:W-:-:S04]  /*64c0*/  FMNMX.FTZ R3, R162, R3, !PT ;  /* 0x00000003a2037209 */ /* 0x000fc80007810000 */
[----:B------:R-:W-:Y:S01]  /*64d0*/  FMNMX.FTZ R3, R163, R3, !PT ;  /* 0x00000003a3037209 */ /* 0x000fe20007810000 */
[----:B--2---:R-:W-:-:S04]  /*64e0*/  FFMA.FTZ R2, R67, c[0x0][0x2d0], -R6 ;  /* 0x0000b40043027a23 */ /* 0x004fc80000010806 */
[----:B------:R-:W2:Y:S01]  /*64f0*/  SHFL.BFLY PT, R5, R3, 0x2, 0x1f ;  /* 0x0c401f0003057f89 */ /* 0x000ea200000e0000 */
[----:B---3--:R-:W-:Y:S01]  /*6500*/  F2FP.BF16.PACK_AB R13, R186, R243 ;  /* 0x000000f3ba0d723e */ /* 0x008fe200000010ff */
[----:B------:R3:W-:Y:S02]  /*6510*/  MUFU.EX2 R232, R2 ;  /* 0x0000000200e87308 */ /* 0x0007e40000000800 */
[----:B------:R-:W-:Y:S01]  /*6520*/  LDSM.16.MT88.4 R64, [R212+0x900] ;  /* 0x00090000d440783b */ /* 0x000fe20000004200 */
[--C-:B---3--:R-:W-:Y:S01]  /*6530*/  FFMA.FTZ R2, R70, c[0x0][0x2d0], -R6.reuse ;  /* 0x0000b40046027a23 */ /* 0x108fe20000010806 */
[----:B-1----:R-:W-:Y:S01]  /*6540*/  FMNMX.FTZ R70, R0, R4, !PT ;  /* 0x0000000400467209 */ /* 0x002fe20007810000 */
[----:B------:R-:W-:-:S03]  /*6550*/  FFMA.FTZ R0, R94, c[0x0][0x2d0], -R6 ;  /* 0x0000b4005e007a23 */ /* 0x000fc60000010806 */
[----:B------:R1:W3:Y:S01]  /*6560*/  MUFU.EX2 R240, R2 ;  /* 0x0000000200f07308 */ /* 0x0002e20000000800 */
[----:B--2---:R-:W-:Y:S02]  /*6570*/  FMNMX.FTZ R3, R3, R5, !PT ;  /* 0x0000000503037209 */ /* 0x004fe40007810000 */
[----:B------:R-:W-:-:S03]  /*6580*/  FSETP.NEU.FTZ.AND P0, PT, R70, -INF , PT ;  /* 0xff8000004600780b */ /* 0x000fc60003f1d000 */
[----:B------:R-:W2:Y:S02]  /*6590*/  SHFL.BFLY PT, R5, R3, 0x1, 0x1f ;  /* 0x0c201f0003057f89 */ /* 0x000ea400000e0000 */
[----:B------:R4:W-:Y:S01]  /*65a0*/  MUFU.EX2 R205, R0 ;  /* 0x0000000000cd7308 */ /* 0x0009e20000000800 */
[----:B-1----:R-:W-:Y:S01]  /*65b0*/  FFMA.FTZ R2, R97, c[0x0][0x2d0], -R7 ;  /* 0x0000b40061027a23 */ /* 0x002fe20000010807 */
[----:B---3--:R-:W-:-:S06]  /*65c0*/  F2FP.BF16.PACK_AB R15, R240, R232 ;  /* 0x000000e8f00f723e */ /* 0x008fcc00000010ff */
[----:B------:R1:W-:Y:S01]  /*65d0*/  MUFU.EX2 R239, R2 ;  /* 0x0000000200ef7308 */ /* 0x0003e20000000800 */
[----:B----4-:R-:W-:Y:S01]  /*65e0*/  FFMA.FTZ R0, R96, c[0x0][0x2d0], -R6 ;  /* 0x0000b40060007a23 */ /* 0x010fe20000010806 */
[C---:B------:R-:W-:Y:S01]  /*65f0*/  HMMA.16816.F32.BF16 R48, R12.reuse, R88, R32 ;  /* 0x000000580c30723c */ /* 0x040fe20000041820 */
[----:B------:R-:W-:Y:S05]  /*6600*/  LDSM.16.MT88.4 R96, [R211+0x1100] ;  /* 0x00110000d360783b */ /* 0x000fea0000004200 */
[----:B------:R-:W-:Y:S01]  /*6610*/  MUFU.EX2 R206, R0 ;  /* 0x0000000000ce7308 */ /* 0x000fe20000000800 */
[----:B--2---:R-:W-:Y:S01]  /*6620*/  FMNMX.FTZ R3, R3, R5, !PT ;  /* 0x0000000503037209 */ /* 0x004fe20007810000 */
[----:B------:R-:W-:Y:S01]  /*6630*/  IMAD.MOV.U32 R5, RZ, RZ, R120 ;  /* 0x000000ffff057224 */ /* 0x000fe200078e0078 */
[----:B------:R-:W-:Y:S01]  /*6640*/  HMMA.16816.F32.BF16 R44, R12, R64, R28 ;  /* 0x000000400c2c723c */ /* 0x000fe2000004181c */
[----:B-1----:R-:W-:-:S04]  /*6650*/  FFMA.FTZ R2, R100, c[0x0][0x2d0], -R7 ;  /* 0x0000b40064027a23 */ /* 0x002fc80000010807 */
[----:B------:R1:W2:Y:S03]  /*6660*/  MUFU.EX2 R228, R2 ;  /* 0x0000000200e47308 */ /* 0x0002a60000000800 */
[C---:B------:R-:W-:Y:S08]  /*6670*/  HMMA.16816.F32.BF16 R32, R12.reuse, R80, R24 ;  /* 0x000000500c20723c */ /* 0x040ff00000041818 */
[----:B------:R-:W-:Y:S01]  /*6680*/  HMMA.16816.F32.BF16 R28, R12, R84, R16 ;  /* 0x000000540c1c723c */ /* 0x000fe20000041810 */
[----:B-1----:R-:W-:-:S07]  /*6690*/  FFMA.FTZ R2, R101, c[0x0][0x2d0], -R7 ;  /* 0x0000b40065027a23 */ /* 0x002fce0000010807 */
[C---:B------:R-:W-:Y:S01]  /*66a0*/  HMMA.16816.F32.BF16 R24, R12.reuse, R90, R20 ;  /* 0x0000005a0c18723c */ /* 0x040fe20000041814 */
[----:B------:R-:W1:Y:S01]  /*66b0*/  LDSM.16.MT88.4 R100, [R210+0x1100] ;  /* 0x00110000d264783b */ /* 0x000e620000004200 */
[----:B------:R3:W-:Y:S06]  /*66c0*/  MUFU.EX2 R231, R2 ;  /* 0x0000000200e77308 */ /* 0x0007ec0000000800 */
[C---:B------:R-:W-:Y:S08]  /*66d0*/  HMMA.16816.F32.BF16 R20, R12.reuse, R66, R36 ;  /* 0x000000420c14723c */ /* 0x040ff00000041824 */
[----:B------:R-:W-:Y:S01]  /*66e0*/  HMMA.16816.F32.BF16 R16, R12, R82, R40 ;  /* 0x000000520c10723c */ /* 0x000fe20000041828 */
[----:B---3--:R-:W-:-:S04]  /*66f0*/  FFMA.FTZ R2, R107, c[0x0][0x2d0], -R7 ;  /* 0x0000b4006b027a23 */ /* 0x008fc80000010807 */
[----:B------:R3:W4:Y:S03]  /*6700*/  MUFU.EX2 R204, R2 ;  /* 0x0000000200cc7308 */ /* 0x0007260000000800 */
[----:B------:R-:W-:Y:S07]  /*6710*/  HMMA.16816.F32.BF16 R12, R12, R86, R8 ;  /* 0x000000560c0c723c */ /* 0x000fee0000041808 */
[----:B--2---:R-:W-:-:S02]  /*6720*/  F2FP.BF16.PACK_AB R8, R228, R239 ;  /* 0x000000efe408723e */ /* 0x004fc400000010ff */
[----:B------:R-:W-:Y:S01]  /*6730*/  F2FP.BF16.PACK_AB R11, R206, R205 ;  /* 0x000000cdce0b723e */ /* 0x000fe200000010ff */
[----:B---3--:R-:W-:Y:S01]  /*6740*/  FFMA.FTZ R2, R92, c[0x0][0x2d0], -R6 ;  /* 0x0000b4005c027a23 */ /* 0x008fe20000010806 */
[----:B----4-:R-:W-:-:S03]  /*6750*/  F2FP.BF16.PACK_AB R10, R204, R231 ;  /* 0x000000e7cc0a723e */ /* 0x010fc600000010ff */
[----:B------:R2:W-:Y:S02]  /*6760*/  MUFU.EX2 R238, R2 ;  /* 0x0000000200ee7308 */ /* 0x0005e40000000800 */
[----:B--2---:R-:W-:Y:S02]  /*6770*/  FFMA.FTZ R2, R93, c[0x0][0x2d0], -R6 ;  /* 0x0000b4005d027a23 */ /* 0x004fe40000010806 */
[----:B------:R-:W2:Y:S04]  /*6780*/  LDSM.16.MT88.4 R92, [R212+0x1100] ;  /* 0x00110000d45c783b */ /* 0x000ea80000004200 */
[----:B------:R3:W4:Y:S02]  /*6790*/  MUFU.EX2 R226, R2 ;  /* 0x0000000200e27308 */ /* 0x0007240000000800 */
[----:B---3--:R-:W-:Y:S01]  /*67a0*/  FMUL.FTZ R2, R70, c[0x0][0x2d0] ;  /* 0x0000b40046027a20 */ /* 0x008fe20000410000 */
[----:B----4-:R-:W-:-:S04]  /*67b0*/  F2FP.BF16.PACK_AB R9, R226, R238 ;  /* 0x000000eee209723e */ /* 0x010fc800000010ff */
[----:B------:R-:W-:Y:S02]  /*67c0*/  FSEL R2, R2, RZ, P0 ;  /* 0x000000ff02027208 */ /* 0x000fe40000000000 */
[----:B------:R-:W-:Y:S01]  /*67d0*/  FSETP.NEU.FTZ.AND P0, PT, R3, -INF , PT ;  /* 0xff8000000300780b */ /* 0x000fe20003f1d000 */
[C---:B-1----:R-:W-:Y:S02]  /*67e0*/  HMMA.16816.F32.BF16 R136, R8.reuse, R100, R32 ;  /* 0x000000640888723c */ /* 0x042fe40000041820 */
[--C-:B------:R-:W-:Y:S02]  /*67f0*/  FFMA.FTZ R0, R104, c[0x0][0x2d0], -R2.reuse ;  /* 0x0000b40068007a23 */ /* 0x100fe40000010802 */
[--C-:B------:R-:W-:Y:S02]  /*6800*/  FFMA.FTZ R4, R116, c[0x0][0x2d0], -R2.reuse ;  /* 0x0000b40074047a23 */ /* 0x100fe40000010802 */
[----:B------:R1:W-:Y:S02]  /*6810*/  MUFU.EX2 R229, R0 ;  /* 0x0000000000e57308 */ /* 0x0003e40000000800 */
[C---:B------:R-:W-:Y:S06]  /*6820*/  HMMA.16816.F32.BF16 R152, R8.reuse, R96, R28 ;  /* 0x000000600898723c */ /* 0x040fec000004181c */
[----:B------:R-:W-:Y:S02]  /*6830*/  MUFU.EX2 R250, R4 ;  /* 0x0000000400fa7308 */ /* 0x000fe40000000800 */
[----:B--2---:R-:W-:Y:S01]  /*6840*/  HMMA.16816.F32.BF16 R120, R8, R92, R44 ;  /* 0x0000005c0878723c */ /* 0x004fe2000004182c */
[----:B-1----:R-:W-:-:S07]  /*6850*/  FFMA.FTZ R0, R105, c[0x0][0x2d0], -R2 ;  /* 0x0000b40069007a23 */ /* 0x002fce0000010802 */
[C---:B------:R-:W-:Y:S01]  /*6860*/  HMMA.16816.F32.BF16 R132, R8.reuse, R94, R20 ;  /* 0x0000005e0884723c */ /* 0x040fe20000041814 */
[----:B------:R1:W2:Y:S07]  /*6870*/  MUFU.EX2 R251, R0 ;  /* 0x0000000000fb7308 */ /* 0x0002ae0000000800 */
[----:B------:R-:W-:Y:S01]  /*6880*/  HMMA.16816.F32.BF16 R148, R8, R102, R16 ;  /* 0x000000660894723c */ /* 0x000fe20000041810 */
[----:B-1----:R-:W-:-:S07]  /*6890*/  FFMA.FTZ R0, R106, c[0x0][0x2d0], -R2 ;  /* 0x0000b4006a007a23 */ /* 0x002fce0000010802 */
[----:B------:R-:W-:Y:S01]  /*68a0*/  HMMA.16816.F32.BF16 R104, R8, R108, R48 ;  /* 0x0000006c0868723c */ /* 0x000fe20000041830 */
[----:B------:R1:W3:Y:S06]  /*68b0*/  MUFU.EX2 R252, R0 ;  /* 0x0000000000fc7308 */ /* 0x0002ec0000000800 */
[----:B------:R-:W-:Y:S02]  /*68c0*/  IMAD.MOV.U32 R51, RZ, RZ, R119 ;  /* 0x000000ffff337224 */ /* 0x000fe400078e0077 */
[----:B------:R-:W-:Y:S02]  /*68d0*/  IMAD.MOV.U32 R50, RZ, RZ, R118 ;  /* 0x000000ffff327224 */ /* 0x000fe400078e0076 */
[----:B------:R-:W-:-:S02]  /*68e0*/  IMAD.MOV.U32 R49, RZ, RZ, R117 ;  /* 0x000000ffff317224 */ /* 0x000fc400078e0075 */
[----:B------:R-:W-:Y:S01]  /*68f0*/  HMMA.16816.F32.BF16 R116, R8, R110, R24 ;  /* 0x0000006e0874723c */ /* 0x000fe20000041818 */
[----:B-1----:R-:W-:-:S05]  /*6900*/  FMUL.FTZ R0, R3, c[0x0][0x2d0] ;  /* 0x0000b40003007a20 */ /* 0x002fca0000410000 */
[----:B------:R-:W-:Y:S02]  /*6910*/  FSEL R0, R0, RZ, P0 ;  /* 0x000000ff00007208 */ /* 0x000fe40000000000 */
[----:B------:R-:W-:-:S03]  /*6920*/  PLOP3.LUT P0, PT, PT, PT, UP1, 0x40, 0x0 ;  /* 0x000000000000781c */ /* 0x000fc60003f0e818 */
[----:B------:R-:W-:-:S04]  /*6930*/  FFMA.FTZ R4, R68, c[0x0][0x2d0], -R0 ;  /* 0x0000b40044047a23 */ /* 0x000fc80000010800 */
[----:B------:R1:W-:Y:S02]  /*6940*/  MUFU.EX2 R73, R4 ;  /* 0x0000000400497308 */ /* 0x0003e40000000800 */
[----:B-1----:R-:W-:Y:S02]  /*6950*/  FFMA.FTZ R4, R69, c[0x0][0x2d0], -R0 ;  /* 0x0000b40045047a23 */ /* 0x002fe40000010800 */
[----:B------:R-:W-:-:S04]  /*6960*/  IMAD.MOV.U32 R69, RZ, RZ, R5 ;  /* 0x000000ffff457224 */ /* 0x000fc800078e0005 */
[----:B------:R1:W4:Y:S01]  /*6970*/  MUFU.EX2 R248, R4 ;  /* 0x0000000400f87308 */ /* 0x0003220000000800 */
[----:B------:R-:W-:Y:S02]  /*6980*/  IMAD.MOV.U32 R5, RZ, RZ, R246 ;  /* 0x000000ffff057224 */ /* 0x000fe400078e00f6 */
[----:B-1----:R-:W-:Y:S02]  /*6990*/  FFMA.FTZ R4, R74, c[0x0][0x2d0], -R0 ;  /* 0x0000b4004a047a23 */ /* 0x002fe40000010800 */
[----:B------:R-:W-:-:S03]  /*69a0*/  IMAD.MOV.U32 R74, RZ, RZ, R234 ;  /* 0x000000ffff4a7224 */ /* 0x000fc600078e00ea */
[----:B------:R1:W-:Y:S02]  /*69b0*/  MUFU.EX2 R249, R4 ;  /* 0x0000000400f97308 */ /* 0x0003e40000000800 */
[----:B-1----:R-:W-:Y:S02]  /*69c0*/  FFMA.FTZ R4, R75, c[0x0][0x2d0], -R0 ;  /* 0x0000b4004b047a23 */ /* 0x002fe40000010800 */
[----:B------:R-:W-:-:S04]  /*69d0*/  IMAD.MOV.U32 R75, RZ, RZ, R232 ;  /* 0x000000ffff4b7224 */ /* 0x000fc800078e00e8 */
[----:B------:R1:W5:Y:S02]  /*69e0*/  MUFU.EX2 R68, R4 ;  /* 0x0000000400447308 */ /* 0x0003640000000800 */
[----:B-1----:R-:W-:-:S06]  /*69f0*/  FFMA.FTZ R4, R124, c[0x0][0x2d0], -R2 ;  /* 0x0000b4007c047a23 */ /* 0x002fcc0000010802 */
[----:B------:R1:W-:Y:S02]  /*6a00*/  MUFU.EX2 R242, R4 ;  /* 0x0000000400f27308 */ /* 0x0003e40000000800 */
[----:B-1----:R-:W-:Y:S02]  /*6a10*/  FFMA.FTZ R4, R125, c[0x0][0x2d0], -R2 ;  /* 0x0000b4007d047a23 */ /* 0x002fe40000010802 */
[----:B------:R-:W-:Y:S04]  /*6a20*/  HMMA.16816.F32.BF16 R124, R8, R98, R12 ;  /* 0x00000062087c723c */ /* 0x000fe8000004180c */
[----:B------:R1:W1:Y:S03]  /*6a30*/  MUFU.EX2 R241, R4 ;  /* 0x0000000400f17308 */ /* 0x0002660000000800 */
[----:B--2---:R-:W-:-:S02]  /*6a40*/  F2FP.BF16.PACK_AB R8, R251, R229 ;  /* 0x000000e5fb08723e */ /* 0x004fc400000010ff */
[----:B---3--:R-:W-:Y:S02]  /*6a50*/  F2FP.BF16.PACK_AB R10, R250, R252 ;  /* 0x000000fcfa0a723e */ /* 0x008fe400000010ff */
[----:B----4-:R-:W-:Y:S02]  /*6a60*/  F2FP.BF16.PACK_AB R9, R248, R73 ;  /* 0x00000049f809723e */ /* 0x010fe400000010ff */
[----:B-----5:R-:W-:Y:S01]  /*6a70*/  F2FP.BF16.PACK_AB R11, R68, R249 ;  /* 0x000000f9440b723e */ /* 0x020fe200000010ff */
[----:B-1----:R-:W-:-:S06]  /*6a80*/  FFMA.FTZ R4, R128, c[0x0][0x2d0], -R2 ;  /* 0x0000b40080047a23 */ /* 0x002fcc0000010802 */
[C---:B------:R-:W-:Y:S01]  /*6a90*/  HMMA.16816.F32.BF16 R16, R8.reuse, R60, RZ ;  /* 0x0000003c0810723c */ /* 0x040fe200000418ff */
[----:B------:R1:W-:Y:S06]  /*6aa0*/  MUFU.EX2 R245, R4 ;  /* 0x0000000400f57308 */ /* 0x0003ec0000000800 */
[----:B------:R-:W-:Y:S01]  /*6ab0*/  IMAD.MOV.U32 R60, RZ, RZ, R240 ;  /* 0x000000ffff3c7224 */ /* 0x000fe200078e00f0 */
[----:B------:R-:W-:Y:S01]  /*6ac0*/  HMMA.16816.F32.BF16 R32, R8, R62, RZ ;  /* 0x0000003e0820723c */ /* 0x000fe200000418ff */
[----:B------:R-:W-:-:S06]  /*6ad0*/  IMAD.MOV.U32 R61, RZ, RZ, R50 ;  /* 0x000000ffff3d7224 */ /* 0x000fcc00078e0032 */
[----:B------:R-:W-:Y:S01]  /*6ae0*/  IMAD.MOV.U32 R62, RZ, RZ, R239 ;  /* 0x000000ffff3e7224 */ /* 0x000fe200078e00ef */
[----:B------:R-:W-:Y:S01]  /*6af0*/  HMMA.16816.F32.BF16 R28, R8, R52, RZ ;  /* 0x00000034081c723c */ /* 0x000fe200000418ff */
[----:B------:R-:W-:Y:S02]  /*6b00*/  IMAD.MOV.U32 R63, RZ, RZ, R49 ;  /* 0x000000ffff3f7224 */ /* 0x000fe400078e0031 */
[----:B-1----:R-:W-:-:S04]  /*6b10*/  FFMA.FTZ R4, R129, c[0x0][0x2d0], -R2 ;  /* 0x0000b40081047a23 */ /* 0x002fc80000010802 */
[----:B------:R1:W2:Y:S01]  /*6b20*/  MUFU.EX2 R244, R4 ;  /* 0x0000000400f47308 */ /* 0x0002a20000000800 */
[----:B------:R-:W-:Y:S01]  /*6b30*/  HMMA.16816.F32.BF16 R40, R8, R54, RZ ;  /* 0x000000360828723c */ /* 0x000fe200000418ff */
[----:B------:R-:W-:Y:S02]  /*6b40*/  IMAD.MOV.U32 R53, RZ, RZ, R233 ;  /* 0x000000ffff357224 */ /* 0x000fe400078e00e9 */
[----:B------:R-:W-:-:S04]  /*6b50*/  IMAD.MOV.U32 R52, RZ, RZ, R230 ;  /* 0x000000ffff347224 */ /* 0x000fc800078e00e6 */
[----:B------:R-:W-:Y:S01]  /*6b60*/  IMAD.MOV.U32 R55, RZ, RZ, R229 ;  /* 0x000000ffff377224 */ /* 0x000fe200078e00e5 */
[----:B------:R-:W-:Y:S01]  /*6b70*/  HMMA.16816.F32.BF16 R24, R8, R56, RZ ;  /* 0x000000380818723c */ /* 0x000fe200000418ff */
[----:B------:R-:W-:Y:S02]  /*6b80*/  IMAD.MOV.U32 R54, RZ, RZ, R51 ;  /* 0x000000ffff367224 */ /* 0x000fe400078e0033 */
[----:B------:R-:W-:Y:S01]  /*6b90*/  LDSM.16.MT88.4 R48, [R210+0x1900] ;  /* 0x00190000d230783b */ /* 0x000fe20000004200 */
[----:B-1----:R-:W-:-:S04]  /*6ba0*/  FFMA.FTZ R4, R112, c[0x0][0x2d0], -R0 ;  /* 0x0000b40070047a23 */ /* 0x002fc80000010800 */
[C---:B------:R-:W-:Y:S01]  /*6bb0*/  HMMA.16816.F32.BF16 R36, R8.reuse, R58, RZ ;  /* 0x0000003a0824723c */ /* 0x040fe200000418ff */
[----:B------:R-:W-:Y:S01]  /*6bc0*/  LDSM.16.MT88.4 R56, [R211+0x1900] ;  /* 0x00190000d338783b */ /* 0x000fe20000004200 */
[----:B------:R1:W-:Y:S06]  /*6bd0*/  MUFU.EX2 R237, R4 ;  /* 0x0000000400ed7308 */ /* 0x0003ec0000000800 */
[C---:B------:R-:W-:Y:S08]  /*6be0*/  HMMA.16816.F32.BF16 R12, R8.reuse, R76, RZ ;  /* 0x0000004c080c723c */ /* 0x040ff000000418ff */
[----:B------:R-:W-:Y:S01]  /*6bf0*/  HMMA.16816.F32.BF16 R20, R8, R78, RZ ;  /* 0x0000004e0814723c */ /* 0x000fe200000418ff */
[----:B-1----:R-:W-:-:S04]  /*6c00*/  FFMA.FTZ R4, R113, c[0x0][0x2d0], -R0 ;  /* 0x0000b40071047a23 */ /* 0x002fc80000010800 */
[----:B------:R1:W3:Y:S02]  /*6c10*/  MUFU.EX2 R236, R4 ;  /* 0x0000000400ec7308 */ /* 0x0002e40000000800 */
[----:B------:R-:W-:Y:S02]  /*6c20*/  F2FP.BF16.PACK_AB R8, R241, R242 ;  /* 0x000000f2f108723e */ /* 0x000fe400000010ff */
[----:B--2---:R-:W-:Y:S01]  /*6c30*/  F2FP.BF16.PACK_AB R10, R244, R245 ;  /* 0x000000f5f40a723e */ /* 0x004fe200000010ff */
[----:B-1----:R-:W-:Y:S01]  /*6c40*/  FFMA.FTZ R4, R114, c[0x0][0x2d0], -R0 ;  /* 0x0000b40072047a23 */ /* 0x002fe20000010800 */
[----:B---3--:R-:W-:-:S03]  /*6c50*/  F2FP.BF16.PACK_AB R9, R236, R237 ;  /* 0x000000edec09723e */ /* 0x008fc600000010ff */
[----:B------:R1:W-:Y:S02]  /*6c60*/  MUFU.EX2 R240, R4 ;  /* 0x0000000400f07308 */ /* 0x0003e40000000800 */
[----:B-1----:R-:W-:Y:S02]  /*6c70*/  FFMA.FTZ R4, R115, c[0x0][0x2d0], -R0 ;  /* 0x0000b40073047a23 */ /* 0x002fe40000010800 */
[----:B------:R-:W1:Y:S04]  /*6c80*/  LDSM.16.MT88.4 R112, [R209+0x1900] ;  /* 0x00190000d170783b */ /* 0x000e680000004200 */
[----:B------:R2:W3:Y:S02]  /*6c90*/  MUFU.EX2 R239, R4 ;  /* 0x0000000400ef7308 */ /* 0x0004e40000000800 */
[----:B--2---:R-:W-:Y:S01]  /*6ca0*/  FFMA.FTZ R4, R166, c[0x0][0x2d0], -R7 ;  /* 0x0000b400a6047a23 */ /* 0x004fe20000010807 */
[----:B---3--:R-:W-:Y:S01]  /*6cb0*/  F2FP.BF16.PACK_AB R11, R239, R240 ;  /* 0x000000f0ef0b723e */ /* 0x008fe200000010ff */
[----:B------:R-:W-:-:S04]  /*6cc0*/  IMAD.MOV.U32 R166, RZ, RZ, R247 ;  /* 0x000000ffffa67224 */ /* 0x000fc800078e00f7 */
[----:B------:R2:W-:Y:S02]  /*6cd0*/  MUFU.EX2 R246, R4 ;  /* 0x0000000400f67308 */ /* 0x0005e40000000800 */
[C---:B------:R-:W-:Y:S07]  /*6ce0*/  HMMA.16816.F32.BF16 R44, R8.reuse, R88, R28 ;  /* 0x00000058082c723c */ /* 0x040fee000004181c */
[----:B------:R-:W-:Y:S01]  /*6cf0*/  IMAD.MOV.U32 R88, RZ, RZ, R243 ;  /* 0x000000ffff587224 */ /* 0x000fe200078e00f3 */
[----:B------:R-:W-:Y:S01]  /*6d00*/  HMMA.16816.F32.BF16 R16, R8, R80, R16 ;  /* 0x000000500810723c */ /* 0x000fe20000041810 */
[----:B------:R-:W-:-:S02]  /*6d10*/  IMAD.MOV.U32 R89, RZ, RZ, R186 ;  /* 0x000000ffff597224 */ /* 0x000fc400078e00ba */
[----:B--2---:R-:W-:Y:S02]  /*6d20*/  FFMA.FTZ R4, R167, c[0x0][0x2d0], -R7 ;  /* 0x0000b400a7047a23 */ /* 0x004fe40000010807 */
[----:B------:R-:W-:Y:S02]  /*6d30*/  IMAD.MOV.U32 R167, RZ, RZ, R238 ;  /* 0x000000ffffa77224 */ /* 0x000fe400078e00ee */
[----:B------:R2:W3:Y:S01]  /*6d40*/  MUFU.EX2 R247, R4 ;  /* 0x0000000400f77308 */ /* 0x0004e20000000800 */
[----:B------:R-:W-:Y:S01]  /*6d50*/  IMAD.MOV.U32 R81, RZ, RZ, R235 ;  /* 0x000000ffff517224 */ /* 0x000fe200078e00eb */
[----:B------:R-:W-:Y:S01]  /*6d60*/  HMMA.16816.F32.BF16 R40, R8, R90, R40 ;  /* 0x0000005a0828723c */ /* 0x000fe20000041828 */
[----:B------:R-:W-:-:S06]  /*6d70*/  IMAD.MOV.U32 R80, RZ, RZ, R228 ;  /* 0x000000ffff507224 */ /* 0x000fcc00078e00e4 */
[----:B------:R-:W-:Y:S01]  /*6d80*/  IMAD.MOV.U32 R90, RZ, RZ, R231 ;  /* 0x000000ffff5a7224 */ /* 0x000fe200078e00e7 */
[----:B------:R-:W-:Y:S01]  /*6d90*/  HMMA.16816.F32.BF16 R12, R8, R84, R12 ;  /* 0x00000054080c723c */ /* 0x000fe2000004180c */
[----:B--2---:R-:W-:-:S06]  /*6da0*/  FFMA.FTZ R4, R170, c[0x0][0x2d0], -R7 ;  /* 0x0000b400aa047a23 */ /* 0x004fcc0000010807 */
[----:B------:R-:W-:Y:S01]  /*6db0*/  IMAD.MOV.U32 R85, RZ, RZ, R226 ;  /* 0x000000ffff557224 */ /* 0x000fe200078e00e2 */
[----:B------:R-:W-:Y:S01]  /*6dc0*/  HMMA.16816.F32.BF16 R32, R8, R82, R32 ;  /* 0x000000520820723c */ /* 0x000fe20000041820 */
[----:B------:R2:W-:Y:S01]  /*6dd0*/  MUFU.EX2 R243, R4 ;  /* 0x0000000400f37308 */ /* 0x0005e20000000800 */
[----:B------:R-:W-:-:S05]  /*6de0*/  IMAD.MOV.U32 R84, RZ, RZ, R207 ;  /* 0x000000ffff547224 */ /* 0x000fca00078e00cf */
[----:B------:R-:W-:Y:S01]  /*6df0*/  IMAD.MOV.U32 R83, RZ, RZ, R204 ;  /* 0x000000ffff537224 */ /* 0x000fe200078e00cc */
[----:B------:R-:W-:Y:S01]  /*6e00*/  HMMA.16816.F32.BF16 R24, R8, R64, R24 ;  /* 0x000000400818723c */ /* 0x000fe20000041818 */
[----:B------:R-:W-:-:S07]  /*6e10*/  IMAD.MOV.U32 R82, RZ, RZ, R187 ;  /* 0x000000ffff527224 */ /* 0x000fce00078e00bb */
[----:B------:R-:W-:Y:S01]  /*6e20*/  HMMA.16816.F32.BF16 R36, R8, R66, R36 ;  /* 0x000000420824723c */ /* 0x000fe20000041824 */
[----:B--2---:R-:W-:-:S04]  /*6e30*/  FFMA.FTZ R4, R171, c[0x0][0x2d0], -R7 ;  /* 0x0000b400ab047a23 */ /* 0x004fc80000010807 */
[----:B------:R2:W4:Y:S03]  /*6e40*/  MUFU.EX2 R238, R4 ;  /* 0x0000000400ee7308 */ /* 0x0005260000000800 */
[----:B------:R-:W-:Y:S07]  /*6e50*/  HMMA.16816.F32.BF16 R20, R8, R86, R20 ;  /* 0x000000560814723c */ /* 0x000fee0000041814 */
[----:B---3--:R-:W-:Y:S01]  /*6e60*/  F2FP.BF16.PACK_AB R8, R247, R246 ;  /* 0x000000f6f708723e */ /* 0x008fe200000010ff */
[----:B--2---:R-:W-:Y:S01]  /*6e70*/  FFMA.FTZ R4, R172, c[0x0][0x2d0], -R7 ;  /* 0x0000b400ac047a23 */ /* 0x004fe20000010807 */
[----:B----4-:R-:W-:-:S03]  /*6e80*/  F2FP.BF16.PACK_AB R10, R238, R243 ;  /* 0x000000f3ee0a723e */ /* 0x010fc600000010ff */
[----:B------:R2:W-:Y:S02]  /*6e90*/  MUFU.EX2 R235, R4 ;  /* 0x0000000400eb7308 */ /* 0x0005e40000000800 */
[----:B--2---:R-:W-:-:S06]  /*6ea0*/  FFMA.FTZ R4, R130, c[0x0][0x2d0], -R6 ;  /* 0x0000b40082047a23 */ /* 0x004fcc0000010806 */
[----:B------:R2:W-:Y:S02]  /*6eb0*/  MUFU.EX2 R234, R4 ;  /* 0x0000000400ea7308 */ /* 0x0005e40000000800 */
[----:B--2---:R-:W-:Y:S02]  /*6ec0*/  FFMA.FTZ R4, R156, c[0x0][0x2d0], -R6 ;  /* 0x0000b4009c047a23 */ /* 0x004fe40000010806 */
[----:B------:R-:W-:-:S04]  /*6ed0*/  IMAD.MOV.U32 R156, RZ, RZ, R206 ;  /* 0x000000ffff9c7224 */ /* 0x000fc800078e00ce */
[----:B------:R2:W3:Y:S02]  /*6ee0*/  MUFU.EX2 R233, R4 ;  /* 0x0000000400e97308 */ /* 0x0004e40000000800 */
[--C-:B--2---:R-:W-:Y:S01]  /*6ef0*/  FFMA.FTZ R4, R131, c[0x0][0x2d0], -R6.reuse ;  /* 0x0000b40083047a23 */ /* 0x104fe20000010806 */
[----:B---3--:R-:W-:Y:S01]  /*6f00*/  F2FP.BF16.PACK_AB R9, R233, R234 ;  /* 0x000000eae909723e */ /* 0x008fe200000010ff */
[----:B------:R-:W2:Y:S04]  /*6f10*/  LDSM.16.MT88.4 R128, [R212+0x1900] ;  /* 0x00190000d480783b */ /* 0x000ea80000004200 */
[----:B------:R3:W-:Y:S02]  /*6f20*/  MUFU.EX2 R231, R4 ;  /* 0x0000000400e77308 */ /* 0x0007e40000000800 */
[----:B---3--:R-:W-:-:S02]  /*6f30*/  FFMA.FTZ R4, R159, c[0x0][0x2d0], -R6 ;  /* 0x0000b4009f047a23 */ /* 0x008fc40000010806 */
[----:B------:R-:W-:-:S04]  /*6f40*/  IMAD.MOV.U32 R159, RZ, RZ, R205 ;  /* 0x000000ffff9f7224 */ /* 0x000fc800078e00cd */
[----:B------:R3:W4:Y:S02]  /*6f50*/  MUFU.EX2 R232, R4 ;  /* 0x0000000400e87308 */ /* 0x0007240000000800 */
[----:B---3--:R-:W-:Y:S01]  /*6f60*/  FFMA.FTZ R4, R145, c[0x0][0x2d0], -R2 ;  /* 0x0000b40091047a23 */ /* 0x008fe20000010802 */
[----:B----4-:R-:W-:-:S05]  /*6f70*/  F2FP.BF16.PACK_AB R11, R232, R231 ;  /* 0x000000e7e80b723e */ /* 0x010fca00000010ff */
[----:B------:R3:W-:Y:S02]  /*6f80*/  MUFU.EX2 R230, R4 ;  /* 0x0000000400e67308 */ /* 0x0007e40000000800 */
[C---:B-1----:R-:W-:Y:S08]  /*6f90*/  HMMA.16816.F32.BF16 R104, R8.reuse, R112, R104 ;  /* 0x000000700868723c */ /* 0x042ff00000041868 */
[----:B------:R-:W-:Y:S01]  /*6fa0*/  HMMA.16816.F32.BF16 R116, R8, R114, R116 ;  /* 0x000000720874723c */ /* 0x000fe20000041874 */
[----:B---3--:R-:W-:-:S04]  /*6fb0*/  FFMA.FTZ R4, R144, c[0x0][0x2d0], -R2 ;  /* 0x0000b40090047a23 */ /* 0x008fc80000010802 */
[----:B------:R1:W3:Y:S03]  /*6fc0*/  MUFU.EX2 R228, R4 ;  /* 0x0000000400e47308 */ /* 0x0002e60000000800 */
[C---:B--2---:R-:W-:Y:S08]  /*6fd0*/  HMMA.16816.F32.BF16 R120, R8.reuse, R128, R120 ;  /* 0x000000800878723c */ /* 0x044ff00000041878 */
[----:B------:R-:W-:Y:S01]  /*6fe0*/  HMMA.16816.F32.BF16 R132, R8, R130, R132 ;  /* 0x000000820884723c */ /* 0x000fe20000041884 */
[----:B-1----:R-:W-:-:S07]  /*6ff0*/  FFMA.FTZ R4, R146, c[0x0][0x2d0], -R2 ;  /* 0x0000b40092047a23 */ /* 0x002fce0000010802 */
[C---:B------:R-:W-:Y:S01]  /*7000*/  HMMA.16816.F32.BF16 R136, R8.reuse, R48, R136 ;  /* 0x000000300888723c */ /* 0x040fe20000041888 */
[----:B------:R1:W-:Y:S07]  /*7010*/  MUFU.EX2 R229, R4 ;  /* 0x0000000400e57308 */ /* 0x0003ee0000000800 */
[C---:B------:R-:W-:Y:S08]  /*7020*/  HMMA.16816.F32.BF16 R148, R8.reuse, R50, R148 ;  /* 0x000000320894723c */ /* 0x040ff00000041894 */
[----:B------:R-:W-:Y:S01]  /*7030*/  HMMA.16816.F32.BF16 R152, R8, R56, R152 ;  /* 0x000000380898723c */ /* 0x000fe20000041898 */
[----:B-1----:R-:W-:-:S02]  /*7040*/  FFMA.FTZ R4, R147, c[0x0][0x2d0], -R2 ;  /* 0x0000b40093047a23 */ /* 0x002fc40000010802 */
[----:B------:R-:W-:Y:S02]  /*7050*/  LDSM.16.MT88.4 R144, [R210+0x2900] ;  /* 0x00290000d290783b */ /* 0x000fe40000004200 */
        /* <DEDUP_REMOVED lines=16> */
[C---:B------:R-:W-:Y:S08]  /*7160*/  HMMA.16816.F32.BF16 R124, R8.reuse, R92, R24 ;  /* 0x0000005c087c723c */ /* 0x040ff00000041818 */
[----:B------:R-:W-:Y:S01]  /*7170*/  HMMA.16816.F32.BF16 R24, R8, R102, R32 ;  /* 0x000000660818723c */ /* 0x000fe20000041820 */
[----:B------:R-:W-:Y:S01]  /*7180*/  LDSM.16.MT88.4 R32, [R211+0x2100] ;  /* 0x00210000d320783b */ /* 0x000fe20000004200 */
[----:B-1----:R-:W-:-:S05]  /*7190*/  FFMA.FTZ R4, R192, c[0x0][0x2d0], -R7 ;  /* 0x0000b400c0047a23 */ /* 0x002fca0000010807 */
[----:B------:R-:W-:Y:S01]  /*71a0*/  IMAD.MOV.U32 R102, RZ, RZ, R89 ;  /* 0x000000ffff667224 */ /* 0x000fe200078e0059 */
[----:B------:R1:W-:Y:S01]  /*71b0*/  MUFU.EX2 R191, R4 ;  /* 0x0000000400bf7308 */ /* 0x0003e20000000800 */
[----:B------:R-:W-:Y:S01]  /*71c0*/  HMMA.16816.F32.BF16 R76, R8, R108, R44 ;  /* 0x0000006c084c723c */ /* 0x000fe2000004182c */
[----:B------:R-:W-:Y:S01]  /*71d0*/  LDSM.16.MT88.4 R44, [R212+0x2100] ;  /* 0x00210000d42c783b */ /* 0x000fe20000004200 */
[----:B------:R-:W-:-:S06]  /*71e0*/  IMAD.MOV.U32 R103, RZ, RZ, R74 ;  /* 0x000000ffff677224 */ /* 0x000fcc00078e004a */
[----:B------:R-:W-:Y:S01]  /*71f0*/  HMMA.16816.F32.BF16 R64, R8, R110, R40 ;  /* 0x0000006e0840723c */ /* 0x000fe20000041828 */
[----:B------:R-:W3:Y:S01]  /*7200*/  LDSM.16.MT88.4 R40, [R209+0x2100] ;  /* 0x00210000d128783b */ /* 0x000ee20000004200 */
[----:B-1----:R-:W-:-:S06]  /*7210*/  FFMA.FTZ R4, R193, c[0x0][0x2d0], -R7 ;  /* 0x0000b400c1047a23 */ /* 0x002fcc0000010807 */
[----:B------:R-:W-:Y:S01]  /*7220*/  HMMA.16816.F32.BF16 R92, R8, R94, R36 ;  /* 0x0000005e085c723c */ /* 0x000fe20000041824 */
[----:B------:R-:W1:Y:S01]  /*7230*/  LDSM.16.MT88.4 R36, [R210+0x2100] ;  /* 0x00210000d224783b */ /* 0x000e620000004200 */
[----:B------:R-:W-:Y:S01]  /*7240*/  IMAD.MOV.U32 R193, RZ, RZ, R156 ;  /* 0x000000ffffc17224 */ /* 0x000fe200078e009c */
[----:B------:R4:W5:Y:S01]  /*7250*/  MUFU.EX2 R192, R4 ;  /* 0x0000000400c07308 */ /* 0x0009620000000800 */
[----:B------:R-:W-:-:S04]  /*7260*/  IMAD.MOV.U32 R156, RZ, RZ, R62 ;  /* 0x000000ffff9c7224 */ /* 0x000fc800078e003e */
[C---:B------:R-:W-:Y:S08]  /*7270*/  HMMA.16816.F32.BF16 R12, R8.reuse, R96, R12 ;  /* 0x00000060080c723c */ /* 0x040ff0000004180c */
[----:B------:R-:W-:Y:S01]  /*7280*/  HMMA.16816.F32.BF16 R140, R8, R100, R16 ;  /* 0x00000064088c723c */ /* 0x000fe20000041810 */
[----:B------:R-:W1:Y:S01]  /*7290*/  LDSM.16.MT88.4 R16, [R209+0x2900] ;  /* 0x00290000d110783b */ /* 0x000e620000004200 */
[----:B----4-:R-:W-:-:S02]  /*72a0*/  FFMA.FTZ R4, R194, c[0x0][0x2d0], -R7 ;  /* 0x0000b400c2047a23 */ /* 0x010fc40000010807 */
[----:B------:R-:W-:Y:S02]  /*72b0*/  IMAD.MOV.U32 R194, RZ, RZ, R83 ;  /* 0x000000ffffc27224 */ /* 0x000fe400078e0053 */
[----:B------:R4:W-:Y:S02]  /*72c0*/  MUFU.EX2 R187, R4 ;  /* 0x0000000400bb7308 */ /* 0x0009e40000000800 */
[----:B------:R-:W-:Y:S01]  /*72d0*/  HMMA.16816.F32.BF16 R96, R8, R98, R20 ;  /* 0x000000620860723c */ /* 0x000fe20000041814 */
[----:B------:R-:W1:Y:S01]  /*72e0*/  LDSM.16.MT88.4 R20, [R212+0x2900] ;  /* 0x00290000d414783b */ /* 0x000e620000004200 */
[----:B------:R-:W-:Y:S02]  /*72f0*/  IMAD.MOV.U32 R100, RZ, RZ, R61 ;  /* 0x000000ffff647224 */ /* 0x000fe400078e003d */
[----:B------:R-:W-:-:S03]  /*7300*/  IMAD.MOV.U32 R101, RZ, RZ, R167 ;  /* 0x000000ffff657224 */ /* 0x000fc600078e00a7 */
[----:B--2---:R-:W-:Y:S02]  /*7310*/  F2FP.BF16.PACK_AB R8, R207, R235 ;  /* 0x000000ebcf08723e */ /* 0x004fe400000010ff */
[----:B-----5:R-:W-:Y:S01]  /*7320*/  F2FP.BF16.PACK_AB R10, R192, R191 ;  /* 0x000000bfc00a723e */ /* 0x020fe200000010ff */
[----:B----4-:R-:W-:Y:S02]  /*7330*/  FFMA.FTZ R4, R195, c[0x0][0x2d0], -R7 ;  /* 0x0000b400c3047a23 */ /* 0x010fe40000010807 */
[----:B------:R-:W-:Y:S02]  /*7340*/  IMAD.MOV.U32 R195, RZ, RZ, R159 ;  /* 0x000000ffffc37224 */ /* 0x000fe400078e009f */
[----:B------:R2:W-:Y:S01]  /*7350*/  MUFU.EX2 R172, R4 ;  /* 0x0000000400ac7308 */ /* 0x0005e20000000800 */
[----:B------:R-:W-:Y:S02]  /*7360*/  IMAD.MOV.U32 R159, RZ, RZ, R60 ;  /* 0x000000ffff9f7224 */ /* 0x000fe400078e003c */
[----:B--2---:R-:W-:-:S02]  /*7370*/  FFMA.FTZ R4, R176, c[0x0][0x2d0], -R6 ;  /* 0x0000b400b0047a23 */ /* 0x004fc40000010806 */
[----:B------:R-:W-:-:S03]  /*7380*/  IMAD.MOV.U32 R176, RZ, RZ, R90 ;  /* 0x000000ffffb07224 */ /* 0x000fc600078e005a */
[----:B------:R2:W-:Y:S02]  /*7390*/  MUFU.EX2 R171, R4 ;  /* 0x0000000400ab7308 */ /* 0x0005e40000000800 */
[----:B--2---:R-:W-:Y:S02]  /*73a0*/  FFMA.FTZ R4, R181, c[0x0][0x2d0], -R6 ;  /* 0x0000b400b5047a23 */ /* 0x004fe40000010806 */
[----:B------:R-:W-:-:S04]  /*73b0*/  IMAD.MOV.U32 R181, RZ, RZ, R85 ;  /* 0x000000ffffb57224 */ /* 0x000fc800078e0055 */
[----:B------:R2:W4:Y:S02]  /*73c0*/  MUFU.EX2 R170, R4 ;  /* 0x0000000400aa7308 */ /* 0x0005240000000800 */
[----:B--2---:R-:W-:Y:S01]  /*73d0*/  FFMA.FTZ R4, R180, c[0x0][0x2d0], -R6 ;  /* 0x0000b400b4047a23 */ /* 0x004fe20000010806 */
[----:B----4-:R-:W-:Y:S01]  /*73e0*/  F2FP.BF16.PACK_AB R9, R170, R171 ;  /* 0x000000abaa09723e */ /* 0x010fe200000010ff */
[----:B------:R-:W-:-:S04]  /*73f0*/  IMAD.MOV.U32 R180, RZ, RZ, R80 ;  /* 0x000000ffffb47224 */ /* 0x000fc800078e0050 */
[----:B------:R2:W-:Y:S02]  /*7400*/  MUFU.EX2 R91, R4 ;  /* 0x00000004005b7308 */ /* 0x0005e40000000800 */
[----:B--2---:R-:W-:Y:S02]  /*7410*/  FFMA.FTZ R4, R182, c[0x0][0x2d0], -R6 ;  /* 0x0000b400b6047a23 */ /* 0x004fe40000010806 */
[----:B------:R-:W-:-:S04]  /*7420*/  IMAD.MOV.U32 R182, RZ, RZ, R75 ;  /* 0x000000ffffb67224 */ /* 0x000fc800078e004b */
[----:B------:R2:W4:Y:S02]  /*7430*/  MUFU.EX2 R89, R4 ;  /* 0x0000000400597308 */ /* 0x0005240000000800 */
[----:B--2---:R-:W-:Y:S01]  /*7440*/  FFMA.FTZ R4, R200, c[0x0][0x2d0], -R7 ;  /* 0x0000b400c8047a23 */ /* 0x004fe20000010807 */
[----:B----4-:R-:W-:Y:S01]  /*7450*/  F2FP.BF16.PACK_AB R11, R89, R91 ;  /* 0x0000005b590b723e */ /* 0x010fe200000010ff */
[----:B------:R-:W-:-:S04]  /*7460*/  IMAD.MOV.U32 R200, RZ, RZ, R82 ;  /* 0x000000ffffc87224 */ /* 0x000fc800078e0052 */
[----:B------:R2:W-:Y:S01]  /*7470*/  MUFU.EX2 R90, R4 ;  /* 0x00000004005a7308 */ /* 0x0005e20000000800 */
[----:B------:R-:W-:Y:S02]  /*7480*/  FFMA.FTZ R7, R202, c[0x0][0x2d0], -R7 ;  /* 0x0000b400ca077a23 */ /* 0x000fe40000010807 */
[----:B------:R-:W-:Y:S01]  /*7490*/  IMAD.MOV.U32 R202, RZ, RZ, R88 ;  /* 0x000000ffffca7224 */ /* 0x000fe200078e0058 */
[C---:B---3--:R-:W-:Y:S04]  /*74a0*/  HMMA.16816.F32.BF16 R104, R8.reuse, R40, R104 ;  /* 0x000000280868723c */ /* 0x048fe80000041868 */
[----:B------:R-:W3:Y:S04]  /*74b0*/  MUFU.EX2 R88, R7 ;  /* 0x0000000700587308 */ /* 0x000ee80000000800 */
[----:B------:R-:W-:Y:S01]  /*74c0*/  HMMA.16816.F32.BF16 R116, R8, R42, R116 ;  /* 0x0000002a0874723c */ /* 0x000fe20000041874 */
[----:B--2---:R-:W-:-:S02]  /*74d0*/  FFMA.FTZ R4, R183, c[0x0][0x2d0], -R6 ;  /* 0x0000b400b7047a23 */ /* 0x004fc40000010806 */
[----:B------:R-:W-:Y:S02]  /*74e0*/  IMAD.MOV.U32 R183, RZ, RZ, R84 ;  /* 0x000000ffffb77224 */ /* 0x000fe400078e0054 */
[----:B------:R2:W-:Y:S03]  /*74f0*/  MUFU.EX2 R87, R4 ;  /* 0x0000000400577308 */ /* 0x0005e60000000800 */
[C---:B------:R-:W-:Y:S08]  /*7500*/  HMMA.16816.F32.BF16 R120, R8.reuse, R44, R120 ;  /* 0x0000002c0878723c */ /* 0x040ff00000041878 */
[----:B------:R-:W-:Y:S01]  /*7510*/  HMMA.16816.F32.BF16 R132, R8, R46, R132 ;  /* 0x0000002e0884723c */ /* 0x000fe20000041884 */
[----:B--2---:R-:W-:-:S07]  /*7520*/  FFMA.FTZ R4, R188, c[0x0][0x2d0], -R6 ;  /* 0x0000b400bc047a23 */ /* 0x004fce0000010806 */
[C---:B-1----:R-:W-:Y:S01]  /*7530*/  HMMA.16816.F32.BF16 R136, R8.reuse, R36, R136 ;  /* 0x000000240888723c */ /* 0x042fe20000041888 */
[----:B------:R-:W-:Y:S01]  /*7540*/  IMAD.MOV.U32 R188, RZ, RZ, R81 ;  /* 0x000000ffffbc7224 */ /* 0x000fe200078e0051 */
[----:B------:R1:W-:Y:S06]  /*7550*/  MUFU.EX2 R86, R4 ;  /* 0x0000000400567308 */ /* 0x0003ec0000000800 */
[C---:B------:R-:W-:Y:S08]  /*7560*/  HMMA.16816.F32.BF16 R148, R8.reuse, R38, R148 ;  /* 0x000000260894723c */ /* 0x040ff00000041894 */
[----:B------:R-:W-:Y:S01]  /*7570*/  HMMA.16816.F32.BF16 R152, R8, R32, R152 ;  /* 0x000000200898723c */ /* 0x000fe20000041898 */
[----:B-1----:R-:W-:-:S02]  /*7580*/  FFMA.FTZ R4, R189, c[0x0][0x2d0], -R6 ;  /* 0x0000b400bd047a23 */ /* 0x002fc40000010806 */
[----:B------:R-:W-:Y:S02]  /*7590*/  FFMA.FTZ R6, R190, c[0x0][0x2d0], -R6 ;  /* 0x0000b400be067a23 */ /* 0x000fe40000010806 */
[----:B------:R1:W-:Y:S03]  /*75a0*/  MUFU.EX2 R85, R4 ;  /* 0x0000000400557308 */ /* 0x0003e60000000800 */
[----:B------:R-:W-:Y:S01]  /*75b0*/  HMMA.16816.F32.BF16 R8, R8, R34, R28 ;  /* 0x000000220808723c */ /* 0x000fe2000004181c */
[----:B------:R-:W-:Y:S01]  /*75c0*/  IMAD.MOV.U32 R189, RZ, RZ, R166 ;  /* 0x000000ffffbd7224 */ /* 0x000fe200078e00a6 */
[----:B---3--:R-:W-:Y:S01]  /*75d0*/  F2FP.BF16.PACK_AB R166, R88, R90 ;  /* 0x0000005a58a6723e */ /* 0x008fe200000010ff */
[----:B------:R-:W-:Y:S02]  /*75e0*/  IMAD.MOV.U32 R190, RZ, RZ, R63 ;  /* 0x000000ffffbe7224 */ /* 0x000fe400078e003f */
[----:B------:R-:W2:Y:S01]  /*75f0*/  MUFU.EX2 R84, R6 ;  /* 0x0000000600547308 */ /* 0x000ea20000000800 */
[----:B-1----:R-:W-:-:S02]  /*7600*/  FFMA.FTZ R4, R173, c[0x0][0x2d0], -R2 ;  /* 0x0000b400ad047a23 */ /* 0x002fc40000010802 */
[----:B------:R-:W-:-:S05]  /*7610*/  IMAD.MOV.U32 R173, RZ, RZ, R54 ;  /* 0x000000ffffad7224 */ /* 0x000fca00078e0036 */
[----:B------:R1:W-:Y:S01]  /*7620*/  MUFU.EX2 R83, R4 ;  /* 0x0000000400537308 */ /* 0x0003e20000000800 */
[----:B--2---:R-:W-:Y:S01]  /*7630*/  F2FP.BF16.PACK_AB R167, R84, R85 ;  /* 0x0000005554a7723e */ /* 0x004fe200000010ff */
[----:B-1----:R-:W-:Y:S02]  /*7640*/  FFMA.FTZ R4, R174, c[0x0][0x2d0], -R2 ;  /* 0x0000b400ae047a23 */ /* 0x002fe40000010802 */
[----:B------:R-:W-:-:S04]  /*7650*/  IMAD.MOV.U32 R174, RZ, RZ, R55 ;  /* 0x000000ffffae7224 */ /* 0x000fc800078e0037 */
[----:B------:R1:W-:Y:S02]  /*7660*/  MUFU.EX2 R82, R4 ;  /* 0x0000000400527308 */ /* 0x0003e40000000800 */
[----:B-1----:R-:W-:Y:S02]  /*7670*/  FFMA.FTZ R4, R175, c[0x0][0x2d0], -R2 ;  /* 0x0000b400af047a23 */ /* 0x002fe40000010802 */
[----:B------:R-:W-:-:S04]  /*7680*/  IMAD.MOV.U32 R175, RZ, RZ, R52 ;  /* 0x000000ffffaf7224 */ /* 0x000fc800078e0034 */
[----:B------:R1:W-:Y:S02]  /*7690*/  MUFU.EX2 R81, R4 ;  /* 0x0000000400517308 */ /* 0x0003e40000000800 */
[----:B-1----:R-:W-:Y:S02]  /*76a0*/  FFMA.FTZ R4, R179, c[0x0][0x2d0], -R2 ;  /* 0x0000b400b3047a23 */ /* 0x002fe40000010802 */
[----:B------:R-:W-:Y:S02]  /*76b0*/  IMAD.MOV.U32 R179, RZ, RZ, R53 ;  /* 0x000000ffffb37224 */ /* 0x000fe400078e0035 */
[----:B------:R-:W1:Y:S02]  /*76c0*/  LDSM.16.MT88.4 R52, [R211+0x2900] ;  /* 0x00290000d334783b */ /* 0x000e640000004200 */
[----:B------:R2:W3:Y:S02]  /*76d0*/  MUFU.EX2 R80, R4 ;  /* 0x0000000400507308 */ /* 0x0004e40000000800 */
[----:B--2---:R-:W-:Y:S01]  /*76e0*/  FFMA.FTZ R4, R164, c[0x0][0x2d0], -R0 ;  /* 0x0000b400a4047a23 */ /* 0x004fe20000010800 */
[----:B------:R-:W-:-:S02]  /*76f0*/  F2FP.BF16.PACK_AB R164, R172, R187 ;  /* 0x000000bbaca4723e */ /* 0x000fc400000010ff */
[----:B---3--:R-:W-:-:S03]  /*7700*/  F2FP.BF16.PACK_AB R6, R80, R81 ;  /* 0x000000515006723e */ /* 0x008fc600000010ff */
[----:B------:R2:W-:Y:S02]  /*7710*/  MUFU.EX2 R74, R4 ;  /* 0x00000004004a7308 */ /* 0x0005e40000000800 */
[----:B--2---:R-:W-:Y:S01]  /*7720*/  FFMA.FTZ R4, R165, c[0x0][0x2d0], -R0 ;  /* 0x0000b400a5047a23 */ /* 0x004fe20000010800 */
[----:B------:R-:W-:-:S05]  /*7730*/  F2FP.BF16.PACK_AB R165, R86, R87 ;  /* 0x0000005756a5723e */ /* 0x000fca00000010ff */
[----:B------:R2:W3:Y:S02]  /*7740*/  MUFU.EX2 R75, R4 ;  /* 0x00000004004b7308 */ /* 0x0004e40000000800 */
[C---:B------:R-:W-:Y:S08]  /*7750*/  HMMA.16816.F32.BF16 R104, R164.reuse, R16, R104 ;  /* 0x00000010a468723c */ /* 0x040ff00000041868 */
[----:B------:R-:W-:Y:S01]  /*7760*/  HMMA.16816.F32.BF16 R116, R164, R18, R116 ;  /* 0x00000012a474723c */ /* 0x000fe20000041874 */
[----:B--2---:R-:W-:-:S02]  /*7770*/  FFMA.FTZ R4, R168, c[0x0][0x2d0], -R0 ;  /* 0x0000b400a8047a23 */ /* 0x004fc40000010800 */
[----:B------:R-:W-:Y:S02]  /*7780*/  IMAD.MOV.U32 R168, RZ, RZ, R69 ;  /* 0x000000ffffa87224 */ /* 0x000fe400078e0045 */
[----:B------:R2:W-:Y:S03]  /*7790*/  MUFU.EX2 R61, R4 ;  /* 0x00000004003d7308 */ /* 0x0005e60000000800 */
[C---:B------:R-:W-:Y:S08]  /*77a0*/  HMMA.16816.F32.BF16 R120, R164.reuse, R20, R120 ;  /* 0x00000014a478723c */ /* 0x040ff00000041878 */
[----:B------:R-:W-:Y:S01]  /*77b0*/  HMMA.16816.F32.BF16 R132, R164, R22, R132 ;  /* 0x00000016a484723c */ /* 0x000fe20000041884 */
[----:B--2---:R-:W-:-:S07]  /*77c0*/  FFMA.FTZ R4, R169, c[0x0][0x2d0], -R0 ;  /* 0x0000b400a9047a23 */ /* 0x004fce0000010800 */
[C---:B------:R-:W-:Y:S01]  /*77d0*/  HMMA.16816.F32.BF16 R136, R164.reuse, R144, R136 ;  /* 0x00000090a488723c */ /* 0x040fe20000041888 */
[----:B------:R-:W-:Y:S01]  /*77e0*/  IMAD.MOV.U32 R169, RZ, RZ, R5 ;  /* 0x000000ffffa97224 */ /* 0x000fe200078e0005 */
[----:B---3--:R-:W-:Y:S01]  /*77f0*/  F2FP.BF16.PACK_AB R5, R75, R74 ;  /* 0x0000004a4b05723e */ /* 0x008fe200000010ff */
[----:B------:R2:W3:Y:S05]  /*7800*/  MUFU.EX2 R60, R4 ;  /* 0x00000004003c7308 */ /* 0x0004ea0000000800 */
[C---:B------:R-:W-:Y:S08]  /*7810*/  HMMA.16816.F32.BF16 R148, R164.reuse, R146, R148 ;  /* 0x00000092a494723c */ /* 0x040ff00000041894 */
[----:B-1----:R-:W-:Y:S01]  /*7820*/  HMMA.16816.F32.BF16 R152, R164, R52, R152 ;  /* 0x00000034a498723c */ /* 0x002fe20000041898 */
[----:B--2---:R-:W-:-:S02]  /*7830*/  F2FP.BF16.PACK_AB R4, R82, R83 ;  /* 0x000000535204723e */ /* 0x004fc400000010ff */
[----:B---3--:R-:W-:-:S05]  /*7840*/  F2FP.BF16.PACK_AB R7, R60, R61 ;  /* 0x0000003d3c07723e */ /* 0x008fca00000010ff */
[----:B------:R-:W-:Y:S07]  /*7850*/  HMMA.16816.F32.BF16 R164, R164, R54, R8 ;  /* 0x00000036a4a4723c */ /* 0x000fee0000041808 */
[--C-:B------:R-:W-:Y:S01]  /*7860*/  FFMA.FTZ R8, R184, c[0x0][0x2d0], -R2.reuse ;  /* 0x0000b400b8087a23 */ /* 0x100fe20000010802 */
[C---:B------:R-:W-:Y:S03]  /*7870*/  HMMA.16816.F32.BF16 R108, R4.reuse, R112, R76 ;  /* 0x00000070046c723c */ /* 0x040fe6000004184c */
[----:B------:R1:W-:Y:S05]  /*7880*/  MUFU.EX2 R62, R8 ;  /* 0x00000008003e7308 */ /* 0x0003ea0000000800 */
[C---:B------:R-:W-:Y:S08]  /*7890*/  HMMA.16816.F32.BF16 R112, R4.reuse, R114, R64 ;  /* 0x000000720470723c */ /* 0x040ff00000041840 */
[----:B------:R-:W-:Y:S01]  /*78a0*/  HMMA.16816.F32.BF16 R140, R4, R48, R140 ;  /* 0x00000030048c723c */ /* 0x000fe2000004188c */
[----:B-1----:R-:W-:-:S04]  /*78b0*/  FFMA.FTZ R8, R185, c[0x0][0x2d0], -R2 ;  /* 0x0000b400b9087a23 */ /* 0x002fc80000010802 */
[----:B------:R1:W2:Y:S03]  /*78c0*/  MUFU.EX2 R63, R8 ;  /* 0x00000008003f7308 */ /* 0x0002a60000000800 */
[C---:B------:R-:W-:Y:S08]  /*78d0*/  HMMA.16816.F32.BF16 R24, R4.reuse, R50, R24 ;  /* 0x000000320418723c */ /* 0x040ff00000041818 */
[----:B------:R-:W-:Y:S01]  /*78e0*/  HMMA.16816.F32.BF16 R12, R4, R56, R12 ;  /* 0x00000038040c723c */ /* 0x000fe2000004180c */
[----:B-1----:R-:W-:-:S07]  /*78f0*/  FFMA.FTZ R8, R196, c[0x0][0x2d0], -R2 ;  /* 0x0000b400c4087a23 */ /* 0x002fce0000010802 */
[C---:B------:R-:W-:Y:S01]  /*7900*/  HMMA.16816.F32.BF16 R124, R4.reuse, R128, R124 ;  /* 0x00000080047c723c */ /* 0x040fe2000004187c */
[----:B------:R1:W-:Y:S07]  /*7910*/  MUFU.EX2 R65, R8 ;  /* 0x0000000800417308 */ /* 0x0003ee0000000800 */
[----:B------:R-:W-:Y:S01]  /*7920*/  HMMA.16816.F32.BF16 R128, R4, R130, R92 ;  /* 0x000000820480723c */ /* 0x000fe2000004185c */
[----:B-1----:R-:W-:-:S04]  /*7930*/  FFMA.FTZ R8, R197, c[0x0][0x2d0], -R2 ;  /* 0x0000b400c5087a23 */ /* 0x002fc80000010802 */
[----:B------:R1:W3:Y:S02]  /*7940*/  MUFU.EX2 R66, R8 ;  /* 0x0000000800427308 */ /* 0x0002e40000000800 */
[----:B-1----:R-:W-:-:S06]  /*7950*/  FFMA.FTZ R8, R198, c[0x0][0x2d0], -R2 ;  /* 0x0000b400c6087a23 */ /* 0x002fcc0000010802 */
[----:B------:R1:W-:Y:S02]  /*7960*/  MUFU.EX2 R67, R8 ;  /* 0x0000000800437308 */ /* 0x0003e40000000800 */
[----:B-1----:R-:W-:-:S06]  /*7970*/  FFMA.FTZ R8, R199, c[0x0][0x2d0], -R2 ;  /* 0x0000b400c7087a23 */ /* 0x002fcc0000010802 */
[----:B------:R1:W-:Y:S02]  /*7980*/  MUFU.EX2 R69, R8 ;  /* 0x0000000800457308 */ /* 0x0003e40000000800 */
[----:B-1----:R-:W-:-:S06]  /*7990*/  FFMA.FTZ R8, R178, c[0x0][0x2d0], -R0 ;  /* 0x0000b400b2087a23 */ /* 0x002fcc0000010800 */
[----:B------:R1:W-:Y:S02]  /*79a0*/  MUFU.EX2 R31, R8 ;  /* 0x00000008001f7308 */ /* 0x0003e40000000800 */
[----:B-1----:R-:W-:-:S06]  /*79b0*/  FFMA.FTZ R8, R177, c[0x0][0x2d0], -R0 ;  /* 0x0000b400b1087a23 */ /* 0x002fcc0000010800 */
[----:B------:R1:W4:Y:S02]  /*79c0*/  MUFU.EX2 R48, R8 ;  /* 0x0000000800307308 */ /* 0x0003240000000800 */
[----:B-1----:R-:W-:-:S06]  /*79d0*/  FFMA.FTZ R8, R158, c[0x0][0x2d0], -R0 ;  /* 0x0000b4009e087a23 */ /* 0x002fcc0000010800 */
[----:B------:R1:W-:Y:S02]  /*79e0*/  MUFU.EX2 R64, R8 ;  /* 0x0000000800407308 */ /* 0x0003e40000000800 */
[----:B-1----:R-:W-:-:S06]  /*79f0*/  FFMA.FTZ R8, R157, c[0x0][0x2d0], -R0 ;  /* 0x0000b4009d087a23 */ /* 0x002fcc0000010800 */
[----:B------:R1:W5:Y:S02]  /*7a00*/  MUFU.EX2 R50, R8 ;  /* 0x0000000800327308 */ /* 0x0003640000000800 */
[--C-:B-1----:R-:W-:Y:S02]  /*7a10*/  FFMA.FTZ R8, R203, c[0x0][0x2d0], -R2.reuse ;  /* 0x0000b400cb087a23 */ /* 0x102fe40000010802 */
[----:B------:R-:W-:-:S04]  /*7a20*/  FFMA.FTZ R2, R201, c[0x0][0x2d0], -R2 ;  /* 0x0000b400c9027a23 */ /* 0x000fc80000010802 */
[----:B------:R1:W-:Y:S08]  /*7a30*/  MUFU.EX2 R56, R8 ;  /* 0x0000000800387308 */ /* 0x0003f00000000800 */
[----:B------:R3:W3:Y:S01]  /*7a40*/  MUFU.EX2 R51, R2 ;  /* 0x0000000200337308 */ /* 0x0006e20000000800 */
[----:B-1----:R-:W-:Y:S07]  /*7a50*/  HMMA.16816.F32.BF16 R8, R4, R58, R96 ;  /* 0x0000003a0408723c */ /* 0x002fee0000041860 */
[----:B--2---:R-:W-:Y:S01]  /*7a60*/  F2FP.BF16.PACK_AB R4, R63, R62 ;  /* 0x0000003e3f04723e */ /* 0x004fe200000010ff */
[----:B---3--:R-:W-:Y:S01]  /*7a70*/  FFMA.FTZ R2, R160, c[0x0][0x2d0], -R0 ;  /* 0x0000b400a0027a23 */ /* 0x008fe20000010800 */
[----:B------:R-:W-:-:S02]  /*7a80*/  F2FP.BF16.PACK_AB R6, R66, R65 ;  /* 0x000000414206723e */ /* 0x000fc400000010ff */
[----:B----4-:R-:W-:Y:S01]  /*7a90*/  F2FP.BF16.PACK_AB R5, R48, R31 ;  /* 0x0000001f3005723e */ /* 0x010fe200000010ff */
[----:B------:R1:W-:Y:S01]  /*7aa0*/  MUFU.EX2 R49, R2 ;  /* 0x0000000200317308 */ /* 0x0003e20000000800 */
[----:B-----5:R-:W-:Y:S02]  /*7ab0*/  F2FP.BF16.PACK_AB R7, R50, R64 ;  /* 0x000000403207723e */ /* 0x020fe400000010ff */
[----:B------:R-:W-:-:S05]  /*7ac0*/  F2FP.BF16.PACK_AB R160, R69, R67 ;  /* 0x0000004345a0723e */ /* 0x000fca00000010ff */
[----:B------:R-:W-:Y:S01]  /*7ad0*/  HMMA.16816.F32.BF16 R108, R4, R40, R108 ;  /* 0x00000028046c723c */ /* 0x000fe2000004186c */
[----:B-1----:R-:W-:-:S07]  /*7ae0*/  FFMA.FTZ R2, R161, c[0x0][0x2d0], -R0 ;  /* 0x0000b400a1027a23 */ /* 0x002fce0000010800 */
[C---:B------:R-:W-:Y:S01]  /*7af0*/  HMMA.16816.F32.BF16 R112, R4.reuse, R42, R112 ;  /* 0x0000002a0470723c */ /* 0x040fe20000041870 */
[----:B------:R1:W2:Y:S07]  /*7b00*/  MUFU.EX2 R30, R2 ;  /* 0x00000002001e7308 */ /* 0x0002ae0000000800 */
[C---:B------:R-:W-:Y:S08]  /*7b10*/  HMMA.16816.F32.BF16 R124, R4.reuse, R44, R124 ;  /* 0x0000002c047c723c */ /* 0x040ff0000004187c */
[C---:B------:R-:W-:Y:S01]  /*7b20*/  HMMA.16816.F32.BF16 R128, R4.reuse, R46, R128 ;  /* 0x0000002e0480723c */ /* 0x040fe20000041880 */
[--C-:B-1----:R-:W-:Y:S01]  /*7b30*/  FFMA.FTZ R2, R162, c[0x0][0x2d0], -R0.reuse ;  /* 0x0000b400a2027a23 */ /* 0x102fe20000010800 */
[----:B------:R-:W-:Y:S01]  /*7b40*/  F2FP.BF16.PACK_AB R162, R51, R56 ;  /* 0x0000003833a2723e */ /* 0x000fe200000010ff */
[----:B------:R-:W-:Y:S01]  /*7b50*/  FFMA.FTZ R0, R163, c[0x0][0x2d0], -R0 ;  /* 0x0000b400a3007a23 */ /* 0x000fe20000010800 */
[----:B--2---:R-:W-:Y:S01]  /*7b60*/  F2FP.BF16.PACK_AB R161, R30, R49 ;  /* 0x000000311ea1723e */ /* 0x004fe200000010ff */
[----:B------:R1:W-:Y:S03]  /*7b70*/  MUFU.EX2 R29, R2 ;  /* 0x00000002001d7308 */ /* 0x0003e60000000800 */
[C---:B------:R-:W-:Y:S05]  /*7b80*/  HMMA.16816.F32.BF16 R140, R4.reuse, R36, R140 ;  /* 0x00000024048c723c */ /* 0x040fea000004188c */
[----:B------:R2:W3:Y:S03]  /*7b90*/  MUFU.EX2 R28, R0 ;  /* 0x00000000001c7308 */ /* 0x0004e60000000800 */
[----:B------:R-:W-:Y:S01]  /*7ba0*/  HMMA.16816.F32.BF16 R24, R4, R38, R24 ;  /* 0x000000260418723c */ /* 0x000fe20000041818 */
[----:B-1----:R-:W-:-:S07]  /*7bb0*/  FADD.FTZ R2, R168, R169 ;  /* 0x000000a9a8027221 */ /* 0x002fce0000010000 */
[----:B------:R-:W-:Y:S01]  /*7bc0*/  HMMA.16816.F32.BF16 R12, R4, R32, R12 ;  /* 0x00000020040c723c */ /* 0x000fe2000004180c */
[----:B------:R-:W-:Y:S02]  /*7bd0*/  FADD.FTZ R2, R173, R2 ;  /* 0x00000002ad027221 */ /* 0x000fe40000010000 */
[----:B--2---:R-:W-:-:S05]  /*7be0*/  FADD.FTZ R0, R175, R179 ;  /* 0x000000b3af007221 */ /* 0x004fca0000010000 */
[----:B------:R-:W-:Y:S01]  /*7bf0*/  HMMA.16816.F32.BF16 R8, R4, R34, R8 ;  /* 0x000000220408723c */ /* 0x000fe20000041808 */
[----:B------:R-:W-:Y:S01]  /*7c00*/  FADD.FTZ R2, R189, R2 ;  /* 0x00000002bd027221 */ /* 0x000fe20000010000 */
[----:B---3--:R-:W-:Y:S01]  /*7c10*/  F2FP.BF16.PACK_AB R163, R28, R29 ;  /* 0x0000001d1ca3723e */ /* 0x008fe200000010ff */
        /* <DEDUP_REMOVED lines=100> */
[----:B------:R-:W-:Y:S05]  /*8260*/  @P0 BRA `(.L_x_478) ;  /* 0x0000015000000947 */ /* 0x000fea0003800000 */
[----:B------:R-:W-:Y:S01]  /*8270*/  ISETP.LT.AND P0, PT, RZ, UR4, PT ;  /* 0x00000004ff007c0c */ /* 0x000fe2000bf01270 */
[----:B------:R-:W-:-:S02]  /*8280*/  UIADD3 UR14, UR4, -0x1, URZ ;  /* 0xffffffff040e7890 */ /* 0x000fc4000fffe03f */
[----:B------:R-:W-:-:S10]  /*8290*/  ULDC UR6, c[0x0][0x32c] ;  /* 0x0000cb0000067ab9 */ /* 0x000fd40000000800 */
[----:B------:R-:W-:Y:S05]  /*82a0*/  @P0 BRA `(.L_x_479) ;  /* 0x0000008000000947 */ /* 0x000fea0003800000 */
[----:B------:R-:W-:Y:S02]  /*82b0*/  UISETP.NE.AND UP0, UPT, UR6, 0x1, UPT ;  /* 0x000000010600788c */ /* 0x000fe4000bf05270 */
[----:B------:R-:W-:-:S03]  /*82c0*/  UIADD3 UR14, -UR4, URZ, URZ ;  /* 0x0000003f040e7290 */ /* 0x000fc6000fffe13f */
[----:B------:R-:W-:Y:S02]  /*82d0*/  ULDC.64 UR4, c[0x0][0x330] ;  /* 0x0000cc0000047ab9 */ /* 0x000fe40000000a00 */
[----:B------:R-:W-:-:S07]  /*82e0*/  UIMAD.WIDE.U32 UR16, UR14, UR4, URZ ;  /* 0x000000040e1072a5 */ /* 0x000fce000f8e003f */
[----:B------:R-:W-:Y:S02]  /*82f0*/  @UP0 UMOV UR15, UR17 ;  /* 0x00000011000f0c82 */ /* 0x000fe40008000000 */
[----:B------:R-:W-:-:S04]  /*8300*/  @UP0 USHF.R.U32.HI UR14, URZ, UR5, UR15 ;  /* 0x000000053f0e0299 */ /* 0x000fc8000801160f */
[----:B------:R-:W-:Y:S01]  /*8310*/  ULOP3.LUT UR14, URZ, UR14, URZ, 0x33, !UPT ;  /* 0x0000000e3f0e7292 */ /* 0x000fe2000f8e333f */
[----:B------:R-:W-:Y:S05]  /*8320*/  BRA `(.L_x_480) ;  /* 0x0000005000007947 */ /* 0x000fea0003800000 */
.L_x_479:
[----:B------:R-:W-:Y:S02]  /*8330*/  UISETP.NE.AND UP0, UPT, UR6, 0x1, UPT ;  /* 0x000000010600788c */ /* 0x000fe4000bf05270 */
[----:B------:R-:W-:Y:S02]  /*8340*/  ULDC.64 UR4, c[0x0][0x330] ;  /* 0x0000cc0000047ab9 */ /* 0x000fe40000000a00 */
[----:B------:R-:W-:-:S07]  /*8350*/  UIMAD.WIDE.U32 UR16, UR14, UR4, URZ ;  /* 0x000000040e1072a5 */ /* 0x000fce000f8e003f */
[----:B------:R-:W-:Y:S02]  /*8360*/  @UP0 UMOV UR15, UR17 ;  /* 0x00000011000f0c82 */ /* 0x000fe40008000000 */
[----:B------:R-:W-:Y:S02]  /*8370*/  @UP0 USHF.R.U32.HI UR14, URZ, UR5, UR15 ;  /* 0x000000053f0e0299 */ /* 0x000fe4000801160f */
.L_x_480:
[----:B------:R-:W-:Y:S02]  /*8380*/  ULDC UR4, c[0x0][0x32c] ;  /* 0x0000cb0000047ab9 */ /* 0x000fe40000000800 */
[----:B------:R-:W-:-:S04]  /*8390*/  UIMAD UR4, UR14, UR6, UR4 ;  /* 0x000000060e0472a4 */ /* 0x000fc8000f8e0204 */
[----:B------:R-:W-:-:S04]  /*83a0*/  UISETP.LT.AND UP0, UPT, UR7, UR4, UPT ;  /* 0x000000040700728c */ /* 0x000fc8000bf01270 */
[----:B------:R-:W-:-:S03]  /*83b0*/  USEL UR7, UR7, UR4, UP0 ;  /* 0x0000000407077287 */ /* 0x000fc60008000000 */
.L_x_478:
[----:B-1----:R-:W2:Y:S01]  /*83c0*/  LDL R0, [R1] ;  /* 0x0000000001007983 */ /* 0x002ea20000100800 */
[----:B------:R-:W-:-:S04]  /*83d0*/  UIMAD.WIDE UR6, UR7, 0x2aaaaaab, URZ ;  /* 0x2aaaaaab070678a5 */ /* 0x000fc8000f8e023f */
[----:B------:R-:W-:-:S04]  /*83e0*/  USHF.R.U32.HI UR5, URZ, 0x1f, UR7 ;  /* 0x0000001f3f057899 */ /* 0x000fc80008011607 */
[----:B------:R-:W-:Y:S01]  /*83f0*/  ULEA.HI.SX32 UR5, UR7, UR5, 0x1c ;  /* 0x0000000507057291 */ /* 0x000fe2000f8fe23f */
[----:B--2---:R-:W1:Y:S03]  /*8400*/  R2UR UR4, R0 ;  /* 0x00000000000473c2 */ /* 0x004e6600000e0000 */
[----:B-1----:R-:W-:-:S04]  /*8410*/  UISETP.LT.AND UP0, UPT, UR4, UR5, UPT ;  /* 0x000000050400728c */ /* 0x002fc8000bf01270 */
[----:B------:R-:W-:-:S06]  /*8420*/  USEL UR4, UR4, UR5, !UP0 ;  /* 0x0000000504047287 */ /* 0x000fcc000c000000 */
[----:B------:R-:W-:-:S13]  /*8430*/  ISETP.GE.AND P0, PT, R225, UR4, PT ;  /* 0x00000004e1007c0c */ /* 0x000fda000bf06270 */
[----:B------:R-:W-:Y:S05]  /*8440*/  @!P0 BRA `(.L_x_481) ;  /* 0x000067c000008947 */ /* 0x000fea0003800000 */
[----:B------:R-:W2:Y:S01]  /*8450*/  LDL R0, [R1+0x28] ;  /* 0x0000280001007983 */ /* 0x000ea20000100800 */
[----:B------:R-:W-:Y:S01]  /*8460*/  PLOP3.LUT P1, PT, PT, PT, UP2, 0x80, 0x0 ;  /* 0x000000000000781c */ /* 0x000fe20003f2f028 */
[----:B------:R-:W-:Y:S01]  /*8470*/  IMAD.MOV.U32 R101, RZ, RZ, R71 ;  /* 0x000000ffff657224 */ /* 0x000fe200078e0047 */
[----:B------:R-:W-:Y:S01]  /*8480*/  PLOP3.LUT P0, PT, PT, PT, UP2, 0x80, 0x0 ;  /* 0x000000000000781c */ /* 0x000fe20003f0f028 */
[----:B------:R-:W-:Y:S01]  /*8490*/  IMAD.MOV.U32 R100, RZ, RZ, R72 ;  /* 0x000000ffff647224 */ /* 0x000fe200078e0048 */
[----:B------:R-:W-:Y:S01]  /*84a0*/  MOV R103, R3 ;  /* 0x0000000300677202 */ /* 0x000fe20000000f00 */
[----:B------:R-:W-:-:S08]  /*84b0*/  IMAD.MOV.U32 R102, RZ, RZ, R70 ;  /* 0x000000ffff667224 */ /* 0x000fd000078e0046 */
[----:B--2---:R-:W-:-:S05]  /*84c0*/  @P1 IMAD.HI.U32 R0, R0, c[0x0][0x2c8], RZ ;  /* 0x0000b20000001a27 */ /* 0x004fca00078e00ff */
[----:B------:R-:W-:-:S05]  /*84d0*/  @P0 SHF.R.U32.HI R0, RZ, c[0x0][0x2cc], R0 ;  /* 0x0000b300ff000a19 */ /* 0x000fca0000011600 */
[----:B------:R1:W-:Y:S02]  /*84e0*/  @P0 STL [R1+0x4], R0 ;  /* 0x0000040001000387 */ /* 0x0003e40000100800 */
.L_x_498:
[----:B------:R-:W-:Y:S04]  /*84f0*/  DEPBAR.LE SB0, 0x0 ;  /* 0x000080000000791a */ /* 0x000fe80000000000 */
[----:B------:R-:W-:Y:S08]  /*8500*/  BAR.SYNC.DEFER_BLOCKING 0x0 ;  /* 0x0000000000007b1d */ /* 0x000ff00000010000 */
[----:B------:R-:W-:Y:S08]  /*8510*/  LDSM.16.M88.4 R96, [R215+0x6100] ;  /* 0x00610000d760783b */ /* 0x000ff00000000200 */
[----:B------:R-:W2:Y:S04]  /*8520*/  LDL R228, [R1] ;  /* 0x0000000001e47983 */ /* 0x000ea80000100800 */
[----:B------:R-:W3:Y:S08]  /*8530*/  LDSM.16.M88.4 R16, [R208+0x3100] ;  /* 0x00310000d010783b */ /* 0x000ef00000000200 */
[----:B------:R-:W4:Y:S08]  /*8540*/  LDSM.16.M88.4 R92, [R215+0x8100] ;  /* 0x00810000d75c783b */ /* 0x000f300000000200 */
[----:B------:R-:W5:Y:S06]  /*8550*/  LDL.64 R194, [R1+0x40] ;  /* 0x0000400001c27983 */ /* 0x000f6c0000100a00 */
[----:B-1----:R-:W5:Y:S06]  /*8560*/  LDL.64 R2, [R1+0x48] ;  /* 0x0000480001027983 */ /* 0x002f6c0000100a00 */
        /* <DEDUP_REMOVED lines=9> */
[----:B------:R-:W5:Y:S06]  /*8600*/  LDL.64 R242, [R1+0x38] ;  /* 0x0000380001f27983 */ /* 0x000f6c0000100a00 */
[----:B------:R-:W2:Y:S01]  /*8610*/  LDSM.16.M88.4 R188, [R223] ;  /* 0x00000000dfbc783b */ /* 0x000ea20000000200 */
[-C--:B---3--:R-:W-:Y:S08]  /*8620*/  HMMA.16816.F32.BF16 R4, R96, R16.reuse, RZ ;  /* 0x000000106004723c */ /* 0x088ff000000418ff */
[C---:B----4-:R-:W-:Y:S08]  /*8630*/  HMMA.16816.F32.BF16 R8, R92.reuse, R16, RZ ;  /* 0x000000105c08723c */ /* 0x050ff000000418ff */
[-C--:B------:R-:W-:Y:S08]  /*8640*/  HMMA.16816.F32.BF16 R12, R92, R18.reuse, RZ ;  /* 0x000000125c0c723c */ /* 0x080ff000000418ff */
[C---:B------:R-:W-:Y:S08]  /*8650*/  HMMA.16816.F32.BF16 R16, R96.reuse, R18, RZ ;  /* 0x000000126010723c */ /* 0x040ff000000418ff */
[-C--:B-1----:R-:W-:Y:S08]  /*8660*/  HMMA.16816.F32.BF16 R20, R96, R32.reuse, RZ ;  /* 0x000000206014723c */ /* 0x082ff000000418ff */
        /* <DEDUP_REMOVED lines=19> */
[----:B------:R-:W1:Y:S01]  /*87a0*/  LDSM.16.M88.4 R168, [R222] ;  /* 0x00000000dea8783b */ /* 0x000e620000000200 */
[----:B--2---:R-:W-:Y:S06]  /*87b0*/  ISETP.GT.AND P0, PT, R228, R225, PT ;  /* 0x000000e1e400720c */ /* 0x004fec0003f04270 */
[-C--:B------:R-:W-:Y:S08]  /*87c0*/  HMMA.16816.F32.BF16 R4, R172, R176.reuse, R4 ;  /* 0x000000b0ac04723c */ /* 0x080ff00000041804 */
[C---:B------:R-:W-:Y:S04]  /*87d0*/  HMMA.16816.F32.BF16 R8, R180.reuse, R176, R8 ;  /* 0x000000b0b408723c */ /* 0x040fe80000041808 */
[----:B------:R-:W-:Y:S03]  /*87e0*/  @!P0 SHF.R.S32.HI R0, RZ, 0x1f, R225 ;  /* 0x0000001fff008819 */ /* 0x000fe600000114e1 */
[C---:B------:R-:W-:Y:S01]  /*87f0*/  @!P0 IMAD.WIDE.U32 R176, R225.reuse, c[0x0][0x208], RZ ;  /* 0x00008200e1b08a25 */ /* 0x040fe200078e00ff */
[-C--:B------:R-:W-:Y:S04]  /*8800*/  HMMA.16816.F32.BF16 R12, R180, R178.reuse, R12 ;  /* 0x000000b2b40c723c */ /* 0x080fe8000004180c */
[----:B------:R-:W-:Y:S01]  /*8810*/  @!P0 IMAD R0, R0, c[0x0][0x208], RZ ;  /* 0x0000820000008a24 */ /* 0x000fe200078e02ff */
[----:B-----5:R-:W-:Y:S03]  /*8820*/  @!P0 MOV R3, R195 ;  /* 0x000000c300038202 */ /* 0x020fe60000000f00 */
[C---:B------:R-:W-:Y:S04]  /*8830*/  HMMA.16816.F32.BF16 R16, R172.reuse, R178, R16 ;  /* 0x000000b2ac10723c */ /* 0x040fe80000041810 */
[----:B------:R-:W-:Y:S04]  /*8840*/  @!P0 IMAD.WIDE.U32 R2, R176, 0x60, R2 ;  /* 0x00000060b0028825 */ /* 0x000fe800078e0002 */
[-C--:B------:R-:W-:Y:S04]  /*8850*/  HMMA.16816.F32.BF16 R20, R172, R184.reuse, R20 ;  /* 0x000000b8ac14723c */ /* 0x080fe80000041814 */
[----:B------:R-:W-:Y:S01]  /*8860*/  @!P0 LEA R192, P1, R2, c[0x0][0x1f8], 0x1 ;  /* 0x00007e0002c08a11 */ /* 0x000fe200078208ff */
[----:B------:R-:W-:Y:S03]  /*8870*/  @!P0 IMAD R0, R225, c[0x0][0x20c], R0 ;  /* 0x00008300e1008a24 */ /* 0x000fe600078e0200 */
[C---:B------:R-:W-:Y:S04]  /*8880*/  HMMA.16816.F32.BF16 R24, R180.reuse, R184, R24 ;  /* 0x000000b8b418723c */ /* 0x040fe80000041818 */
[----:B------:R-:W-:Y:S02]  /*8890*/  @!P0 IADD3 R0, R177, R0, RZ ;  /* 0x00000000b1008210 */ /* 0x000fe40007ffe0ff */
[----:B------:R-:W2:Y:S02]  /*88a0*/  LDSM.16.M88.4 R176, [R221] ;  /* 0x00000000ddb0783b */ /* 0x000ea40000000200 */
[-C--:B------:R-:W-:Y:S04]  /*88b0*/  HMMA.16816.F32.BF16 R28, R180, R186.reuse, R28 ;  /* 0x000000bab41c723c */ /* 0x080fe8000004181c */
[----:B------:R-:W-:Y:S04]  /*88c0*/  @!P0 IMAD R0, R0, 0x60, RZ ;  /* 0x0000006000008824 */ /* 0x000fe800078e02ff */
[C---:B------:R-:W-:Y:S01]  /*88d0*/  HMMA.16816.F32.BF16 R32, R172.reuse, R186, R32 ;  /* 0x000000baac20723c */ /* 0x040fe20000041820 */
[----:B------:R-:W3:Y:S03]  /*88e0*/  LDSM.16.M88.4 R184, [R220] ;  /* 0x00000000dcb8783b */ /* 0x000ee60000000200 */
[----:B------:R-:W-:Y:S04]  /*88f0*/  @!P0 IADD3 R0, R3, R0, RZ ;  /* 0x0000000003008210 */ /* 0x000fe80007ffe0ff */
[-C--:B------:R-:W-:Y:S04]  /*8900*/  HMMA.16816.F32.BF16 R36, R172, R188.reuse, R36 ;  /* 0x000000bcac24723c */ /* 0x080fe80000041824 */
[----:B------:R-:W-:Y:S04]  /*8910*/  @!P0 LEA.HI.X R193, R2, c[0x0][0x1fc], R0, 0x1, P1 ;  /* 0x00007f0002c18a11 */ /* 0x000fe800008f0c00 */
[C---:B------:R-:W-:Y:S01]  /*8920*/  HMMA.16816.F32.BF16 R40, R180.reuse, R188, R40 ;  /* 0x000000bcb428723c */ /* 0x040fe20000041828 */
[----:B------:R-:W-:Y:S01]  /*8930*/  @!PT LDS RZ, [RZ] ;  /* 0x00000000fffff984 */ /* 0x000fe20000000800 */
[----:B------:R-:W-:Y:S01]  /*8940*/  @!PT LDS RZ, [RZ] ;  /* 0x00000000fffff984 */ /* 0x000fe20000000800 */
[----:B------:R-:W-:Y:S01]  /*8950*/  @!PT LDS RZ, [RZ] ;  /* 0x00000000fffff984 */ /* 0x000fe20000000800 */
[----:B------:R4:W-:Y:S07]  /*8960*/  @!P0 LDGSTS.E.BYPASS.LTC128B.128 [R227+0x100], [R192.64], !P6 ;  /* 0x00100000c0e38fae */ /* 0x0009ee000f101d4c */
[-C--:B------:R-:W-:Y:S08]  /*8970*/  HMMA.16816.F32.BF16 R44, R180, R190.reuse, R44 ;  /* 0x000000beb42c723c */ /* 0x080ff0000004182c */
[C---:B------:R-:W-:Y:S07]  /*8980*/  HMMA.16816.F32.BF16 R48, R172.reuse, R190, R48 ;  /* 0x000000beac30723c */ /* 0x040fee0000041830 */
[----:B------:R-:W-:Y:S01]  /*8990*/  @!P0 IADD3 R190, P2, R192, UR9, RZ ;  /* 0x00000009c0be8c10 */ /* 0x000fe2000ff5e0ff */
[-C--:B-1----:R-:W-:Y:S04]  /*89a0*/  HMMA.16816.F32.BF16 R52, R172, R168.reuse, R52 ;  /* 0x000000a8ac34723c */ /* 0x082fe80000041834 */
[----:B------:R-:W-:Y:S02]  /*89b0*/  @!P0 IADD3.X R191, R193, UR8, RZ, P2, !PT ;  /* 0x00000008c1bf8c10 */ /* 0x000fe400097fe4ff */
[----:B------:R-:W-:Y:S02]  /*89c0*/  @!P0 IADD3 R188, P1, R190, UR9, RZ ;  /* 0x00000009bebc8c10 */ /* 0x000fe4000ff3e0ff */
[C---:B------:R-:W-:Y:S01]  /*89d0*/  HMMA.16816.F32.BF16 R56, R180.reuse, R168, R56 ;  /* 0x000000a8b438723c */ /* 0x040fe20000041838 */
[----:B------:R1:W-:Y:S03]  /*89e0*/  @!P0 LDGSTS.E.BYPASS.LTC128B.128 [R227+0x900], [R190.64], !P6 ;  /* 0x00900000bee38fae */ /* 0x0003e6000f101d4c */
[----:B------:R-:W-:Y:S03]  /*89f0*/  @!P0 IADD3.X R189, R191, UR8, RZ, P1, !PT ;  /* 0x00000008bfbd8c10 */ /* 0x000fe60008ffe4ff */
[----:B------:R-:W-:Y:S01]  /*8a00*/  @!P0 IADD3 R168, P3, R188, UR9, RZ ;  /* 0x00000009bca88c10 */ /* 0x000fe2000ff7e0ff */
[-C--:B------:R-:W-:Y:S01]  /*8a10*/  HMMA.16816.F32.BF16 R60, R180, R170.reuse, R60 ;  /* 0x000000aab43c723c */ /* 0x080fe2000004183c */
[----:B------:R1:W-:Y:S03]  /*8a20*/  @!P0 LDGSTS.E.BYPASS.LTC128B.128 [R227+0x1100], [R188.64], !P6 ;  /* 0x01100000bce38fae */ /* 0x0003e6000f101d4c */
[----:B------:R-:W-:Y:S02]  /*8a30*/  @!P0 IADD3.X R169, R189, UR8, RZ, P3, !PT ;  /* 0x00000008bda98c10 */ /* 0x000fe40009ffe4ff */
[----:B------:R-:W-:Y:S02]  /*8a40*/  @!P0 IADD3 R2, P2, R168, UR9, RZ ;  /* 0x00000009a8028c10 */ /* 0x000fe4000ff5e0ff */
[C---:B------:R-:W-:Y:S01]  /*8a50*/  HMMA.16816.F32.BF16 R64, R172.reuse, R170, R64 ;  /* 0x000000aaac40723c */ /* 0x040fe20000041840 */
[----:B------:R5:W-:Y:S01]  /*8a60*/  @!P0 LDGSTS.E.BYPASS.LTC128B.128 [R227+0x1900], [R168.64], !P6 ;  /* 0x01900000a8e38fae */ /* 0x000be2000f101d4c */
[----:B------:R-:W-:Y:S02]  /*8a70*/  PLOP3.LUT P3, PT, PT, PT, UP2, 0x80, 0x0 ;  /* 0x000000000000781c */ /* 0x000fe40003f6f028 */
[----:B------:R-:W-:Y:S02]  /*8a80*/  @!P0 IADD3.X R3, R169, UR8, RZ, P2, !PT ;  /* 0x00000008a9038c10 */ /* 0x000fe400097fe4ff */
[----:B----4-:R-:W-:Y:S02]  /*8a90*/  @!P0 IADD3 R192, P1, R2, UR9, RZ ;  /* 0x0000000902c08c10 */ /* 0x010fe4000ff3e0ff */
[-C--:B--2---:R-:W-:Y:S01]  /*8aa0*/  HMMA.16816.F32.BF16 R68, R172, R176.reuse, R68 ;  /* 0x000000b0ac44723c */ /* 0x084fe20000041844 */
[----:B------:R2:W-:Y:S03]  /*8ab0*/  @!P0 LDGSTS.E.BYPASS.LTC128B.128 [R227+0x2100], [R2.64], !P6 ;  /* 0x0210000002e38fae */ /* 0x0005e6000f101d4c */
[----:B------:R-:W-:Y:S04]  /*8ac0*/  @!P0 IADD3.X R193, R3, UR8, RZ, P1, !PT ;  /* 0x0000000803c18c10 */ /* 0x000fe80008ffe4ff */
[C---:B------:R-:W-:Y:S01]  /*8ad0*/  HMMA.16816.F32.BF16 R72, R180.reuse, R176, R72 ;  /* 0x000000b0b448723c */ /* 0x040fe20000041848 */
[----:B------:R4:W-:Y:S03]  /*8ae0*/  @!P0 LDGSTS.E.BYPASS.LTC128B.128 [R227+0x2900], [R192.64], !P6 ;  /* 0x02900000c0e38fae */ /* 0x0009e6000f101d4c */
[C---:B------:R-:W-:Y:S02]  /*8af0*/  ISETP.GT.AND P0, PT, R225.reuse, R228, PT ;  /* 0x000000e4e100720c */ /* 0x040fe40003f04270 */
[----:B------:R-:W-:Y:S02]  /*8b00*/  MOV R228, c[0x0][0x1e0] ;  /* 0x0000780000e47a02 */ /* 0x000fe40000000f00 */
[-C--:B------:R-:W-:Y:S01]  /*8b10*/  HMMA.16816.F32.BF16 R76, R180, R178.reuse, R76 ;  /* 0x000000b2b44c723c */ /* 0x080fe2000004184c */
[----:B-1----:R-:W-:Y:S07]  /*8b20*/  LDSM.16.M88.4 R188, [R214+0x3100] ;  /* 0x00310000d6bc783b */ /* 0x002fee0000000200 */
[C---:B------:R-:W-:Y:S01]  /*8b30*/  HMMA.16816.F32.BF16 R80, R172.reuse, R178, R80 ;  /* 0x000000b2ac50723c */ /* 0x040fe20000041850 */
[----:B------:R-:W0:Y:S03]  /*8b40*/  LDGDEPBAR ;  /* 0x00000000000079af */ /* 0x000e260000000000 */
[----:B------:R-:W-:Y:S04]  /*8b50*/  @P0 IADD3 R0, R225, -0x1, RZ ;  /* 0xffffffffe1000810 */ /* 0x000fe80007ffe0ff */
[-C--:B---3--:R-:W-:Y:S01]  /*8b60*/  HMMA.16816.F32.BF16 R84, R172, R184.reuse, R84 ;  /* 0x000000b8ac54723c */ /* 0x088fe20000041854 */
[----:B-----5:R-:W1:Y:S03]  /*8b70*/  LDSM.16.M88.4 R168, [R216+0x6100] ;  /* 0x00610000d8a8783b */ /* 0x020e660000000200 */
[----:B--2---:R-:W-:Y:S04]  /*8b80*/  @P0 SHF.R.S32.HI R2, RZ, 0x1f, R0 ;  /* 0x0000001fff020819 */ /* 0x004fe80000011400 */
[C---:B------:R-:W-:Y:S01]  /*8b90*/  HMMA.16816.F32.BF16 R88, R180.reuse, R184, R88 ;  /* 0x000000b8b458723c */ /* 0x040fe20000041858 */
[----:B----4-:R-:W2:Y:S03]  /*8ba0*/  LDSM.16.M88.4 R192, [R216+0x8100] ;  /* 0x00810000d8c0783b */ /* 0x010ea60000000200 */
[----:B------:R-:W-:Y:S04]  /*8bb0*/  @P0 IMAD R2, R2, c[0x0][0x1e0], RZ ;  /* 0x0000780002020a24 */ /* 0x000fe800078e02ff */
[-C--:B------:R-:W-:Y:S01]  /*8bc0*/  HMMA.16816.F32.BF16 R92, R180, R186.reuse, R92 ;  /* 0x000000bab45c723c */ /* 0x080fe2000004185c */
[----:B------:R-:W3:Y:S03]  /*8bd0*/  LDSM.16.M88.4 R196, [R214+0x3900] ;  /* 0x00390000d6c4783b */ /* 0x000ee60000000200 */
[----:B------:R-:W-:Y:S04]  /*8be0*/  @P0 IMAD R2, R0, c[0x0][0x1e4], R2 ;  /* 0x0000790000020a24 */ /* 0x000fe800078e0202 */
[----:B------:R-:W-:Y:S01]  /*8bf0*/  HMMA.16816.F32.BF16 R96, R172, R186, R96 ;  /* 0x000000baac60723c */ /* 0x000fe20000041860 */
[----:B------:R-:W4:Y:S08]  /*8c00*/  LDSM.16.M88.4 R200, [R214+0x4100] ;  /* 0x00410000d6c8783b */ /* 0x000f300000000200 */
[----:B------:R-:W5:Y:S08]  /*8c10*/  LDSM.16.M88.4 R176, [R214+0x4900] ;  /* 0x00490000d6b0783b */ /* 0x000f700000000200 */
[----:B------:R-:W4:Y:S01]  /*8c20*/  LDSM.16.M88.4 R180, [R214+0x5100] ;  /* 0x00510000d6b4783b */ /* 0x000f220000000200 */
[-C--:B-1----:R-:W-:Y:S07]  /*8c30*/  HMMA.16816.F32.BF16 R4, R168, R188.reuse, R4 ;  /* 0x000000bca804723c */ /* 0x082fee0000041804 */
[----:B------:R-:W1:Y:S01]  /*8c40*/  LDSM.16.M88.4 R204, [R214+0x5900] ;  /* 0x00590000d6cc783b */ /* 0x000e620000000200 */
[C---:B--2---:R-:W-:Y:S07]  /*8c50*/  HMMA.16816.F32.BF16 R8, R192.reuse, R188, R8 ;  /* 0x000000bcc008723c */ /* 0x044fee0000041808 */
[----:B------:R-:W-:Y:S01]  /*8c60*/  LDSM.16.M88.4 R172, [R217+0x6100] ;  /* 0x00610000d9ac783b */ /* 0x000fe20000000200 */
[-C--:B------:R-:W-:Y:S07]  /*8c70*/  HMMA.16816.F32.BF16 R12, R192, R190.reuse, R12 ;  /* 0x000000bec00c723c */ /* 0x080fee000004180c */
[----:B------:R-:W2:Y:S01]  /*8c80*/  LDSM.16.M88.4 R184, [R213] ;  /* 0x00000000d5b8783b */ /* 0x000ea20000000200 */
[C---:B------:R-:W-:Y:S07]  /*8c90*/  HMMA.16816.F32.BF16 R16, R168.reuse, R190, R16 ;  /* 0x000000bea810723c */ /* 0x040fee0000041810 */
[----:B------:R-:W1:Y:S01]  /*8ca0*/  LDSM.16.M88.4 R188, [R217+0x8100] ;  /* 0x00810000d9bc783b */ /* 0x000e620000000200 */
[-C--:B---3--:R-:W-:Y:S08]  /*8cb0*/  HMMA.16816.F32.BF16 R20, R168, R196.reuse, R20 ;  /* 0x000000c4a814723c */ /* 0x088ff00000041814 */
[C---:B------:R-:W-:Y:S08]  /*8cc0*/  HMMA.16816.F32.BF16 R24, R192.reuse, R196, R24 ;  /* 0x000000c4c018723c */ /* 0x040ff00000041818 */
[-C--:B------:R-:W-:Y:S08]  /*8cd0*/  HMMA.16816.F32.BF16 R28, R192, R198.reuse, R28 ;  /* 0x000000c6c01c723c */ /* 0x080ff0000004181c */
[C---:B------:R-:W-:Y:S08]  /*8ce0*/  HMMA.16816.F32.BF16 R32, R168.reuse, R198, R32 ;  /* 0x000000c6a820723c */ /* 0x040ff00000041820 */
[-C--:B----4-:R-:W-:Y:S08]  /*8cf0*/  HMMA.16816.F32.BF16 R36, R168, R200.reuse, R36 ;  /* 0x000000c8a824723c */ /* 0x090ff00000041824 */
[C---:B------:R-:W-:Y:S08]  /*8d00*/  HMMA.16816.F32.BF16 R40, R192.reuse, R200, R40 ;  /* 0x000000c8c028723c */ /* 0x040ff00000041828 */
[-C--:B------:R-:W-:Y:S08]  /*8d10*/  HMMA.16816.F32.BF16 R44, R192, R202.reuse, R44 ;  /* 0x000000cac02c723c */ /* 0x080ff0000004182c */
[C---:B------:R-:W-:Y:S08]  /*8d20*/  HMMA.16816.F32.BF16 R48, R168.reuse, R202, R48 ;  /* 0x000000caa830723c */ /* 0x040ff00000041830 */
[-C--:B-----5:R-:W-:Y:S08]  /*8d30*/  HMMA.16816.F32.BF16 R52, R168, R176.reuse, R52 ;  /* 0x000000b0a834723c */ /* 0x0a0ff00000041834 */
[C---:B------:R-:W-:Y:S08]  /*8d40*/  HMMA.16816.F32.BF16 R56, R192.reuse, R176, R56 ;  /* 0x000000b0c038723c */ /* 0x040ff00000041838 */
[-C--:B------:R-:W-:Y:S08]  /*8d50*/  HMMA.16816.F32.BF16 R60, R192, R178.reuse, R60 ;  /* 0x000000b2c03c723c */ /* 0x080ff0000004183c */
[C---:B------:R-:W-:Y:S08]  /*8d60*/  HMMA.16816.F32.BF16 R64, R168.reuse, R178, R64 ;  /* 0x000000b2a840723c */ /* 0x040ff00000041840 */
[-C--:B------:R-:W-:Y:S08]  /*8d70*/  HMMA.16816.F32.BF16 R68, R168, R180.reuse, R68 ;  /* 0x000000b4a844723c */ /* 0x080ff00000041844 */
[C---:B------:R-:W-:Y:S08]  /*8d80*/  HMMA.16816.F32.BF16 R72, R192.reuse, R180, R72 ;  /* 0x000000b4c048723c */ /* 0x040ff00000041848 */
[-C--:B------:R-:W-:Y:S08]  /*8d90*/  HMMA.16816.F32.BF16 R76, R192, R182.reuse, R76 ;  /* 0x000000b6c04c723c */ /* 0x080ff0000004184c */
[C---:B------:R-:W-:Y:S08]  /*8da0*/  HMMA.16816.F32.BF16 R80, R168.reuse, R182, R80 ;  /* 0x000000b6a850723c */ /* 0x040ff00000041850 */
[-C--:B-1----:R-:W-:Y:S08]  /*8db0*/  HMMA.16816.F32.BF16 R84, R168, R204.reuse, R84 ;  /* 0x000000cca854723c */ /* 0x082ff00000041854 */
[C---:B------:R-:W-:Y:S08]  /*8dc0*/  HMMA.16816.F32.BF16 R88, R192.reuse, R204, R88 ;  /* 0x000000ccc058723c */ /* 0x040ff00000041858 */
[-C--:B------:R-:W-:Y:S08]  /*8dd0*/  HMMA.16816.F32.BF16 R92, R192, R206.reuse, R92 ;  /* 0x000000cec05c723c */ /* 0x080ff0000004185c */
[----:B------:R-:W-:Y:S08]  /*8de0*/  HMMA.16816.F32.BF16 R96, R168, R206, R96 ;  /* 0x000000cea860723c */ /* 0x000ff00000041860 */
[-C--:B--2---:R-:W-:Y:S08]  /*8df0*/  HMMA.16816.F32.BF16 R4, R172, R184.reuse, R4 ;  /* 0x000000b8ac04723c */ /* 0x084ff00000041804 */
[C---:B------:R-:W-:Y:S08]  /*8e00*/  HMMA.16816.F32.BF16 R8, R188.reuse, R184, R8 ;  /* 0x000000b8bc08723c */ /* 0x040ff00000041808 */
        /* <DEDUP_REMOVED lines=16> */
[----:B------:R-:W-:Y:S02]  /*8f10*/  FMUL.FTZ R13, R13, c[0x0][0x320] ;  /* 0x0000c8000d0d7a20 */ /* 0x000fe40000410000 */
[----:B------:R-:W-:Y:S02]  /*8f20*/  FMUL.FTZ R16, R16, c[0x0][0x320] ;  /* 0x0000c80010107a20 */ /* 0x000fe40000410000 */
[----:B------:R-:W-:Y:S02]  /*8f30*/  FMUL.FTZ R17, R17, c[0x0][0x320] ;  /* 0x0000c80011117a20 */ /* 0x000fe40000410000 */
[----:B------:R-:W-:Y:S01]  /*8f40*/  FMUL.FTZ R18, R18, c[0x0][0x320] ;  /* 0x0000c80012127a20 */ /* 0x000fe20000410000 */
[----:B------:R-:W4:Y:S01]  /*8f50*/  MUFU.TANH R239, R6 ;  /* 0x0000000600ef7308 */ /* 0x000f220000002400 */
[----:B------:R-:W-:Y:S09]  /*8f60*/  FMUL.FTZ R19, R19, c[0x0][0x320] ;  /* 0x0000c80013137a20 */ /* 0x000ff20000410000 */
[----:B------:R5:W1:Y:S10]  /*8f70*/  MUFU.TANH R244, R15 ;  /* 0x0000000f00f47308 */ /* 0x000a740000002400 */
[----:B------:R1:W1:Y:S10]  /*8f80*/  MUFU.TANH R229, R7 ;  /* 0x0000000700e57308 */ /* 0x0002740000002400 */
[----:B------:R-:W2:Y:S01]  /*8f90*/  MUFU.TANH R246, R8 ;  /* 0x0000000800f67308 */ /* 0x000ea20000002400 */
[----:B-----5:R-:W5:Y:S09]  /*8fa0*/  LDL.64 R14, [R1+0x30] ;  /* 0x00003000010e7983 */ /* 0x020f720000100a00 */
[----:B------:R-:W2:Y:S01]  /*8fb0*/  MUFU.TANH R240, R9 ;  /* 0x0000000900f07308 */ /* 0x000ea20000002400 */
[----:B-1----:R-:W1:Y:S09]  /*8fc0*/  LDSM.16.M88.4 R4, [R213+0x800] ;  /* 0x00080000d504783b */ /* 0x002e720000000200 */
[----:B------:R-:W1:Y:S10]  /*8fd0*/  MUFU.TANH R251, R10 ;  /* 0x0000000a00fb7308 */ /* 0x000e740000002400 */
[----:B------:R1:W1:Y:S10]  /*8fe0*/  MUFU.TANH R249, R11 ;  /* 0x0000000b00f97308 */ /* 0x0002740000002400 */
[----:B------:R-:W2:Y:S10]  /*8ff0*/  MUFU.TANH R238, R12 ;  /* 0x0000000c00ee7308 */ /* 0x000eb40000002400 */
[----:B------:R-:W2:Y:S01]  /*9000*/  MUFU.TANH R237, R13 ;  /* 0x0000000d00ed7308 */ /* 0x000ea20000002400 */
[----:B-1----:R-:W1:Y:S01]  /*9010*/  LDSM.16.M88.4 R8, [R213+0x1000] ;  /* 0x00100000d508783b */ /* 0x002e620000000200 */
[-C--:B------:R-:W-:Y:S08]  /*9020*/  HMMA.16816.F32.BF16 R20, R172, R4.reuse, R20 ;  /* 0x00000004ac14723c */ /* 0x080ff00000041814 */
[----:B------:R-:W1:Y:S01]  /*9030*/  MUFU.TANH R16, R16 ;  /* 0x0000001000107308 */ /* 0x000e620000002400 */
[C---:B------:R-:W-:Y:S09]  /*9040*/  HMMA.16816.F32.BF16 R24, R188.reuse, R4, R24 ;  /* 0x00000004bc18723c */ /* 0x040ff20000041818 */
[----:B------:R-:W1:Y:S01]  /*9050*/  MUFU.TANH R17, R17 ;  /* 0x0000001100117308 */ /* 0x000e620000002400 */
[-C--:B------:R-:W-:Y:S08]  /*9060*/  HMMA.16816.F32.BF16 R28, R188, R6.reuse, R28 ;  /* 0x00000006bc1c723c */ /* 0x080ff0000004181c */
[C---:B------:R-:W-:Y:S01]  /*9070*/  HMMA.16816.F32.BF16 R32, R172.reuse, R6, R32 ;  /* 0x00000006ac20723c */ /* 0x040fe20000041820 */
[----:B------:R-:W2:Y:S01]  /*9080*/  MUFU.TANH R205, R18 ;  /* 0x0000001200cd7308 */ /* 0x000ea20000002400 */
[----:B------:R-:W2:Y:S02]  /*9090*/  LDSM.16.M88.4 R4, [R213+0x1800] ;  /* 0x00180000d504783b */ /* 0x000ea40000000200 */
[----:B------:R-:W-:Y:S02]  /*90a0*/  FMUL.FTZ R20, R20, c[0x0][0x320] ;  /* 0x0000c80014147a20 */ /* 0x000fe40000410000 */
[----:B------:R-:W-:Y:S02]  /*90b0*/  FMUL.FTZ R21, R21, c[0x0][0x320] ;  /* 0x0000c80015157a20 */ /* 0x000fe40000410000 */
[----:B------:R-:W-:Y:S03]  /*90c0*/  FMUL.FTZ R27, R27, c[0x0][0x320] ;  /* 0x0000c8001b1b7a20 */ /* 0x000fe60000410000 */
[----:B------:R-:W2:Y:S01]  /*90d0*/  MUFU.TANH R203, R19 ;  /* 0x0000001300cb7308 */ /* 0x000ea20000002400 */
[----:B------:R-:W-:Y:S02]  /*90e0*/  FMUL.FTZ R22, R22, c[0x0][0x320] ;  /* 0x0000c80016167a20 */ /* 0x000fe40000410000 */
[----:B------:R-:W-:Y:S01]  /*90f0*/  FMUL.FTZ R23, R23, c[0x0][0x320] ;  /* 0x0000c80017177a20 */ /* 0x000fe20000410000 */
[-C--:B-1----:R-:W-:Y:S03]  /*9100*/  HMMA.16816.F32.BF16 R36, R172, R8.reuse, R36 ;  /* 0x00000008ac24723c */ /* 0x082fe60000041824 */
[----:B------:R-:W-:Y:S02]  /*9110*/  FMUL.FTZ R29, R29, c[0x0][0x320] ;  /* 0x0000c8001d1d7a20 */ /* 0x000fe40000410000 */
[----:B------:R-:W-:Y:S01]  /*9120*/  FMUL.FTZ R30, R30, c[0x0][0x320] ;  /* 0x0000c8001e1e7a20 */ /* 0x000fe20000410000 */
[----:B------:R-:W1:Y:S01]  /*9130*/  MUFU.TANH R234, R27 ;  /* 0x0000001b00ea7308 */ /* 0x000e620000002400 */
[----:B------:R-:W-:Y:S01]  /*9140*/  FMUL.FTZ R31, R31, c[0x0][0x320] ;  /* 0x0000c8001f1f7a20 */ /* 0x000fe20000410000 */
[C---:B------:R-:W-:Y:S04]  /*9150*/  HMMA.16816.F32.BF16 R40, R188.reuse, R8, R40 ;  /* 0x00000008bc28723c */ /* 0x040fe80000041828 */
[----:B------:R-:W-:Y:S02]  /*9160*/  FMUL.FTZ R33, R33, c[0x0][0x320] ;  /* 0x0000c80021217a20 */ /* 0x000fe40000410000 */
[----:B------:R-:W-:Y:S02]  /*9170*/  FMUL.FTZ R35, R35, c[0x0][0x320] ;  /* 0x0000c80023237a20 */ /* 0x000fe40000410000 */
[----:B------:R-:W1:Y:S01]  /*9180*/  MUFU.TANH R201, R29 ;  /* 0x0000001d00c97308 */ /* 0x000e620000002400 */
[-C--:B------:R-:W-:Y:S03]  /*9190*/  HMMA.16816.F32.BF16 R44, R188, R10.reuse, R44 ;  /* 0x0000000abc2c723c */ /* 0x080fe6000004182c */
[----:B------:R-:W-:Y:S02]  /*91a0*/  FMUL.FTZ R24, R24, c[0x0][0x320] ;  /* 0x0000c80018187a20 */ /* 0x000fe40000410000 */
[----:B------:R-:W-:Y:S02]  /*91b0*/  FMUL.FTZ R25, R25, c[0x0][0x320] ;  /* 0x0000c80019197a20 */ /* 0x000fe40000410000 */
[----:B------:R-:W-:Y:S01]  /*91c0*/  FMUL.FTZ R37, R37, c[0x0][0x320] ;  /* 0x0000c80025257a20 */ /* 0x000fe20000410000 */
[C---:B------:R-:W-:Y:S01]  /*91d0*/  HMMA.16816.F32.BF16 R48, R172.reuse, R10, R48 ;  /* 0x0000000aac30723c */ /* 0x040fe20000041830 */
[----:B------:R-:W1:Y:S01]  /*91e0*/  MUFU.TANH R232, R30 ;  /* 0x0000001e00e87308 */ /* 0x000e620000002400 */
[----:B------:R-:W1:Y:S02]  /*91f0*/  LDSM.16.M88.4 R8, [R213+0x2000] ;  /* 0x00200000d508783b */ /* 0x000e640000000200 */
[----:B------:R-:W-:Y:S02]  /*9200*/  FMUL.FTZ R26, R26, c[0x0][0x320] ;  /* 0x0000c8001a1a7a20 */ /* 0x000fe40000410000 */
[----:B------:R-:W-:Y:S02]  /*9210*/  FMUL.FTZ R28, R28, c[0x0][0x320] ;  /* 0x0000c8001c1c7a20 */ /* 0x000fe40000410000 */
[-C--:B--2---:R-:W-:Y:S03]  /*9220*/  HMMA.16816.F32.BF16 R52, R172, R4.reuse, R52 ;  /* 0x00000004ac34723c */ /* 0x084fe60000041834 */
[----:B------:R-:W2:Y:S01]  /*9230*/  MUFU.TANH R231, R31 ;  /* 0x0000001f00e77308 */ /* 0x000ea20000002400 */
[----:B------:R-:W-:Y:S02]  /*9240*/  FMUL.FTZ R32, R32, c[0x0][0x320] ;  /* 0x0000c80020207a20 */ /* 0x000fe40000410000 */
[----:B------:R-:W-:Y:S02]  /*9250*/  FMUL.FTZ R34, R34, c[0x0][0x320] ;  /* 0x0000c80022227a20 */ /* 0x000fe40000410000 */
[C---:B------:R-:W-:Y:S04]  /*9260*/  HMMA.16816.F32.BF16 R56, R188.reuse, R4, R56 ;  /* 0x00000004bc38723c */ /* 0x040fe80000041838 */
[----:B------:R-:W-:Y:S01]  /*9270*/  FMUL.FTZ R46, R46, c[0x0][0x320] ;  /* 0x0000c8002e2e7a20 */ /* 0x000fe20000410000 */
[----:B------:R-:W2:Y:S01]  /*9280*/  MUFU.TANH R20, R20 ;  /* 0x0000001400147308 */ /* 0x000ea20000002400 */
[----:B------:R-:W-:Y:S02]  /*9290*/  FMUL.FTZ R36, R36, c[0x0][0x320] ;  /* 0x0000c80024247a20 */ /* 0x000fe40000410000 */
[-C--:B------:R-:W-:Y:S04]  /*92a0*/  HMMA.16816.F32.BF16 R60, R188, R6.reuse, R60 ;  /* 0x00000006bc3c723c */ /* 0x080fe8000004183c */
[----:B------:R-:W-:Y:S02]  /*92b0*/  FMUL.FTZ R48, R48, c[0x0][0x320] ;  /* 0x0000c80030307a20 */ /* 0x000fe40000410000 */
[----:B------:R-:W-:Y:S01]  /*92c0*/  FMUL.FTZ R49, R49, c[0x0][0x320] ;  /* 0x0000c80031317a20 */ /* 0x000fe20000410000 */
[----:B------:R2:W2:Y:S01]  /*92d0*/  MUFU.TANH R197, R46 ;  /* 0x0000002e00c57308 */ /* 0x0004a20000002400 */
[C---:B------:R-:W-:Y:S01]  /*92e0*/  HMMA.16816.F32.BF16 R64, R172.reuse, R6, R64 ;  /* 0x00000006ac40723c */ /* 0x040fe20000041840 */
[----:B------:R-:W3:Y:S01]  /*92f0*/  LDSM.16.M88.4 R4, [R213+0x2800] ;  /* 0x00280000d504783b */ /* 0x000ee20000000200 */
[----:B------:R-:W-:Y:S04]  /*9300*/  DEPBAR.LE SB0, 0x0 ;  /* 0x000080000000791a */ /* 0x000fe80000000000 */
[----:B------:R-:W-:Y:S02]  /*9310*/  FMUL.FTZ R50, R50, c[0x0][0x320] ;  /* 0x0000c80032327a20 */ /* 0x000fe40000410000 */
[----:B------:R-:W-:Y:S01]  /*9320*/  FMUL.FTZ R51, R51, c[0x0][0x320] ;  /* 0x0000c80033337a20 */ /* 0x000fe20000410000 */
[----:B------:R-:W3:Y:S01]  /*9330*/  MUFU.TANH R21, R21 ;  /* 0x0000001500157308 */ /* 0x000ee20000002400 */
[----:B------:R-:W-:Y:S01]  /*9340*/  BAR.SYNC.DEFER_BLOCKING 0x0 ;  /* 0x0000000000007b1d */ /* 0x000fe20000010000 */
[-C--:B-1----:R-:W-:Y:S05]  /*9350*/  HMMA.16816.F32.BF16 R68, R172, R8.reuse, R68 ;  /* 0x00000008ac44723c */ /* 0x082fea0000041844 */
[----:B------:R-:W-:Y:S02]  /*9360*/  FMUL.FTZ R52, R52, c[0x0][0x320] ;  /* 0x0000c80034347a20 */ /* 0x000fe40000410000 */
[----:B------:R-:W-:Y:S01]  /*9370*/  FMUL.FTZ R53, R53, c[0x0][0x320] ;  /* 0x0000c80035357a20 */ /* 0x000fe20000410000 */
[----:B------:R1:W1:Y:S01]  /*9380*/  MUFU.TANH R193, R22 ;  /* 0x0000001600c17308 */ /* 0x0002620000002400 */
[C---:B------:R-:W-:Y:S01]  /*9390*/  HMMA.16816.F32.BF16 R72, R188.reuse, R8, R72 ;  /* 0x00000008bc48723c */ /* 0x040fe20000041848 */
[----:B--2---:R-:W2:Y:S03]  /*93a0*/  LDL R46, [R1+0x20] ;  /* 0x00002000012e7983 */ /* 0x004ea60000100800 */
[----:B------:R-:W-:Y:S02]  /*93b0*/  FMUL.FTZ R54, R54, c[0x0][0x320] ;  /* 0x0000c80036367a20 */ /* 0x000fe40000410000 */
[----:B------:R-:W-:Y:S01]  /*93c0*/  FMUL.FTZ R55, R55, c[0x0][0x320] ;  /* 0x0000c80037377a20 */ /* 0x000fe20000410000 */
[----:B------:R-:W-:Y:S01]  /*93d0*/  MOV R8, c[0x0][0x1e4] ;  /* 0x0000790000087a02 */ /* 0x000fe20000000f00 */
[-C--:B------:R-:W-:Y:S01]  /*93e0*/  HMMA.16816.F32.BF16 R76, R188, R10.reuse, R76 ;  /* 0x0000000abc4c723c */ /* 0x080fe2000004184c */
[----:B------:R1:W1:Y:S03]  /*93f0*/  MUFU.TANH R185, R23 ;  /* 0x0000001700b97308 */ /* 0x0002660000002400 */
[----:B------:R-:W-:Y:S02]  /*9400*/  FMUL.FTZ R56, R56, c[0x0][0x320] ;  /* 0x0000c80038387a20 */ /* 0x000fe40000410000 */
[----:B------:R-:W-:Y:S02]  /*9410*/  FMUL.FTZ R59, R59, c[0x0][0x320] ;  /* 0x0000c8003b3b7a20 */ /* 0x000fe40000410000 */
[C---:B------:R-:W-:Y:S03]  /*9420*/  HMMA.16816.F32.BF16 R80, R172.reuse, R10, R80 ;  /* 0x0000000aac50723c */ /* 0x040fe60000041850 */
[----:B------:R1:W1:Y:S01]  /*9430*/  MUFU.TANH R207, R24 ;  /* 0x0000001800cf7308 */ /* 0x0002620000002400 */
[----:B------:R-:W-:Y:S02]  /*9440*/  FMUL.FTZ R60, R60, c[0x0][0x320] ;  /* 0x0000c8003c3c7a20 */ /* 0x000fe40000410000 */
[----:B------:R-:W-:Y:S01]  /*9450*/  FMUL.FTZ R61, R61, c[0x0][0x320] ;  /* 0x0000c8003d3d7a20 */ /* 0x000fe20000410000 */
[----:B------:R-:W-:Y:S01]  /*9460*/  @P0 SHF.L.U32 R10, R228, 0x5, RZ ;  /* 0x00000005e40a0819 */ /* 0x000fe200000006ff */
[-C--:B---3--:R-:W-:Y:S04]  /*9470*/  HMMA.16816.F32.BF16 R84, R172, R4.reuse, R84 ;  /* 0x00000004ac54723c */ /* 0x088fe80000041854 */
[----:B------:R-:W-:Y:S01]  /*9480*/  FMUL.FTZ R63, R63, c[0x0][0x320] ;  /* 0x0000c8003f3f7a20 */ /* 0x000fe20000410000 */
[----:B------:R3:W1:Y:S01]  /*9490*/  MUFU.TANH R206, R25 ;  /* 0x0000001900ce7308 */ /* 0x0006620000002400 */
[----:B------:R-:W-:Y:S02]  /*94a0*/  FMUL.FTZ R64, R64, c[0x0][0x320] ;  /* 0x0000c80040407a20 */ /* 0x000fe40000410000 */
[C---:B------:R-:W-:Y:S04]  /*94b0*/  HMMA.16816.F32.BF16 R88, R188.reuse, R4, R88 ;  /* 0x00000004bc58723c */ /* 0x040fe80000041858 */
[----:B------:R-:W-:Y:S02]  /*94c0*/  FMUL.FTZ R65, R65, c[0x0][0x320] ;  /* 0x0000c80041417a20 */ /* 0x000fe40000410000 */
[----:B------:R-:W-:Y:S01]  /*94d0*/  FMUL.FTZ R66, R66, c[0x0][0x320] ;  /* 0x0000c80042427a20 */ /* 0x000fe20000410000 */
[----:B------:R3:W1:Y:S01]  /*94e0*/  MUFU.TANH R235, R26 ;  /* 0x0000001a00eb7308 */ /* 0x0006620000002400 */
[-C--:B------:R-:W-:Y:S04]  /*94f0*/  HMMA.16816.F32.BF16 R92, R188, R6.reuse, R92 ;  /* 0x00000006bc5c723c */ /* 0x080fe8000004185c */
[----:B------:R-:W-:Y:S04]  /*9500*/  @P0 IMAD.WIDE.U32 R4, R0, c[0x0][0x1e0], RZ ;  /* 0x0000780000040a25 */ /* 0x000fe800078e00ff */
[----:B------:R-:W-:Y:S01]  /*9510*/  HMMA.16816.F32.BF16 R96, R172, R6, R96 ;  /* 0x00000006ac60723c */ /* 0x000fe20000041860 */
[----:B------:R3:W1:Y:S01]  /*9520*/  MUFU.TANH R202, R28 ;  /* 0x0000001c00ca7308 */ /* 0x0006620000002400 */
[----:B------:R-:W3:Y:S02]  /*9530*/  LDL R7, [R1+0x4] ;  /* 0x0000040001077983 */ /* 0x000ee40000100800 */
[----:B------:R-:W-:Y:S01]  /*9540*/  @P0 IADD3 R0, R5, R2, RZ ;  /* 0x0000000205000210 */ /* 0x000fe20007ffe0ff */
[----:B------:R-:W-:Y:S01]  /*9550*/  FMUL.FTZ R67, R67, c[0x0][0x320] ;  /* 0x0000c80043437a20 */ /* 0x000fe20000410000 */
[----:B------:R1:W3:Y:S01]  /*9560*/  LDL R6, [R1+0x28] ;  /* 0x0000280001067983 */ /* 0x0002e20000100800 */
[----:B------:R-:W-:Y:S01]  /*9570*/  @P0 MOV R2, R242 ;  /* 0x000000f200020202 */ /* 0x000fe20000000f00 */
[----:B------:R-:W-:Y:S03]  /*9580*/  FMUL.FTZ R68, R68, c[0x0][0x320] ;  /* 0x0000c80044447a20 */ /* 0x000fe60000410000 */
[----:B------:R1:W1:Y:S01]  /*9590*/  MUFU.TANH R13, R32 ;  /* 0x00000020000d7308 */ /* 0x0002620000002400 */
[----:B------:R-:W-:Y:S02]  /*95a0*/  @P0 IMAD R0, R0, 0x60, RZ ;  /* 0x0000006000000824 */ /* 0x000fe400078e02ff */
[----:B------:R-:W-:Y:S02]  /*95b0*/  FMUL.FTZ R69, R69, c[0x0][0x320] ;  /* 0x0000c80045457a20 */ /* 0x000fe40000410000 */
[----:B------:R-:W-:Y:S02]  /*95c0*/  FMUL.FTZ R70, R70, c[0x0][0x320] ;  /* 0x0000c80046467a20 */ /* 0x000fe40000410000 */
[----:B------:R-:W-:Y:S02]  /*95d0*/  FMUL.FTZ R71, R71, c[0x0][0x320] ;  /* 0x0000c80047477a20 */ /* 0x000fe40000410000 */
[----:B------:R-:W-:Y:S01]  /*95e0*/  FMUL.FTZ R72, R72, c[0x0][0x320] ;  /* 0x0000c80048487a20 */ /* 0x000fe20000410000 */
[----:B------:R-:W1:Y:S01]  /*95f0*/  MUFU.TANH R33, R33 ;  /* 0x0000002100217308 */ /* 0x000e620000002400 */
[----:B------:R-:W-:Y:S02]  /*9600*/  FMUL.FTZ R73, R73, c[0x0][0x320] ;  /* 0x0000c80049497a20 */ /* 0x000fe40000410000 */
[----:B------:R-:W-:Y:S02]  /*9610*/  FMUL.FTZ R74, R74, c[0x0][0x320] ;  /* 0x0000c8004a4a7a20 */ /* 0x000fe40000410000 */
[----:B------:R-:W-:Y:S02]  /*9620*/  FMUL.FTZ R75, R75, c[0x0][0x320] ;  /* 0x0000c8004b4b7a20 */ /* 0x000fe40000410000 */
[----:B------:R-:W-:Y:S02]  /*9630*/  FMUL.FTZ R76, R76, c[0x0][0x320] ;  /* 0x0000c8004c4c7a20 */ /* 0x000fe40000410000 */
[----:B------:R-:W-:Y:S01]  /*9640*/  FMUL.FTZ R77, R77, c[0x0][0x320] ;  /* 0x0000c8004d4d7a20 */ /* 0x000fe20000410000 */
[----:B------:R1:W1:Y:S01]  /*9650*/  MUFU.TANH R183, R34 ;  /* 0x0000002200b77308 */ /* 0x0002620000002400 */
        /* <DEDUP_REMOVED lines=31> */
[----:B------:R-:W-:Y:S01]  /*9850*/  FMUL.FTZ R45, R45, c[0x0][0x320] ;  /* 0x0000c8002d2d7a20 */ /* 0x000fe20000410000 */
[----:B-----5:R-:W-:Y:S01]  /*9860*/  @P0 MOV R3, R15 ;  /* 0x0000000f00030202 */ /* 0x020fe20000000f00 */
[----:B------:R-:W-:Y:S02]  /*9870*/  FMUL.FTZ R47, R47, c[0x0][0x320] ;  /* 0x0000c8002f2f7a20 */ /* 0x000fe40000410000 */
[----:B------:R-:W-:Y:S02]  /*9880*/  FMUL.FTZ R57, R57, c[0x0][0x320] ;  /* 0x0000c80039397a20 */ /* 0x000fe40000410000 */
[----:B------:R-:W-:Y:S01]  /*9890*/  @P0 IMAD.WIDE.U32 R2, R4, 0x60, R2 ;  /* 0x0000006004020825 */ /* 0x000fe200078e0002 */
[----:B------:R1:W1:Y:S03]  /*98a0*/  MUFU.TANH R35, R39 ;  /* 0x0000002700237308 */ /* 0x0002660000002400 */
[----:B------:R-:W-:Y:S01]  /*98b0*/  FMUL.FTZ R58, R58, c[0x0][0x320] ;  /* 0x0000c8003a3a7a20 */ /* 0x000fe20000410000 */
[----:B------:R-:W-:Y:S01]  /*98c0*/  @P0 LEA R4, P1, R2, c[0x0][0x1c8], 0x1 ;  /* 0x0000720002040a11 */ /* 0x000fe200078208ff */
[----:B------:R-:W-:Y:S01]  /*98d0*/  FMUL.FTZ R62, R62, c[0x0][0x320] ;  /* 0x0000c8003e3e7a20 */ /* 0x000fe20000410000 */
[----:B------:R-:W-:Y:S01]  /*98e0*/  @P0 IADD3 R0, R3, R0, RZ ;  /* 0x0000000003000210 */ /* 0x000fe20007ffe0ff */
[----:B------:R-:W-:Y:S02]  /*98f0*/  FMUL.FTZ R90, R90, c[0x0][0x320] ;  /* 0x0000c8005a5a7a20 */ /* 0x000fe40000410000 */
[----:B------:R-:W-:Y:S01]  /*9900*/  FMUL.FTZ R94, R94, c[0x0][0x320] ;  /* 0x0000c8005e5e7a20 */ /* 0x000fe20000410000 */
[----:B------:R1:W1:Y:S01]  /*9910*/  MUFU.TANH R194, R40 ;  /* 0x0000002800c27308 */ /* 0x0002620000002400 */
[----:B------:R-:W-:Y:S01]  /*9920*/  @P0 LEA.HI.X R5, R2, c[0x0][0x1cc], R0, 0x1, P1 ;  /* 0x0000730002050a11 */ /* 0x000fe200008f0c00 */
[----:B------:R-:W-:Y:S01]  /*9930*/  FMUL.FTZ R95, R95, c[0x0][0x320] ;  /* 0x0000c8005f5f7a20 */ /* 0x000fe20000410000 */
[-C--:B------:R-:W-:Y:S02]  /*9940*/  @P0 IADD3 R2, P1, R4, R10.reuse, RZ ;  /* 0x0000000a04020210 */ /* 0x080fe40007f3e0ff */
[----:B------:R-:W-:Y:S01]  /*9950*/  @P0 SHF.L.U64.HI R0, R228, 0x5, R8 ;  /* 0x00000005e4000819 */ /* 0x000fe20000010208 */
[----:B------:R-:W-:Y:S01]  /*9960*/  @!PT LDS RZ, [RZ] ;  /* 0x00000000fffff984 */ /* 0x000fe20000000800 */
[----:B------:R-:W-:Y:S01]  /*9970*/  @!PT LDS RZ, [RZ] ;  /* 0x00000000fffff984 */ /* 0x000fe20000000800 */
[----:B------:R-:W-:Y:S01]  /*9980*/  @!PT LDS RZ, [RZ] ;  /* 0x00000000fffff984 */ /* 0x000fe20000000800 */
[----:B------:R5:W-:Y:S01]  /*9990*/  @P0 LDGSTS.E.BYPASS.LTC128B.128 [R227+0x3100], [R4.64], !P6 ;  /* 0x0310000004e30fae */ /* 0x000be2000f101d4c */
[----:B------:R-:W-:Y:S02]  /*99a0*/  @P0 IADD3 R8, P2, R2, R10, RZ ;  /* 0x0000000a02080210 */ /* 0x000fe40007f5e0ff */
[-C--:B------:R-:W-:Y:S01]  /*99b0*/  @P0 IADD3.X R3, R5, R0.reuse, RZ, P1, !PT ;  /* 0x0000000005030210 */ /* 0x080fe20000ffe4ff */
[----:B------:R1:W1:Y:S03]  /*99c0*/  MUFU.TANH R192, R41 ;  /* 0x0000002900c07308 */ /* 0x0002660000002400 */
[----:B------:R-:W-:Y:S01]  /*99d0*/  @P0 IADD3.X R9, R3, R0, RZ, P2, !PT ;  /* 0x0000000003090210 */ /* 0x000fe200017fe4ff */
[----:B------:R1:W-:Y:S06]  /*99e0*/  @P0 LDGSTS.E.BYPASS.LTC128B.128 [R227+0x3900], [R2.64], !P6 ;  /* 0x0390000002e30fae */ /* 0x0003ec000f101d4c */
[----:B------:R2:W2:Y:S02]  /*99f0*/  MUFU.TANH R200, R42 ;  /* 0x0000002a00c87308 */ /* 0x0004a40000002400 */
[----:B------:R2:W-:Y:S08]  /*9a00*/  @P0 LDGSTS.E.BYPASS.LTC128B.128 [R227+0x4100], [R8.64], !P6 ;  /* 0x0410000008e30fae */ /* 0x0005f0000f101d4c */
[----:B------:R2:W2:Y:S10]  /*9a10*/  MUFU.TANH R199, R43 ;  /* 0x0000002b00c77308 */ /* 0x0004b40000002400 */
[----:B------:R2:W2:Y:S01]  /*9a20*/  MUFU.TANH R184, R44 ;  /* 0x0000002c00b87308 */ /* 0x0004a20000002400 */
[----:B-1----:R-:W-:Y:S04]  /*9a30*/  @P0 IADD3 R2, P1, R8, R10, RZ ;  /* 0x0000000a08020210 */ /* 0x002fe80007f3e0ff */
[----:B------:R-:W-:Y:S02]  /*9a40*/  @P0 IADD3.X R3, R9, R0, RZ, P1, !PT ;  /* 0x0000000009030210 */ /* 0x000fe40000ffe4ff */
[----:B-----5:R-:W-:Y:S03]  /*9a50*/  @P0 IADD3 R4, P2, R2, R10, RZ ;  /* 0x0000000a02040210 */ /* 0x020fe60007f5e0ff */
[----:B------:R1:W1:Y:S01]  /*9a60*/  MUFU.TANH R170, R45 ;  /* 0x0000002d00aa7308 */ /* 0x0002620000002400 */
[----:B------:R5:W-:Y:S01]  /*9a70*/  @P0 LDGSTS.E.BYPASS.LTC128B.128 [R227+0x4900], [R2.64], !P6 ;  /* 0x0490000002e30fae */ /* 0x000be2000f101d4c */
[----:B------:R-:W-:Y:S02]  /*9a80*/  @P0 IADD3.X R5, R3, R0, RZ, P2, !PT ;  /* 0x0000000003050210 */ /* 0x000fe400017fe4ff */
[----:B------:R-:W-:Y:S04]  /*9a90*/  @P0 IADD3 R10, P1, R4, R10, RZ ;  /* 0x0000000a040a0210 */ /* 0x000fe80007f3e0ff */
[----:B------:R-:W-:Y:S01]  /*9aa0*/  @P0 IADD3.X R11, R5, R0, RZ, P1, !PT ;  /* 0x00000000050b0210 */ /* 0x000fe20000ffe4ff */
[----:B------:R1:W-:Y:S01]  /*9ab0*/  @P0 LDGSTS.E.BYPASS.LTC128B.128 [R227+0x5100], [R4.64], !P6 ;  /* 0x0510000004e30fae */ /* 0x0003e2000f101d4c */
[----:B------:R1:W1:Y:S07]  /*9ac0*/  MUFU.TANH R196, R47 ;  /* 0x0000002f00c47308 */ /* 0x00026e0000002400 */
[----:B------:R2:W-:Y:S01]  /*9ad0*/  @P0 LDGSTS.E.BYPASS.LTC128B.128 [R227+0x5900], [R10.64], !P6 ;  /* 0x059000000ae30fae */ /* 0x0005e2000f101d4c */
[----:B------:R-:W-:Y:S02]  /*9ae0*/  PLOP3.LUT P0, PT, PT, PT, UP1, 0x40, 0x0 ;  /* 0x000000000000781c */ /* 0x000fe40003f0e818 */
[----:B------:R-:W1:Y:S05]  /*9af0*/  MUFU.TANH R49, R49 ;  /* 0x0000003100317308 */ /* 0x000e6a0000002400 */
[----:B------:R-:W0:Y:S01]  /*9b00*/  LDGDEPBAR ;  /* 0x00000000000079af */ /* 0x000e220000000000 */
[----:B-----5:R-:W-:Y:S04]  /*9b10*/  IMAD R3, R225, -0x60, RZ ;  /* 0xffffffa0e1037824 */ /* 0x020fe800078e02ff */
[----:B------:R-:W1:Y:S10]  /*9b20*/  MUFU.TANH R50, R50 ;  /* 0x0000003200327308 */ /* 0x000e740000002400 */
[----:B------:R-:W1:Y:S10]  /*9b30*/  MUFU.TANH R51, R51 ;  /* 0x0000003300337308 */ /* 0x000e740000002400 */
[----:B------:R-:W1:Y:S10]  /*9b40*/  MUFU.TANH R52, R52 ;  /* 0x0000003400347308 */ /* 0x000e740000002400 */
[----:B------:R-:W1:Y:S10]  /*9b50*/  MUFU.TANH R53, R53 ;  /* 0x0000003500357308 */ /* 0x000e740000002400 */
[----:B------:R-:W1:Y:S10]  /*9b60*/  MUFU.TANH R54, R54 ;  /* 0x0000003600367308 */ /* 0x000e740000002400 */
[----:B------:R-:W1:Y:S10]  /*9b70*/  MUFU.TANH R55, R55 ;  /* 0x0000003700377308 */ /* 0x000e740000002400 */
[----:B------:R3:W3:Y:S10]  /*9b80*/  MUFU.TANH R168, R56 ;  /* 0x0000003800a87308 */ /* 0x0006f40000002400 */
[----:B------:R3:W3:Y:S01]  /*9b90*/  MUFU.TANH R56, R57 ;  /* 0x0000003900387308 */ /* 0x0006e20000002400 */
[----:B--2---:R-:W-:Y:S04]  /*9ba0*/  IADD3 R10, -R46, 0x1, R3 ;  /* 0x000000012e0a7810 */ /* 0x004fe80007ffe103 */
[----:B-1----:R-:W-:Y:S05]  /*9bb0*/  IADD3 R5, R10, c[0x0][0x1d0], RZ ;  /* 0x000074000a057a10 */ /* 0x002fea0007ffe0ff */
[----:B------:R1:W2:Y:S01]  /*9bc0*/  MUFU.TANH R181, R58 ;  /* 0x0000003a00b57308 */ /* 0x0002a20000002400 */
[----:B------:R-:W-:Y:S04]  /*9bd0*/  IADD3 R5, R5, -c[0x0][0x168], RZ ;  /* 0x80005a0005057a10 */ /* 0x000fe80007ffe0ff */
[C---:B------:R-:W-:Y:S05]  /*9be0*/  IADD3 R8, R5.reuse, UR10, RZ ;  /* 0x0000000a05087c10 */ /* 0x040fea000fffe0ff */
[----:B------:R1:W1:Y:S10]  /*9bf0*/  MUFU.TANH R180, R59 ;  /* 0x0000003b00b47308 */ /* 0x0002740000002400 */
[----:B------:R-:W1:Y:S10]  /*9c00*/  MUFU.TANH R60, R60 ;  /* 0x0000003c003c7308 */ /* 0x000e740000002400 */
[----:B------:R-:W1:Y:S10]  /*9c10*/  MUFU.TANH R61, R61 ;  /* 0x0000003d003d7308 */ /* 0x000e740000002400 */
[----:B------:R1:W1:Y:S01]  /*9c20*/  MUFU.TANH R179, R62 ;  /* 0x0000003e00b37308 */ /* 0x0002620000002400 */
[----:B---3--:R-:W-:Y:S02]  /*9c30*/  @P3 MOV R6, R7 ;  /* 0x0000000700063202 */ /* 0x008fe40000000f00 */
[----:B------:R-:W-:Y:S07]  /*9c40*/  IADD3 R7, R5, c[0x0][0x328], RZ ;  /* 0x0000ca0005077a10 */ /* 0x000fee0007ffe0ff */
[----:B------:R3:W1:Y:S01]  /*9c50*/  MUFU.TANH R178, R63 ;  /* 0x0000003f00b27308 */ /* 0x0006620000002400 */
[----:B------:R-:W5:Y:S09]  /*9c60*/  SHFL.IDX PT, R9, R6, RZ, 0x1c1f ;  /* 0x001c1fff06097589 */ /* 0x000f7200000e0000 */
[----:B------:R-:W1:Y:S10]  /*9c70*/  MUFU.TANH R64, R64 ;  /* 0x0000004000407308 */ /* 0x000e740000002400 */
[----:B------:R-:W1:Y:S01]  /*9c80*/  MUFU.TANH R65, R65 ;  /* 0x0000004100417308 */ /* 0x000e620000002400 */
[----:B-----5:R-:W-:Y:S02]  /*9c90*/  IADD3 R2, R7, R9, RZ ;  /* 0x0000000907027210 */ /* 0x020fe40007ffe0ff */
[----:B------:R-:W-:Y:S07]  /*9ca0*/  IADD3 R0, R9, R8, RZ ;  /* 0x0000000809007210 */ /* 0x000fee0007ffe0ff */
[----:B------:R-:W1:Y:S10]  /*9cb0*/  MUFU.TANH R66, R66 ;  /* 0x0000004200427308 */ /* 0x000e740000002400 */
        /* <DEDUP_REMOVED lines=11> */
[----:B------:R3:W1:Y:S10]  /*9d70*/  MUFU.TANH R186, R78 ;  /* 0x0000004e00ba7308 */ /* 0x0006740000002400 */
        /* <DEDUP_REMOVED lines=15> */
[----:B------:R3:W1:Y:S10]  /*9e70*/  MUFU.TANH R63, R94 ;  /* 0x0000005e003f7308 */ /* 0x0006740000002400 */
[----:B------:R3:W1:Y:S10]  /*9e80*/  MUFU.TANH R59, R95 ;  /* 0x0000005f003b7308 */ /* 0x0006740000002400 */
[----:B------:R-:W1:Y:S10]  /*9e90*/  MUFU.TANH R30, R30 ;  /* 0x0000001e001e7308 */ /* 0x000e740000002400 */
[----:B------:R-:W1:Y:S10]  /*9ea0*/  MUFU.TANH R27, R27 ;  /* 0x0000001b001b7308 */ /* 0x000e740000002400 */
[----:B------:R-:W1:Y:S10]  /*9eb0*/  MUFU.TANH R31, R31 ;  /* 0x0000001f001f7308 */ /* 0x000e740000002400 */
[----:B------:R-:W1:Y:S01]  /*9ec0*/  MUFU.TANH R29, R29 ;  /* 0x0000001d001d7308 */ /* 0x000e620000002400 */
[----:B------:R-:W-:-:S05]  /*9ed0*/  @P0 BRA `(.L_x_482) ;  /* 0x0000019000000947 */ /* 0x000fca0003800000 */
[----:B--234-:R-:W-:Y:S01]  /*9ee0*/  IADD3 R4, R9, c[0x0][0x1d0], RZ ;  /* 0x0000740009047a10 */ /* 0x01cfe20007ffe0ff */
[----:B------:R-:W-:Y:S03]  /*9ef0*/  BSSY B0, `(.L_x_483) ;  /* 0x0000012000007945 */ /* 0x000fe60003800000 */
[----:B------:R-:W-:Y:S04]  /*9f00*/  IADD3 R4, R4, -c[0x0][0x168], RZ ;  /* 0x80005a0004047a10 */ /* 0x000fe80007ffe0ff */
[----:B------:R-:W-:Y:S11]  /*9f10*/  ISETP.GT.AND P0, PT, R4, -0x1, PT ;  /* 0xffffffff0400780c */ /* 0x000ff60003f04270 */
[----:B------:R-:W-:Y:S02]  /*9f20*/  @!UPT UIADD3 URZ, URZ, URZ, URZ ;  /* 0x0000003f3f3ff290 */ /* 0x000fe4000fffe03f */
[----:B------:R-:W-:-:S05]  /*9f30*/  @P0 BRA `(.L_x_484) ;  /* 0x0000008000000947 */ /* 0x000fca0003800000 */
[----:B------:R-:W-:Y:S01]  /*9f40*/  LOP3.LUT R4, RZ, R4, RZ, 0x33, !PT ;  /* 0x00000004ff047212 */ /* 0x000fe200078e33ff */
[----:B------:R-:W-:Y:S05]  /*9f50*/  IMAD.MOV.U32 R9, RZ, RZ, c[0x0][0x32c] ;  /* 0x0000cb00ff097624 */ /* 0x000fea00078e00ff */
[----:B------:R-:W-:Y:S11]  /*9f60*/  ISETP.NE.AND P0, PT, R9, 0x1, PT ;  /* 0x000000010900780c */ /* 0x000ff60003f05270 */
[----:B------:R-:W-:Y:S02]  /*9f70*/  @!UPT UIADD3 URZ, URZ, URZ, URZ ;  /* 0x0000003f3f3ff290 */ /* 0x000fe4000fffe03f */
[----:B------:R-:W-:Y:S05]  /*9f80*/  @P0 IMAD.HI.U32 R9, R4, c[0x0][0x330], RZ ;  /* 0x0000cc0004090a27 */ /* 0x000fea00078e00ff */
[----:B------:R-:W-:Y:S04]  /*9f90*/  @P0 SHF.R.U32.HI R4, RZ, c[0x0][0x334], R9 ;  /* 0x0000cd00ff040a19 */ /* 0x000fe80000011609 */
[----:B------:R-:W-:Y:S01]  /*9fa0*/  LOP3.LUT R4, RZ, R4, RZ, 0x33, !PT ;  /* 0x00000004ff047212 */ /* 0x000fe200078e33ff */
[----:B------:R-:W-:-:S05]  /*9fb0*/  BRA `(.L_x_485) ;  /* 0x0000005000007947 */ /* 0x000fca0003800000 */
.L_x_484:
[----:B------:R-:W-:Y:S04]  /*9fc0*/  MOV R9, c[0x0][0x32c] ;  /* 0x0000cb0000097a02 */ /* 0x000fe80000000f00 */
[----:B------:R-:W-:Y:S11]  /*9fd0*/  ISETP.NE.AND P0, PT, R9, 0x1, PT ;  /* 0x000000010900780c */ /* 0x000ff60003f05270 */
[----:B------:R-:W-:Y:S02]  /*9fe0*/  @!UPT UIADD3 URZ, URZ, URZ, URZ ;  /* 0x0000003f3f3ff290 */ /* 0x000fe4000fffe03f */
[----:B------:R-:W-:Y:S05]  /*9ff0*/  @P0 IMAD.HI.U32 R9, R4, c[0x0][0x330], RZ ;  /* 0x0000cc0004090a27 */ /* 0x000fea00078e00ff */
[----:B------:R-:W-:Y:S02]  /*a000*/  @P0 SHF.R.U32.HI R4, RZ, c[0x0][0x334], R9 ;  /* 0x0000cd00ff040a19 */ /* 0x000fe40000011609 */
.L_x_485:
[----:B------:R-:W-:Y:S05]  /*a010*/  BSYNC B0 ;  /* 0x0000000000007941 */ /* 0x000fea0003800000 */
.L_x_483:
[----:B------:R-:W-:Y:S04]  /*a020*/  IMAD.IADD R9, R3, 0x1, -R46 ;  /* 0x0000000103097824 */ /* 0x000fe800078e0a2e */
[----:B------:R-:W-:Y:S05]  /*a030*/  IMAD R4, R4, c[0x0][0x32c], R9 ;  /* 0x0000cb0004047a24 */ /* 0x000fea00078e0209 */
[----:B------:R-:W-:Y:S02]  /*a040*/  IADD3 R9, R4, c[0x0][0x32c], RZ ;  /* 0x0000cb0004097a10 */ /* 0x000fe40007ffe0ff */
[----:B------:R-:W-:Y:S02]  /*a050*/  IMNMX R0, R0, R4, !PT ;  /* 0x0000000400007217 */ /* 0x000fe40007800200 */
[----:B------:R-:W-:Y:S02]  /*a060*/  IMNMX R2, R2, R9, PT ;  /* 0x0000000902027217 */ /* 0x000fe40003800200 */
.L_x_482:
[C---:B--234-:R-:W-:Y:S02]  /*a070*/  ISETP.GE.AND P0, PT, R3.reuse, 0x9, PT ;  /* 0x000000090300780c */ /* 0x05cfe40003f06270 */
[C---:B------:R-:W-:Y:S02]  /*a080*/  ISETP.GE.AND P1, PT, R3.reuse, 0x2, PT ;  /* 0x000000020300780c */ /* 0x040fe40003f26270 */
[----:B------:R-:W-:Y:S02]  /*a090*/  P2R R25, PR, RZ, 0x1 ;  /* 0x00000001ff197803 */ /* 0x000fe40000000000 */
[C---:B------:R-:W-:Y:S02]  /*a0a0*/  ISETP.GT.AND P0, PT, R0.reuse, 0x8, !P0 ;  /* 0x000000080000780c */ /* 0x040fe40004704270 */
[----:B------:R-:W-:Y:S02]  /*a0b0*/  P2R R26, PR, RZ, 0x2 ;  /* 0x00000002ff1a7803 */ /* 0x000fe40000000000 */
[----:B------:R-:W-:Y:S02]  /*a0c0*/  ISETP.GT.AND P1, PT, R0, 0x1, !P1 ;  /* 0x000000010000780c */ /* 0x000fe40004f24270 */
[C---:B------:R-:W-:Y:S02]  /*a0d0*/  ISETP.GE.AND P2, PT, R3.reuse, 0x11, PT ;  /* 0x000000110300780c */ /* 0x040fe40003f46270 */
[C---:B------:R-:W-:Y:S02]  /*a0e0*/  ISETP.LT.OR P0, PT, R2.reuse, 0x9, P0 ;  /* 0x000000090200780c */ /* 0x040fe40000701670 */
[----:B------:R-:W-:Y:S02]  /*a0f0*/  ISETP.LT.OR P1, PT, R2, 0x2, P1 ;  /* 0x000000020200780c */ /* 0x000fe40000f21670 */
[C---:B------:R-:W-:Y:S02]  /*a100*/  ISETP.GE.AND P3, PT, R3.reuse, 0xa, PT ;  /* 0x0000000a0300780c */ /* 0x040fe40003f66270 */
[----:B------:R-:W-:Y:S02]  /*a110*/  FSEL R36, R16, -INF , !P0 ;  /* 0xff80000010247808 */ /* 0x000fe40004000000 */
[----:B------:R-:W-:Y:S02]  /*a120*/  ISETP.GT.AND P0, PT, R0, 0x10, !P2 ;  /* 0x000000100000780c */ /* 0x000fe40005704270 */
[----:B------:R-:W-:Y:S02]  /*a130*/  FSEL R32, R176, -INF , !P1 ;  /* 0xff800000b0207808 */ /* 0x000fe40004800000 */
[----:B------:R-:W-:Y:S02]  /*a140*/  ISETP.GT.AND P1, PT, R0, 0x9, !P3 ;  /* 0x000000090000780c */ /* 0x000fe40005f24270 */
[----:B------:R-:W-:Y:S02]  /*a150*/  P2R R23, PR, RZ, 0x4 ;  /* 0x00000004ff177803 */ /* 0x000fe40000000000 */
[C---:B------:R-:W-:Y:S02]  /*a160*/  ISETP.LT.OR P0, PT, R2.reuse, 0x11, P0 ;  /* 0x000000110200780c */ /* 0x040fe40000701670 */
[----:B------:R-:W-:Y:S02]  /*a170*/  ISETP.GE.AND P2, PT, R3, 0x12, PT ;  /* 0x000000120300780c */ /* 0x000fe40003f46270 */
[----:B------:R-:W-:Y:S02]  /*a180*/  ISETP.LT.OR P1, PT, R2, 0xa, P1 ;  /* 0x0000000a0200780c */ /* 0x000fe40000f21670 */
[----:B------:R-:W-:Y:S02]  /*a190*/  FSEL R40, R20, -INF , !P0 ;  /* 0xff80000014287808 */ /* 0x000fe40004000000 */
[----:B------:R-:W-:Y:S02]  /*a1a0*/  ISETP.GT.AND P0, PT, R0, 0x11, !P2 ;  /* 0x000000110000780c */ /* 0x000fe40005704270 */
[----:B------:R-:W-:Y:S02]  /*a1b0*/  FSEL R38, R17, -INF , !P1 ;  /* 0xff80000011267808 */ /* 0x000fe40004800000 */
[----:B------:R-:W-:Y:S02]  /*a1c0*/  ISETP.LT.OR P0, PT, R2, 0x12, P0 ;  /* 0x000000120200780c */ /* 0x000fe40000701670 */
[----:B------:R-:W-:Y:S02]  /*a1d0*/  ISETP.GE.AND P1, PT, R3, 0x19, PT ;  /* 0x000000190300780c */ /* 0x000fe40003f26270 */
[----:B------:R-:W-:Y:S02]  /*a1e0*/  FSEL R42, R21, -INF , !P0 ;  /* 0xff800000152a7808 */ /* 0x000fe40004000000 */
[----:B------:R-:W-:Y:S02]  /*a1f0*/  ISETP.GT.AND P0, PT, R0, 0x18, !P1 ;  /* 0x000000180000780c */ /* 0x000fe40004f04270 */
[----:B------:R-:W-:Y:S02]  /*a200*/  P2R R21, PR, RZ, 0x2 ;  /* 0x00000002ff157803 */ /* 0x000fe40000000000 */
        /* <DEDUP_REMOVED lines=11> */
[C---:B------:R-:W-:Y:S02]  /*a2c0*/  ISETP.GE.AND P1, PT, R3.reuse, 0x22, PT ;  /* 0x000000220300780c */ /* 0x040fe40003f26270 */
        /* <DEDUP_REMOVED lines=30> */
[----:B-1----:R-:W-:Y:S02]  /*a4b0*/  FSEL R195, R64, -INF , !P0 ;  /* 0xff80000040c37808 */ /* 0x002fe40004000000 */
[----:B------:R-:W-:Y:S02]  /*a4c0*/  ISETP.GT.AND P0, PT, R0, 0x39, !P1 ;  /* 0x000000390000780c */ /* 0x000fe40004f04270 */
[----:B------:R-:W-:Y:S02]  /*a4d0*/  ISETP.GE.AND P4, PT, R3, 0x41, PT ;  /* 0x000000410300780c */ /* 0x000fe40003f86270 */
[----:B------:R-:W-:Y:S02]  /*a4e0*/  ISETP.LT.OR P0, PT, R2, 0x3a, P0 ;  /* 0x0000003a0200780c */ /* 0x000fe40000701670 */
[----:B------:R-:W-:Y:S02]  /*a4f0*/  P2R R24, PR, RZ, 0x8 ;  /* 0x00000008ff187803 */ /* 0x000fe40000000000 */
[----:B------:R-:W-:Y:S02]  /*a500*/  FSEL R198, R65, -INF , !P0 ;  /* 0xff80000041c67808 */ /* 0x000fe40004000000 */
[----:B------:R-:W-:Y:S02]  /*a510*/  ISETP.GT.AND P0, PT, R0, 0x40, !P4 ;  /* 0x000000400000780c */ /* 0x000fe40006704270 */
[C---:B------:R-:W-:Y:S02]  /*a520*/  ISETP.GE.AND P3, PT, R3.reuse, 0x42, PT ;  /* 0x000000420300780c */ /* 0x040fe40003f66270 */
[----:B------:R-:W-:Y:S02]  /*a530*/  ISETP.LT.OR P0, PT, R2, 0x41, P0 ;  /* 0x000000410200780c */ /* 0x000fe40000701670 */
[----:B------:R-:W-:Y:S02]  /*a540*/  P2R R22, PR, RZ, 0x4 ;  /* 0x00000004ff167803 */ /* 0x000fe40000000000 */
[----:B------:R-:W-:Y:S02]  /*a550*/  FSEL R204, R68, -INF , !P0 ;  /* 0xff80000044cc7808 */ /* 0x000fe40004000000 */
        /* <DEDUP_REMOVED lines=25> */
[----:B------:R-:W-:Y:S04]  /*a6f0*/  ISETP.GT.AND P0, PT, R0, 0x58, !P5 ;  /* 0x000000580000780c */ /* 0x000fe80006f04270 */
[----:B------:R-:W-:Y:S04]  /*a700*/  ISETP.LT.OR P0, PT, R2, 0x59, P0 ;  /* 0x000000590200780c */ /* 0x000fe80000701670 */
[----:B------:R-:W-:Y:S02]  /*a710*/  FSEL R252, R30, -INF , !P0 ;  /* 0xff8000001efc7808 */ /* 0x000fe40004000000 */
[----:B------:R-:W-:Y:S04]  /*a720*/  ISETP.GT.AND P0, PT, R0, RZ, !P1 ;  /* 0x000000ff0000720c */ /* 0x000fe80004f04270 */
[----:B------:R-:W-:Y:S04]  /*a730*/  ISETP.LT.OR P0, PT, R2, 0x1, P0 ;  /* 0x000000010200780c */ /* 0x000fe80000701670 */
[----:B------:R-:W-:Y:S02]  /*a740*/  FSEL R30, R226, -INF , !P0 ;  /* 0xff800000e21e7808 */ /* 0x000fe40004000000 */
[----:B------:R-:W-:Y:S02]  /*a750*/  ISETP.GE.AND P0, PT, R3, 0x5a, PT ;  /* 0x0000005a0300780c */ /* 0x000fe40003f06270 */
[----:B------:R-:W1:Y:S02]  /*a760*/  SHFL.IDX PT, R3, R6, 0x1, 0x1c1f ;  /* 0x003c1f0006037f89 */ /* 0x000e6400000e0000 */
[----:B------:R-:W-:Y:S02]  /*a770*/  P2R R4, PR, RZ, 0x1 ;  /* 0x00000001ff047803 */ /* 0x000fe40000000000 */
[----:B------:R-:W-:Y:S04]  /*a780*/  ISETP.GT.AND P0, PT, R0, 0x59, !P0 ;  /* 0x000000590000780c */ /* 0x000fe80004704270 */
[----:B------:R-:W-:Y:S04]  /*a790*/  ISETP.LT.OR P0, PT, R2, 0x5a, P0 ;  /* 0x0000005a0200780c */ /* 0x000fe80000701670 */
[----:B------:R-:W-:Y:S02]  /*a7a0*/  FSEL R84, R27, -INF , !P0 ;  /* 0xff8000001b547808 */ /* 0x000fe40004000000 */
[----:B------:R-:W-:Y:S01]  /*a7b0*/  PLOP3.LUT P0, PT, PT, PT, UP1, 0x40, 0x0 ;  /* 0x000000000000781c */ /* 0x000fe20003f0e818 */
[--C-:B-1----:R-:W-:Y:S02]  /*a7c0*/  IMAD.IADD R2, R7, 0x1, R3.reuse ;  /* 0x0000000107027824 */ /* 0x102fe400078e0203 */
[----:B------:R-:W-:Y:S10]  /*a7d0*/  IMAD.IADD R0, R8, 0x1, R3 ;  /* 0x0000000108007824 */ /* 0x000ff400078e0203 */
[----:B------:R-:W-:-:S05]  /*a7e0*/  @P0 BRA `(.L_x_486) ;  /* 0x000001b000000947 */ /* 0x000fca0003800000 */
[----:B------:R-:W-:Y:S01]  /*a7f0*/  IADD3 R0, R3, c[0x0][0x1d0], RZ ;  /* 0x0000740003007a10 */ /* 0x000fe20007ffe0ff */
        /* <DEDUP_REMOVED lines=13> */
.L_x_488:
[----:B------:R-:W-:Y:S04]  /*a8d0*/  MOV R2, c[0x0][0x32c] ;  /* 0x0000cb0000027a02 */ /* 0x000fe80000000f00 */
[----:B------:R-:W-:Y:S11]  /*a8e0*/  ISETP.NE.AND P0, PT, R2, 0x1, PT ;  /* 0x000000010200780c */ /* 0x000ff60003f05270 */
[----:B------:R-:W-:Y:S02]  /*a8f0*/  @!UPT UIADD3 URZ, URZ, URZ, URZ ;  /* 0x0000003f3f3ff290 */ /* 0x000fe4000fffe03f */
[----:B------:R-:W-:Y:S05]  /*a900*/  @P0 IMAD.HI.U32 R2, R0, c[0x0][0x330], RZ ;  /* 0x0000cc0000020a27 */ /* 0x000fea00078e00ff */
[----:B------:R-:W-:Y:S02]  /*a910*/  @P0 SHF.R.U32.HI R0, RZ, c[0x0][0x334], R2 ;  /* 0x0000cd00ff000a19 */ /* 0x000fe40000011602 */
.L_x_489:
[----:B------:R-:W-:Y:S05]  /*a920*/  BSYNC B0 ;  /* 0x0000000000007941 */ /* 0x000fea0003800000 */
.L_x_487:
[----:B------:R-:W-:Y:S02]  /*a930*/  IADD3 R2, R10, -0x1, RZ ;  /* 0xffffffff0a027810 */ /* 0x000fe40007ffe0ff */
[C-C-:B------:R-:W-:Y:S02]  /*a940*/  IADD3 R27, R3.reuse, UR10, R5.reuse ;  /* 0x0000000a031b7c10 */ /* 0x140fe4000fffe005 */
[----:B------:R-:W-:Y:S01]  /*a950*/  IADD3 R3, R3, c[0x0][0x328], R5 ;  /* 0x0000ca0003037a10 */ /* 0x000fe20007ffe005 */
[----:B------:R-:W-:Y:S05]  /*a960*/  IMAD R0, R0, c[0x0][0x32c], R2 ;  /* 0x0000cb0000007a24 */ /* 0x000fea00078e0202 */
[----:B------:R-:W-:Y:S02]  /*a970*/  IADD3 R2, R0, c[0x0][0x32c], RZ ;  /* 0x0000cb0000027a10 */ /* 0x000fe40007ffe0ff */
[----:B------:R-:W-:Y:S02]  /*a980*/  IMNMX R0, R27, R0, !PT ;  /* 0x000000001b007217 */ /* 0x000fe40007800200 */
[----:B------:R-:W-:Y:S02]  /*a990*/  IMNMX R2, R3, R2, PT ;  /* 0x0000000203027217 */ /* 0x000fe40003800200 */
.L_x_486:
[----:B------:R-:W-:Y:S01]  /*a9a0*/  ISETP.NE.AND P0, PT, R26, RZ, PT ;  /* 0x000000ff1a00720c */ /* 0x000fe20003f05270 */
[----:B------:R-:W1:Y:S03]  /*a9b0*/  SHFL.IDX PT, R3, R6, 0x2, 0x1c1f ;  /* 0x005c1f0006037f89 */ /* 0x000e6600000e0000 */
[----:B------:R-:W-:Y:S04]  /*a9c0*/  ISETP.GT.AND P0, PT, R0, 0x1, !P0 ;  /* 0x000000010000780c */ /* 0x000fe80004704270 */
[----:B------:R-:W-:Y:S04]  /*a9d0*/  ISETP.LT.OR P0, PT, R2, 0x2, P0 ;  /* 0x000000020200780c */ /* 0x000fe80000701670 */
[----:B------:R-:W-:Y:S02]  /*a9e0*/  FSEL R34, R229, -INF , !P0 ;  /* 0xff800000e5227808 */ /* 0x000fe40004000000 */
[----:B------:R-:W-:Y:S04]  /*a9f0*/  ISETP.NE.AND P0, PT, R25, RZ, PT ;  /* 0x000000ff1900720c */ /* 0x000fe80003f05270 */
        /* <DEDUP_REMOVED lines=79> */
[----:B------:R-:W-:Y:S04]  /*aef0*/  ISETP.GT.AND P0, PT, R0, RZ, !P1 ;  /* 0x000000ff0000720c */ /* 0x000fe80004f04270 */
[----:B------:R-:W-:Y:S04]  /*af00*/  ISETP.LT.OR P0, PT, R2, 0x1, P0 ;  /* 0x000000010200780c */ /* 0x000fe80000701670 */
[----:B------:R-:W-:Y:S02]  /*af10*/  FSEL R31, R239, -INF , !P0 ;  /* 0xff800000ef1f7808 */ /* 0x000fe40004000000 */
[----:B------:R-:W-:Y:S04]  /*af20*/  ISETP.NE.AND P0, PT, R4, RZ, PT ;  /* 0x000000ff0400720c */ /* 0x000fe80003f05270 */
[----:B------:R-:W-:Y:S01]  /*af30*/  ISETP.GT.AND P0, PT, R0, 0x59, !P0 ;  /* 0x000000590000780c */ /* 0x000fe20004704270 */
[--C-:B-1----:R-:W-:Y:S03]  /*af40*/  IMAD.IADD R0, R8, 0x1, R3.reuse ;  /* 0x0000000108007824 */ /* 0x102fe600078e0203 */
[----:B------:R-:W-:Y:S01]  /*af50*/  ISETP.LT.OR P0, PT, R2, 0x5a, P0 ;  /* 0x0000005a0200780c */ /* 0x000fe20000701670 */
[----:B------:R-:W-:Y:S03]  /*af60*/  IMAD.IADD R2, R7, 0x1, R3 ;  /* 0x0000000107027824 */ /* 0x000fe600078e0203 */
[----:B------:R-:W-:Y:S02]  /*af70*/  FSEL R250, R29, -INF , !P0 ;  /* 0xff8000001dfa7808 */ /* 0x000fe40004000000 */
[----:B------:R-:W-:Y:S11]  /*af80*/  PLOP3.LUT P0, PT, PT, PT, UP1, 0x40, 0x0 ;  /* 0x000000000000781c */ /* 0x000ff60003f0e818 */
[----:B------:R-:W-:Y:S02]  /*af90*/  @!UPT UIADD3 URZ, URZ, URZ, URZ ;  /* 0x0000003f3f3ff290 */ /* 0x000fe4000fffe03f */
        /* <DEDUP_REMOVED lines=15> */
.L_x_492:
[----:B------:R-:W-:Y:S04]  /*b090*/  MOV R27, c[0x0][0x32c] ;  /* 0x0000cb00001b7a02 */ /* 0x000fe80000000f00 */
[----:B------:R-:W-:Y:S11]  /*b0a0*/  ISETP.NE.AND P0, PT, R27, 0x1, PT ;  /* 0x000000011b00780c */ /* 0x000ff60003f05270 */
[----:B------:R-:W-:Y:S02]  /*b0b0*/  @!UPT UIADD3 URZ, URZ, URZ, URZ ;  /* 0x0000003f3f3ff290 */ /* 0x000fe4000fffe03f */
[----:B------:R-:W-:Y:S05]  /*b0c0*/  @P0 IMAD.HI.U32 R27, R3, c[0x0][0x330], RZ ;  /* 0x0000cc00031b0a27 */ /* 0x000fea00078e00ff */
[----:B------:R-:W-:Y:S02]  /*b0d0*/  @P0 SHF.R.U32.HI R3, RZ, c[0x0][0x334], R27 ;  /* 0x0000cd00ff030a19 */ /* 0x000fe4000001161b */
.L_x_493:
[----:B------:R-:W-:Y:S05]  /*b0e0*/  BSYNC B0 ;  /* 0x0000000000007941 */ /* 0x000fea0003800000 */
.L_x_491:
[----:B------:R-:W-:Y:S04]  /*b0f0*/  IMAD R27, R225, -0x60, -R46 ;  /* 0xffffffa0e11b7824 */ /* 0x000fe800078e0a2e */
[----:B------:R-:W-:Y:S05]  /*b100*/  IMAD R3, R3, c[0x0][0x32c], R27 ;  /* 0x0000cb0003037a24 */ /* 0x000fea00078e021b */
[----:B------:R-:W-:Y:S02]  /*b110*/  IADD3 R27, R3, c[0x0][0x32c], RZ ;  /* 0x0000cb00031b7a10 */ /* 0x000fe40007ffe0ff */
[----:B------:R-:W-:Y:S02]  /*b120*/  IMNMX R0, R0, R3, !PT ;  /* 0x0000000300007217 */ /* 0x000fe40007800200 */
[----:B------:R-:W-:Y:S02]  /*b130*/  IMNMX R2, R2, R27, PT ;  /* 0x0000001b02027217 */ /* 0x000fe40003800200 */
.L_x_490:
        /* <DEDUP_REMOVED lines=111> */
.L_x_496:
[----:B------:R-:W-:Y:S04]  /*b830*/  MOV R2, c[0x0][0x32c] ;  /* 0x0000cb0000027a02 */ /* 0x000fe80000000f00 */
[----:B------:R-:W-:Y:S11]  /*b840*/  ISETP.NE.AND P0, PT, R2, 0x1, PT ;  /* 0x000000010200780c */ /* 0x000ff60003f05270 */
[----:B------:R-:W-:Y:S02]  /*b850*/  @!UPT UIADD3 URZ, URZ, URZ, URZ ;  /* 0x0000003f3f3ff290 */ /* 0x000fe4000fffe03f */
[----:B------:R-:W-:Y:S05]  /*b860*/  @P0 IMAD.HI.U32 R2, R0, c[0x0][0x330], RZ ;  /* 0x0000cc0000020a27 */ /* 0x000fea00078e00ff */
[----:B------:R-:W-:Y:S02]  /*b870*/  @P0 SHF.R.U32.HI R0, RZ, c[0x0][0x334], R2 ;  /* 0x0000cd00ff000a19 */ /* 0x000fe40000011602 */
.L_x_497:
[----:B------:R-:W-:Y:S05]  /*b880*/  BSYNC B0 ;  /* 0x0000000000007941 */ /* 0x000fea0003800000 */
.L_x_495:
[----:B------:R-:W-:Y:S02]  /*b890*/  IADD3 R10, R10, -0x1, RZ ;  /* 0xffffffff0a0a7810 */ /* 0x000fe40007ffe0ff */
[C-C-:B------:R-:W-:Y:S02]  /*b8a0*/  IADD3 R6, R3.reuse, UR10, R5.reuse ;  /* 0x0000000a03067c10 */ /* 0x140fe4000fffe005 */
[----:B------:R-:W-:Y:S01]  /*b8b0*/  IADD3 R3, R3, c[0x0][0x328], R5 ;  /* 0x0000ca0003037a10 */ /* 0x000fe20007ffe005 */
[----:B------:R-:W-:Y:S05]  /*b8c0*/  IMAD R0, R0, c[0x0][0x32c], R10 ;  /* 0x0000cb0000007a24 */ /* 0x000fea00078e020a */
[----:B------:R-:W-:Y:S02]  /*b8d0*/  IADD3 R2, R0, c[0x0][0x32c], RZ ;  /* 0x0000cb0000027a10 */ /* 0x000fe40007ffe0ff */
[----:B------:R-:W-:Y:S02]  /*b8e0*/  IMNMX R0, R6, R0, !PT ;  /* 0x0000000006007217 */ /* 0x000fe40007800200 */
[----:B------:R-:W-:Y:S02]  /*b8f0*/  IMNMX R2, R3, R2, PT ;  /* 0x0000000203027217 */ /* 0x000fe40003800200 */
.L_x_494:
[----:B------:R-:W-:Y:S02]  /*b900*/  ISETP.GT.AND P0, PT, R0, RZ, !P1 ;  /* 0x000000ff0000720c */ /* 0x000fe40004f04270 */
[----:B------:R-:W-:Y:S02]  /*b910*/  ISETP.NE.AND P1, PT, R23, RZ, PT ;  /* 0x000000ff1700720c */ /* 0x000fe40003f25270 */
[----:B------:R-:W-:Y:S02]  /*b920*/  ISETP.LT.OR P0, PT, R2, 0x1, P0 ;  /* 0x000000010200780c */ /* 0x000fe40000701670 */
[----:B------:R-:W-:Y:S02]  /*b930*/  FMNMX.FTZ R72, R30, R100, !PT ;  /* 0x000000641e487209 */ /* 0x000fe40007810000 */
[----:B------:R-:W-:Y:S02]  /*b940*/  FSEL R8, R251, -INF , !P0 ;  /* 0xff800000fb087808 */ /* 0x000fe40004000000 */
[----:B------:R-:W-:Y:S02]  /*b950*/  ISETP.NE.AND P0, PT, R26, RZ, PT ;  /* 0x000000ff1a00720c */ /* 0x000fe40003f05270 */
[----:B------:R-:W-:Y:S02]  /*b960*/  FMNMX.FTZ R72, R32, R72, !PT ;  /* 0x0000004820487209 */ /* 0x000fe40007810000 */
[----:B------:R-:W-:Y:S02]  /*b970*/  ISETP.GT.AND P0, PT, R0, 0x1, !P0 ;  /* 0x000000010000780c */ /* 0x000fe40004704270 */
[----:B------:R-:W-:Y:S02]  /*b980*/  FMNMX.FTZ R72, R36, R72, !PT ;  /* 0x0000004824487209 */ /* 0x000fe40007810000 */
        /* <DEDUP_REMOVED lines=37> */
[----:B------:R-:W-:Y:S01]  /*bbe0*/  FMNMX.FTZ R3, R49, R3, !PT ;  /* 0x0000000331037209 */ /* 0x000fe20007810000 */
[----:B------:R-:W-:Y:S01]  /*bbf0*/  LDSM.16.MT88.4 R20, [R209+0x100] ;  /* 0x00010000d114783b */ /* 0x000fe20000004200 */
[----:B------:R-:W-:Y:S02]  /*bc00*/  ISETP.GT.AND P0, PT, R0, 0x19, !P0 ;  /* 0x000000190000780c */ /* 0x000fe40004704270 */
[----:B------:R-:W-:Y:S02]  /*bc10*/  FMNMX.FTZ R72, R177, R72, !PT ;  /* 0x00000048b1487209 */ /* 0x000fe40007810000 */
[----:B------:R-:W-:Y:S02]  /*bc20*/  ISETP.LT.OR P0, PT, R2, 0x1a, P0 ;  /* 0x0000001a0200780c */ /* 0x000fe40000701670 */
[----:B------:R-:W-:Y:S02]  /*bc30*/  FMNMX.FTZ R3, R94, R3, !PT ;  /* 0x000000035e037209 */ /* 0x000fe40007810000 */
[----:B------:R-:W-:Y:S02]  /*bc40*/  FSEL R88, R231, -INF , !P0 ;  /* 0xff800000e7587808 */ /* 0x000fe40004000000 */
[----:B------:R-:W-:Y:S02]  /*bc50*/  FMNMX.FTZ R72, R182, R72, !PT ;  /* 0x00000048b6487209 */ /* 0x000fe40007810000 */
[----:B------:R-:W-:Y:S02]  /*bc60*/  ISETP.NE.AND P0, PT, R19, RZ, PT ;  /* 0x000000ff1300720c */ /* 0x000fe40003f05270 */
[----:B------:R-:W-:Y:S02]  /*bc70*/  FMNMX.FTZ R3, R95, R3, !PT ;  /* 0x000000035f037209 */ /* 0x000fe40007810000 */
[----:B------:R-:W-:Y:S02]  /*bc80*/  ISETP.GT.AND P0, PT, R0, 0x20, !P0 ;  /* 0x000000200000780c */ /* 0x000fe40004704270 */
[----:B------:R-:W-:Y:S02]  /*bc90*/  FMNMX.FTZ R72, R187, R72, !PT ;  /* 0x00000048bb487209 */ /* 0x000fe40007810000 */
[----:B------:R-:W-:Y:S02]  /*bca0*/  FMNMX.FTZ R3, R173, R3, !PT ;  /* 0x00000003ad037209 */ /* 0x000fe40007810000 */
[----:B------:R-:W-:Y:S02]  /*bcb0*/  ISETP.LT.OR P0, PT, R2, 0x21, P0 ;  /* 0x000000210200780c */ /* 0x000fe40000701670 */
[----:B------:R-:W-:Y:S02]  /*bcc0*/  FMNMX.FTZ R72, R195, R72, !PT ;  /* 0x00000048c3487209 */ /* 0x000fe40007810000 */
[----:B------:R-:W-:Y:S02]  /*bcd0*/  FMNMX.FTZ R3, R175, R3, !PT ;  /* 0x00000003af037209 */ /* 0x000fe40007810000 */
[----:B------:R-:W-:Y:S02]  /*bce0*/  FSEL R98, R200, -INF , !P0 ;  /* 0xff800000c8627808 */ /* 0x000fe40004000000 */
[----:B------:R-:W-:Y:S02]  /*bcf0*/  ISETP.NE.AND P0, PT, R18, RZ, PT ;  /* 0x000000ff1200720c */ /* 0x000fe40003f05270 */
[----:B------:R-:W-:Y:S02]  /*bd00*/  FMNMX.FTZ R72, R198, R72, !PT ;  /* 0x00000048c6487209 */ /* 0x000fe40007810000 */
[----:B------:R-:W-:Y:S02]  /*bd10*/  FMNMX.FTZ R3, R183, R3, !PT ;  /* 0x00000003b7037209 */ /* 0x000fe40007810000 */
[----:B------:R-:W-:Y:S02]  /*bd20*/  FMNMX.FTZ R72, R204, R72, !PT ;  /* 0x00000048cc487209 */ /* 0x000fe40007810000 */
[----:B------:R-:W-:Y:S02]  /*bd30*/  ISETP.GT.AND P0, PT, R0, 0x21, !P0 ;  /* 0x000000210000780c */ /* 0x000fe40004704270 */
        /* <DEDUP_REMOVED lines=15> */
[----:B------:R-:W-:Y:S02]  /*be30*/  FMNMX.FTZ R72, R247, R72, !PT ;  /* 0x00000048f7487209 */ /* 0x000fe40007810000 */
[----:B------:R-:W-:Y:S02]  /*be40*/  ISETP.NE.AND P0, PT, R16, RZ, PT ;  /* 0x000000ff1000720c */ /* 0x000fe40003f05270 */
[----:B------:R-:W-:Y:S02]  /*be50*/  FMNMX.FTZ R3, R229, R3, !PT ;  /* 0x00000003e5037209 */ /* 0x000fe40007810000 */
[----:B------:R-:W-:Y:S02]  /*be60*/  FMNMX.FTZ R72, R252, R72, !PT ;  /* 0x00000048fc487209 */ /* 0x000fe40007810000 */
[----:B------:R-:W-:Y:S02]  /*be70*/  ISETP.GT.AND P0, PT, R0, 0x29, !P0 ;  /* 0x000000290000780c */ /* 0x000fe40004704270 */
[----:B------:R-:W-:Y:S02]  /*be80*/  FMNMX.FTZ R3, R230, R3, !PT ;  /* 0x00000003e6037209 */ /* 0x000fe40007810000 */
[----:B------:R-:W-:Y:S02]  /*be90*/  FMNMX.FTZ R72, R84, R72, !PT ;  /* 0x0000004854487209 */ /* 0x000fe40007810000 */
[----:B------:R-:W-:Y:S02]  /*bea0*/  ISETP.LT.OR P0, PT, R2, 0x2a, P0 ;  /* 0x0000002a0200780c */ /* 0x000fe40000701670 */
[----:B------:R-:W-:Y:S01]  /*beb0*/  FMNMX.FTZ R3, R242, R3, !PT ;  /* 0x00000003f2037209 */ /* 0x000fe20007810000 */
[----:B------:R-:W-:Y:S01]  /*bec0*/  SHFL.BFLY PT, R5, R72, 0x2, 0x1f ;  /* 0x0c401f0048057f89 */ /* 0x000fe200000e0000 */
        /* <DEDUP_REMOVED lines=8> */
[----:B------:R-:W-:Y:S01]  /*bf50*/  ISETP.NE.AND P0, PT, R14, RZ, PT ;  /* 0x000000ff0e00720c */ /* 0x000fe20003f05270 */
[----:B------:R-:W1:Y:S01]  /*bf60*/  SHFL.BFLY PT, R6, R3, 0x2, 0x1f ;  /* 0x0c401f0003067f89 */ /* 0x000e6200000e0000 */
[----:B------:R-:W-:Y:S02]  /*bf70*/  ISETP.NE.AND P1, PT, R12, RZ, PT ;  /* 0x000000ff0c00720c */ /* 0x000fe40003f25270 */
[C---:B------:R-:W-:Y:S02]  /*bf80*/  ISETP.GT.AND P0, PT, R0.reuse, 0x31, !P0 ;  /* 0x000000310000780c */ /* 0x040fe40004704270 */
[----:B------:R-:W-:Y:S02]  /*bf90*/  ISETP.GT.AND P5, PT, R0, 0x58, !P5 ;  /* 0x000000580000780c */ /* 0x000fe40006fa4270 */
[----:B------:R-:W-:Y:S04]  /*bfa0*/  ISETP.LT.OR P0, PT, R2, 0x32, P0 ;  /* 0x000000320200780c */ /* 0x000fe80000701670 */
[----:B------:R-:W-:Y:S02]  /*bfb0*/  FSEL R180, R180, -INF , !P0 ;  /* 0xff800000b4b47808 */ /* 0x000fe40004000000 */
[----:B------:R-:W-:Y:S04]  /*bfc0*/  ISETP.NE.AND P0, PT, R13, RZ, PT ;  /* 0x000000ff0d00720c */ /* 0x000fe80003f05270 */
[----:B------:R-:W-:Y:S04]  /*bfd0*/  ISETP.GT.AND P0, PT, R0, 0x38, !P0 ;  /* 0x000000380000780c */ /* 0x000fe80004704270 */
[----:B------:R-:W-:Y:S02]  /*bfe0*/  ISETP.LT.OR P0, PT, R2, 0x39, P0 ;  /* 0x000000390200780c */ /* 0x000fe40000701670 */
[----:B-1----:R-:W-:Y:S02]  /*bff0*/  FMNMX.FTZ R3, R3, R6, !PT ;  /* 0x0000000603037209 */ /* 0x002fe40007810000 */
[----:B------:R-:W-:Y:S02]  /*c000*/  FMNMX.FTZ R72, R72, R5, !PT ;  /* 0x0000000548487209 */ /* 0x000fe40007810000 */
[----:B------:R-:W-:Y:S01]  /*c010*/  FSEL R179, R179, -INF , !P0 ;  /* 0xff800000b3b37808 */ /* 0x000fe20004000000 */
[----:B------:R-:W-:Y:S01]  /*c020*/  SHFL.BFLY PT, R71, R3, 0x1, 0x1f ;  /* 0x0c201f0003477f89 */ /* 0x000fe200000e0000 */
[----:B------:R-:W-:Y:S02]  /*c030*/  ISETP.GT.AND P0, PT, R0, 0x39, !P1 ;  /* 0x000000390000780c */ /* 0x000fe40004f04270 */
[----:B------:R-:W-:Y:S02]  /*c040*/  FMNMX.FTZ R5, R8, R103, !PT ;  /* 0x0000006708057209 */ /* 0x000fe40007810000 */
[----:B------:R-:W-:Y:S02]  /*c050*/  ISETP.LT.OR P0, PT, R2, 0x3a, P0 ;  /* 0x0000003a0200780c */ /* 0x000fe40000701670 */
[----:B------:R-:W-:Y:S01]  /*c060*/  FMNMX.FTZ R5, R10, R5, !PT ;  /* 0x000000050a057209 */ /* 0x000fe20007810000 */
[----:B------:R-:W1:Y:S01]  /*c070*/  SHFL.BFLY PT, R7, R72, 0x1, 0x1f ;  /* 0x0c201f0048077f89 */ /* 0x000e6200000e0000 */
[----:B------:R-:W-:Y:S02]  /*c080*/  FSEL R178, R178, -INF , !P0 ;  /* 0xff800000b2b27808 */ /* 0x000fe40004000000 */
[----:B------:R-:W-:Y:S02]  /*c090*/  ISETP.GT.AND P0, PT, R0, 0x40, !P4 ;  /* 0x000000400000780c */ /* 0x000fe40006704270 */
[----:B------:R-:W-:Y:S02]  /*c0a0*/  ISETP.NE.AND P4, PT, R4, RZ, PT ;  /* 0x000000ff0400720c */ /* 0x000fe40003f85270 */
        /* <DEDUP_REMOVED lines=8> */
[----:B------:R-:W-:Y:S02]  /*c130*/  FMNMX.FTZ R4, R35, R4, !PT ;  /* 0x0000000423047209 */ /* 0x000fe40007810000 */
[----:B-1----:R-:W-:Y:S02]  /*c140*/  FMNMX.FTZ R72, R72, R7, !PT ;  /* 0x0000000748487209 */ /* 0x002fe40007810000 */
[----:B------:R-:W-:Y:S02]  /*c150*/  ISETP.GT.AND P0, PT, R0, 0x48, !P2 ;  /* 0x000000480000780c */ /* 0x000fe40005704270 */
[C---:B------:R-:W-:Y:S01]  /*c160*/  FSETP.NEU.FTZ.AND P2, PT, R72.reuse, -INF , PT ;  /* 0xff8000004800780b */ /* 0x040fe20003f5d000 */
[----:B------:R-:W-:Y:S01]  /*c170*/  FMUL.FTZ R74, R72, c[0x0][0x2d0] ;  /* 0x0000b400484a7a20 */ /* 0x000fe20000410000 */
[----:B------:R-:W-:Y:S02]  /*c180*/  FMNMX.FTZ R4, R46, R4, !PT ;  /* 0x000000042e047209 */ /* 0x000fe40007810000 */
[----:B------:R-:W-:Y:S02]  /*c190*/  FMNMX.FTZ R71, R3, R71, !PT ;  /* 0x0000004703477209 */ /* 0x000fe40007810000 */
[----:B------:R-:W-:Y:S02]  /*c1a0*/  FSEL R74, R74, RZ, P2 ;  /* 0x000000ff4a4a7208 */ /* 0x000fe40001000000 */
[----:B------:R-:W-:Y:S01]  /*c1b0*/  FMNMX.FTZ R4, R48, R4, !PT ;  /* 0x0000000430047209 */ /* 0x000fe20007810000 */
[----:B------:R-:W-:Y:S01]  /*c1c0*/  FMUL.FTZ R75, R71, c[0x0][0x2d0] ;  /* 0x0000b400474b7a20 */ /* 0x000fe20000410000 */
[----:B------:R-:W-:Y:S01]  /*c1d0*/  FMNMX.FTZ R5, R25, R5, !PT ;  /* 0x0000000519057209 */ /* 0x000fe20007810000 */
[--C-:B------:R-:W-:Y:S01]  /*c1e0*/  FFMA.FTZ R3, R36, c[0x0][0x2d0], -R74.reuse ;  /* 0x0000b40024037a23 */ /* 0x100fe2000001084a */
[----:B------:R-:W-:Y:S01]  /*c1f0*/  FMNMX.FTZ R4, R50, R4, !PT ;  /* 0x0000000432047209 */ /* 0x000fe20007810000 */
[--C-:B------:R-:W-:Y:S01]  /*c200*/  FFMA.FTZ R16, R45, c[0x0][0x2d0], -R74.reuse ;  /* 0x0000b4002d107a23 */ /* 0x100fe2000001084a */
[----:B------:R-:W-:Y:S01]  /*c210*/  ISETP.LT.OR P0, PT, R2, 0x49, P0 ;  /* 0x000000490200780c */ /* 0x000fe20000701670 */
[----:B------:R1:W-:Y:S01]  /*c220*/  MUFU.EX2 R93, R3 ;  /* 0x00000003005d7308 */ /* 0x0003e20000000800 */
        /* <DEDUP_REMOVED lines=11> */
[--C-:B------:R-:W-:Y:S01]  /*c2e0*/  FFMA.FTZ R5, R30, c[0x0][0x2d0], -R74.reuse ;  /* 0x0000b4001e057a23 */ /* 0x100fe2000001084a */
[----:B------:R-:W-:Y:S01]  /*c2f0*/  FMNMX.FTZ R4, R184, R4, !PT ;  /* 0x00000004b8047209 */ /* 0x000fe20007810000 */
[--C-:B-1----:R-:W-:Y:S01]  /*c300*/  FFMA.FTZ R3, R38, c[0x0][0x2d0], -R74.reuse ;  /* 0x0000b40026037a23 */ /* 0x102fe2000001084a */
[----:B------:R-:W-:Y:S01]  /*c310*/  FSEL R192, R186, -INF , !P0 ;  /* 0xff800000bac07808 */ /* 0x000fe20004000000 */
[----:B------:R1:W-:Y:S01]  /*c320*/  MUFU.EX2 R245, R5 ;  /* 0x0000000500f57308 */ /* 0x0003e20000000800 */
[----:B------:R-:W-:Y:S02]  /*c330*/  FMNMX.FTZ R4, R188, R4, !PT ;  /* 0x00000004bc047209 */ /* 0x000fe40007810000 */
[----:B------:R-:W-:Y:S02]  /*c340*/  ISETP.GT.AND P4, PT, R0, 0x59, !P4 ;  /* 0x000000590000780c */ /* 0x000fe40006784270 */
[----:B------:R-:W-:Y:S02]  /*c350*/  FMNMX.FTZ R4, R189, R4, !PT ;  /* 0x00000004bd047209 */ /* 0x000fe40007810000 */
[----:B------:R-:W-:Y:S02]  /*c360*/  ISETP.NE.AND P1, PT, R11, RZ, PT ;  /* 0x000000ff0b00720c */ /* 0x000fe40003f25270 */
[----:B------:R-:W-:Y:S01]  /*c370*/  FMNMX.FTZ R4, R190, R4, !PT ;  /* 0x00000004be047209 */ /* 0x000fe20007810000 */
[----:B------:R2:W3:Y:S01]  /*c380*/  MUFU.EX2 R86, R3 ;  /* 0x0000000300567308 */ /* 0x0004e20000000800 */
[----:B------:R-:W-:Y:S02]  /*c390*/  ISETP.GT.AND P0, PT, R0, 0x49, !P1 ;  /* 0x000000490000780c */ /* 0x000fe40004f04270 */
[----:B------:R-:W-:Y:S02]  /*c3a0*/  FMNMX.FTZ R4, R202, R4, !PT ;  /* 0x00000004ca047209 */ /* 0x000fe40007810000 */
[----:B------:R-:W-:Y:S02]  /*c3b0*/  FSETP.NEU.FTZ.AND P1, PT, R71, -INF , PT ;  /* 0xff8000004700780b */ /* 0x000fe40003f3d000 */
[----:B------:R-:W-:Y:S02]  /*c3c0*/  FMNMX.FTZ R4, R206, R4, !PT ;  /* 0x00000004ce047209 */ /* 0x000fe40007810000 */
[----:B------:R-:W-:Y:S02]  /*c3d0*/  FMNMX.FTZ R6, R168, R6, !PT ;  /* 0x00000006a8067209 */ /* 0x000fe40007810000 */
[----:B------:R-:W-:Y:S02]  /*c3e0*/  FSEL R75, R75, RZ, P1 ;  /* 0x000000ff4b4b7208 */ /* 0x000fe40000800000 */
[----:B------:R-:W-:Y:S02]  /*c3f0*/  FMNMX.FTZ R4, R207, R4, !PT ;  /* 0x00000004cf047209 */ /* 0x000fe40007810000 */
[----:B-1----:R-:W-:Y:S01]  /*c400*/  FMNMX.FTZ R5, R169, R6, !PT ;  /* 0x00000006a9057209 */ /* 0x002fe20007810000 */
[----:B------:R-:W-:Y:S01]  /*c410*/  FFMA.FTZ R6, R32, c[0x0][0x2d0], -R74 ;  /* 0x0000b40020067a23 */ /* 0x000fe2000001084a */
[----:B------:R-:W-:Y:S01]  /*c420*/  FMNMX.FTZ R4, R226, R4, !PT ;  /* 0x00000004e2047209 */ /* 0x000fe20007810000 */
[--C-:B------:R-:W-:Y:S01]  /*c430*/  FFMA.FTZ R12, R43, c[0x0][0x2d0], -R75.reuse ;  /* 0x0000b4002b0c7a23 */ /* 0x100fe2000001084b */
[----:B------:R-:W-:Y:S01]  /*c440*/  FMNMX.FTZ R5, R170, R5, !PT ;  /* 0x00000005aa057209 */ /* 0x000fe20007810000 */
[----:B------:R-:W1:Y:S01]  /*c450*/  MUFU.EX2 R61, R6 ;  /* 0x00000006003d7308 */ /* 0x000e620000000800 */
[----:B------:R-:W-:Y:S02]  /*c460*/  FMNMX.FTZ R4, R237, R4, !PT ;  /* 0x00000004ed047209 */ /* 0x000fe40007810000 */
[----:B------:R-:W-:Y:S01]  /*c470*/  FMNMX.FTZ R5, R181, R5, !PT ;  /* 0x00000005b5057209 */ /* 0x000fe20007810000 */
[--C-:B--2---:R-:W-:Y:S01]  /*c480*/  FFMA.FTZ R3, R31, c[0x0][0x2d0], -R75.reuse ;  /* 0x0000b4001f037a23 */ /* 0x104fe2000001084b */
[----:B------:R-:W-:Y:S02]  /*c490*/  ISETP.LT.OR P0, PT, R2, 0x4a, P0 ;  /* 0x0000004a0200780c */ /* 0x000fe40000701670 */
[----:B------:R-:W-:Y:S02]  /*c4a0*/  FMNMX.FTZ R5, R180, R5, !PT ;  /* 0x00000005b4057209 */ /* 0x000fe40007810000 */
[----:B------:R-:W-:Y:S01]  /*c4b0*/  FSEL R186, R79, -INF , !P0 ;  /* 0xff8000004fba7808 */ /* 0x000fe20004000000 */
[----:B------:R2:W-:Y:S01]  /*c4c0*/  MUFU.EX2 R249, R3 ;  /* 0x0000000300f97308 */ /* 0x0005e20000000800 */
[----:B------:R-:W-:Y:S02]  /*c4d0*/  FMNMX.FTZ R4, R238, R4, !PT ;  /* 0x00000004ee047209 */ /* 0x000fe40007810000 */
[----:B------:R-:W-:Y:S02]  /*c4e0*/  FMNMX.FTZ R5, R179, R5, !PT ;  /* 0x00000005b3057209 */ /* 0x000fe40007810000 */
[----:B------:R-:W-:Y:S02]  /*c4f0*/  FMNMX.FTZ R4, R239, R4, !PT ;  /* 0x00000004ef047209 */ /* 0x000fe40007810000 */
[----:B------:R-:W-:Y:S02]  /*c500*/  FMNMX.FTZ R5, R178, R5, !PT ;  /* 0x00000005b2057209 */ /* 0x000fe40007810000 */
[----:B------:R-:W-:Y:S02]  /*c510*/  FMNMX.FTZ R4, R240, R4, !PT ;  /* 0x00000004f0047209 */ /* 0x000fe40007810000 */
[----:B------:R-:W-:Y:S02]  /*c520*/  FMNMX.FTZ R5, R199, R5, !PT ;  /* 0x00000005c7057209 */ /* 0x000fe40007810000 */
[----:B------:R-:W-:Y:S01]  /*c530*/  ISETP.NE.AND P3, PT, R9, RZ, PT ;  /* 0x000000ff0900720c */ /* 0x000fe20003f65270 */
[----:B------:R-:W4:Y:S01]  /*c540*/  SHFL.BFLY PT, R7, R4, 0x2, 0x1f ;  /* 0x0c401f0004077f89 */ /* 0x000f2200000e0000 */
[----:B------:R-:W-:Y:S02]  /*c550*/  FMNMX.FTZ R5, R201, R5, !PT ;  /* 0x00000005c9057209 */ /* 0x000fe40007810000 */
[----:B------:R-:W-:Y:S01]  /*c560*/  ISETP.NE.AND P0, PT, R28, RZ, PT ;  /* 0x000000ff1c00720c */ /* 0x000fe20003f05270 */
[--C-:B------:R-:W-:Y:S01]  /*c570*/  FFMA.FTZ R28, R49, c[0x0][0x2d0], -R75.reuse ;  /* 0x0000b400311c7a23 */ /* 0x100fe2000001084b */
[C---:B------:R-:W-:Y:S02]  /*c580*/  ISETP.GT.AND P3, PT, R0.reuse, 0x50, !P3 ;  /* 0x000000500000780c */ /* 0x040fe40005f64270 */
[----:B------:R-:W-:Y:S02]  /*c590*/  ISETP.GT.AND P0, PT, R0, 0x51, !P0 ;  /* 0x000000510000780c */ /* 0x000fe40004704270 */
[----:B------:R-:W-:Y:S02]  /*c5a0*/  ISETP.LT.OR P3, PT, R2, 0x51, P3 ;  /* 0x000000510200780c */ /* 0x000fe40001f61670 */
[----:B--2---:R-:W-:Y:S02]  /*c5b0*/  FMNMX.FTZ R3, R192, R5, !PT ;  /* 0x00000005c0037209 */ /* 0x004fe40007810000 */
[----:B------:R-:W-:Y:S02]  /*c5c0*/  ISETP.LT.OR P0, PT, R2, 0x52, P0 ;  /* 0x000000520200780c */ /* 0x000fe40000701670 */
[----:B------:R-:W-:Y:S01]  /*c5d0*/  FMNMX.FTZ R0, R186, R3, !PT ;  /* 0x00000003ba007209 */ /* 0x000fe20007810000 */
[--C-:B------:R-:W-:Y:S01]  /*c5e0*/  FFMA.FTZ R3, R34, c[0x0][0x2d0], -R75.reuse ;  /* 0x0000b40022037a23 */ /* 0x100fe2000001084b */
[----:B------:R-:W-:Y:S02]  /*c5f0*/  FSEL R196, R91, -INF , !P0 ;  /* 0xff8000005bc47808 */ /* 0x000fe40004000000 */
[----:B------:R-:W-:Y:S01]  /*c600*/  ISETP.LT.OR P0, PT, R2, 0x5a, P4 ;  /* 0x0000005a0200780c */ /* 0x000fe20002701670 */
[----:B------:R2:W5:Y:S01]  /*c610*/  MUFU.EX2 R60, R3 ;  /* 0x00000003003c7308 */ /* 0x0005620000000800 */
[----:B------:R-:W-:Y:S02]  /*c620*/  FSEL R194, R78, -INF , !P3 ;  /* 0xff8000004ec27808 */ /* 0x000fe40005800000 */
[----:B------:R-:W-:Y:S02]  /*c630*/  FSEL R73, R59, -INF , !P0 ;  /* 0xff8000003b497808 */ /* 0x000fe40004000000 */
[----:B----4-:R-:W-:Y:S02]  /*c640*/  FMNMX.FTZ R4, R4, R7, !PT ;  /* 0x0000000704047209 */ /* 0x010fe40007810000 */
[----:B------:R-:W-:Y:S01]  /*c650*/  ISETP.LT.OR P3, PT, R2, 0x59, P5 ;  /* 0x000000590200780c */ /* 0x000fe20002f61670 */
[--C-:B------:R-:W-:Y:S01]  /*c660*/  FFMA.FTZ R2, R37, c[0x0][0x2d0], -R75.reuse ;  /* 0x0000b40025027a23 */ /* 0x100fe2000001084b */
[----:B---3--:R-:W-:Y:S01]  /*c670*/  F2FP.BF16.PACK_AB R78, R86, R93 ;  /* 0x0000005d564e723e */ /* 0x008fe200000010ff */
[----:B------:R-:W3:Y:S01]  /*c680*/  SHFL.BFLY PT, R70, R4, 0x1, 0x1f ;  /* 0x0c201f0004467f89 */ /* 0x000ee200000e0000 */
[----:B------:R-:W-:Y:S01]  /*c690*/  FSEL R197, R63, -INF , !P3 ;  /* 0xff8000003fc57808 */ /* 0x000fe20005800000 */
[----:B------:R4:W-:Y:S01]  /*c6a0*/  MUFU.EX2 R92, R2 ;  /* 0x00000002005c7308 */ /* 0x0009e20000000800 */
[----:B------:R-:W-:Y:S02]  /*c6b0*/  FMNMX.FTZ R0, R194, R0, !PT ;  /* 0x00000000c2007209 */ /* 0x000fe40007810000 */
[----:B-1----:R-:W-:Y:S02]  /*c6c0*/  F2FP.BF16.PACK_AB R76, R61, R245 ;  /* 0x000000f53d4c723e */ /* 0x002fe400000010ff */
[----:B------:R-:W-:Y:S04]  /*c6d0*/  FMNMX.FTZ R0, R196, R0, !PT ;  /* 0x00000000c4007209 */ /* 0x000fe80007810000 */
[----:B------:R-:W-:Y:S01]  /*c6e0*/  FMNMX.FTZ R0, R197, R0, !PT ;  /* 0x00000000c5007209 */ /* 0x000fe20007810000 */
[----:B------:R-:W-:Y:S01]  /*c6f0*/  MUFU.EX2 R63, R28 ;  /* 0x0000001c003f7308 */ /* 0x000fe20000000800 */
[----:B--2---:R-:W-:Y:S02]  /*c700*/  FFMA.FTZ R3, R39, c[0x0][0x2d0], -R75 ;  /* 0x0000b40027037a23 */ /* 0x004fe4000001084b */
[----:B------:R-:W-:Y:S01]  /*c710*/  FMNMX.FTZ R0, R73, R0, !PT ;  /* 0x0000000049007209 */ /* 0x000fe20007810000 */
[----:B------:R-:W-:Y:S01]  /*c720*/  LDSM.16.MT88.4 R36, [R212+0x100] ;  /* 0x00010000d424783b */ /* 0x000fe20000004200 */
[----:B-----5:R-:W-:Y:S05]  /*c730*/  F2FP.BF16.PACK_AB R77, R60, R249 ;  /* 0x000000f93c4d723e */ /* 0x020fea00000010ff */
[----:B------:R1:W2:Y:S01]  /*c740*/  MUFU.EX2 R85, R3 ;  /* 0x0000000300557308 */ /* 0x0002a20000000800 */
[----:B---3--:R-:W-:Y:S01]  /*c750*/  FMNMX.FTZ R70, R4, R70, !PT ;  /* 0x0000004604467209 */ /* 0x008fe20007810000 */
[----:B----4-:R-:W3:Y:S03]  /*c760*/  SHFL.BFLY PT, R2, R0, 0x2, 0x1f ;  /* 0x0c401f0000027f89 */ /* 0x010ee600000e0000 */
[C---:B------:R-:W-:Y:S01]  /*c770*/  FSETP.NEU.FTZ.AND P0, PT, R70.reuse, -INF , PT ;  /* 0xff8000004600780b */ /* 0x040fe20003f1d000 */
[----:B------:R-:W-:Y:S05]  /*c780*/  FMUL.FTZ R96, R70, c[0x0][0x2d0] ;  /* 0x0000b40046607a20 */ /* 0x000fea0000410000 */
[----:B------:R-:W-:Y:S05]  /*c790*/  FSEL R96, R96, RZ, P0 ;  /* 0x000000ff60607208 */ /* 0x000fea0000000000 */
[--C-:B------:R-:W-:Y:S02]  /*c7a0*/  FFMA.FTZ R4, R35, c[0x0][0x2d0], -R96.reuse ;  /* 0x0000b40023047a23 */ /* 0x100fe40000010860 */
[--C-:B------:R-:W-:Y:S02]  /*c7b0*/  FFMA.FTZ R32, R46, c[0x0][0x2d0], -R96.reuse ;  /* 0x0000b4002e207a23 */ /* 0x100fe40000010860 */
[----:B------:R-:W-:Y:S01]  /*c7c0*/  MUFU.EX2 R52, R4 ;  /* 0x0000000400347308 */ /* 0x000fe20000000800 */
[--C-:B-1----:R-:W-:Y:S01]  /*c7d0*/  FFMA.FTZ R3, R27, c[0x0][0x2d0], -R96.reuse ;  /* 0x0000b4001b037a23 */ /* 0x102fe20000010860 */
[----:B--2---:R-:W-:Y:S08]  /*c7e0*/  F2FP.BF16.PACK_AB R79, R85, R92 ;  /* 0x0000005c554f723e */ /* 0x004ff000000010ff */
[----:B------:R1:W-:Y:S02]  /*c7f0*/  MUFU.EX2 R251, R3 ;  /* 0x0000000300fb7308 */ /* 0x0003e40000000800 */
[--C-:B-1----:R-:W-:Y:S08]  /*c800*/  FFMA.FTZ R3, R29, c[0x0][0x2d0], -R96.reuse ;  /* 0x0000b4001d037a23 */ /* 0x102ff00000010860 */
[----:B------:R1:W2:Y:S02]  /*c810*/  MUFU.EX2 R246, R3 ;  /* 0x0000000300f67308 */ /* 0x0002a40000000800 */
[----:B-1----:R-:W-:Y:S01]  /*c820*/  FFMA.FTZ R3, R33, c[0x0][0x2d0], -R96 ;  /* 0x0000b40021037a23 */ /* 0x002fe20000010860 */
[----:B--2---:R-:W-:Y:S07]  /*c830*/  F2FP.BF16.PACK_AB R64, R246, R251 ;  /* 0x000000fbf640723e */ /* 0x004fee00000010ff */
[----:B------:R-:W-:Y:S10]  /*c840*/  MUFU.EX2 R33, R16 ;  /* 0x0000001000217308 */ /* 0x000ff40000000800 */
[----:B------:R3:W-:Y:S02]  /*c850*/  MUFU.EX2 R89, R3 ;  /* 0x0000000300597308 */ /* 0x0007e40000000800 */
[----:B---3--:R-:W-:Y:S01]  /*c860*/  FMNMX.FTZ R3, R0, R2, !PT ;  /* 0x0000000200037209 */ /* 0x008fe20007810000 */
[----:B------:R-:W-:Y:S01]  /*c870*/  FFMA.FTZ R2, R40, c[0x0][0x2d0], -R74 ;  /* 0x0000b40028027a23 */ /* 0x000fe2000001084a */
[----:B------:R-:W-:Y:S01]  /*c880*/  FSEL R0, R72, RZ, P2 ;  /* 0x000000ff48007208 */ /* 0x000fe20001000000 */
[----:B------:R-:W-:Y:S05]  /*c890*/  FFMA.FTZ R40, R50, c[0x0][0x2d0], -R96 ;  /* 0x0000b40032287a23 */ /* 0x000fea0000010860 */
[----:B------:R1:W-:Y:S01]  /*c8a0*/  MUFU.EX2 R80, R2 ;  /* 0x0000000200507308 */ /* 0x0003e20000000800 */
[----:B------:R-:W2:Y:S01]  /*c8b0*/  SHFL.BFLY PT, R4, R3, 0x1, 0x1f ;  /* 0x0c201f0003047f89 */ /* 0x000ea200000e0000 */
[----:B------:R-:W-:Y:S04]  /*c8c0*/  FADD.FTZ R0, -R0, R100 ;  /* 0x0000006400007221 */ /* 0x000fe80000010100 */
[----:B------:R-:W-:Y:S04]  /*c8d0*/  FMUL.FTZ R0, R0, c[0x0][0x2d0] ;  /* 0x0000b40000007a20 */ /* 0x000fe80000410000 */
[----:B------:R3:W4:Y:S01]  /*c8e0*/  MUFU.EX2 R69, R0 ;  /* 0x0000000000457308 */ /* 0x0007220000000800 */
[----:B-1----:R-:W-:Y:S02]  /*c8f0*/  FSEL R2, R71, RZ, P1 ;  /* 0x000000ff47027208 */ /* 0x002fe40000800000 */
[----:B--2---:R-:W-:Y:S03]  /*c900*/  FMNMX.FTZ R3, R3, R4, !PT ;  /* 0x0000000403037209 */ /* 0x004fe60007810000 */
[----:B------:R-:W-:Y:S02]  /*c910*/  FADD.FTZ R2, -R2, R101 ;  /* 0x0000006502027221 */ /* 0x000fe40000010100 */
[----:B------:R-:W-:Y:S02]  /*c920*/  FMUL.FTZ R97, R3, c[0x0][0x2d0] ;  /* 0x0000b40003617a20 */ /* 0x000fe40000410000 */
[----:B------:R-:W-:Y:S01]  /*c930*/  FMUL.FTZ R2, R2, c[0x0][0x2d0] ;  /* 0x0000b40002027a20 */ /* 0x000fe20000410000 */
[----:B---3--:R-:W-:Y:S01]  /*c940*/  FSEL R0, R70, RZ, P0 ;  /* 0x000000ff46007208 */ /* 0x008fe20000000000 */
[----:B----4-:R-:W-:Y:S01]  /*c950*/  FMUL.FTZ R16, R69, R116 ;  /* 0x0000007445107220 */ /* 0x010fe20000410000 */
[----:B------:R-:W-:Y:S01]  /*c960*/  FSETP.NEU.FTZ.AND P0, PT, R3, -INF , PT ;  /* 0xff8000000300780b */ /* 0x000fe20003f1d000 */
[----:B------:R-:W1:Y:S01]  /*c970*/  MUFU.EX2 R68, R2 ;  /* 0x0000000200447308 */ /* 0x000e620000000800 */
[----:B------:R-:W-:Y:S02]  /*c980*/  FMUL.FTZ R5, R69, R105 ;  /* 0x0000006945057220 */ /* 0x000fe40000410000 */
[----:B------:R-:W-:Y:S01]  /*c990*/  FADD.FTZ R0, -R0, R102 ;  /* 0x0000006600007221 */ /* 0x000fe20000010100 */
[----:B------:R-:W-:Y:S01]  /*c9a0*/  FSEL R97, R97, RZ, P0 ;  /* 0x000000ff61617208 */ /* 0x000fe20000000000 */
[----:B------:R-:W-:Y:S01]  /*c9b0*/  FMUL.FTZ R17, R69, R117 ;  /* 0x0000007545117220 */ /* 0x000fe20000410000 */
[----:B------:R-:W-:Y:S01]  /*c9c0*/  MOV R117, R249 ;  /* 0x000000f900757202 */ /* 0x000fe20000000f00 */
[----:B------:R-:W-:Y:S02]  /*c9d0*/  FMUL.FTZ R0, R0, c[0x0][0x2d0] ;  /* 0x0000b40000007a20 */ /* 0x000fe40000410000 */
[----:B------:R-:W-:Y:S02]  /*c9e0*/  IMAD.MOV.U32 R116, RZ, RZ, R245 ;  /* 0x000000ffff747224 */ /* 0x000fe400078e00f5 */
[----:B------:R2:W3:Y:S01]  /*c9f0*/  MUFU.EX2 R2, R0 ;  /* 0x0000000000027308 */ /* 0x0004e20000000800 */
[--C-:B------:R-:W-:Y:S02]  /*ca00*/  FFMA.FTZ R4, R25, c[0x0][0x2d0], -R97.reuse ;  /* 0x0000b40019047a23 */ /* 0x100fe40000010861 */
[--C-:B------:R-:W-:Y:S02]  /*ca10*/  FFMA.FTZ R58, R58, c[0x0][0x2d0], -R97.reuse ;  /* 0x0000b4003a3a7a23 */ /* 0x100fe40000010861 */
[--C-:B------:R-:W-:Y:S05]  /*ca20*/  FFMA.FTZ R62, R62, c[0x0][0x2d0], -R97.reuse ;  /* 0x0000b4003e3e7a23 */ /* 0x100fea0000010861 */
[----:B------:R4:W-:Y:S01]  /*ca30*/  MUFU.EX2 R54, R4 ;  /* 0x0000000400367308 */ /* 0x0009e20000000800 */
[C---:B-1----:R-:W-:Y:S02]  /*ca40*/  FMUL.FTZ R6, R68.reuse, R106 ;  /* 0x0000006a44067220 */ /* 0x042fe40000410000 */
[C---:B------:R-:W-:Y:S01]  /*ca50*/  FMUL.FTZ R7, R68.reuse, R107 ;  /* 0x0000006b44077220 */ /* 0x040fe20000410000 */
[----:B------:R-:W-:Y:S01]  /*ca60*/  MOV R107, R52 ;  /* 0x00000034006b7202 */ /* 0x000fe20000000f00 */
[C---:B------:R-:W-:Y:S02]  /*ca70*/  FMUL.FTZ R18, R68.reuse, R118 ;  /* 0x0000007644127220 */ /* 0x040fe40000410000 */
[C---:B------:R-:W-:Y:S01]  /*ca80*/  FMUL.FTZ R19, R68.reuse, R119 ;  /* 0x0000007744137220 */ /* 0x040fe20000410000 */
[----:B------:R-:W-:Y:S01]  /*ca90*/  F2FP.BF16.PACK_AB R66, R107, R89 ;  /* 0x000000596b42723e */ /* 0x000fe200000010ff */
[C---:B------:R-:W-:Y:S01]  /*caa0*/  FMUL.FTZ R34, R68.reuse, R134 ;  /* 0x0000008644227220 */ /* 0x040fe20000410000 */
[----:B------:R-:W-:Y:S01]  /*cab0*/  MOV R119, R246 ;  /* 0x000000f600777202 */ /* 0x000fe20000000f00 */
[----:B------:R-:W-:Y:S02]  /*cac0*/  FMUL.FTZ R35, R68, R135 ;  /* 0x0000008744237220 */ /* 0x000fe40000410000 */
[----:B--2---:R-:W-:Y:S02]  /*cad0*/  FFMA.FTZ R0, R8, c[0x0][0x2d0], -R97 ;  /* 0x0000b40008007a23 */ /* 0x004fe40000010861 */
[----:B------:R-:W-:Y:S02]  /*cae0*/  IMAD.MOV.U32 R118, RZ, RZ, R251 ;  /* 0x000000ffff767224 */ /* 0x000fe400078e00fb */
[----:B------:R1:W-:Y:S01]  /*caf0*/  MUFU.EX2 R200, R0 ;  /* 0x0000000000c87308 */ /* 0x0003e20000000800 */
[----:B------:R-:W-:Y:S02]  /*cb00*/  FFMA.FTZ R8, R41, c[0x0][0x2d0], -R75 ;  /* 0x0000b40029087a23 */ /* 0x000fe4000001084b */
[----:B---3--:R-:W-:Y:S02]  /*cb10*/  FMUL.FTZ R13, R2, R113 ;  /* 0x00000071020d7220 */ /* 0x008fe40000410000 */
[----:B----4-:R-:W-:Y:S02]  /*cb20*/  FFMA.FTZ R4, R24, c[0x0][0x2d0], -R97 ;  /* 0x0000b40018047a23 */ /* 0x010fe40000010861 */
[----:B------:R-:W-:Y:S02]  /*cb30*/  IMAD.MOV.U32 R113, RZ, RZ, R89 ;  /* 0x000000ffff717224 */ /* 0x000fe400078e0059 */
[----:B------:R-:W-:Y:S01]  /*cb40*/  FMUL.FTZ R45, R2, R145 ;  /* 0x00000091022d7220 */ /* 0x000fe20000410000 */
[----:B------:R2:W-:Y:S01]  /*cb50*/  MUFU.EX2 R87, R4 ;  /* 0x0000000400577308 */ /* 0x0005e20000000800 */
[----:B------:R-:W-:Y:S02]  /*cb60*/  FMUL.FTZ R50, R68, R150 ;  /* 0x0000009644327220 */ /* 0x000fe40000410000 */
[C---:B------:R-:W-:Y:S02]  /*cb70*/  FMUL.FTZ R9, R2.reuse, R109 ;  /* 0x0000006d02097220 */ /* 0x040fe40000410000 */
[C---:B------:R-:W-:Y:S02]  /*cb80*/  FMUL.FTZ R25, R2.reuse, R125 ;  /* 0x0000007d02197220 */ /* 0x040fe40000410000 */
[C---:B------:R-:W-:Y:S02]  /*cb90*/  FMUL.FTZ R28, R2.reuse, R128 ;  /* 0x00000080021c7220 */ /* 0x040fe40000410000 */
[----:B------:R-:W-:Y:S01]  /*cba0*/  FMUL.FTZ R29, R2, R129 ;  /* 0x00000081021d7220 */ /* 0x000fe20000410000 */
[----:B------:R3:W4:Y:S01]  /*cbb0*/  MUFU.EX2 R31, R8 ;  /* 0x00000008001f7308 */ /* 0x0007220000000800 */
[----:B------:R-:W-:Y:S02]  /*cbc0*/  FFMA.FTZ R24, R44, c[0x0][0x2d0], -R75 ;  /* 0x0000b4002c187a23 */ /* 0x000fe4000001084b */
[----:B------:R-:W-:Y:S02]  /*cbd0*/  FFMA.FTZ R44, R51, c[0x0][0x2d0], -R96 ;  /* 0x0000b400332c7a23 */ /* 0x000fe40000010860 */
[----:B-1----:R-:W-:Y:S02]  /*cbe0*/  FFMA.FTZ R0, R10, c[0x0][0x2d0], -R97 ;  /* 0x0000b4000a007a23 */ /* 0x002fe40000010861 */
[----:B------:R-:W-:Y:S02]  /*cbf0*/  FMUL.FTZ R51, R68, R151 ;  /* 0x0000009744337220 */ /* 0x000fe40000410000 */
[----:B------:R-:W-:Y:S01]  /*cc00*/  FMUL.FTZ R41, R2, R141 ;  /* 0x0000008d02297220 */ /* 0x000fe20000410000 */
[----:B------:R1:W5:Y:S01]  /*cc10*/  MUFU.EX2 R53, R0 ;  /* 0x0000000000357308 */ /* 0x0003620000000800 */
[----:B--2---:R-:W-:Y:S09]  /*cc20*/  FFMA.FTZ R4, R42, c[0x0][0x2d0], -R74 ;  /* 0x0000b4002a047a23 */ /* 0x004ff2000001084a */
[----:B------:R-:W2:Y:S01]  /*cc30*/  MUFU.EX2 R244, R4 ;  /* 0x0000000400f47308 */ /* 0x000ea20000000800 */
[----:B---3--:R-:W-:Y:S01]  /*cc40*/  FMUL.FTZ R8, R2, R108 ;  /* 0x0000006c02087220 */ /* 0x008fe20000410000 */
[----:B------:R-:W-:Y:S01]  /*cc50*/  MOV R108, R85 ;  /* 0x00000055006c7202 */ /* 0x000fe20000000f00 */
[----:B----4-:R-:W-:Y:S07]  /*cc60*/  IMAD.MOV.U32 R125, RZ, RZ, R31 ;  /* 0x000000ffff7d7224 */ /* 0x010fee00078e001f */
[----:B------:R3:W4:Y:S01]  /*cc70*/  MUFU.EX2 R30, R24 ;  /* 0x00000018001e7308 */ /* 0x0007220000000800 */
[----:B-1----:R-:W-:Y:S01]  /*cc80*/  FSEL R0, R3, RZ, P0 ;  /* 0x000000ff03007208 */ /* 0x002fe20000000000 */
[----:B-----5:R-:W-:Y:S01]  /*cc90*/  IMAD.MOV.U32 R106, RZ, RZ, R53 ;  /* 0x000000ffff6a7224 */ /* 0x020fe200078e0035 */
[C---:B------:R-:W-:Y:S02]  /*cca0*/  ISETP.GT.AND P0, PT, R225.reuse, UR4, PT ;  /* 0x00000004e1007c0c */ /* 0x040fe4000bf04270 */
[----:B------:R-:W-:Y:S01]  /*ccb0*/  IADD3 R225, R225, -0x1, RZ ;  /* 0xffffffffe1e17810 */ /* 0x000fe20007ffe0ff */
[----:B------:R-:W-:Y:S01]  /*ccc0*/  FADD.FTZ R0, -R0, R103 ;  /* 0x0000006700007221 */ /* 0x000fe20000010100 */
[----:B------:R-:W-:Y:S03]  /*ccd0*/  F2FP.BF16.PACK_AB R65, R106, R200 ;  /* 0x000000c86a41723e */ /* 0x000fe600000010ff */
[----:B------:R1:W-:Y:S01]  /*cce0*/  MUFU.EX2 R49, R44 ;  /* 0x0000002c00317308 */ /* 0x0003e20000000800 */
[----:B------:R-:W-:Y:S01]  /*ccf0*/  FMUL.FTZ R0, R0, c[0x0][0x2d0] ;  /* 0x0000b40000007a20 */ /* 0x000fe20000410000 */
[----:B--2---:R-:W-:Y:S01]  /*cd00*/  MOV R105, R244 ;  /* 0x000000f400697202 */ /* 0x004fe20000000f00 */
[----:B------:R-:W-:Y:S01]  /*cd10*/  FMUL.FTZ R4, R69, R104 ;  /* 0x0000006845047220 */ /* 0x000fe20000410000 */
[----:B------:R-:W-:Y:S02]  /*cd20*/  MOV R104, R54 ;  /* 0x0000003600687202 */ /* 0x000fe40000000f00 */
[----:B------:R-:W2:Y:S02]  /*cd30*/  LDSM.16.MT88.4 R52, [R210+0x100] ;  /* 0x00010000d234783b */ /* 0x000ea40000004200 */
[----:B------:R-:W-:Y:S02]  /*cd40*/  F2FP.BF16.PACK_AB R67, R87, R104 ;  /* 0x000000685743723e */ /* 0x000fe400000010ff */
[----:B------:R-:W5:Y:S01]  /*cd50*/  MUFU.EX2 R0, R0 ;  /* 0x0000000000007308 */ /* 0x000f620000000800 */
[-C--:B------:R-:W-:Y:S05]  /*cd60*/  HMMA.16816.F32.BF16 R4, R76, R20.reuse, R4 ;  /* 0x000000144c04723c */ /* 0x080fea0000041804 */
[C---:B---3--:R-:W-:Y:S02]  /*cd70*/  FMUL.FTZ R24, R2.reuse, R124 ;  /* 0x0000007c02187220 */ /* 0x048fe40000410000 */
[----:B----4-:R-:W-:Y:S02]  /*cd80*/  IMAD.MOV.U32 R129, RZ, RZ, R30 ;  /* 0x000000ffff817224 */ /* 0x010fe400078e001e */
[----:B------:R-:W-:Y:S03]  /*cd90*/  MUFU.EX2 R124, R32 ;  /* 0x00000020007c7308 */ /* 0x000fe60000000800 */
[----:B-1----:R-:W-:Y:S07]  /*cda0*/  FMUL.FTZ R44, R2, R144 ;  /* 0x00000090022c7220 */ /* 0x002fee0000410000 */
[----:B------:R-:W-:Y:S01]  /*cdb0*/  MUFU.EX2 R151, R58 ;  /* 0x0000003a00977308 */ /* 0x000fe20000000800 */
[C---:B-----5:R-:W-:Y:S02]  /*cdc0*/  FMUL.FTZ R11, R0.reuse, R111 ;  /* 0x0000006f000b7220 */ /* 0x060fe40000410000 */
[C---:B------:R-:W-:Y:S02]  /*cdd0*/  FMUL.FTZ R10, R0.reuse, R110 ;  /* 0x0000006e000a7220 */ /* 0x040fe40000410000 */
[----:B------:R-:W-:Y:S05]  /*cde0*/  IMAD.MOV.U32 R110, RZ, RZ, R86 ;  /* 0x000000ffff6e7224 */ /* 0x000fea00078e0056 */
[----:B------:R1:W-:Y:S01]  /*cdf0*/  MUFU.EX2 R111, R12 ;  /* 0x0000000c006f7308 */ /* 0x0003e20000000800 */
[C---:B------:R-:W-:Y:S01]  /*ce00*/  FMUL.FTZ R15, R0.reuse, R115 ;  /* 0x00000073000f7220 */ /* 0x040fe20000410000 */
[C---:B------:R-:W-:Y:S04]  /*ce10*/  HMMA.16816.F32.BF16 R8, R64.reuse, R20, R8 ;  /* 0x000000144008723c */ /* 0x040fe80000041808 */
[C---:B------:R-:W-:Y:S01]  /*ce20*/  FMUL.FTZ R14, R0.reuse, R114 ;  /* 0x00000072000e7220 */ /* 0x040fe20000410000 */
[----:B------:R-:W-:Y:S01]  /*ce30*/  MOV R114, R92 ;  /* 0x0000005c00727202 */ /* 0x000fe20000000f00 */
[C---:B------:R-:W-:Y:S01]  /*ce40*/  FMUL.FTZ R26, R0.reuse, R126 ;  /* 0x0000007e001a7220 */ /* 0x040fe20000410000 */
[----:B------:R-:W-:Y:S01]  /*ce50*/  MOV R126, R80 ;  /* 0x00000050007e7202 */ /* 0x000fe20000000f00 */
[----:B------:R-:W-:Y:S01]  /*ce60*/  FFMA.FTZ R20, R47, c[0x0][0x2d0], -R74 ;  /* 0x0000b4002f147a23 */ /* 0x000fe2000001084a */
[----:B------:R-:W3:Y:S03]  /*ce70*/  LDSM.16.MT88.4 R80, [R211+0x100] ;  /* 0x00010000d350783b */ /* 0x000ee60000004200 */
[----:B------:R4:W5:Y:S01]  /*ce80*/  MUFU.EX2 R59, R20 ;  /* 0x00000014003b7308 */ /* 0x0009620000000800 */
[C---:B------:R-:W-:Y:S02]  /*ce90*/  FMUL.FTZ R21, R69.reuse, R121 ;  /* 0x0000007945157220 */ /* 0x040fe40000410000 */
[C---:B------:R-:W-:Y:S02]  /*cea0*/  FMUL.FTZ R27, R0.reuse, R127 ;  /* 0x0000007f001b7220 */ /* 0x040fe40000410000 */
[C---:B------:R-:W-:Y:S02]  /*ceb0*/  FMUL.FTZ R31, R0.reuse, R131 ;  /* 0x00000083001f7220 */ /* 0x040fe40000410000 */
[----:B------:R-:W-:Y:S01]  /*cec0*/  FMUL.FTZ R30, R0, R130 ;  /* 0x00000082001e7220 */ /* 0x000fe20000410000 */
[----:B------:R-:W-:Y:S01]  /*ced0*/  MOV R130, R33 ;  /* 0x0000002100827202 */ /* 0x000fe20000000f00 */
[----:B-1----:R-:W-:Y:S01]  /*cee0*/  FMUL.FTZ R12, R2, R112 ;  /* 0x00000070020c7220 */ /* 0x002fe20000410000 */
[----:B------:R1:W-:Y:S01]  /*cef0*/  MUFU.EX2 R127, R40 ;  /* 0x00000028007f7308 */ /* 0x0003e20000000800 */
[C---:B------:R-:W-:Y:S01]  /*cf00*/  FMUL.FTZ R32, R69.reuse, R132 ;  /* 0x0000008445207220 */ /* 0x040fe20000410000 */
[----:B------:R-:W-:Y:S01]  /*cf10*/  MOV R112, R87 ;  /* 0x0000005700707202 */ /* 0x000fe20000000f00 */
[----:B------:R-:W-:Y:S02]  /*cf20*/  FMUL.FTZ R33, R69, R133 ;  /* 0x0000008545217220 */ /* 0x000fe40000410000 */
[----:B------:R-:W-:Y:S01]  /*cf30*/  LDSM.16.MT88.4 R132, [R212+0x2900] ;  /* 0x00290000d484783b */ /* 0x000fe20000004200 */
[-C--:B------:R-:W-:Y:S03]  /*cf40*/  HMMA.16816.F32.BF16 R12, R64, R22.reuse, R12 ;  /* 0x00000016400c723c */ /* 0x080fe6000004180c */
[----:B------:R-:W-:Y:S02]  /*cf50*/  IMAD.MOV.U32 R131, RZ, RZ, R84 ;  /* 0x000000ffff837224 */ /* 0x000fe400078e0054 */
[----:B------:R-:W-:Y:S02]  /*cf60*/  FFMA.FTZ R92, R95, c[0x0][0x2d0], -R75 ;  /* 0x0000b4005f5c7a23 */ /* 0x000fe4000001084b */
[----:B------:R-:W2:Y:S01]  /*cf70*/  LDSM.16.MT88.4 R84, [R209+0x900] ;  /* 0x00090000d154783b */ /* 0x000ea20000004200 */
[C---:B------:R-:W-:Y:S04]  /*cf80*/  HMMA.16816.F32.BF16 R16, R76.reuse, R22, R16 ;  /* 0x000000164c10723c */ /* 0x040fe80000041810 */
[C---:B----4-:R-:W-:Y:S02]  /*cf90*/  FMUL.FTZ R20, R69.reuse, R120 ;  /* 0x0000007845147220 */ /* 0x050fe40000410000 */
[----:B------:R-:W-:Y:S01]  /*cfa0*/  FMUL.FTZ R42, R0, R142 ;  /* 0x0000008e002a7220 */ /* 0x000fe20000410000 */
[----:B------:R4:W-:Y:S01]  /*cfb0*/  MUFU.EX2 R120, R62 ;  /* 0x0000003e00787308 */ /* 0x0009e20000000800 */
[C---:B------:R-:W-:Y:S01]  /*cfc0*/  FMUL.FTZ R22, R68.reuse, R122 ;  /* 0x0000007a44167220 */ /* 0x040fe20000410000 */
[----:B------:R-:W-:Y:S03]  /*cfd0*/  MOV R122, R60 ;  /* 0x0000003c007a7202 */ /* 0x000fe60000000f00 */
[----:B------:R-:W-:Y:S02]  /*cfe0*/  FMUL.FTZ R23, R68, R123 ;  /* 0x0000007b44177220 */ /* 0x000fe40000410000 */
[----:B-----5:R-:W-:Y:S02]  /*cff0*/  IMAD.MOV.U32 R150, RZ, RZ, R59 ;  /* 0x000000ffff967224 */ /* 0x020fe400078e003b */
[C---:B------:R-:W-:Y:S02]  /*d000*/  FMUL.FTZ R60, R2.reuse, R160 ;  /* 0x000000a0023c7220 */ /* 0x040fe40000410000 */
[----:B------:R-:W5:Y:S01]  /*d010*/  LDL.LU R160, [R1+0x10] ;  /* 0x0000100001a07983 */ /* 0x000f620000300800 */
[-C--:B------:R-:W-:Y:S03]  /*d020*/  HMMA.16816.F32.BF16 R20, R76, R36.reuse, R20 ;  /* 0x000000244c14723c */ /* 0x080fe60000041814 */
[----:B------:R-:W-:Y:S02]  /*d030*/  IMAD.MOV.U32 R115, RZ, RZ, R93 ;  /* 0x000000ffff737224 */ /* 0x000fe400078e005d */
[----:B-1----:R-:W-:Y:S02]  /*d040*/  FMUL.FTZ R40, R2, R140 ;  /* 0x0000008c02287220 */ /* 0x002fe40000410000 */
[----:B------:R-:W-:Y:S01]  /*d050*/  FMUL.FTZ R59, R0, R159 ;  /* 0x0000009f003b7220 */ /* 0x000fe20000410000 */
[C---:B------:R-:W-:Y:S04]  /*d060*/  HMMA.16816.F32.BF16 R24, R64.reuse, R36, R24 ;  /* 0x000000244018723c */ /* 0x040fe80000041818 */
[----:B------:R-:W-:Y:S02]  /*d070*/  IMAD.MOV.U32 R121, RZ, RZ, R61 ;  /* 0x000000ffff797224 */ /* 0x000fe400078e003d */
[----:B------:R-:W-:Y:S02]  /*d080*/  FMUL.FTZ R61, R2, R161 ;  /* 0x000000a1023d7220 */ /* 0x000fe40000410000 */
[-C--:B------:R-:W-:Y:S04]  /*d090*/  HMMA.16816.F32.BF16 R28, R64, R38.reuse, R28 ;  /* 0x00000026401c723c */ /* 0x080fe8000004181c */
[----:B------:R-:W-:Y:S02]  /*d0a0*/  FFMA.FTZ R36, R48, c[0x0][0x2d0], -R96 ;  /* 0x0000b40030247a23 */ /* 0x000fe40000010860 */
[----:B------:R-:W-:Y:S02]  /*d0b0*/  IMAD.MOV.U32 R161, RZ, RZ, R116 ;  /* 0x000000ffffa17224 */ /* 0x000fe400078e0074 */
[C---:B------:R-:W-:Y:S01]  /*d0c0*/  HMMA.16816.F32.BF16 R32, R76.reuse, R38, R32 ;  /* 0x000000264c20723c */ /* 0x040fe20000041820 */
[----:B------:R1:W-:Y:S03]  /*d0d0*/  MUFU.EX2 R128, R36 ;  /* 0x0000002400807308 */ /* 0x0003e60000000800 */
[----:B------:R-:W-:Y:S02]  /*d0e0*/  FMUL.FTZ R37, R69, R137 ;  /* 0x0000008945257220 */ /* 0x000fe40000410000 */
[----:B------:R-:W-:Y:S02]  /*d0f0*/  FMUL.FTZ R43, R0, R143 ;  /* 0x0000008f002b7220 */ /* 0x000fe40000410000 */
[C---:B------:R-:W-:Y:S03]  /*d100*/  FMUL.FTZ R38, R68.reuse, R138 ;  /* 0x0000008a44267220 */ /* 0x040fe60000410000 */
[----:B------:R-:W-:Y:S01]  /*d110*/  MUFU.EX2 R138, R92 ;  /* 0x0000005c008a7308 */ /* 0x000fe20000000800 */
[----:B------:R-:W-:Y:S02]  /*d120*/  FMUL.FTZ R39, R68, R139 ;  /* 0x0000008b44277220 */ /* 0x000fe40000410000 */
[--C-:B------:R-:W-:Y:S02]  /*d130*/  FFMA.FTZ R48, R57, c[0x0][0x2d0], -R74.reuse ;  /* 0x0000b40039307a23 */ /* 0x100fe4000001084a */
[C---:B------:R-:W-:Y:S02]  /*d140*/  FMUL.FTZ R46, R0.reuse, R146 ;  /* 0x00000092002e7220 */ /* 0x040fe40000410000 */
[----:B------:R-:W-:Y:S02]  /*d150*/  FMUL.FTZ R47, R0, R147 ;  /* 0x00000093002f7220 */ /* 0x000fe40000410000 */
[----:B------:R-:W-:Y:S01]  /*d160*/  FMUL.FTZ R57, R2, R157 ;  /* 0x0000009d02397220 */ /* 0x000fe20000410000 */
[----:B------:R3:W-:Y:S01]  /*d170*/  MUFU.EX2 R123, R48 ;  /* 0x00000030007b7308 */ /* 0x0007e20000000800 */
[C---:B------:R-:W-:Y:S02]  /*d180*/  FMUL.FTZ R58, R0.reuse, R158 ;  /* 0x0000009e003a7220 */ /* 0x040fe40000410000 */
[----:B----4-:R-:W-:Y:S02]  /*d190*/  FMUL.FTZ R62, R0, R162 ;  /* 0x000000a2003e7220 */ /* 0x010fe40000410000 */
[C---:B-1----:R-:W-:Y:S07]  /*d1a0*/  FMUL.FTZ R36, R69.reuse, R136 ;  /* 0x0000008845247220 */ /* 0x042fee0000410000 */
[-C--:B--2---:R-:W-:Y:S08]  /*d1b0*/  HMMA.16816.F32.BF16 R36, R76, R52.reuse, R36 ;  /* 0x000000344c24723c */ /* 0x084ff00000041824 */
[C---:B------:R-:W-:Y:S04]  /*d1c0*/  HMMA.16816.F32.BF16 R40, R64.reuse, R52, R40 ;  /* 0x000000344028723c */ /* 0x040fe80000041828 */
[C---:B---3--:R-:W-:Y:S02]  /*d1d0*/  FMUL.FTZ R48, R69.reuse, R148 ;  /* 0x0000009445307220 */ /* 0x048fe40000410000 */
[----:B------:R-:W-:Y:S02]  /*d1e0*/  IMAD.MOV.U32 R148, RZ, RZ, R49 ;  /* 0x000000ffff947224 */ /* 0x000fe400078e0031 */
[-C--:B------:R-:W-:Y:S04]  /*d1f0*/  HMMA.16816.F32.BF16 R44, R64, R54.reuse, R44 ;  /* 0x00000036402c723c */ /* 0x080fe8000004182c */
[--C-:B------:R-:W-:Y:S02]  /*d200*/  FFMA.FTZ R52, R56, c[0x0][0x2d0], -R97.reuse ;  /* 0x0000b40038347a23 */ /* 0x100fe40000010861 */
[C---:B------:R-:W-:Y:S01]  /*d210*/  FMUL.FTZ R49, R69.reuse, R149 ;  /* 0x0000009545317220 */ /* 0x040fe20000410000 */
[----:B------:R-:W-:Y:S01]  /*d220*/  MOV R149, R63 ;  /* 0x0000003f00957202 */ /* 0x000fe20000000f00 */
[----:B------:R1:W2:Y:S01]  /*d230*/  MUFU.EX2 R103, R52 ;  /* 0x0000003400677308 */ /* 0x0002a20000000800 */
[C---:B------:R-:W-:Y:S03]  /*d240*/  FMUL.FTZ R53, R69.reuse, R153 ;  /* 0x0000009945357220 */ /* 0x040fe60000410000 */
[----:B------:R-:W-:Y:S01]  /*d250*/  FMUL.FTZ R56, R2, R156 ;  /* 0x0000009c02387220 */ /* 0x000fe20000410000 */
[C---:B------:R-:W-:Y:S04]  /*d260*/  HMMA.16816.F32.BF16 R48, R76.reuse, R54, R48 ;  /* 0x000000364c30723c */ /* 0x040fe80000041830 */
[----:B------:R-:W-:Y:S03]  /*d270*/  FMUL.FTZ R63, R0, R163 ;  /* 0x000000a3003f7220 */ /* 0x000fe60000410000 */
[C---:B------:R-:W-:Y:S02]  /*d280*/  FMUL.FTZ R54, R68.reuse, R154 ;  /* 0x0000009a44367220 */ /* 0x040fe40000410000 */
[----:B------:R-:W-:Y:S03]  /*d290*/  FMUL.FTZ R55, R68, R155 ;  /* 0x0000009b44377220 */ /* 0x000fe60000410000 */
[----:B-1----:R-:W-:Y:S07]  /*d2a0*/  FMUL.FTZ R52, R69, R152 ;  /* 0x0000009845347220 */ /* 0x002fee0000410000 */
[-C--:B------:R-:W-:Y:S08]  /*d2b0*/  HMMA.16816.F32.BF16 R52, R76, R80.reuse, R52 ;  /* 0x000000504c34723c */ /* 0x080ff00000041834 */
[C---:B------:R-:W-:Y:S07]  /*d2c0*/  HMMA.16816.F32.BF16 R56, R64.reuse, R80, R56 ;  /* 0x000000504038723c */ /* 0x040fee0000041838 */
[----:B------:R-:W-:Y:S01]  /*d2d0*/  FFMA.FTZ R80, R88, c[0x0][0x2d0], -R97 ;  /* 0x0000b40058507a23 */ /* 0x000fe20000010861 */
[-C--:B------:R-:W-:Y:S03]  /*d2e0*/  HMMA.16816.F32.BF16 R60, R64, R82.reuse, R60 ;  /* 0x00000052403c723c */ /* 0x080fe6000004183c */
[----:B------:R1:W3:Y:S01]  /*d2f0*/  MUFU.EX2 R109, R80 ;  /* 0x00000050006d7308 */ /* 0x0002e20000000800 */
[----:B--2---:R-:W-:Y:S03]  /*d300*/  F2FP.BF16.PACK_AB R81, R151, R103 ;  /* 0x000000679751723e */ /* 0x004fe600000010ff */
[C---:B------:R-:W-:Y:S02]  /*d310*/  FMUL.FTZ R64, R69.reuse, R164 ;  /* 0x000000a445407220 */ /* 0x040fe40000410000 */
[----:B------:R-:W-:Y:S03]  /*d320*/  FMUL.FTZ R65, R69, R165 ;  /* 0x000000a545417220 */ /* 0x000fe60000410000 */
[C---:B------:R-:W-:Y:S02]  /*d330*/  FMUL.FTZ R66, R68.reuse, R166 ;  /* 0x000000a644427220 */ /* 0x040fe40000410000 */
[----:B------:R-:W-:Y:S07]  /*d340*/  FMUL.FTZ R67, R68, R167 ;  /* 0x000000a744437220 */ /* 0x000fee0000410000 */
[----:B------:R-:W-:Y:S04]  /*d350*/  HMMA.16816.F32.BF16 R64, R76, R82, R64 ;  /* 0x000000524c40723c */ /* 0x000fe80000041840 */
[--C-:B-1----:R-:W-:Y:S03]  /*d360*/  FFMA.FTZ R80, R90, c[0x0][0x2d0], -R74.reuse ;  /* 0x0000b4005a507a23 */ /* 0x102fe6000001084a */
[----:B------:R-:W-:Y:S01]  /*d370*/  F2FP.BF16.PACK_AB R78, R150, R130 ;  /* 0x00000082964e723e */ /* 0x000fe200000010ff */
[----:B------:R-:W1:Y:S01]  /*d380*/  LDSM.16.MT88.4 R88, [R212+0x900] ;  /* 0x00090000d458783b */ /* 0x000e620000004200 */
[----:B------:R-:W-:Y:S01]  /*d390*/  F2FP.BF16.PACK_AB R79, R149, R129 ;  /* 0x00000081954f723e */ /* 0x000fe200000010ff */
[----:B------:R2:W-:Y:S02]  /*d3a0*/  MUFU.EX2 R251, R80 ;  /* 0x0000005000fb7308 */ /* 0x0005e40000000800 */
[----:B------:R-:W-:Y:S02]  /*d3b0*/  F2FP.BF16.PACK_AB R76, R105, R126 ;  /* 0x0000007e694c723e */ /* 0x000fe400000010ff */
[----:B------:R-:W-:Y:S02]  /*d3c0*/  F2FP.BF16.PACK_AB R77, R111, R125 ;  /* 0x0000007d6f4d723e */ /* 0x000fe400000010ff */
[----:B------:R-:W-:Y:S02]  /*d3d0*/  F2FP.BF16.PACK_AB R82, R148, R127 ;  /* 0x0000007f9452723e */ /* 0x000fe400000010ff */
[----:B---3--:R-:W-:Y:S03]  /*d3e0*/  F2FP.BF16.PACK_AB R83, R109, R120 ;  /* 0x000000786d53723e */ /* 0x008fe600000010ff */
[-C--:B------:R-:W-:Y:S03]  /*d3f0*/  HMMA.16816.F32.BF16 R4, R76, R84.reuse, R4 ;  /* 0x000000544c04723c */ /* 0x080fe60000041804 */
[--C-:B--2---:R-:W-:Y:S02]  /*d400*/  FFMA.FTZ R80, R94, c[0x0][0x2d0], -R75.reuse ;  /* 0x0000b4005e507a23 */ /* 0x104fe4000001084b */
[----:B------:R-:W2:Y:S02]  /*d410*/  LDSM.16.MT88.4 R92, [R210+0x900] ;  /* 0x00090000d25c783b */ /* 0x000ea40000004200 */
[----:B------:R3:W-:Y:S02]  /*d420*/  MUFU.EX2 R139, R80 ;  /* 0x00000050008b7308 */ /* 0x0007e40000000800 */
[----:B---3--:R-:W-:Y:S07]  /*d430*/  F2FP.BF16.PACK_AB R80, R128, R124 ;  /* 0x0000007c8050723e */ /* 0x008fee00000010ff */
[C---:B------:R-:W-:Y:S07]  /*d440*/  HMMA.16816.F32.BF16 R8, R80.reuse, R84, R8 ;  /* 0x000000545008723c */ /* 0x040fee0000041808 */
[--C-:B------:R-:W-:Y:S01]  /*d450*/  FFMA.FTZ R84, R176, c[0x0][0x2d0], -R74.reuse ;  /* 0x0000b400b0547a23 */ /* 0x100fe2000001084a */
[-C--:B------:R-:W-:Y:S03]  /*d460*/  HMMA.16816.F32.BF16 R12, R80, R86.reuse, R12 ;  /* 0x00000056500c723c */ /* 0x080fe6000004180c */
[----:B------:R3:W-:Y:S05]  /*d470*/  MUFU.EX2 R249, R84 ;  /* 0x0000005400f97308 */ /* 0x0007ea0000000800 */
[C---:B------:R-:W-:Y:S08]  /*d480*/  HMMA.16816.F32.BF16 R16, R76.reuse, R86, R16 ;  /* 0x000000564c10723c */ /* 0x040ff00000041810 */
[-C--:B-1----:R-:W-:Y:S08]  /*d490*/  HMMA.16816.F32.BF16 R20, R76, R88.reuse, R20 ;  /* 0x000000584c14723c */ /* 0x082ff00000041814 */
[C---:B------:R-:W-:Y:S04]  /*d4a0*/  HMMA.16816.F32.BF16 R24, R80.reuse, R88, R24 ;  /* 0x000000585018723c */ /* 0x040fe80000041818 */
[----:B---3--:R-:W-:Y:S03]  /*d4b0*/  FFMA.FTZ R84, R177, c[0x0][0x2d0], -R74 ;  /* 0x0000b400b1547a23 */ /* 0x008fe6000001084a */
[--C-:B------:R-:W-:Y:S01]  /*d4c0*/  FFMA.FTZ R88, R171, c[0x0][0x2d0], -R96.reuse ;  /* 0x0000b400ab587a23 */ /* 0x100fe20000010860 */
[-C--:B------:R-:W-:Y:S01]  /*d4d0*/  HMMA.16816.F32.BF16 R28, R80, R90.reuse, R28 ;  /* 0x0000005a501c723c */ /* 0x080fe2000004181c */
[----:B------:R1:W-:Y:S07]  /*d4e0*/  MUFU.EX2 R246, R84 ;  /* 0x0000005400f67308 */ /* 0x0003ee0000000800 */
[C---:B------:R-:W-:Y:S03]  /*d4f0*/  HMMA.16816.F32.BF16 R32, R76.reuse, R90, R32 ;  /* 0x0000005a4c20723c */ /* 0x040fe60000041820 */
[----:B------:R3:W-:Y:S05]  /*d500*/  MUFU.EX2 R136, R88 ;  /* 0x0000005800887308 */ /* 0x0007ea0000000800 */
[-C--:B--2---:R-:W-:Y:S08]  /*d510*/  HMMA.16816.F32.BF16 R36, R76, R92.reuse, R36 ;  /* 0x0000005c4c24723c */ /* 0x084ff00000041824 */
[C---:B------:R-:W-:Y:S04]  /*d520*/  HMMA.16816.F32.BF16 R40, R80.reuse, R92, R40 ;  /* 0x0000005c5028723c */ /* 0x040fe80000041828 */
[----:B-1----:R-:W-:Y:S03]  /*d530*/  FFMA.FTZ R84, R173, c[0x0][0x2d0], -R75 ;  /* 0x0000b400ad547a23 */ /* 0x002fe6000001084b */
[----:B------:R-:W-:Y:S01]  /*d540*/  FFMA.FTZ R92, R168, c[0x0][0x2d0], -R97 ;  /* 0x0000b400a85c7a23 */ /* 0x000fe20000010861 */
[----:B------:R1:W-:Y:S01]  /*d550*/  MUFU.EX2 R245, R84 ;  /* 0x0000005400f57308 */ /* 0x0003e20000000800 */
[-C--:B------:R-:W-:Y:S03]  /*d560*/  HMMA.16816.F32.BF16 R44, R80, R94.reuse, R44 ;  /* 0x0000005e502c723c */ /* 0x080fe6000004182c */
[--C-:B---3--:R-:W-:Y:S05]  /*d570*/  FFMA.FTZ R88, R172, c[0x0][0x2d0], -R96.reuse ;  /* 0x0000b400ac587a23 */ /* 0x108fea0000010860 */
[C---:B------:R-:W-:Y:S01]  /*d580*/  HMMA.16816.F32.BF16 R48, R76.reuse, R94, R48 ;  /* 0x0000005e4c30723c */ /* 0x040fe20000041830 */
[----:B------:R2:W-:Y:S03]  /*d590*/  MUFU.EX2 R142, R88 ;  /* 0x00000058008e7308 */ /* 0x0005e60000000800 */
[----:B-----5:R-:W-:Y:S07]  /*d5a0*/  FFMA.FTZ R69, R69, R160, R161 ;  /* 0x000000a045457223 */ /* 0x020fee00000100a1 */
[----:B------:R3:W-:Y:S01]  /*d5b0*/  MUFU.EX2 R235, R92 ;  /* 0x0000005c00eb7308 */ /* 0x0007e20000000800 */
[----:B-1----:R-:W-:Y:S09]  /*d5c0*/  FFMA.FTZ R84, R175, c[0x0][0x2d0], -R75 ;  /* 0x0000b400af547a23 */ /* 0x002ff2000001084b */
[----:B------:R1:W-:Y:S01]  /*d5d0*/  MUFU.EX2 R143, R84 ;  /* 0x00000054008f7308 */ /* 0x0003e20000000800 */
[--C-:B--2---:R-:W-:Y:S09]  /*d5e0*/  FFMA.FTZ R88, R174, c[0x0][0x2d0], -R96.reuse ;  /* 0x0000b400ae587a23 */ /* 0x104ff20000010860 */
[----:B------:R2:W4:Y:S01]  /*d5f0*/  MUFU.EX2 R141, R88 ;  /* 0x00000058008d7308 */ /* 0x0005220000000800 */
[----:B---3--:R-:W-:Y:S09]  /*d600*/  FFMA.FTZ R92, R169, c[0x0][0x2d0], -R97 ;  /* 0x0000b400a95c7a23 */ /* 0x008ff20000010861 */
[----:B------:R3:W-:Y:S01]  /*d610*/  MUFU.EX2 R234, R92 ;  /* 0x0000005c00ea7308 */ /* 0x0007e20000000800 */
[----:B-1----:R-:W-:Y:S09]  /*d620*/  FFMA.FTZ R84, R99, c[0x0][0x2d0], -R96 ;  /* 0x0000b40063547a23 */ /* 0x002ff20000010860 */
[----:B------:R1:W-:Y:S01]  /*d630*/  MUFU.EX2 R137, R84 ;  /* 0x0000005400897308 */ /* 0x0003e20000000800 */
[--C-:B--2---:R-:W-:Y:S09]  /*d640*/  FFMA.FTZ R88, R182, c[0x0][0x2d0], -R74.reuse ;  /* 0x0000b400b6587a23 */ /* 0x104ff2000001084a */
[----:B------:R2:W-:Y:S01]  /*d650*/  MUFU.EX2 R244, R88 ;  /* 0x0000005800f47308 */ /* 0x0005e20000000800 */
[----:B---3--:R-:W-:Y:S09]  /*d660*/  FFMA.FTZ R92, R185, c[0x0][0x2d0], -R75 ;  /* 0x0000b400b95c7a23 */ /* 0x008ff2000001084b */
[----:B------:R3:W-:Y:S01]  /*d670*/  MUFU.EX2 R145, R92 ;  /* 0x0000005c00917308 */ /* 0x0007e20000000800 */
[----:B-1----:R-:W1:Y:S01]  /*d680*/  LDSM.16.MT88.4 R84, [R211+0x900] ;  /* 0x00090000d354783b */ /* 0x002e620000004200 */
[--C-:B--2---:R-:W-:Y:S08]  /*d690*/  FFMA.FTZ R88, R98, c[0x0][0x2d0], -R97.reuse ;  /* 0x0000b40062587a23 */ /* 0x104ff00000010861 */
[----:B------:R2:W5:Y:S01]  /*d6a0*/  MUFU.EX2 R140, R88 ;  /* 0x00000058008c7308 */ /* 0x0005620000000800 */
[----:B---3--:R-:W-:Y:S08]  /*d6b0*/  LDSM.16.MT88.4 R92, [R210+0x1100] ;  /* 0x00110000d25c783b */ /* 0x008ff00000004200 */
[----:B--2---:R-:W2:Y:S01]  /*d6c0*/  LDSM.16.MT88.4 R88, [R209+0x1100] ;  /* 0x00110000d158783b */ /* 0x004ea20000004200 */
[-C--:B-1----:R-:W-:Y:S08]  /*d6d0*/  HMMA.16816.F32.BF16 R52, R76, R84.reuse, R52 ;  /* 0x000000544c34723c */ /* 0x082ff00000041834 */
[C---:B------:R-:W-:Y:S07]  /*d6e0*/  HMMA.16816.F32.BF16 R56, R80.reuse, R84, R56 ;  /* 0x000000545038723c */ /* 0x040fee0000041838 */
[----:B------:R-:W-:Y:S01]  /*d6f0*/  FFMA.FTZ R84, R170, c[0x0][0x2d0], -R97 ;  /* 0x0000b400aa547a23 */ /* 0x000fe20000010861 */
[-C--:B------:R-:W-:Y:S03]  /*d700*/  HMMA.16816.F32.BF16 R60, R80, R86.reuse, R60 ;  /* 0x00000056503c723c */ /* 0x080fe6000004183c */
[----:B------:R1:W3:Y:S04]  /*d710*/  MUFU.EX2 R232, R84 ;  /* 0x0000005400e87308 */ /* 0x0002e80000000800 */
[--C-:B------:R-:W-:Y:S01]  /*d720*/  FFMA.FTZ R80, R187, c[0x0][0x2d0], -R74.reuse ;  /* 0x0000b400bb507a23 */ /* 0x100fe2000001084a */
[----:B------:R-:W-:Y:S04]  /*d730*/  HMMA.16816.F32.BF16 R64, R76, R86, R64 ;  /* 0x000000564c40723c */ /* 0x000fe80000041840 */
[----:B----4-:R-:W-:Y:S01]  /*d740*/  F2FP.BF16.PACK_AB R82, R141, R142 ;  /* 0x0000008e8d52723e */ /* 0x010fe200000010ff */
[----:B------:R4:W-:Y:S01]  /*d750*/  MUFU.EX2 R147, R80 ;  /* 0x0000005000937308 */ /* 0x0009e20000000800 */
[----:B-----5:R-:W-:Y:S02]  /*d760*/  F2FP.BF16.PACK_AB R81, R235, R140 ;  /* 0x0000008ceb51723e */ /* 0x020fe400000010ff */
[----:B------:R-:W-:Y:S04]  /*d770*/  F2FP.BF16.PACK_AB R76, R251, R123 ;  /* 0x0000007bfb4c723e */ /* 0x000fe800000010ff */
[----:B------:R-:W-:Y:S02]  /*d780*/  F2FP.BF16.PACK_AB R77, R138, R139 ;  /* 0x0000008b8a4d723e */ /* 0x000fe400000010ff */
[----:B------:R-:W-:Y:S02]  /*d790*/  F2FP.BF16.PACK_AB R78, R246, R249 ;  /* 0x000000f9f64e723e */ /* 0x000fe400000010ff */
[----:B------:R-:W-:Y:S01]  /*d7a0*/  F2FP.BF16.PACK_AB R79, R143, R245 ;  /* 0x000000f58f4f723e */ /* 0x000fe200000010ff */
[----:B-1----:R-:W1:Y:S01]  /*d7b0*/  LDSM.16.MT88.4 R84, [R212+0x1100] ;  /* 0x00110000d454783b */ /* 0x002e620000004200 */
[----:B---3--:R-:W-:Y:S05]  /*d7c0*/  F2FP.BF16.PACK_AB R83, R232, R234 ;  /* 0x000000eae853723e */ /* 0x008fea00000010ff */
[-C--:B--2---:R-:W-:Y:S03]  /*d7d0*/  HMMA.16816.F32.BF16 R4, R76, R88.reuse, R4 ;  /* 0x000000584c04723c */ /* 0x084fe60000041804 */
[--C-:B----4-:R-:W-:Y:S04]  /*d7e0*/  FFMA.FTZ R80, R183, c[0x0][0x2d0], -R75.reuse ;  /* 0x0000b400b7507a23 */ /* 0x110fe8000001084b */
[----:B------:R2:W-:Y:S02]  /*d7f0*/  MUFU.EX2 R146, R80 ;  /* 0x0000005000927308 */ /* 0x0005e40000000800 */
[----:B--2---:R-:W-:Y:S07]  /*d800*/  F2FP.BF16.PACK_AB R80, R136, R137 ;  /* 0x000000898850723e */ /* 0x004fee00000010ff */
[C---:B------:R-:W-:Y:S07]  /*d810*/  HMMA.16816.F32.BF16 R8, R80.reuse, R88, R8 ;  /* 0x000000585008723c */ /* 0x040fee0000041808 */
[--C-:B------:R-:W-:Y:S01]  /*d820*/  FFMA.FTZ R88, R195, c[0x0][0x2d0], -R74.reuse ;  /* 0x0000b400c3587a23 */ /* 0x100fe2000001084a */
[-C--:B------:R-:W-:Y:S03]  /*d830*/  HMMA.16816.F32.BF16 R12, R80, R90.reuse, R12 ;  /* 0x0000005a500c723c */ /* 0x080fe6000004180c */
[----:B------:R2:W-:Y:S05]  /*d840*/  MUFU.EX2 R231, R88 ;  /* 0x0000005800e77308 */ /* 0x0005ea0000000800 */
[C---:B------:R-:W-:Y:S08]  /*d850*/  HMMA.16816.F32.BF16 R16, R76.reuse, R90, R16 ;  /* 0x0000005a4c10723c */ /* 0x040ff00000041810 */
[-C--:B-1----:R-:W-:Y:S08]  /*d860*/  HMMA.16816.F32.BF16 R20, R76, R84.reuse, R20 ;  /* 0x000000544c14723c */ /* 0x082ff00000041814 */
[C---:B------:R-:W-:Y:S04]  /*d870*/  HMMA.16816.F32.BF16 R24, R80.reuse, R84, R24 ;  /* 0x000000545018723c */ /* 0x040fe80000041818 */
[----:B--2---:R-:W-:Y:S01]  /*d880*/  FFMA.FTZ R88, R198, c[0x0][0x2d0], -R74 ;  /* 0x0000b400c6587a23 */ /* 0x004fe2000001084a */
[----:B------:R-:W-:Y:S02]  /*d890*/  MOV R198, R109 ;  /* 0x0000006d00c67202 */ /* 0x000fe40000000f00 */
[--C-:B------:R-:W-:Y:S01]  /*d8a0*/  FFMA.FTZ R84, R184, c[0x0][0x2d0], -R96.reuse ;  /* 0x0000b400b8547a23 */ /* 0x100fe20000010860 */
[-C--:B------:R-:W-:Y:S01]  /*d8b0*/  HMMA.16816.F32.BF16 R28, R80, R86.reuse, R28 ;  /* 0x00000056501c723c */ /* 0x080fe2000004181c */
[----:B------:R1:W-:Y:S07]  /*d8c0*/  MUFU.EX2 R195, R88 ;  /* 0x0000005800c37308 */ /* 0x0003ee0000000800 */
[C---:B------:R-:W-:Y:S03]  /*d8d0*/  HMMA.16816.F32.BF16 R32, R76.reuse, R86, R32 ;  /* 0x000000564c20723c */ /* 0x040fe60000041820 */
[----:B------:R2:W-:Y:S05]  /*d8e0*/  MUFU.EX2 R144, R84 ;  /* 0x0000005400907308 */ /* 0x0005ea0000000800 */
[-C--:B------:R-:W-:Y:S08]  /*d8f0*/  HMMA.16816.F32.BF16 R36, R76, R92.reuse, R36 ;  /* 0x0000005c4c24723c */ /* 0x080ff00000041824 */
[C---:B------:R-:W-:Y:S04]  /*d900*/  HMMA.16816.F32.BF16 R40, R80.reuse, R92, R40 ;  /* 0x0000005c5028723c */ /* 0x040fe80000041828 */
[----:B-1----:R-:W-:Y:S03]  /*d910*/  FFMA.FTZ R88, R191, c[0x0][0x2d0], -R75 ;  /* 0x0000b400bf587a23 */ /* 0x002fe6000001084b */
[----:B------:R-:W-:Y:S01]  /*d920*/  FFMA.FTZ R92, R180, c[0x0][0x2d0], -R97 ;  /* 0x0000b400b45c7a23 */ /* 0x000fe20000010861 */
[-C--:B------:R-:W-:Y:S01]  /*d930*/  HMMA.16816.F32.BF16 R44, R80, R94.reuse, R44 ;  /* 0x0000005e502c723c */ /* 0x080fe2000004182c */
[----:B------:R1:W-:Y:S03]  /*d940*/  MUFU.EX2 R191, R88 ;  /* 0x0000005800bf7308 */ /* 0x0003e60000000800 */
[--C-:B--2---:R-:W-:Y:S04]  /*d950*/  FFMA.FTZ R84, R188, c[0x0][0x2d0], -R96.reuse ;  /* 0x0000b400bc547a23 */ /* 0x104fe80000010860 */
[C---:B------:R-:W-:Y:S03]  /*d960*/  HMMA.16816.F32.BF16 R48, R76.reuse, R94, R48 ;  /* 0x0000005e4c30723c */ /* 0x040fe60000041830 */
[----:B------:R2:W-:Y:S10]  /*d970*/  MUFU.EX2 R187, R84 ;  /* 0x0000005400bb7308 */ /* 0x0005f40000000800 */
[----:B------:R3:W-:Y:S01]  /*d980*/  MUFU.EX2 R155, R92 ;  /* 0x0000005c009b7308 */ /* 0x0007e20000000800 */
[----:B-1----:R-:W-:Y:S09]  /*d990*/  FFMA.FTZ R88, R193, c[0x0][0x2d0], -R75 ;  /* 0x0000b400c1587a23 */ /* 0x002ff2000001084b */
[----:B------:R1:W-:Y:S01]  /*d9a0*/  MUFU.EX2 R193, R88 ;  /* 0x0000005800c17308 */ /* 0x0003e20000000800 */
[--C-:B--2---:R-:W-:Y:S02]  /*d9b0*/  FFMA.FTZ R84, R189, c[0x0][0x2d0], -R96.reuse ;  /* 0x0000b400bd547a23 */ /* 0x104fe40000010860 */
[----:B------:R-:W-:Y:S01]  /*d9c0*/  IMAD.MOV.U32 R189, RZ, RZ, R123 ;  /* 0x000000ffffbd7224 */ /* 0x000fe200078e007b */
[----:B------:R-:W-:Y:S06]  /*d9d0*/  MOV R123, R118 ;  /* 0x00000076007b7202 */ /* 0x000fec0000000f00 */
[----:B------:R2:W-:Y:S01]  /*d9e0*/  MUFU.EX2 R184, R84 ;  /* 0x0000005400b87308 */ /* 0x0005e20000000800 */
[----:B---3--:R-:W-:Y:S09]  /*d9f0*/  FFMA.FTZ R92, R179, c[0x0][0x2d0], -R97 ;  /* 0x0000b400b35c7a23 */ /* 0x008ff20000010861 */
[----:B------:R3:W-:Y:S01]  /*da00*/  MUFU.EX2 R154, R92 ;  /* 0x0000005c009a7308 */ /* 0x0007e20000000800 */
[----:B-1----:R-:W1:Y:S01]  /*da10*/  LDSM.16.MT88.4 R88, [R211+0x1100] ;  /* 0x00110000d358783b */ /* 0x002e620000004200 */
[----:B--2---:R-:W-:Y:S01]  /*da20*/  FFMA.FTZ R84, R190, c[0x0][0x2d0], -R96 ;  /* 0x0000b400be547a23 */ /* 0x004fe20000010860 */
[----:B------:R-:W-:Y:S06]  /*da30*/  MOV R190, R127 ;  /* 0x0000007f00be7202 */ /* 0x000fec0000000f00 */
[----:B------:R-:W2:Y:S01]  /*da40*/  LDL.LU R127, [R1+0x14] ;  /* 0x00001400017f7983 */ /* 0x000ea20000300800 */
[----:B------:R4:W5:Y:S01]  /*da50*/  MUFU.EX2 R185, R84 ;  /* 0x0000005400b97308 */ /* 0x0009620000000800 */
[----:B---3--:R-:W-:Y:S01]  /*da60*/  FFMA.FTZ R92, R205, c[0x0][0x2d0], -R75 ;  /* 0x0000b400cd5c7a23 */ /* 0x008fe2000001084b */
[----:B------:R-:W-:Y:S01]  /*da70*/  MOV R205, R190 ;  /* 0x000000be00cd7202 */ /* 0x000fe20000000f00 */
[----:B------:R-:W-:Y:S07]  /*da80*/  IMAD.MOV.U32 R190, RZ, RZ, R151 ;  /* 0x000000ffffbe7224 */ /* 0x000fee00078e0097 */
[----:B------:R3:W-:Y:S01]  /*da90*/  MUFU.EX2 R159, R92 ;  /* 0x0000005c009f7308 */ /* 0x0007e20000000800 */
[--C-:B----4-:R-:W-:Y:S01]  /*daa0*/  FFMA.FTZ R84, R204, c[0x0][0x2d0], -R74.reuse ;  /* 0x0000b400cc547a23 */ /* 0x110fe2000001084a */
[----:B------:R-:W-:Y:S01]  /*dab0*/  MOV R204, R122 ;  /* 0x0000007a00cc7202 */ /* 0x000fe20000000f00 */
[-C--:B-1----:R-:W-:Y:S01]  /*dac0*/  HMMA.16816.F32.BF16 R52, R76, R88.reuse, R52 ;  /* 0x000000584c34723c */ /* 0x082fe20000041834 */
[----:B------:R-:W4:Y:S06]  /*dad0*/  LDL.LU R122, [R1+0x18] ;  /* 0x00001800017a7983 */ /* 0x000f2c0000300800 */
[----:B------:R1:W-:Y:S01]  /*dae0*/  MUFU.EX2 R183, R84 ;  /* 0x0000005400b77308 */ /* 0x0003e20000000800 */
[C---:B------:R-:W-:Y:S01]  /*daf0*/  HMMA.16816.F32.BF16 R56, R80.reuse, R88, R56 ;  /* 0x000000585038723c */ /* 0x040fe20000041838 */
[----:B---3--:R-:W-:Y:S06]  /*db00*/  LDSM.16.MT88.4 R92, [R210+0x1900] ;  /* 0x00190000d25c783b */ /* 0x008fec0000004200 */
[--C-:B------:R-:W-:Y:S01]  /*db10*/  FFMA.FTZ R88, R178, c[0x0][0x2d0], -R97.reuse ;  /* 0x0000b400b2587a23 */ /* 0x100fe20000010861 */
[-C--:B------:R-:W-:Y:S03]  /*db20*/  HMMA.16816.F32.BF16 R60, R80, R90.reuse, R60 ;  /* 0x0000005a503c723c */ /* 0x080fe6000004183c */
[----:B------:R-:W3:Y:S04]  /*db30*/  MUFU.EX2 R102, R88 ;  /* 0x0000005800667308 */ /* 0x000ee80000000800 */
[--C-:B------:R-:W-:Y:S01]  /*db40*/  FFMA.FTZ R80, R228, c[0x0][0x2d0], -R74.reuse ;  /* 0x0000b400e4507a23 */ /* 0x100fe2000001084a */
[----:B------:R-:W-:Y:S04]  /*db50*/  HMMA.16816.F32.BF16 R64, R76, R90, R64 ;  /* 0x0000005a4c40723c */ /* 0x000fe80000041840 */
[----:B-1----:R-:W-:Y:S01]  /*db60*/  FFMA.FTZ R84, R181, c[0x0][0x2d0], -R97 ;  /* 0x0000b400b5547a23 */ /* 0x002fe20000010861 */
[----:B-----5:R-:W-:Y:S01]  /*db70*/  F2FP.BF16.PACK_AB R82, R185, R184 ;  /* 0x000000b8b952723e */ /* 0x020fe200000010ff */
[----:B------:R1:W-:Y:S01]  /*db80*/  MUFU.EX2 R181, R80 ;  /* 0x0000005000b57308 */ /* 0x0003e20000000800 */
[----:B------:R-:W-:Y:S02]  /*db90*/  F2FP.BF16.PACK_AB R76, R147, R244 ;  /* 0x000000f4934c723e */ /* 0x000fe400000010ff */
[----:B------:R-:W-:Y:S03]  /*dba0*/  F2FP.BF16.PACK_AB R77, R145, R146 ;  /* 0x00000092914d723e */ /* 0x000fe600000010ff */
[----:B------:R-:W-:Y:S02]  /*dbb0*/  F2FP.BF16.PACK_AB R78, R195, R231 ;  /* 0x000000e7c34e723e */ /* 0x000fe400000010ff */
[----:B------:R-:W-:Y:S02]  /*dbc0*/  F2FP.BF16.PACK_AB R79, R193, R191 ;  /* 0x000000bfc14f723e */ /* 0x000fe400000010ff */
[----:B------:R5:W5:Y:S01]  /*dbd0*/  MUFU.EX2 R182, R84 ;  /* 0x0000005400b67308 */ /* 0x000b620000000800 */
[----:B------:R-:W-:Y:S01]  /*dbe0*/  MOV R228, R121 ;  /* 0x0000007900e47202 */ /* 0x000fe20000000f00 */
[----:B------:R-:W-:Y:S01]  /*dbf0*/  IMAD.MOV.U32 R121, RZ, RZ, R119 ;  /* 0x000000ffff797224 */ /* 0x000fe200078e0077 */
[----:B---3--:R-:W-:Y:S01]  /*dc00*/  F2FP.BF16.PACK_AB R83, R102, R154 ;  /* 0x0000009a6653723e */ /* 0x008fe200000010ff */
[----:B------:R-:W-:Y:S03]  /*dc10*/  LDSM.16.MT88.4 R88, [R212+0x1900] ;  /* 0x00190000d458783b */ /* 0x000fe60000004200 */
[----:B------:R-:W-:Y:S02]  /*dc20*/  MOV R188, R121 ;  /* 0x0000007900bc7202 */ /* 0x000fe40000000f00 */
[----:B------:R-:W-:Y:S01]  /*dc30*/  MOV R121, R113 ;  /* 0x0000007100797202 */ /* 0x000fe20000000f00 */
[----:B-1----:R-:W-:Y:S01]  /*dc40*/  FFMA.FTZ R80, R203, c[0x0][0x2d0], -R75 ;  /* 0x0000b400cb507a23 */ /* 0x002fe2000001084b */
[----:B------:R-:W-:Y:S03]  /*dc50*/  MOV R203, R150 ;  /* 0x0000009600cb7202 */ /* 0x000fe60000000f00 */
[----:B------:R1:W-:Y:S01]  /*dc60*/  MUFU.EX2 R153, R80 ;  /* 0x0000005000997308 */ /* 0x0003e20000000800 */
[----:B-----5:R-:W3:Y:S01]  /*dc70*/  LDSM.16.MT88.4 R84, [R209+0x1900] ;  /* 0x00190000d154783b */ /* 0x020ee20000004200 */
[----:B------:R-:W-:Y:S02]  /*dc80*/  F2FP.BF16.PACK_AB R81, R155, R182 ;  /* 0x000000b69b51723e */ /* 0x000fe400000010ff */
[----:B-1----:R-:W-:Y:S01]  /*dc90*/  F2FP.BF16.PACK_AB R80, R187, R144 ;  /* 0x00000090bb50723e */ /* 0x002fe200000010ff */
[-C--:B---3--:R-:W-:Y:S08]  /*dca0*/  HMMA.16816.F32.BF16 R4, R76, R84.reuse, R4 ;  /* 0x000000544c04723c */ /* 0x088ff00000041804 */
[C---:B------:R-:W-:Y:S07]  /*dcb0*/  HMMA.16816.F32.BF16 R8, R80.reuse, R84, R8 ;  /* 0x000000545008723c */ /* 0x040fee0000041808 */
[--C-:B------:R-:W-:Y:S01]  /*dcc0*/  FFMA.FTZ R84, R233, c[0x0][0x2d0], -R74.reuse ;  /* 0x0000b400e9547a23 */ /* 0x100fe2000001084a */
[-C--:B------:R-:W-:Y:S03]  /*dcd0*/  HMMA.16816.F32.BF16 R12, R80, R86.reuse, R12 ;  /* 0x00000056500c723c */ /* 0x080fe6000004180c */
[----:B------:R1:W-:Y:S01]  /*dce0*/  MUFU.EX2 R158, R84 ;  /* 0x00000054009e7308 */ /* 0x0003e20000000800 */
[----:B------:R-:W-:Y:S04]  /*dcf0*/  IMAD.MOV.U32 R233, RZ, RZ, R111 ;  /* 0x000000ffffe97224 */ /* 0x000fe800078e006f */
[C---:B------:R-:W-:Y:S08]  /*dd00*/  HMMA.16816.F32.BF16 R16, R76.reuse, R86, R16 ;  /* 0x000000564c10723c */ /* 0x040ff00000041810 */
[-C--:B------:R-:W-:Y:S08]  /*dd10*/  HMMA.16816.F32.BF16 R20, R76, R88.reuse, R20 ;  /* 0x000000584c14723c */ /* 0x080ff00000041814 */
[C---:B------:R-:W-:Y:S04]  /*dd20*/  HMMA.16816.F32.BF16 R24, R80.reuse, R88, R24 ;  /* 0x000000585018723c */ /* 0x040fe80000041818 */
[----:B-1----:R-:W-:Y:S02]  /*dd30*/  FFMA.FTZ R84, R236, c[0x0][0x2d0], -R74 ;  /* 0x0000b400ec547a23 */ /* 0x002fe4000001084a */
[----:B------:R-:W-:Y:S02]  /*dd40*/  IMAD.MOV.U32 R236, RZ, RZ, R105 ;  /* 0x000000ffffec7224 */ /* 0x000fe400078e0069 */
[-C--:B------:R-:W-:Y:S01]  /*dd50*/  HMMA.16816.F32.BF16 R28, R80, R90.reuse, R28 ;  /* 0x0000005a501c723c */ /* 0x080fe2000004181c */
[----:B------:R1:W-:Y:S03]  /*dd60*/  MUFU.EX2 R180, R84 ;  /* 0x0000005400b47308 */ /* 0x0003e60000000800 */
[--C-:B------:R-:W-:Y:S01]  /*dd70*/  FFMA.FTZ R88, R206, c[0x0][0x2d0], -R96.reuse ;  /* 0x0000b400ce587a23 */ /* 0x100fe20000010860 */
[----:B------:R-:W-:Y:S03]  /*dd80*/  MOV R206, R110 ;  /* 0x0000006e00ce7202 */ /* 0x000fe60000000f00 */
[C---:B------:R-:W-:Y:S03]  /*dd90*/  HMMA.16816.F32.BF16 R32, R76.reuse, R90, R32 ;  /* 0x0000005a4c20723c */ /* 0x040fe60000041820 */
[----:B------:R3:W-:Y:S05]  /*dda0*/  MUFU.EX2 R156, R88 ;  /* 0x00000058009c7308 */ /* 0x0007ea0000000800 */
[-C--:B------:R-:W-:Y:S08]  /*ddb0*/  HMMA.16816.F32.BF16 R36, R76, R92.reuse, R36 ;  /* 0x0000005c4c24723c */ /* 0x080ff00000041824 */
[C---:B------:R-:W-:Y:S04]  /*ddc0*/  HMMA.16816.F32.BF16 R40, R80.reuse, R92, R40 ;  /* 0x0000005c5028723c */ /* 0x040fe80000041828 */
[----:B-1----:R-:W-:Y:S01]  /*ddd0*/  FFMA.FTZ R84, R229, c[0x0][0x2d0], -R75 ;  /* 0x0000b400e5547a23 */ /* 0x002fe2000001084b */
[----:B------:R-:W-:Y:S02]  /*dde0*/  MOV R229, R104 ;  /* 0x0000006800e57202 */ /* 0x000fe40000000f00 */
[----:B------:R-:W-:Y:S01]  /*ddf0*/  FFMA.FTZ R92, R201, c[0x0][0x2d0], -R97 ;  /* 0x0000b400c95c7a23 */ /* 0x000fe20000010861 */
[-C--:B------:R-:W-:Y:S01]  /*de00*/  HMMA.16816.F32.BF16 R44, R80, R94.reuse, R44 ;  /* 0x0000005e502c723c */ /* 0x080fe2000004182c */
[----:B------:R1:W-:Y:S03]  /*de10*/  MUFU.EX2 R157, R84 ;  /* 0x00000054009d7308 */ /* 0x0003e60000000800 */
[--C-:B---3--:R-:W-:Y:S04]  /*de20*/  FFMA.FTZ R88, R207, c[0x0][0x2d0], -R96.reuse ;  /* 0x0000b400cf587a23 */ /* 0x108fe80000010860 */
[C---:B------:R-:W-:Y:S03]  /*de30*/  HMMA.16816.F32.BF16 R48, R76.reuse, R94, R48 ;  /* 0x0000005e4c30723c */ /* 0x040fe60000041830 */
[----:B------:R3:W-:Y:S10]  /*de40*/  MUFU.EX2 R178, R88 ;  /* 0x0000005800b27308 */ /* 0x0007f40000000800 */
[----:B------:R5:W-:Y:S01]  /*de50*/  MUFU.EX2 R100, R92 ;  /* 0x0000005c00647308 */ /* 0x000be20000000800 */
[----:B-1----:R-:W-:Y:S01]  /*de60*/  FFMA.FTZ R84, R230, c[0x0][0x2d0], -R75 ;  /* 0x0000b400e6547a23 */ /* 0x002fe2000001084b */
[----:B------:R-:W-:Y:S08]  /*de70*/  MOV R230, R107 ;  /* 0x0000006b00e67202 */ /* 0x000ff00000000f00 */
[----:B------:R1:W-:Y:S01]  /*de80*/  MUFU.EX2 R179, R84 ;  /* 0x0000005400b37308 */ /* 0x0003e20000000800 */
[--C-:B---3--:R-:W-:Y:S09]  /*de90*/  FFMA.FTZ R88, R226, c[0x0][0x2d0], -R96.reuse ;  /* 0x0000b400e2587a23 */ /* 0x108ff20000010860 */
[----:B------:R3:W2:Y:S01]  /*dea0*/  MUFU.EX2 R177, R88 ;  /* 0x0000005800b17308 */ /* 0x0006a20000000800 */
[----:B-----5:R-:W-:Y:S09]  /*deb0*/  FFMA.FTZ R92, R192, c[0x0][0x2d0], -R97 ;  /* 0x0000b400c05c7a23 */ /* 0x020ff20000010861 */
[----:B------:R5:W-:Y:S01]  /*dec0*/  MUFU.EX2 R99, R92 ;  /* 0x0000005c00637308 */ /* 0x000be20000000800 */
[----:B-1----:R-:W-:Y:S02]  /*ded0*/  FFMA.FTZ R84, R202, c[0x0][0x2d0], -R96 ;  /* 0x0000b400ca547a23 */ /* 0x002fe40000010860 */
[----:B------:R-:W-:Y:S07]  /*dee0*/  IMAD.MOV.U32 R202, RZ, RZ, R108 ;  /* 0x000000ffffca7224 */ /* 0x000fee00078e006c */
[----:B------:R1:W-:Y:S01]  /*def0*/  MUFU.EX2 R152, R84 ;  /* 0x0000005400987308 */ /* 0x0003e20000000800 */
[----:B---3--:R-:W-:Y:S09]  /*df00*/  FFMA.FTZ R88, R241, c[0x0][0x2d0], -R74 ;  /* 0x0000b400f1587a23 */ /* 0x008ff2000001084a */
[----:B------:R3:W-:Y:S01]  /*df10*/  MUFU.EX2 R176, R88 ;  /* 0x0000005800b07308 */ /* 0x0007e20000000800 */
[----:B-----5:R-:W-:Y:S09]  /*df20*/  FFMA.FTZ R92, R243, c[0x0][0x2d0], -R75 ;  /* 0x0000b400f35c7a23 */ /* 0x020ff2000001084b */
[----:B------:R5:W-:Y:S01]  /*df30*/  MUFU.EX2 R172, R92 ;  /* 0x0000005c00ac7308 */ /* 0x000be20000000800 */
[----:B-1----:R-:W1:Y:S01]  /*df40*/  LDSM.16.MT88.4 R84, [R211+0x1900] ;  /* 0x00190000d354783b */ /* 0x002e620000004200 */
[----:B---3--:R-:W-:Y:S08]  /*df50*/  FFMA.FTZ R88, R199, c[0x0][0x2d0], -R97 ;  /* 0x0000b400c7587a23 */ /* 0x008ff00000010861 */
[----:B------:R3:W1:Y:S01]  /*df60*/  MUFU.EX2 R101, R88 ;  /* 0x0000005800657308 */ /* 0x0006620000000800 */
[----:B-----5:R-:W-:Y:S01]  /*df70*/  LDSM.16.MT88.4 R92, [R210+0x2100] ;  /* 0x00210000d25c783b */ /* 0x020fe20000004200 */
[----:B----4-:R-:W-:Y:S01]  /*df80*/  FFMA.FTZ R2, R2, R122, R123 ;  /* 0x0000007a02027223 */ /* 0x010fe2000001007b */
[----:B------:R-:W-:Y:S01]  /*df90*/  MOV R123, R115 ;  /* 0x00000073007b7202 */ /* 0x000fe20000000f00 */
[----:B------:R-:W-:Y:S02]  /*dfa0*/  IMAD.MOV.U32 R122, RZ, RZ, R114 ;  /* 0x000000ffff7a7224 */ /* 0x000fe400078e0072 */
[----:B------:R-:W-:Y:S01]  /*dfb0*/  FADD.FTZ R2, R188, R2 ;  /* 0x00000002bc027221 */ /* 0x000fe20000010000 */
[----:B------:R-:W-:Y:S02]  /*dfc0*/  MOV R188, R120 ;  /* 0x0000007800bc7202 */ /* 0x000fe40000000f00 */
[----:B---3--:R-:W3:Y:S01]  /*dfd0*/  LDSM.16.MT88.4 R88, [R209+0x2100] ;  /* 0x00210000d158783b */ /* 0x008ee20000004200 */
[-C--:B-1----:R-:W-:Y:S08]  /*dfe0*/  HMMA.16816.F32.BF16 R52, R76, R84.reuse, R52 ;  /* 0x000000544c34723c */ /* 0x082ff00000041834 */
[C---:B------:R-:W-:Y:S07]  /*dff0*/  HMMA.16816.F32.BF16 R56, R80.reuse, R84, R56 ;  /* 0x000000545038723c */ /* 0x040fee0000041838 */
[----:B------:R-:W-:Y:S01]  /*e000*/  FFMA.FTZ R84, R186, c[0x0][0x2d0], -R97 ;  /* 0x0000b400ba547a23 */ /* 0x000fe20000010861 */
[-C--:B------:R-:W-:Y:S03]  /*e010*/  HMMA.16816.F32.BF16 R60, R80, R86.reuse, R60 ;  /* 0x00000056503c723c */ /* 0x080fe6000004183c */
[----:B------:R1:W4:Y:S04]  /*e020*/  MUFU.EX2 R98, R84 ;  /* 0x0000005400627308 */ /* 0x0003280000000800 */
[--C-:B------:R-:W-:Y:S01]  /*e030*/  FFMA.FTZ R80, R247, c[0x0][0x2d0], -R74.reuse ;  /* 0x0000b400f7507a23 */ /* 0x100fe2000001084a */
[----:B------:R-:W-:Y:S04]  /*e040*/  HMMA.16816.F32.BF16 R64, R76, R86, R64 ;  /* 0x000000564c40723c */ /* 0x000fe80000041840 */
[----:B--2---:R-:W-:Y:S01]  /*e050*/  F2FP.BF16.PACK_AB R82, R177, R178 ;  /* 0x000000b2b152723e */ /* 0x004fe200000010ff */
[----:B------:R2:W5:Y:S01]  /*e060*/  MUFU.EX2 R175, R80 ;  /* 0x0000005000af7308 */ /* 0x0005620000000800 */
[----:B------:R-:W-:Y:S02]  /*e070*/  F2FP.BF16.PACK_AB R81, R100, R101 ;  /* 0x000000656451723e */ /* 0x000fe400000010ff */
[----:B------:R-:W-:Y:S04]  /*e080*/  F2FP.BF16.PACK_AB R76, R181, R183 ;  /* 0x000000b7b54c723e */ /* 0x000fe800000010ff */
[----:B------:R-:W-:Y:S02]  /*e090*/  F2FP.BF16.PACK_AB R77, R159, R153 ;  /* 0x000000999f4d723e */ /* 0x000fe400000010ff */
[----:B------:R-:W-:Y:S02]  /*e0a0*/  F2FP.BF16.PACK_AB R78, R180, R158 ;  /* 0x0000009eb44e723e */ /* 0x000fe400000010ff */
[----:B------:R-:W-:Y:S01]  /*e0b0*/  F2FP.BF16.PACK_AB R79, R179, R157 ;  /* 0x0000009db34f723e */ /* 0x000fe200000010ff */
[----:B-1----:R-:W1:Y:S01]  /*e0c0*/  LDSM.16.MT88.4 R84, [R212+0x2100] ;  /* 0x00210000d454783b */ /* 0x002e620000004200 */
[----:B----4-:R-:W-:Y:S05]  /*e0d0*/  F2FP.BF16.PACK_AB R83, R98, R99 ;  /* 0x000000636253723e */ /* 0x010fea00000010ff */
[-C--:B---3--:R-:W-:Y:S03]  /*e0e0*/  HMMA.16816.F32.BF16 R4, R76, R88.reuse, R4 ;  /* 0x000000584c04723c */ /* 0x088fe60000041804 */
[----:B--2---:R-:W-:Y:S01]  /*e0f0*/  FFMA.FTZ R80, R242, c[0x0][0x2d0], -R75 ;  /* 0x0000b400f2507a23 */ /* 0x004fe2000001084b */
[----:B-----5:R-:W-:Y:S03]  /*e100*/  F2FP.BF16.PACK_AB R164, R175, R176 ;  /* 0x000000b0afa4723e */ /* 0x020fe600000010ff */
[----:B------:R2:W3:Y:S02]  /*e110*/  MUFU.EX2 R174, R80 ;  /* 0x0000005000ae7308 */ /* 0x0004e40000000800 */
[----:B--2---:R-:W-:Y:S03]  /*e120*/  F2FP.BF16.PACK_AB R80, R156, R152 ;  /* 0x000000989c50723e */ /* 0x004fe600000010ff */
[----:B---3--:R-:W-:Y:S04]  /*e130*/  F2FP.BF16.PACK_AB R165, R172, R174 ;  /* 0x000000aeaca5723e */ /* 0x008fe800000010ff */
[C---:B------:R-:W-:Y:S07]  /*e140*/  HMMA.16816.F32.BF16 R8, R80.reuse, R88, R8 ;  /* 0x000000585008723c */ /* 0x040fee0000041808 */
[--C-:B------:R-:W-:Y:S01]  /*e150*/  FFMA.FTZ R88, R252, c[0x0][0x2d0], -R74.reuse ;  /* 0x0000b400fc587a23 */ /* 0x100fe2000001084a */
[-C--:B------:R-:W-:Y:S03]  /*e160*/  HMMA.16816.F32.BF16 R12, R80, R90.reuse, R12 ;  /* 0x0000005a500c723c */ /* 0x080fe6000004180c */
[----:B------:R2:W-:Y:S01]  /*e170*/  MUFU.EX2 R173, R88 ;  /* 0x0000005800ad7308 */ /* 0x0005e20000000800 */
[----:B------:R-:W-:Y:S01]  /*e180*/  FFMA.FTZ R74, R131, c[0x0][0x2d0], -R74 ;  /* 0x0000b400834a7a23 */ /* 0x000fe2000001084a */
[----:B------:R-:W-:Y:S02]  /*e190*/  MOV R131, R117 ;  /* 0x0000007500837202 */ /* 0x000fe40000000f00 */
[----:B------:R-:W-:Y:S01]  /*e1a0*/  LDSM.16.MT88.4 R116, [R209+0x2900] ;  /* 0x00290000d174783b */ /* 0x000fe20000004200 */
[C---:B------:R-:W-:Y:S04]  /*e1b0*/  HMMA.16816.F32.BF16 R16, R76.reuse, R90, R16 ;  /* 0x0000005a4c10723c */ /* 0x040fe80000041810 */
[----:B------:R-:W-:Y:S01]  /*e1c0*/  FFMA.FTZ R68, R68, R127, R131 ;  /* 0x0000007f44447223 */ /* 0x000fe20000010083 */
[----:B------:R3:W4:Y:S01]  /*e1d0*/  MUFU.EX2 R171, R74 ;  /* 0x0000004a00ab7308 */ /* 0x0007220000000800 */
[----:B------:R-:W-:Y:S02]  /*e1e0*/  MOV R131, R112 ;  /* 0x0000007000837202 */ /* 0x000fe40000000f00 */
[-C--:B-1----:R-:W-:Y:S04]  /*e1f0*/  HMMA.16816.F32.BF16 R20, R76, R84.reuse, R20 ;  /* 0x000000544c14723c */ /* 0x082fe80000041814 */
[----:B------:R-:W-:Y:S04]  /*e200*/  MOV R127, R106 ;  /* 0x0000006a007f7202 */ /* 0x000fe80000000f00 */
[C---:B------:R-:W-:Y:S01]  /*e210*/  HMMA.16816.F32.BF16 R24, R80.reuse, R84, R24 ;  /* 0x000000545018723c */ /* 0x040fe20000041818 */
[----:B--2---:R-:W1:Y:S07]  /*e220*/  LDSM.16.MT88.4 R88, [R211+0x2100] ;  /* 0x00210000d358783b */ /* 0x004e6e0000004200 */
[-C--:B------:R-:W-:Y:S04]  /*e230*/  HMMA.16816.F32.BF16 R28, R80, R86.reuse, R28 ;  /* 0x00000056501c723c */ /* 0x080fe8000004181c */
[--C-:B---3--:R-:W-:Y:S01]  /*e240*/  FFMA.FTZ R74, R248, c[0x0][0x2d0], -R75.reuse ;  /* 0x0000b400f84a7a23 */ /* 0x108fe2000001084b */
[----:B----4-:R-:W-:Y:S01]  /*e250*/  F2FP.BF16.PACK_AB R166, R171, R173 ;  /* 0x000000adaba6723e */ /* 0x010fe200000010ff */
[----:B------:R-:W-:Y:S02]  /*e260*/  FFMA.FTZ R75, R250, c[0x0][0x2d0], -R75 ;  /* 0x0000b400fa4b7a23 */ /* 0x000fe4000001084b */
[C---:B------:R-:W-:Y:S01]  /*e270*/  HMMA.16816.F32.BF16 R32, R76.reuse, R86, R32 ;  /* 0x000000564c20723c */ /* 0x040fe20000041820 */
[----:B------:R2:W-:Y:S07]  /*e280*/  MUFU.EX2 R170, R74 ;  /* 0x0000004a00aa7308 */ /* 0x0005ee0000000800 */
[-C--:B------:R-:W-:Y:S03]  /*e290*/  HMMA.16816.F32.BF16 R36, R76, R92.reuse, R36 ;  /* 0x0000005c4c24723c */ /* 0x080fe60000041824 */
[----:B------:R-:W3:Y:S05]  /*e2a0*/  MUFU.EX2 R169, R75 ;  /* 0x0000004b00a97308 */ /* 0x000eea0000000800 */
[C---:B------:R-:W-:Y:S08]  /*e2b0*/  HMMA.16816.F32.BF16 R40, R80.reuse, R92, R40 ;  /* 0x0000005c5028723c */ /* 0x040ff00000041828 */
[-C--:B------:R-:W-:Y:S04]  /*e2c0*/  HMMA.16816.F32.BF16 R44, R80, R94.reuse, R44 ;  /* 0x0000005e502c723c */ /* 0x080fe8000004182c */
[--C-:B--2---:R-:W-:Y:S04]  /*e2d0*/  FFMA.FTZ R74, R237, c[0x0][0x2d0], -R96.reuse ;  /* 0x0000b400ed4a7a23 */ /* 0x104fe80000010860 */
[----:B------:R2:W-:Y:S01]  /*e2e0*/  MUFU.EX2 R168, R74 ;  /* 0x0000004a00a87308 */ /* 0x0005e20000000800 */
[C---:B------:R-:W-:Y:S04]  /*e2f0*/  HMMA.16816.F32.BF16 R48, R76.reuse, R94, R48 ;  /* 0x0000005e4c30723c */ /* 0x040fe80000041830 */
[----:B---3--:R-:W-:Y:S04]  /*e300*/  F2FP.BF16.PACK_AB R167, R169, R170 ;  /* 0x000000aaa9a7723e */ /* 0x008fe800000010ff */
[-C--:B-1----:R-:W-:Y:S08]  /*e310*/  HMMA.16816.F32.BF16 R52, R76, R88.reuse, R52 ;  /* 0x000000584c34723c */ /* 0x082ff00000041834 */
[C---:B------:R-:W-:Y:S04]  /*e320*/  HMMA.16816.F32.BF16 R56, R80.reuse, R88, R56 ;  /* 0x000000585038723c */ /* 0x040fe80000041838 */
[----:B--2---:R-:W-:Y:S04]  /*e330*/  FFMA.FTZ R74, R238, c[0x0][0x2d0], -R96 ;  /* 0x0000b400ee4a7a23 */ /* 0x004fe80000010860 */
[-C--:B------:R-:W-:Y:S01]  /*e340*/  HMMA.16816.F32.BF16 R60, R80, R90.reuse, R60 ;  /* 0x0000005a503c723c */ /* 0x080fe2000004183c */
[----:B------:R1:W2:Y:S07]  /*e350*/  MUFU.EX2 R85, R74 ;  /* 0x0000004a00557308 */ /* 0x0002ae0000000800 */
[----:B------:R-:W-:Y:S08]  /*e360*/  HMMA.16816.F32.BF16 R64, R76, R90, R64 ;  /* 0x0000005a4c40723c */ /* 0x000ff00000041840 */
[-C--:B------:R-:W-:Y:S07]  /*e370*/  HMMA.16816.F32.BF16 R104, R164, R116.reuse, R4 ;  /* 0x00000074a468723c */ /* 0x080fee0000041804 */
[----:B------:R-:W-:Y:S01]  /*e380*/  FADD.FTZ R4, R228, R69 ;  /* 0x00000045e4047221 */ /* 0x000fe20000010000 */
[----:B------:R-:W-:Y:S01]  /*e390*/  MOV R228, R149 ;  /* 0x0000009500e47202 */ /* 0x000fe20000000f00 */
[----:B------:R-:W-:Y:S03]  /*e3a0*/  FADD.FTZ R6, R204, R68 ;  /* 0x00000044cc067221 */ /* 0x000fe60000010000 */
[--C-:B-1----:R-:W-:Y:S01]  /*e3b0*/  FFMA.FTZ R74, R239, c[0x0][0x2d0], -R96.reuse ;  /* 0x0000b400ef4a7a23 */ /* 0x102fe20000010860 */
[----:B--2---:R-:W-:Y:S01]  /*e3c0*/  F2FP.BF16.PACK_AB R160, R85, R168 ;  /* 0x000000a855a0723e */ /* 0x004fe200000010ff */
[----:B------:R-:W-:Y:S02]  /*e3d0*/  FFMA.FTZ R96, R240, c[0x0][0x2d0], -R96 ;  /* 0x0000b400f0607a23 */ /* 0x000fe40000010860 */
[----:B------:R-:W-:Y:S01]  /*e3e0*/  IMAD.MOV.U32 R204, RZ, RZ, R148 ;  /* 0x000000ffffcc7224 */ /* 0x000fe200078e0094 */
[----:B------:R1:W-:Y:S01]  /*e3f0*/  MUFU.EX2 R86, R74 ;  /* 0x0000004a00567308 */ /* 0x0003e20000000800 */
[----:B------:R-:W-:Y:S01]  /*e400*/  FADD.FTZ R4, R123, R4 ;  /* 0x000000047b047221 */ /* 0x000fe20000010000 */
[----:B------:R-:W2:Y:S01]  /*e410*/  LDSM.16.MT88.4 R148, [R210+0x2900] ;  /* 0x00290000d294783b */ /* 0x000ea20000004200 */
[----:B------:R-:W-:Y:S02]  /*e420*/  FADD.FTZ R6, R122, R6 ;  /* 0x000000067a067221 */ /* 0x000fe40000010000 */
[----:B------:R-:W-:Y:S02]  /*e430*/  FADD.FTZ R5, R121, R2 ;  /* 0x0000000279057221 */ /* 0x000fe40000010000 */
[----:B------:R-:W-:Y:S02]  /*e440*/  FADD.FTZ R4, R206, R4 ;  /* 0x00000004ce047221 */ /* 0x000fe40000010000 */
[----:B------:R-:W-:Y:S01]  /*e450*/  FADD.FTZ R2, R202, R6 ;  /* 0x00000006ca027221 */ /* 0x000fe20000010000 */
[----:B------:R-:W3:Y:S01]  /*e460*/  MUFU.EX2 R96, R96 ;  /* 0x0000006000607308 */ /* 0x000ee20000000800 */
[----:B------:R-:W-:Y:S02]  /*e470*/  FADD.FTZ R6, R126, R4 ;  /* 0x000000047e067221 */ /* 0x000fe40000010000 */
[--C-:B-1----:R-:W-:Y:S07]  /*e480*/  FFMA.FTZ R74, R194, c[0x0][0x2d0], -R97.reuse ;  /* 0x0000b400c24a7a23 */ /* 0x102fee0000010861 */
[----:B------:R1:W-:Y:S01]  /*e490*/  MUFU.EX2 R75, R74 ;  /* 0x0000004a004b7308 */ /* 0x0003e20000000800 */
[----:B---3--:R-:W-:Y:S01]  /*e4a0*/  F2FP.BF16.PACK_AB R162, R96, R86 ;  /* 0x0000005660a2723e */ /* 0x008fe200000010ff */
[--C-:B-1----:R-:W-:Y:S08]  /*e4b0*/  FFMA.FTZ R74, R196, c[0x0][0x2d0], -R97.reuse ;  /* 0x0000b400c44a7a23 */ /* 0x102ff00000010861 */
[----:B------:R1:W3:Y:S02]  /*e4c0*/  MUFU.EX2 R84, R74 ;  /* 0x0000004a00547308 */ /* 0x0002e40000000800 */
[--C-:B-1----:R-:W-:Y:S01]  /*e4d0*/  FFMA.FTZ R74, R197, c[0x0][0x2d0], -R97.reuse ;  /* 0x0000b400c54a7a23 */ /* 0x102fe20000010861 */
[----:B---3--:R-:W-:Y:S01]  /*e4e0*/  F2FP.BF16.PACK_AB R161, R84, R75 ;  /* 0x0000004b54a1723e */ /* 0x008fe200000010ff */
[----:B------:R-:W-:Y:S02]  /*e4f0*/  FFMA.FTZ R97, R73, c[0x0][0x2d0], -R97 ;  /* 0x0000b40049617a23 */ /* 0x000fe40000010861 */
[----:B------:R-:W3:Y:S04]  /*e500*/  LDL.LU R73, [R1+0x1c] ;  /* 0x00001c0001497983 */ /* 0x000ee80000300800 */
[----:B------:R-:W-:Y:S10]  /*e510*/  MUFU.EX2 R74, R74 ;  /* 0x0000004a004a7308 */ /* 0x000ff40000000800 */
[----:B------:R-:W1:Y:S02]  /*e520*/  MUFU.EX2 R97, R97 ;  /* 0x0000006100617308 */ /* 0x000e640000000800 */
[----:B-1----:R-:W-:Y:S07]  /*e530*/  F2FP.BF16.PACK_AB R163, R97, R74 ;  /* 0x0000004a61a3723e */ /* 0x002fee00000010ff */
[C---:B------:R-:W-:Y:S08]  /*e540*/  HMMA.16816.F32.BF16 R108, R160.reuse, R116, R8 ;  /* 0x00000074a06c723c */ /* 0x040ff00000041808 */
[-C--:B------:R-:W-:Y:S08]  /*e550*/  HMMA.16816.F32.BF16 R112, R160, R118.reuse, R12 ;  /* 0x00000076a070723c */ /* 0x080ff0000004180c */
[C---:B------:R-:W-:Y:S08]  /*e560*/  HMMA.16816.F32.BF16 R116, R164.reuse, R118, R16 ;  /* 0x00000076a474723c */ /* 0x040ff00000041810 */
[-C--:B------:R-:W-:Y:S04]  /*e570*/  HMMA.16816.F32.BF16 R120, R164, R132.reuse, R20 ;  /* 0x00000084a478723c */ /* 0x080fe80000041814 */
[----:B---3--:R-:W-:Y:S02]  /*e580*/  FFMA.FTZ R8, R0, R73, R200 ;  /* 0x0000004900087223 */ /* 0x008fe400000100c8 */
[----:B------:R-:W-:Y:S02]  /*e590*/  FADD.FTZ R0, R230, R5 ;  /* 0x00000005e6007221 */ /* 0x000fe40000010000 */
[----:B------:R-:W-:Y:S04]  /*e5a0*/  FADD.FTZ R8, R127, R8 ;  /* 0x000000087f087221 */ /* 0x000fe80000010000 */
        /* <DEDUP_REMOVED lines=17> */
[----:B------:R-:W-:Y:S02]  /*e6c0*/  FADD.FTZ R11, R190, R4 ;  /* 0x00000004be0b7221 */ /* 0x000fe40000010000 */
[----:B------:R-:W-:Y:S01]  /*e6d0*/  FADD.FTZ R8, R204, R2 ;  /* 0x00000002cc087221 */ /* 0x000fe20000010000 */
[----:B------:R-:W1:Y:S01]  /*e6e0*/  LDSM.16.MT88.4 R4, [R211+0x2900] ;  /* 0x00290000d304783b */ /* 0x000e620000004200 */
        /* <DEDUP_REMOVED lines=8> */
[-C--:B--2---:R-:W-:Y:S03]  /*e770*/  HMMA.16816.F32.BF16 R136, R164, R148.reuse, R36 ;  /* 0x00000094a488723c */ /* 0x084fe60000041824 */
[----:B------:R-:W-:Y:S02]  /*e780*/  FADD.FTZ R8, R249, R9 ;  /* 0x00000009f9087221 */ /* 0x000fe40000010000 */
[----:B------:R-:W-:Y:S02]  /*e790*/  FADD.FTZ R2, R245, R2 ;  /* 0x00000002f5027221 */ /* 0x000fe40000010000 */
[----:B------:R-:W-:Y:S02]  /*e7a0*/  FADD.FTZ R0, R142, R0 ;  /* 0x000000008e007221 */ /* 0x000fe40000010000 */
[----:B------:R-:W-:Y:S03]  /*e7b0*/  FADD.FTZ R12, R140, R12 ;  /* 0x0000000c8c0c7221 */ /* 0x000fe60000010000 */
[----:B------:R-:W-:Y:S02]  /*e7c0*/  FADD.FTZ R10, R246, R8 ;  /* 0x00000008f60a7221 */ /* 0x000fe40000010000 */
        /* <DEDUP_REMOVED lines=31> */
[----:B------:R-:W-:Y:S02]  /*e9c0*/  FADD.FTZ R9, R157, R0 ;  /* 0x000000009d097221 */ /* 0x000fe40000010000 */
[C---:B------:R-:W-:Y:S04]  /*e9d0*/  HMMA.16816.F32.BF16 R156, R160.reuse, R4, R56 ;  /* 0x00000004a09c723c */ /* 0x040fe80000041838 */
[----:B------:R-:W-:Y:S01]  /*e9e0*/  FADD.FTZ R8, R102, R8 ;  /* 0x0000000866087221 */ /* 0x000fe20000010000 */
[----:B------:R-:W-:Y:S01]  /*e9f0*/  MOV R102, R70 ;  /* 0x0000004600667202 */ /* 0x000fe20000000f00 */
[----:B------:R-:W-:Y:S02]  /*ea00*/  FADD.FTZ R2, R178, R10 ;  /* 0x0000000ab2027221 */ /* 0x000fe40000010000 */
[----:B------:R-:W-:Y:S01]  /*ea10*/  FADD.FTZ R8, R101, R8 ;  /* 0x0000000865087221 */ /* 0x000fe20000010000 */
[-C--:B------:R-:W-:Y:S03]  /*ea20*/  HMMA.16816.F32.BF16 R160, R160, R6.reuse, R60 ;  /* 0x00000006a0a0723c */ /* 0x080fe6000004183c */
[----:B------:R-:W-:Y:S01]  /*ea30*/  FADD.FTZ R4, R100, R8 ;  /* 0x0000000864047221 */ /* 0x000fe20000010000 */
[----:B------:R-:W-:Y:S01]  /*ea40*/  MOV R101, R71 ;  /* 0x0000004700657202 */ /* 0x000fe20000000f00 */
        /* <DEDUP_REMOVED lines=18> */
[----:B------:R1:W-:Y:S01]  /*eb70*/  STL [R1+0x10], R6 ;  /* 0x0000100601007387 */ /* 0x0003e20000100800 */
[----:B------:R-:W-:Y:S02]  /*eb80*/  FADD.FTZ R4, R86, R4 ;  /* 0x0000000456047221 */ /* 0x000fe40000010000 */
[----:B------:R-:W-:Y:S01]  /*eb90*/  FADD.FTZ R0, R74, R2 ;  /* 0x000000024a007221 */ /* 0x000fe20000010000 */
[----:B------:R1:W-:Y:S01]  /*eba0*/  STL [R1+0x14], R5 ;  /* 0x0000140501007387 */ /* 0x0003e20000100800 */
[----:B------:R-:W-:Y:S02]  /*ebb0*/  FADD.FTZ R2, R96, R4 ;  /* 0x0000000460027221 */ /* 0x000fe40000010000 */
[----:B------:R-:W-:Y:S02]  /*ebc0*/  FADD.FTZ R0, R97, R0 ;  /* 0x0000000061007221 */ /* 0x000fe40000010000 */
[----:B------:R-:W-:Y:S01]  /*ebd0*/  IMAD.MOV.U32 R100, RZ, RZ, R72 ;  /* 0x000000ffff647224 */ /* 0x000fe200078e0048 */
[----:B------:R1:W-:Y:S04]  /*ebe0*/  STL [R1+0x18], R2 ;  /* 0x0000180201007387 */ /* 0x0003e80000100800 */
[----:B------:R1:W-:Y:S01]  /*ebf0*/  STL [R1+0x1c], R0 ;  /* 0x00001c0001007387 */ /* 0x0003e20000100800 */
[----:B------:R-:W-:-:S05]  /*ec00*/  @P0 BRA `(.L_x_498) ;  /* 0xffff98e000000947 */ /* 0x000fca000383ffff */
.L_x_481:
[----:B------:R-:W2:Y:S01]  /*ec10*/  S2UR UR6, SR_CTAID.X ;  /* 0x00000000000679c3 */ /* 0x000ea20000002500 */
[----:B------:R-:W-:Y:S01]  /*ec20*/  ULDC.64 UR4, c[0x0][0x2c8] ;  /* 0x0000b20000047ab9 */ /* 0x000fe20000000a00 */
[----:B------:R-:W-:Y:S01]  /*ec30*/  PLOP3.LUT P0, PT, PT, PT, UP1, 0x40, 0x0 ;  /* 0x000000000000781c */ /* 0x000fe20003f0e818 */
[----:B--2---:R-:W-:-:S04]  /*ec40*/  ULEA UR6, UR6, 0x7f, 0x7 ;  /* 0x0000007f06067891 */ /* 0x004fc8000f8e383f */
[----:B------:R-:W-:-:S03]  /*ec50*/  UIMAD.WIDE.U32 UR14, UR6, UR4, URZ ;  /* 0x00000004060e72a5 */ /* 0x000fc6000f8e003f */
[----:B------:R-:W-:Y:S02]  /*ec60*/  ULDC UR4, c[0x0][0x168] ;  /* 0x00005a0000047ab9 */ /* 0x000fe40000000800 */
[----:B------:R-:W-:Y:S02]  /*ec70*/  UIADD3 UR4, -UR4, 0x1, URZ ;  /* 0x0000000104047890 */ /* 0x000fe4000fffe13f */
[----:B------:R-:W-:-:S03]  /*ec80*/  @UP2 USHF.R.U32.HI UR6, URZ, UR5, UR15 ;  /* 0x000000053f062299 */ /* 0x000fc6000801160f */
[----:B------:R-:W-:Y:S02]  /*ec90*/  ULDC UR5, c[0x0][0x1d0] ;  /* 0x0000740000057ab9 */ /* 0x000fe40000000800 */
[----:B------:R-:W-:-:S03]  /*eca0*/  UIADD3 UR5, UR6, UR5, UR4 ;  /* 0x0000000506057290 */ /* 0x000fc6000fffe004 */
[----:B------:R-:W-:Y:S02]  /*ecb0*/  ULDC UR4, c[0x0][0x324] ;  /* 0x0000c90000047ab9 */ /* 0x000fe40000000800 */
[----:B------:R-:W-:-:S06]  /*ecc0*/  UIADD3 UR4, UR5, -UR4, URZ ;  /* 0x8000000405047290 */ /* 0x000fcc000fffe03f */
[----:B-1----:R-:W-:Y:S01]  /*ecd0*/  MOV R2, UR4 ;  /* 0x0000000400027c02 */ /* 0x002fe20008000f00 */
        /* <DEDUP_REMOVED lines=11> */
.L_x_500:
[----:B------:R-:W-:-:S04]  /*ed90*/  MOV R4, c[0x0][0x32c] ;  /* 0x0000cb0000047a02 */ /* 0x000fc80000000f00 */
[----:B------:R-:W-:-:S13]  /*eda0*/  ISETP.NE.AND P0, PT, R4, 0x1, PT ;  /* 0x000000010400780c */ /* 0x000fda0003f05270 */
[----:B------:R-:W-:-:S05]  /*edb0*/  @P0 IMAD.HI.U32 R4, R0, c[0x0][0x330], RZ ;  /* 0x0000cc0000040a27 */ /* 0x000fca00078e00ff */
[----:B------:R-:W-:-:S05]  /*edc0*/  @P0 SHF.R.U32.HI R0, RZ, c[0x0][0x334], R4 ;  /* 0x0000cd00ff000a19 */ /* 0x000fca0000011604 */
.L_x_501:
[----:B------:R-:W-:-:S05]  /*edd0*/  IMAD R0, R0, c[0x0][0x32c], RZ ;  /* 0x0000cb0000007a24 */ /* 0x000fca00078e02ff */
[----:B------:R-:W-:-:S03]  /*ede0*/  IMNMX R2, R2, R0, !PT ;  /* 0x0000000002027217 */ /* 0x000fc60007800200 */
.L_x_499:
[----:B------:R-:W2:Y:S01]  /*edf0*/  LDL R4, [R1] ;  /* 0x0000000001047983 */ /* 0x000ea20000100800 */
[----:B------:R-:W-:-:S05]  /*ee00*/  IADD3 R2, R2, 0x5f, RZ ;  /* 0x0000005f02027810 */ /* 0x000fca0007ffe0ff */
[----:B------:R-:W-:-:S05]  /*ee10*/  IMAD.HI R2, R2, 0x2aaaaaab, RZ ;  /* 0x2aaaaaab02027827 */ /* 0x000fca00078e02ff */
[----:B------:R-:W-:-:S04]  /*ee20*/  SHF.R.U32.HI R0, RZ, 0x1f, R2 ;  /* 0x0000001fff007819 */ /* 0x000fc80000011602 */
[----:B------:R-:W-:-:S04]  /*ee30*/  LEA.HI.SX32 R0, R2, R0, 0x1c ;  /* 0x0000000002007211 */ /* 0x000fc800078fe2ff */
[----:B--2---:R-:W-:-:S04]  /*ee40*/  IMNMX R4, R4, R0, !PT ;  /* 0x0000000004047217 */ /* 0x004fc80007800200 */
[----:B------:R-:W-:Y:S01]  /*ee50*/  ISETP.GE.AND P0, PT, R225, R4, PT ;  /* 0x00000004e100720c */ /* 0x000fe20003f06270 */
[----:B------:R1:W-:-:S12]  /*ee60*/  STL [R1+0x24], R4 ;  /* 0x0000240401007387 */ /* 0x0003d80000100800 */
[----:B------:R-:W-:Y:S05]  /*ee70*/  @!P0 BRA `(.L_x_502) ;  /* 0x00004df000008947 */ /* 0x000fea0003800000 */
[----:B------:R-:W-:Y:S01]  /*ee80*/  MOV R100, R71 ;  /* 0x0000004700647202 */ /* 0x000fe20000000f00 */
[----:B------:R-:W-:Y:S01]  /*ee90*/  IMAD.MOV.U32 R102, RZ, RZ, R3 ;  /* 0x000000ffff667224 */ /* 0x000fe200078e0003 */
[----:B------:R-:W-:Y:S01]  /*eea0*/  MOV R2, R72 ;  /* 0x0000004800027202 */ /* 0x000fe20000000f00 */
[----:B------:R-:W-:Y:S01]  /*eeb0*/  IMAD.MOV.U32 R103, RZ, RZ, R225 ;  /* 0x000000ffff677224 */ /* 0x000fe200078e00e1 */
[----:B------:R-:W-:Y:S02]  /*eec0*/  MOV R101, R70 ;  /* 0x0000004600657202 */ /* 0x000fe40000000f00 */
.L_x_503:
[----:B--2---:R-:W2:Y:S01]  /*eed0*/  LDL R225, [R1] ;  /* 0x0000000001e17983 */ /* 0x004ea20000100800 */
[----:B------:R-:W-:Y:S04]  /*eee0*/  DEPBAR.LE SB0, 0x0 ;  /* 0x000080000000791a */ /* 0x000fe80000000000 */
[----:B------:R-:W-:Y:S08]  /*eef0*/  BAR.SYNC.DEFER_BLOCKING 0x0 ;  /* 0x0000000000007b1d */ /* 0x000ff00000010000 */
[----:B-----5:R-:W-:Y:S08]  /*ef00*/  LDSM.16.M88.4 R96, [R215+0x6100] ;  /* 0x00610000d760783b */ /* 0x020ff00000000200 */
[----:B------:R-:W3:Y:S08]  /*ef10*/  LDSM.16.M88.4 R16, [R208+0x3100] ;  /* 0x00310000d010783b */ /* 0x000ef00000000200 */
[----:B------:R-:W4:Y:S06]  /*ef20*/  LDL.64 R198, [R1+0x40] ;  /* 0x0000400001c67983 */ /* 0x000f2c0000100a00 */
[----:B------:R-:W4:Y:S06]  /*ef30*/  LDL.64 R196, [R1+0x48] ;  /* 0x0000480001c47983 */ /* 0x000f2c0000100a00 */
        /* <DEDUP_REMOVED lines=11> */
[----:B------:R-:W-:Y:S04]  /*eff0*/  STL [R1+0x50], R215 ;  /* 0x000050d701007387 */ /* 0x000fe80000100800 */
[----:B------:R-:W-:Y:S04]  /*f000*/  STL [R1+0x54], R208 ;  /* 0x000054d001007387 */ /* 0x000fe80000100800 */
[----:B------:R-:W-:Y:S04]  /*f010*/  STL [R1+0x58], R219 ;  /* 0x000058db01007387 */ /* 0x000fe80000100800 */
[----:B------:R-:W-:Y:S04]  /*f020*/  STL [R1+0x5c], R218 ;  /* 0x00005cda01007387 */ /* 0x000fe80000100800 */
[----:B------:R-:W-:Y:S04]  /*f030*/  STL [R1+0x60], R224 ;  /* 0x000060e001007387 */ /* 0x000fe80000100800 */
[----:B------:R-:W-:Y:S04]  /*f040*/  STL [R1+0x64], R223 ;  /* 0x000064df01007387 */ /* 0x000fe80000100800 */
[----:B------:R-:W-:Y:S04]  /*f050*/  STL [R1+0x68], R222 ;  /* 0x000068de01007387 */ /* 0x000fe80000100800 */
[----:B------:R-:W-:Y:S04]  /*f060*/  STL [R1+0x6c], R221 ;  /* 0x00006cdd01007387 */ /* 0x000fe80000100800 */
[----:B------:R-:W-:Y:S01]  /*f070*/  STL [R1+0x70], R220 ;  /* 0x000070dc01007387 */ /* 0x000fe20000100800 */
[-C--:B-1-3--:R-:W-:Y:S08]  /*f080*/  HMMA.16816.F32.BF16 R4, R96, R16.reuse, RZ ;  /* 0x000000106004723c */ /* 0x08aff000000418ff */
        /* <DEDUP_REMOVED lines=14> */
[C---:B------:R-:W-:Y:S02]  /*f170*/  HMMA.16816.F32.BF16 R64, R96.reuse, R66, RZ ;  /* 0x000000426040723c */ /* 0x040fe400000418ff */
[----:B--2---:R-:W-:Y:S06]  /*f180*/  ISETP.GT.AND P0, PT, R225, R103, PT ;  /* 0x00000067e100720c */ /* 0x004fec0003f04270 */
[-C--:B------:R-:W-:Y:S07]  /*f190*/  HMMA.16816.F32.BF16 R68, R96, R80.reuse, RZ ;  /* 0x000000506044723c */ /* 0x080fee00000418ff */
[----:B------:R-:W-:Y:S01]  /*f1a0*/  @!P0 SHF.R.S32.HI R0, RZ, 0x1f, R103 ;  /* 0x0000001fff008819 */ /* 0x000fe20000011467 */
[C---:B------:R-:W-:Y:S04]  /*f1b0*/  HMMA.16816.F32.BF16 R72, R92.reuse, R80, RZ ;  /* 0x000000505c48723c */ /* 0x040fe800000418ff */
[----:B------:R-:W-:Y:S04]  /*f1c0*/  @!P0 IMAD R0, R0, c[0x0][0x208], RZ ;  /* 0x0000820000008a24 */ /* 0x000fe800078e02ff */
[-C--:B------:R-:W-:Y:S01]  /*f1d0*/  HMMA.16816.F32.BF16 R76, R92, R82.reuse, RZ ;  /* 0x000000525c4c723c */ /* 0x080fe200000418ff */
[C---:B------:R-:W-:Y:S07]  /*f1e0*/  @!P0 IMAD R0, R103.reuse, c[0x0][0x20c], R0 ;  /* 0x0000830067008a24 */ /* 0x040fee00078e0200 */
[C---:B------:R-:W-:Y:S08]  /*f1f0*/  HMMA.16816.F32.BF16 R80, R96.reuse, R82, RZ ;  /* 0x000000526050723c */ /* 0x040ff000000418ff */
[-C--:B------:R-:W-:Y:S08]  /*f200*/  HMMA.16816.F32.BF16 R84, R96, R168.reuse, RZ ;  /* 0x000000a86054723c */ /* 0x080ff000000418ff */
[C---:B------:R-:W-:Y:S08]  /*f210*/  HMMA.16816.F32.BF16 R88, R92.reuse, R168, RZ ;  /* 0x000000a85c58723c */ /* 0x040ff000000418ff */
[-C--:B------:R-:W-:Y:S08]  /*f220*/  HMMA.16816.F32.BF16 R92, R92, R170.reuse, RZ ;  /* 0x000000aa5c5c723c */ /* 0x080ff000000418ff */
[----:B------:R-:W-:Y:S01]  /*f230*/  HMMA.16816.F32.BF16 R96, R96, R170, RZ ;  /* 0x000000aa6060723c */ /* 0x000fe200000418ff */
[----:B------:R-:W1:Y:S07]  /*f240*/  LDSM.16.M88.4 R168, [R222] ;  /* 0x00000000dea8783b */ /* 0x000e6e0000000200 */
[-C--:B------:R-:W-:Y:S08]  /*f250*/  HMMA.16816.F32.BF16 R4, R172, R176.reuse, R4 ;  /* 0x000000b0ac04723c */ /* 0x080ff00000041804 */
[C---:B------:R-:W-:Y:S07]  /*f260*/  HMMA.16816.F32.BF16 R8, R180.reuse, R176, R8 ;  /* 0x000000b0b408723c */ /* 0x040fee0000041808 */
[----:B------:R-:W-:Y:S01]  /*f270*/  @!P0 IMAD.WIDE.U32 R176, R103, c[0x0][0x208], RZ ;  /* 0x0000820067b08a25 */ /* 0x000fe200078e00ff */
[-C--:B------:R-:W-:Y:S04]  /*f280*/  HMMA.16816.F32.BF16 R12, R180, R178.reuse, R12 ;  /* 0x000000b2b40c723c */ /* 0x080fe8000004180c */
[----:B------:R-:W-:Y:S04]  /*f290*/  @!P0 IADD3 R0, R177, R0, RZ ;  /* 0x00000000b1008210 */ /* 0x000fe80007ffe0ff */
[C---:B------:R-:W-:Y:S04]  /*f2a0*/  HMMA.16816.F32.BF16 R16, R172.reuse, R178, R16 ;  /* 0x000000b2ac10723c */ /* 0x040fe80000041810 */
[----:B------:R-:W-:Y:S04]  /*f2b0*/  @!P0 IMAD R0, R0, 0x60, RZ ;  /* 0x0000006000008824 */ /* 0x000fe800078e02ff */
[-C--:B------:R-:W-:Y:S08]  /*f2c0*/  HMMA.16816.F32.BF16 R20, R172, R184.reuse, R20 ;  /* 0x000000b8ac14723c */ /* 0x080ff00000041814 */
[C---:B------:R-:W-:Y:S07]  /*f2d0*/  HMMA.16816.F32.BF16 R24, R180.reuse, R184, R24 ;  /* 0x000000b8b418723c */ /* 0x040fee0000041818 */
[----:B----4-:R-:W-:Y:S01]  /*f2e0*/  @!P0 MOV R184, R196 ;  /* 0x000000c400b88202 */ /* 0x010fe20000000f00 */
[-C--:B------:R-:W-:Y:S04]  /*f2f0*/  HMMA.16816.F32.BF16 R28, R180, R186.reuse, R28 ;  /* 0x000000bab41c723c */ /* 0x080fe8000004181c */
[----:B------:R-:W-:Y:S04]  /*f300*/  @!P0 MOV R185, R199 ;  /* 0x000000c700b98202 */ /* 0x000fe80000000f00 */
[C---:B------:R-:W-:Y:S04]  /*f310*/  HMMA.16816.F32.BF16 R32, R172.reuse, R186, R32 ;  /* 0x000000baac20723c */ /* 0x040fe80000041820 */
[----:B------:R-:W-:Y:S02]  /*f320*/  @!P0 IMAD.WIDE.U32 R184, R176, 0x60, R184 ;  /* 0x00000060b0b88825 */ /* 0x000fe400078e00b8 */
[----:B------:R-:W2:Y:S02]  /*f330*/  LDSM.16.M88.4 R176, [R221] ;  /* 0x00000000ddb0783b */ /* 0x000ea40000000200 */
[-C--:B------:R-:W-:Y:S04]  /*f340*/  HMMA.16816.F32.BF16 R36, R172, R188.reuse, R36 ;  /* 0x000000bcac24723c */ /* 0x080fe80000041824 */
[C---:B------:R-:W-:Y:S02]  /*f350*/  @!P0 LEA R194, P1, R184.reuse, c[0x0][0x1f8], 0x1 ;  /* 0x00007e00b8c28a11 */ /* 0x040fe400078208ff */
[----:B------:R-:W-:Y:S02]  /*f360*/  @!P0 IADD3 R0, R185, R0, RZ ;  /* 0x00000000b9008210 */ /* 0x000fe40007ffe0ff */
[C---:B------:R-:W-:Y:S04]  /*f370*/  HMMA.16816.F32.BF16 R40, R180.reuse, R188, R40 ;  /* 0x000000bcb428723c */ /* 0x040fe80000041828 */
[----:B------:R-:W-:Y:S02]  /*f380*/  @!P0 LEA.HI.X R195, R184, c[0x0][0x1fc], R0, 0x1, P1 ;  /* 0x00007f00b8c38a11 */ /* 0x000fe400008f0c00 */
[----:B------:R-:W3:Y:S01]  /*f390*/  LDSM.16.M88.4 R184, [R220] ;  /* 0x00000000dcb8783b */ /* 0x000ee20000000200 */
[----:B------:R-:W-:Y:S01]  /*f3a0*/  @!P0 IADD3 R192, P2, R194, UR9, RZ ;  /* 0x00000009c2c08c10 */ /* 0x000fe2000ff5e0ff */
[-C--:B------:R-:W-:Y:S04]  /*f3b0*/  HMMA.16816.F32.BF16 R44, R180, R190.reuse, R44 ;  /* 0x000000beb42c723c */ /* 0x080fe8000004182c */
[----:B------:R-:W-:Y:S02]  /*f3c0*/  @!P0 IADD3.X R193, R195, UR8, RZ, P2, !PT ;  /* 0x00000008c3c18c10 */ /* 0x000fe400097fe4ff */
[----:B------:R-:W-:Y:S01]  /*f3d0*/  @!PT LDS RZ, [RZ] ;  /* 0x00000000fffff984 */ /* 0x000fe20000000800 */
[----:B------:R-:W-:Y:S01]  /*f3e0*/  @!PT LDS RZ, [RZ] ;  /* 0x00000000fffff984 */ /* 0x000fe20000000800 */
[----:B------:R-:W-:Y:S01]  /*f3f0*/  @!PT LDS RZ, [RZ] ;  /* 0x00000000fffff984 */ /* 0x000fe20000000800 */
[----:B------:R4:W-:Y:S02]  /*f400*/  @!P0 LDGSTS.E.BYPASS.LTC128B.128 [R227+0x100], [R194.64], !P6 ;  /* 0x00100000c2e38fae */ /* 0x0009e4000f101d4c */
[C---:B------:R-:W-:Y:S06]  /*f410*/  HMMA.16816.F32.BF16 R48, R172.reuse, R190, R48 ;  /* 0x000000beac30723c */ /* 0x040fec0000041830 */
[----:B------:R2:W-:Y:S01]  /*f420*/  @!P0 LDGSTS.E.BYPASS.LTC128B.128 [R227+0x900], [R192.64], !P6 ;  /* 0x00900000c0e38fae */ /* 0x0005e2000f101d4c */
        /* <DEDUP_REMOVED lines=11> */
[----:B----4-:R-:W-:Y:S02]  /*f4e0*/  @!P0 IADD3 R194, P1, R168, UR9, RZ ;  /* 0x00000009a8c28c10 */ /* 0x010fe4000ff3e0ff */
[C---:B------:R-:W-:Y:S01]  /*f4f0*/  HMMA.16816.F32.BF16 R64, R172.reuse, R170, R64 ;  /* 0x000000aaac40723c */ /* 0x040fe20000041840 */
[----:B------:R4:W-:Y:S03]  /*f500*/  @!P0 LDGSTS.E.BYPASS.LTC128B.128 [R227+0x2100], [R168.64], !P6 ;  /* 0x02100000a8e38fae */ /* 0x0009e6000f101d4c */
[----:B------:R-:W-:Y:S04]  /*f510*/  @!P0 IADD3.X R195, R169, UR8, RZ, P1, !PT ;  /* 0x00000008a9c38c10 */ /* 0x000fe80008ffe4ff */
[-C--:B--2---:R-:W-:Y:S01]  /*f520*/  HMMA.16816.F32.BF16 R68, R172, R176.reuse, R68 ;  /* 0x000000b0ac44723c */ /* 0x084fe20000041844 */
[----:B------:R2:W-:Y:S02]  /*f530*/  @!P0 LDGSTS.E.BYPASS.LTC128B.128 [R227+0x2900], [R194.64], !P6 ;  /* 0x02900000c2e38fae */ /* 0x0005e4000f101d4c */
[C---:B------:R-:W-:Y:S02]  /*f540*/  ISETP.GT.AND P0, PT, R103.reuse, R225, PT ;  /* 0x000000e16700720c */ /* 0x040fe40003f04270 */
[----:B------:R-:W-:Y:S03]  /*f550*/  IADD3 R225, R103, -0x1, RZ ;  /* 0xffffffff67e17810 */ /* 0x000fe60007ffe0ff */
[C---:B------:R-:W-:Y:S01]  /*f560*/  HMMA.16816.F32.BF16 R72, R180.reuse, R176, R72 ;  /* 0x000000b0b448723c */ /* 0x040fe20000041848 */
[----:B------:R-:W-:Y:S07]  /*f570*/  LDSM.16.M88.4 R196, [R214+0x3900] ;  /* 0x00390000d6c4783b */ /* 0x000fee0000000200 */
[-C--:B------:R-:W-:Y:S01]  /*f580*/  HMMA.16816.F32.BF16 R76, R180, R178.reuse, R76 ;  /* 0x000000b2b44c723c */ /* 0x080fe2000004184c */
[----:B-1----:R-:W-:Y:S07]  /*f590*/  LDSM.16.M88.4 R188, [R214+0x3100] ;  /* 0x00310000d6bc783b */ /* 0x002fee0000000200 */
[C---:B------:R-:W-:Y:S01]  /*f5a0*/  HMMA.16816.F32.BF16 R80, R172.reuse, R178, R80 ;  /* 0x000000b2ac50723c */ /* 0x040fe20000041850 */
[----:B----4-:R-:W1:Y:S07]  /*f5b0*/  LDSM.16.M88.4 R168, [R216+0x6100] ;  /* 0x00610000d8a8783b */ /* 0x010e6e0000000200 */
[-C--:B---3--:R-:W-:Y:S01]  /*f5c0*/  HMMA.16816.F32.BF16 R84, R172, R184.reuse, R84 ;  /* 0x000000b8ac54723c */ /* 0x088fe20000041854 */
[----:B--2---:R-:W2:Y:S07]  /*f5d0*/  LDSM.16.M88.4 R192, [R216+0x8100] ;  /* 0x00810000d8c0783b */ /* 0x004eae0000000200 */
[C---:B------:R-:W-:Y:S01]  /*f5e0*/  HMMA.16816.F32.BF16 R88, R180.reuse, R184, R88 ;  /* 0x000000b8b458723c */ /* 0x040fe20000041858 */
[----:B------:R-:W3:Y:S07]  /*f5f0*/  LDSM.16.M88.4 R200, [R214+0x4100] ;  /* 0x00410000d6c8783b */ /* 0x000eee0000000200 */
[-C--:B------:R-:W-:Y:S01]  /*f600*/  HMMA.16816.F32.BF16 R92, R180, R186.reuse, R92 ;  /* 0x000000bab45c723c */ /* 0x080fe2000004185c */
[----:B------:R-:W4:Y:S07]  /*f610*/  LDSM.16.M88.4 R176, [R214+0x4900] ;  /* 0x00490000d6b0783b */ /* 0x000f2e0000000200 */
[----:B------:R-:W-:Y:S01]  /*f620*/  HMMA.16816.F32.BF16 R96, R172, R186, R96 ;  /* 0x000000baac60723c */ /* 0x000fe20000041860 */
[----:B------:R-:W3:Y:S07]  /*f630*/  LDSM.16.M88.4 R180, [R214+0x5100] ;  /* 0x00510000d6b4783b */ /* 0x000eee0000000200 */
[-C--:B-1----:R-:W-:Y:S01]  /*f640*/  HMMA.16816.F32.BF16 R4, R168, R188.reuse, R4 ;  /* 0x000000bca804723c */ /* 0x082fe20000041804 */
[----:B------:R-:W1:Y:S07]  /*f650*/  LDSM.16.M88.4 R204, [R214+0x5900] ;  /* 0x00590000d6cc783b */ /* 0x000e6e0000000200 */
[C---:B--2---:R-:W-:Y:S01]  /*f660*/  HMMA.16816.F32.BF16 R8, R192.reuse, R188, R8 ;  /* 0x000000bcc008723c */ /* 0x044fe20000041808 */
[----:B------:R-:W-:Y:S07]  /*f670*/  LDSM.16.M88.4 R172, [R217+0x6100] ;  /* 0x00610000d9ac783b */ /* 0x000fee0000000200 */
[-C--:B------:R-:W-:Y:S01]  /*f680*/  HMMA.16816.F32.BF16 R12, R192, R190.reuse, R12 ;  /* 0x000000bec00c723c */ /* 0x080fe2000004180c */
[----:B------:R-:W2:Y:S07]  /*f690*/  LDSM.16.M88.4 R184, [R213] ;  /* 0x00000000d5b8783b */ /* 0x000eae0000000200 */
[C---:B------:R-:W-:Y:S01]  /*f6a0*/  HMMA.16816.F32.BF16 R16, R168.reuse, R190, R16 ;  /* 0x000000bea810723c */ /* 0x040fe20000041810 */
[----:B------:R-:W1:Y:S07]  /*f6b0*/  LDSM.16.M88.4 R188, [R217+0x8100] ;  /* 0x00810000d9bc783b */ /* 0x000e6e0000000200 */
[-C--:B------:R-:W-:Y:S01]  /*f6c0*/  HMMA.16816.F32.BF16 R20, R168, R196.reuse, R20 ;  /* 0x000000c4a814723c */ /* 0x080fe20000041814 */
[----:B------:R-:W0:Y:S07]  /*f6d0*/  LDGDEPBAR ;  /* 0x00000000000079af */ /* 0x000e2e0000000000 */
        /* <DEDUP_REMOVED lines=45> */
[----:B------:R1:W2:Y:S01]  /*f9b0*/  MUFU.TANH R170, R7 ;  /* 0x0000000700aa7308 */ /* 0x0002a20000002400 */
[----:B---3--:R-:W-:Y:S09]  /*f9c0*/  FMNMX.FTZ R0, R168, R0, !PT ;  /* 0x00000000a8007209 */ /* 0x008ff20007810000 */
[----:B------:R-:W-:Y:S10]  /*f9d0*/  MUFU.TANH R179, R14 ;  /* 0x0000000e00b37308 */ /* 0x000ff40000002400 */
[----:B------:R-:W3:Y:S01]  /*f9e0*/  MUFU.TANH R177, R8 ;  /* 0x0000000800b17308 */ /* 0x000ee20000002400 */
[----:B-1----:R-:W1:Y:S01]  /*f9f0*/  LDSM.16.M88.4 R4, [R213+0x800] ;  /* 0x00080000d504783b */ /* 0x002e620000000200 */
[----:B--2---:R-:W-:Y:S08]  /*fa00*/  FMNMX.FTZ R3, R170, R3, !PT ;  /* 0x00000003aa037209 */ /* 0x004ff00007810000 */
[----:B------:R-:W-:Y:S10]  /*fa10*/  MUFU.TANH R171, R9 ;  /* 0x0000000900ab7308 */ /* 0x000ff40000002400 */
[----:B------:R-:W-:Y:S10]  /*fa20*/  MUFU.TANH R178, R10 ;  /* 0x0000000a00b27308 */ /* 0x000ff40000002400 */
[----:B------:R2:W-:Y:S10]  /*fa30*/  MUFU.TANH R181, R11 ;  /* 0x0000000b00b57308 */ /* 0x0005f40000002400 */
[----:B------:R-:W4:Y:S01]  /*fa40*/  MUFU.TANH R16, R16 ;  /* 0x0000001000107308 */ /* 0x000f220000002400 */
[-C--:B-1----:R-:W-:Y:S09]  /*fa50*/  HMMA.16816.F32.BF16 R20, R172, R4.reuse, R20 ;  /* 0x00000004ac14723c */ /* 0x082ff20000041814 */
[----:B------:R-:W1:Y:S01]  /*fa60*/  MUFU.TANH R18, R18 ;  /* 0x0000001200127308 */ /* 0x000e620000002400 */
[C---:B------:R-:W-:Y:S01]  /*fa70*/  HMMA.16816.F32.BF16 R24, R188.reuse, R4, R24 ;  /* 0x00000004bc18723c */ /* 0x040fe20000041818 */
[----:B--2---:R-:W2:Y:S08]  /*fa80*/  LDSM.16.M88.4 R8, [R213+0x1000] ;  /* 0x00100000d508783b */ /* 0x004eb00000000200 */
        /* <DEDUP_REMOVED lines=9> */
[----:B------:R-:W-:Y:S01]  /*fb20*/  MUFU.TANH R12, R12 ;  /* 0x0000000c000c7308 */ /* 0x000fe20000002400 */
[----:B------:R-:W-:Y:S02]  /*fb30*/  FMUL.FTZ R26, R26, c[0x0][0x320] ;  /* 0x0000c8001a1a7a20 */ /* 0x000fe40000410000 */
[----:B------:R-:W-:Y:S02]  /*fb40*/  FMUL.FTZ R27, R27, c[0x0][0x320] ;  /* 0x0000c8001b1b7a20 */ /* 0x000fe40000410000 */
[----:B------:R-:W-:Y:S02]  /*fb50*/  FMUL.FTZ R30, R30, c[0x0][0x320] ;  /* 0x0000c8001e1e7a20 */ /* 0x000fe40000410000 */
[----:B------:R-:W-:Y:S02]  /*fb60*/  FMUL.FTZ R31, R31, c[0x0][0x320] ;  /* 0x0000c8001f1f7a20 */ /* 0x000fe40000410000 */
[----:B------:R-:W-:Y:S01]  /*fb70*/  FMUL.FTZ R29, R29, c[0x0][0x320] ;  /* 0x0000c8001d1d7a20 */ /* 0x000fe20000410000 */
[----:B------:R-:W1:Y:S01]  /*fb80*/  MUFU.TANH R20, R20 ;  /* 0x0000001400147308 */ /* 0x000e620000002400 */
[----:B------:R-:W-:Y:S02]  /*fb90*/  FMUL.FTZ R24, R24, c[0x0][0x320] ;  /* 0x0000c80018187a20 */ /* 0x000fe40000410000 */
[----:B------:R-:W-:Y:S01]  /*fba0*/  FMUL.FTZ R34, R34, c[0x0][0x320] ;  /* 0x0000c80022227a20 */ /* 0x000fe20000410000 */
[-C--:B--2---:R-:W-:Y:S03]  /*fbb0*/  HMMA.16816.F32.BF16 R36, R172, R8.reuse, R36 ;  /* 0x00000008ac24723c */ /* 0x084fe60000041824 */
[----:B------:R-:W-:Y:S02]  /*fbc0*/  FMUL.FTZ R33, R33, c[0x0][0x320] ;  /* 0x0000c80021217a20 */ /* 0x000fe40000410000 */
[----:B------:R-:W-:Y:S01]  /*fbd0*/  FMUL.FTZ R35, R35, c[0x0][0x320] ;  /* 0x0000c80023237a20 */ /* 0x000fe20000410000 */
[----:B------:R-:W2:Y:S01]  /*fbe0*/  MUFU.TANH R15, R22 ;  /* 0x00000016000f7308 */ /* 0x000ea20000002400 */
        /* <DEDUP_REMOVED lines=13> */
[----:B------:R1:W1:Y:S01]  /*fcc0*/  MUFU.TANH R14, R23 ;  /* 0x00000017000e7308 */ /* 0x0002620000002400 */
[----:B------:R-:W-:Y:S02]  /*fcd0*/  FMUL.FTZ R37, R37, c[0x0][0x320] ;  /* 0x0000c80025257a20 */ /* 0x000fe40000410000 */
[----:B------:R-:W-:Y:S02]  /*fce0*/  FMUL.FTZ R40, R40, c[0x0][0x320] ;  /* 0x0000c80028287a20 */ /* 0x000fe40000410000 */
[C---:B------:R-:W-:Y:S04]  /*fcf0*/  HMMA.16816.F32.BF16 R56, R188.reuse, R4, R56 ;  /* 0x00000004bc38723c */ /* 0x040fe80000041838 */
[----:B------:R-:W-:Y:S01]  /*fd00*/  FMUL.FTZ R44, R44, c[0x0][0x320] ;  /* 0x0000c8002c2c7a20 */ /* 0x000fe20000410000 */
[----:B------:R-:W3:Y:S01]  /*fd10*/  MUFU.TANH R32, R32 ;  /* 0x0000002000207308 */ /* 0x000ee20000002400 */
[----:B------:R-:W-:Y:S02]  /*fd20*/  FMUL.FTZ R42, R42, c[0x0][0x320] ;  /* 0x0000c8002a2a7a20 */ /* 0x000fe40000410000 */
[-C--:B------:R-:W-:Y:S04]  /*fd30*/  HMMA.16816.F32.BF16 R60, R188, R6.reuse, R60 ;  /* 0x00000006bc3c723c */ /* 0x080fe8000004183c */
[----:B------:R-:W-:Y:S02]  /*fd40*/  FMUL.FTZ R48, R48, c[0x0][0x320] ;  /* 0x0000c80030307a20 */ /* 0x000fe40000410000 */
[----:B------:R-:W-:Y:S01]  /*fd50*/  FMUL.FTZ R50, R50, c[0x0][0x320] ;  /* 0x0000c80032327a20 */ /* 0x000fe20000410000 */
[----:B------:R-:W3:Y:S01]  /*fd60*/  MUFU.TANH R34, R34 ;  /* 0x0000002200227308 */ /* 0x000ee20000002400 */
[C---:B------:R-:W-:Y:S01]  /*fd70*/  HMMA.16816.F32.BF16 R64, R172.reuse, R6, R64 ;  /* 0x00000006ac40723c */ /* 0x040fe20000041840 */
[----:B------:R-:W3:Y:S01]  /*fd80*/  LDSM.16.M88.4 R4, [R213+0x2800] ;  /* 0x00280000d504783b */ /* 0x000ee20000000200 */
[----:B------:R-:W-:Y:S04]  /*fd90*/  DEPBAR.LE SB0, 0x0 ;  /* 0x000080000000791a */ /* 0x000fe80000000000 */
[----:B------:R-:W-:Y:S02]  /*fda0*/  FMUL.FTZ R54, R54, c[0x0][0x320] ;  /* 0x0000c80036367a20 */ /* 0x000fe40000410000 */
[----:B------:R-:W-:Y:S01]  /*fdb0*/  FMUL.FTZ R55, R55, c[0x0][0x320] ;  /* 0x0000c80037377a20 */ /* 0x000fe20000410000 */
[----:B------:R-:W3:Y:S01]  /*fdc0*/  MUFU.TANH R33, R33 ;  /* 0x0000002100217308 */ /* 0x000ee20000002400 */
[-C--:B--2---:R-:W-:Y:S01]  /*fdd0*/  HMMA.16816.F32.BF16 R68, R172, R8.reuse, R68 ;  /* 0x00000008ac44723c */ /* 0x084fe20000041844 */
[----:B-1----:R-:W2:Y:S04]  /*fde0*/  LDL.64 R22, [R1+0x38] ;  /* 0x0000380001167983 */ /* 0x002ea80000100a00 */
[----:B------:R-:W-:Y:S02]  /*fdf0*/  FMUL.FTZ R52, R52, c[0x0][0x320] ;  /* 0x0000c80034347a20 */ /* 0x000fe40000410000 */
[----:B------:R-:W-:Y:S01]  /*fe00*/  FMUL.FTZ R53, R53, c[0x0][0x320] ;  /* 0x0000c80035357a20 */ /* 0x000fe20000410000 */
[C---:B------:R-:W-:Y:S01]  /*fe10*/  HMMA.16816.F32.BF16 R72, R188.reuse, R8, R72 ;  /* 0x00000008bc48723c */ /* 0x040fe20000041848 */
[----:B------:R-:W1:Y:S01]  /*fe20*/  MUFU.TANH R35, R35 ;  /* 0x0000002300237308 */ /* 0x000e620000002400 */
[----:B------:R-:W-:Y:S02]  /*fe30*/  BAR.SYNC.DEFER_BLOCKING 0x0 ;  /* 0x0000000000007b1d */ /* 0x000fe40000010000 */
[----:B------:R-:W-:Y:S02]  /*fe40*/  FMUL.FTZ R61, R61, c[0x0][0x320] ;  /* 0x0000c8003d3d7a20 */ /* 0x000fe40000410000 */
[----:B------:R-:W-:Y:S02]  /*fe50*/  FMUL.FTZ R62, R62, c[0x0][0x320] ;  /* 0x0000c8003e3e7a20 */ /* 0x000fe40000410000 */
[-C--:B------:R-:W-:Y:S03]  /*fe60*/  HMMA.16816.F32.BF16 R76, R188, R10.reuse, R76 ;  /* 0x0000000abc4c723c */ /* 0x080fe6000004184c */
[----:B------:R-:W1:Y:S01]  /*fe70*/  MUFU.TANH R194, R36 ;  /* 0x0000002400c27308 */ /* 0x000e620000002400 */
[----:B------:R-:W-:Y:S02]  /*fe80*/  FMUL.FTZ R63, R63, c[0x0][0x320] ;  /* 0x0000c8003f3f7a20 */ /* 0x000fe40000410000 */
[----:B------:R-:W-:Y:S02]  /*fe90*/  FMUL.FTZ R51, R51, c[0x0][0x320] ;  /* 0x0000c80033337a20 */ /* 0x000fe40000410000 */
[C---:B------:R-:W-:Y:S04]  /*fea0*/  HMMA.16816.F32.BF16 R80, R172.reuse, R10, R80 ;  /* 0x0000000aac50723c */ /* 0x040fe80000041850 */
[----:B------:R-:W-:Y:S01]  /*feb0*/  FMUL.FTZ R68, R68, c[0x0][0x320] ;  /* 0x0000c80044447a20 */ /* 0x000fe20000410000 */
[----:B------:R-:W1:Y:S01]  /*fec0*/  MUFU.TANH R200, R38 ;  /* 0x0000002600c87308 */ /* 0x000e620000002400 */
[----:B------:R-:W-:Y:S02]  /*fed0*/  FMUL.FTZ R71, R71, c[0x0][0x320] ;  /* 0x0000c80047477a20 */ /* 0x000fe40000410000 */
[-C--:B---3--:R-:W-:Y:S04]  /*fee0*/  HMMA.16816.F32.BF16 R84, R172, R4.reuse, R84 ;  /* 0x00000004ac54723c */ /* 0x088fe80000041854 */
[----:B------:R-:W-:Y:S02]  /*fef0*/  FMUL.FTZ R72, R72, c[0x0][0x320] ;  /* 0x0000c80048487a20 */ /* 0x000fe40000410000 */
[----:B------:R-:W-:Y:S01]  /*ff00*/  FMUL.FTZ R74, R74, c[0x0][0x320] ;  /* 0x0000c8004a4a7a20 */ /* 0x000fe20000410000 */
[----:B------:R-:W-:Y:S01]  /*ff10*/  MUFU.TANH R201, R39 ;  /* 0x0000002700c97308 */ /* 0x000fe20000002400 */
[C---:B------:R-:W-:Y:S04]  /*ff20*/  HMMA.16816.F32.BF16 R88, R188.reuse, R4, R88 ;  /* 0x00000004bc58723c */ /* 0x040fe80000041858 */
[----:B------:R-:W-:Y:S02]  /*ff30*/  FMUL.FTZ R73, R73, c[0x0][0x320] ;  /* 0x0000c80049497a20 */ /* 0x000fe40000410000 */
[----:B------:R-:W-:Y:S01]  /*ff40*/  FMUL.FTZ R75, R75, c[0x0][0x320] ;  /* 0x0000c8004b4b7a20 */ /* 0x000fe20000410000 */
[----:B------:R-:W-:Y:S01]  /*ff50*/  FMNMX.FTZ R5, R177, R101, !PT ;  /* 0x00000065b1057209 */ /* 0x000fe20007810000 */
[-C--:B------:R-:W-:Y:S01]  /*ff60*/  HMMA.16816.F32.BF16 R92, R188, R6.reuse, R92 ;  /* 0x00000006bc5c723c */ /* 0x080fe2000004185c */
[----:B------:R-:W-:Y:S03]  /*ff70*/  MUFU.TANH R230, R72 ;  /* 0x0000004800e67308 */ /* 0x000fe60000002400 */
[----:B----4-:R-:W-:Y:S01]  /*ff80*/  FMNMX.FTZ R4, R16, R0, !PT ;  /* 0x0000000010047209 */ /* 0x010fe20007810000 */
[----:B------:R-:W-:Y:S01]  /*ff90*/  FMUL.FTZ R82, R82, c[0x0][0x320] ;  /* 0x0000c80052527a20 */ /* 0x000fe20000410000 */
[----:B------:R-:W-:Y:S01]  /*ffa0*/  FMNMX.FTZ R0, R18, R3, !PT ;  /* 0x0000000312007209 */ /* 0x000fe20007810000 */
[----:B------:R-:W-:Y:S01]  /*ffb0*/  FMUL.FTZ R83, R83, c[0x0][0x320] ;  /* 0x0000c80053537a20 */ /* 0x000fe20000410000 */
[----:B------:R-:W-:Y:S01]  /*ffc0*/  FMNMX.FTZ R4, R17, R4, !PT ;  /* 0x0000000411047209 */ /* 0x000fe20007810000 */
[----:B------:R-:W-:Y:S01]  /*ffd0*/  FMUL.FTZ R80, R80, c[0x0][0x320] ;  /* 0x0000c80050507a20 */ /* 0x000fe20000410000 */
[----:B------:R-:W-:Y:S01]  /*ffe0*/  HMMA.16816.F32.BF16 R96, R172, R6, R96 ;  /* 0x00000006ac60723c */ /* 0x000fe20000041860 */
[----:B------:R3:W4:Y:S03]  /*fff0*/  MUFU.TANH R195, R37 ;  /* 0x0000002500c37308 */ /* 0x0007260000002400 */
[----:B------:R-:W-:Y:S01]  /*10000*/  FMNMX.FTZ R3, R171, R5, !PT ;  /* 0x00000005ab037209 */ /* 0x000fe20007810000 */
[----:B------:R-:W-:Y:S01]  /*10010*/  FMUL.FTZ R86, R86, c[0x0][0x320] ;  /* 0x0000c80056567a20 */ /* 0x000fe20000410000 */
[----:B------:R-:W-:Y:S01]  /*10020*/  FMNMX.FTZ R0, R19, R0, !PT ;  /* 0x0000000013007209 */ /* 0x000fe20007810000 */
[----:B------:R-:W-:Y:S01]  /*10030*/  FMUL.FTZ R81, R81, c[0x0][0x320] ;  /* 0x0000c80051517a20 */ /* 0x000fe20000410000 */
[----:B------:R-:W-:Y:S01]  /*10040*/  FMNMX.FTZ R4, R20, R4, !PT ;  /* 0x0000000414047209 */ /* 0x000fe20007810000 */
[----:B------:R-:W-:Y:S02]  /*10050*/  FMUL.FTZ R84, R84, c[0x0][0x320] ;  /* 0x0000c80054547a20 */ /* 0x000fe40000410000 */
[----:B------:R-:W4:Y:S01]  /*10060*/  MUFU.TANH R198, R50 ;  /* 0x0000003200c67308 */ /* 0x000f220000002400 */
        /* <DEDUP_REMOVED lines=9> */
[----:B------:R-:W4:Y:S01]  /*10100*/  MUFU.TANH R182, R48 ;  /* 0x0000003000b67308 */ /* 0x000f220000002400 */
[----:B------:R-:W-:Y:S01]  /*10110*/  FMUL.FTZ R49, R49, c[0x0][0x320] ;  /* 0x0000c80031317a20 */ /* 0x000fe20000410000 */
[----:B------:R-:W-:Y:S01]  /*10120*/  FMNMX.FTZ R0, R32, R4, !PT ;  /* 0x0000000420007209 */ /* 0x000fe20007810000 */
[----:B------:R-:W-:Y:S01]  /*10130*/  FMUL.FTZ R93, R93, c[0x0][0x320] ;  /* 0x0000c8005d5d7a20 */ /* 0x000fe20000410000 */
[----:B---3--:R-:W3:Y:S01]  /*10140*/  LDL.64 R36, [R1+0x30] ;  /* 0x0000300001247983 */ /* 0x008ee20000100a00 */
[----:B------:R-:W-:Y:S01]  /*10150*/  FMUL.FTZ R90, R90, c[0x0][0x320] ;  /* 0x0000c8005a5a7a20 */ /* 0x000fe20000410000 */
[----:B------:R-:W-:Y:S01]  /*10160*/  FMNMX.FTZ R3, R34, R3, !PT ;  /* 0x0000000322037209 */ /* 0x000fe20007810000 */
[----:B------:R-:W-:Y:S01]  /*10170*/  FMUL.FTZ R91, R91, c[0x0][0x320] ;  /* 0x0000c8005b5b7a20 */ /* 0x000fe20000410000 */
[----:B------:R-:W-:Y:S01]  /*10180*/  FMNMX.FTZ R0, R33, R0, !PT ;  /* 0x0000000021007209 */ /* 0x000fe20007810000 */
[----:B------:R-:W-:Y:S01]  /*10190*/  FMUL.FTZ R99, R99, c[0x0][0x320] ;  /* 0x0000c80063637a20 */ /* 0x000fe20000410000 */
[----:B------:R-:W4:Y:S01]  /*101a0*/  MUFU.TANH R199, R51 ;  /* 0x0000003300c77308 */ /* 0x000f220000002400 */
[----:B-1----:R-:W-:Y:S01]  /*101b0*/  FMNMX.FTZ R3, R35, R3, !PT ;  /* 0x0000000323037209 */ /* 0x002fe20007810000 */
[----:B------:R-:W-:Y:S01]  /*101c0*/  FMUL.FTZ R92, R92, c[0x0][0x320] ;  /* 0x0000c8005c5c7a20 */ /* 0x000fe20000410000 */
[----:B------:R-:W-:Y:S01]  /*101d0*/  FMNMX.FTZ R72, R194, R0, !PT ;  /* 0x00000000c2487209 */ /* 0x000fe20007810000 */
[----:B------:R-:W-:Y:S01]  /*101e0*/  FMUL.FTZ R64, R64, c[0x0][0x320] ;  /* 0x0000c80040407a20 */ /* 0x000fe20000410000 */
[----:B------:R-:W-:Y:S01]  /*101f0*/  FMNMX.FTZ R0, R200, R3, !PT ;  /* 0x00000003c8007209 */ /* 0x000fe20007810000 */
[----:B------:R-:W-:Y:S01]  /*10200*/  FMUL.FTZ R69, R69, c[0x0][0x320] ;  /* 0x0000c80045457a20 */ /* 0x000fe20000410000 */
[----:B----4-:R-:W-:Y:S01]  /*10210*/  FMNMX.FTZ R72, R195, R72, !PT ;  /* 0x00000048c3487209 */ /* 0x010fe20007810000 */
[----:B------:R-:W-:Y:S01]  /*10220*/  FMUL.FTZ R96, R96, c[0x0][0x320] ;  /* 0x0000c80060607a20 */ /* 0x000fe20000410000 */
[----:B------:R-:W-:Y:S01]  /*10230*/  FMNMX.FTZ R0, R201, R0, !PT ;  /* 0x00000000c9007209 */ /* 0x000fe20007810000 */
[----:B------:R-:W1:Y:S01]  /*10240*/  MUFU.TANH R192, R49 ;  /* 0x0000003100c07308 */ /* 0x000e620000002400 */
[----:B------:R-:W-:Y:S02]  /*10250*/  FMUL.FTZ R97, R97, c[0x0][0x320] ;  /* 0x0000c80061617a20 */ /* 0x000fe40000410000 */
[----:B------:R-:W-:Y:S01]  /*10260*/  FMUL.FTZ R57, R57, c[0x0][0x320] ;  /* 0x0000c80039397a20 */ /* 0x000fe20000410000 */
[----:B------:R-:W-:Y:S01]  /*10270*/  FMNMX.FTZ R0, R198, R0, !PT ;  /* 0x00000000c6007209 */ /* 0x000fe20007810000 */
[----:B------:R-:W-:Y:S01]  /*10280*/  FMUL.FTZ R60, R60, c[0x0][0x320] ;  /* 0x0000c8003c3c7a20 */ /* 0x000fe20000410000 */
[----:B------:R-:W-:Y:S01]  /*10290*/  FMNMX.FTZ R72, R182, R72, !PT ;  /* 0x00000048b6487209 */ /* 0x000fe20007810000 */
[----:B------:R-:W-:Y:S02]  /*102a0*/  FMUL.FTZ R59, R59, c[0x0][0x320] ;  /* 0x0000c8003b3b7a20 */ /* 0x000fe40000410000 */
[----:B------:R-:W-:Y:S01]  /*102b0*/  FMUL.FTZ R66, R66, c[0x0][0x320] ;  /* 0x0000c80042427a20 */ /* 0x000fe20000410000 */
[----:B------:R-:W4:Y:S01]  /*102c0*/  MUFU.TANH R207, R54 ;  /* 0x0000003600cf7308 */ /* 0x000f220000002400 */
[----:B------:R-:W-:Y:S02]  /*102d0*/  FMUL.FTZ R43, R43, c[0x0][0x320] ;  /* 0x0000c8002b2b7a20 */ /* 0x000fe40000410000 */
[----:B------:R-:W-:Y:S01]  /*102e0*/  FMUL.FTZ R67, R67, c[0x0][0x320] ;  /* 0x0000c80043437a20 */ /* 0x000fe20000410000 */
[----:B------:R-:W-:Y:S01]  /*102f0*/  FMNMX.FTZ R0, R199, R0, !PT ;  /* 0x00000000c7007209 */ /* 0x000fe20007810000 */
[----:B------:R-:W-:Y:S02]  /*10300*/  FMUL.FTZ R65, R65, c[0x0][0x320] ;  /* 0x0000c80041417a20 */ /* 0x000fe40000410000 */
[----:B------:R-:W-:Y:S02]  /*10310*/  FMUL.FTZ R70, R70, c[0x0][0x320] ;  /* 0x0000c80046467a20 */ /* 0x000fe40000410000 */
[----:B------:R-:W-:Y:S01]  /*10320*/  FMUL.FTZ R98, R98, c[0x0][0x320] ;  /* 0x0000c80062627a20 */ /* 0x000fe20000410000 */
[----:B------:R-:W4:Y:S01]  /*10330*/  MUFU.TANH R51, R52 ;  /* 0x0000003400337308 */ /* 0x000f220000002400 */
[----:B------:R-:W-:Y:S02]  /*10340*/  FMUL.FTZ R41, R41, c[0x0][0x320] ;  /* 0x0000c80029297a20 */ /* 0x000fe40000410000 */
[----:B------:R-:W-:Y:S01]  /*10350*/  FMUL.FTZ R56, R56, c[0x0][0x320] ;  /* 0x0000c80038387a20 */ /* 0x000fe20000410000 */
[----:B-1----:R-:W-:Y:S01]  /*10360*/  FMNMX.FTZ R72, R192, R72, !PT ;  /* 0x00000048c0487209 */ /* 0x002fe20007810000 */
[----:B------:R-:W-:Y:S02]  /*10370*/  FMUL.FTZ R46, R46, c[0x0][0x320] ;  /* 0x0000c8002e2e7a20 */ /* 0x000fe40000410000 */
[----:B------:R-:W-:Y:S02]  /*10380*/  FMUL.FTZ R58, R58, c[0x0][0x320] ;  /* 0x0000c8003a3a7a20 */ /* 0x000fe40000410000 */
[----:B------:R-:W-:Y:S01]  /*10390*/  FMUL.FTZ R76, R76, c[0x0][0x320] ;  /* 0x0000c8004c4c7a20 */ /* 0x000fe20000410000 */
[----:B------:R-:W-:Y:S01]  /*103a0*/  MUFU.TANH R205, R44 ;  /* 0x0000002c00cd7308 */ /* 0x000fe20000002400 */
[----:B------:R-:W-:Y:S02]  /*103b0*/  FMUL.FTZ R77, R77, c[0x0][0x320] ;  /* 0x0000c8004d4d7a20 */ /* 0x000fe40000410000 */
[----:B------:R-:W-:Y:S01]  /*103c0*/  FMUL.FTZ R78, R78, c[0x0][0x320] ;  /* 0x0000c8004e4e7a20 */ /* 0x000fe20000410000 */
[----:B----4-:R-:W-:Y:S01]  /*103d0*/  FMNMX.FTZ R0, R207, R0, !PT ;  /* 0x00000000cf007209 */ /* 0x010fe20007810000 */
[----:B------:R-:W-:Y:S02]  /*103e0*/  FMUL.FTZ R79, R79, c[0x0][0x320] ;  /* 0x0000c8004f4f7a20 */ /* 0x000fe40000410000 */
[----:B------:R-:W-:Y:S02]  /*103f0*/  FMUL.FTZ R45, R45, c[0x0][0x320] ;  /* 0x0000c8002d2d7a20 */ /* 0x000fe40000410000 */
[----:B------:R-:W-:Y:S01]  /*10400*/  FMUL.FTZ R47, R47, c[0x0][0x320] ;  /* 0x0000c8002f2f7a20 */ /* 0x000fe20000410000 */
[----:B------:R-:W1:Y:S01]  /*10410*/  MUFU.TANH R44, R55 ;  /* 0x00000037002c7308 */ /* 0x000e620000002400 */
[----:B------:R-:W-:Y:S09]  /*10420*/  FMNMX.FTZ R72, R51, R72, !PT ;  /* 0x0000004833487209 */ /* 0x000ff20007810000 */
[----:B------:R-:W4:Y:S10]  /*10430*/  MUFU.TANH R24, R24 ;  /* 0x0000001800187308 */ /* 0x000f340000002400 */
[----:B------:R-:W4:Y:S01]  /*10440*/  MUFU.TANH R233, R53 ;  /* 0x0000003500e97308 */ /* 0x000f220000002400 */
[----:B-1----:R-:W-:Y:S09]  /*10450*/  FMNMX.FTZ R0, R44, R0, !PT ;  /* 0x000000002c007209 */ /* 0x002ff20007810000 */
[----:B------:R-:W1:Y:S01]  /*10460*/  MUFU.TANH R231, R66 ;  /* 0x0000004200e77308 */ /* 0x000e620000002400 */
[----:B----4-:R-:W-:Y:S09]  /*10470*/  FMNMX.FTZ R4, R24, R5, !PT ;  /* 0x0000000518047209 */ /* 0x010ff20007810000 */
[----:B------:R-:W4:Y:S01]  /*10480*/  MUFU.TANH R25, R25 ;  /* 0x0000001900197308 */ /* 0x000f220000002400 */
[----:B------:R-:W-:Y:S09]  /*10490*/  FMNMX.FTZ R72, R233, R72, !PT ;  /* 0x00000048e9487209 */ /* 0x000ff20007810000 */
[----:B------:R-:W4:Y:S01]  /*104a0*/  MUFU.TANH R251, R64 ;  /* 0x0000004000fb7308 */ /* 0x000f220000002400 */
[----:B-1----:R-:W-:Y:S09]  /*104b0*/  FMNMX.FTZ R0, R231, R0, !PT ;  /* 0x00000000e7007209 */ /* 0x002ff20007810000 */
[----:B------:R-:W-:Y:S01]  /*104c0*/  MUFU.TANH R226, R40 ;  /* 0x0000002800e27308 */ /* 0x000fe20000002400 */
[----:B----4-:R-:W-:Y:S09]  /*104d0*/  FMNMX.FTZ R4, R25, R4, !PT ;  /* 0x0000000419047209 */ /* 0x010ff20007810000 */
[----:B------:R-:W-:Y:S01]  /*104e0*/  MUFU.TANH R40, R42 ;  /* 0x0000002a00287308 */ /* 0x000fe20000002400 */
[----:B------:R-:W-:Y:S09]  /*104f0*/  FMNMX.FTZ R72, R251, R72, !PT ;  /* 0x00000048fb487209 */ /* 0x000ff20007810000 */
[----:B------:R-:W-:Y:S10]  /*10500*/  MUFU.TANH R42, R43 ;  /* 0x0000002b002a7308 */ /* 0x000ff40000002400 */
[----:B------:R-:W1:Y:S10]  /*10510*/  MUFU.TANH R43, R67 ;  /* 0x00000043002b7308 */ /* 0x000e740000002400 */
[----:B------:R-:W4:Y:S10]  /*10520*/  MUFU.TANH R28, R28 ;  /* 0x0000001c001c7308 */ /* 0x000f340000002400 */
[----:B------:R-:W4:Y:S01]  /*10530*/  MUFU.TANH R252, R65 ;  /* 0x0000004100fc7308 */ /* 0x000f220000002400 */
[----:B-1----:R-:W-:Y:S09]  /*10540*/  FMNMX.FTZ R0, R43, R0, !PT ;  /* 0x000000002b007209 */ /* 0x002ff20007810000 */
[----:B------:R-:W1:Y:S01]  /*10550*/  MUFU.TANH R203, R70 ;  /* 0x0000004600cb7308 */ /* 0x000e620000002400 */
[----:B----4-:R-:W-:Y:S09]  /*10560*/  FMNMX.FTZ R4, R28, R4, !PT ;  /* 0x000000041c047209 */ /* 0x010ff20007810000 */
[----:B------:R-:W4:Y:S01]  /*10570*/  MUFU.TANH R29, R29 ;  /* 0x0000001d001d7308 */ /* 0x000f220000002400 */
[----:B------:R-:W-:Y:S09]  /*10580*/  FMNMX.FTZ R72, R252, R72, !PT ;  /* 0x00000048fc487209 */ /* 0x000ff20007810000 */
[----:B------:R-:W2:Y:S01]  /*10590*/  MUFU.TANH R218, R68 ;  /* 0x0000004400da7308 */ /* 0x000ea20000002400 */
[----:B-1----:R-:W-:Y:S09]  /*105a0*/  FMNMX.FTZ R0, R203, R0, !PT ;  /* 0x00000000cb007209 */ /* 0x002ff20007810000 */
[----:B------:R-:W1:Y:S01]  /*105b0*/  MUFU.TANH R235, R69 ;  /* 0x0000004500eb7308 */ /* 0x000e620000002400 */
[----:B----4-:R-:W-:Y:S02]  /*105c0*/  FMNMX.FTZ R3, R29, R4, !PT ;  /* 0x000000041d037209 */ /* 0x010fe40007810000 */
[----:B------:R-:W-:Y:S02]  /*105d0*/  FMNMX.FTZ R4, R178, R102, !PT ;  /* 0x00000066b2047209 */ /* 0x000fe40007810000 */
[----:B------:R-:W-:Y:S05]  /*105e0*/  FMNMX.FTZ R3, R226, R3, !PT ;  /* 0x00000003e2037209 */ /* 0x000fea0007810000 */
[----:B------:R-:W4:Y:S01]  /*105f0*/  MUFU.TANH R222, R71 ;  /* 0x0000004700de7308 */ /* 0x000f220000002400 */
[----:B------:R-:W-:Y:S02]  /*10600*/  FMNMX.FTZ R4, R181, R4, !PT ;  /* 0x00000004b5047209 */ /* 0x000fe40007810000 */
[----:B--2---:R-:W-:Y:S02]  /*10610*/  MOV R23, c[0x0][0x1e4] ;  /* 0x0000790000177a02 */ /* 0x004fe40000000f00 */
[----:B------:R-:W-:Y:S02]  /*10620*/  FMNMX.FTZ R72, R218, R72, !PT ;  /* 0x00000048da487209 */ /* 0x000fe40007810000 */
[----:B------:R-:W-:Y:S03]  /*10630*/  FMNMX.FTZ R4, R179, R4, !PT ;  /* 0x00000004b3047209 */ /* 0x000fe60007810000 */
[----:B------:R-:W2:Y:S01]  /*10640*/  MUFU.TANH R204, R82 ;  /* 0x0000005200cc7308 */ /* 0x000ea20000002400 */
[----:B------:R-:W-:Y:S02]  /*10650*/  FMNMX.FTZ R4, R180, R4, !PT ;  /* 0x00000004b4047209 */ /* 0x000fe40007810000 */
[----:B-1----:R-:W-:Y:S04]  /*10660*/  MOV R189, R235 ;  /* 0x000000eb00bd7202 */ /* 0x002fe80000000f00 */
[----:B------:R-:W-:Y:S03]  /*10670*/  FMNMX.FTZ R72, R189, R72, !PT ;  /* 0x00000048bd487209 */ /* 0x000fe60007810000 */
[----:B------:R-:W1:Y:S01]  /*10680*/  MUFU.TANH R234, R83 ;  /* 0x0000005300ea7308 */ /* 0x000e620000002400 */
[----:B----4-:R-:W-:Y:S09]  /*10690*/  FMNMX.FTZ R0, R222, R0, !PT ;  /* 0x00000000de007209 */ /* 0x010ff20007810000 */
[----:B------:R-:W4:Y:S01]  /*106a0*/  MUFU.TANH R206, R80 ;  /* 0x0000005000ce7308 */ /* 0x000f220000002400 */
[----:B--2---:R-:W-:Y:S09]  /*106b0*/  FMNMX.FTZ R0, R204, R0, !PT ;  /* 0x00000000cc007209 */ /* 0x004ff20007810000 */
[----:B------:R-:W2:Y:S01]  /*106c0*/  MUFU.TANH R237, R86 ;  /* 0x0000005600ed7308 */ /* 0x000ea20000002400 */
[----:B-1----:R-:W-:Y:S04]  /*106d0*/  MOV R190, R234 ;  /* 0x000000ea00be7202 */ /* 0x002fe80000000f00 */
[----:B------:R-:W-:Y:S05]  /*106e0*/  FMNMX.FTZ R0, R190, R0, !PT ;  /* 0x00000000be007209 */ /* 0x000fea0007810000 */
[----:B------:R2:W-:Y:S01]  /*106f0*/  MUFU.TANH R172, R96 ;  /* 0x0000006000ac7308 */ /* 0x0005e20000002400 */
[----:B----4-:R-:W-:Y:S09]  /*10700*/  FMNMX.FTZ R72, R206, R72, !PT ;  /* 0x00000048ce487209 */ /* 0x010ff20007810000 */
[----:B------:R-:W-:Y:S10]  /*10710*/  MUFU.TANH R196, R30 ;  /* 0x0000001e00c47308 */ /* 0x000ff40000002400 */
[----:B------:R-:W1:Y:S01]  /*10720*/  MUFU.TANH R30, R81 ;  /* 0x00000051001e7308 */ /* 0x000e620000002400 */
[----:B--2---:R-:W-:Y:S04]  /*10730*/  MOV R96, R237 ;  /* 0x000000ed00607202 */ /* 0x004fe80000000f00 */
[----:B------:R-:W-:Y:S05]  /*10740*/  FMNMX.FTZ R0, R96, R0, !PT ;  /* 0x0000000060007209 */ /* 0x000fea0007810000 */
[----:B------:R-:W2:Y:S10]  /*10750*/  MUFU.TANH R187, R26 ;  /* 0x0000001a00bb7308 */ /* 0x000eb40000002400 */
[----:B------:R-:W4:Y:S01]  /*10760*/  MUFU.TANH R223, R84 ;  /* 0x0000005400df7308 */ /* 0x000f220000002400 */
[----:B-1----:R-:W-:Y:S09]  /*10770*/  FMNMX.FTZ R72, R30, R72, !PT ;  /* 0x000000481e487209 */ /* 0x002ff20007810000 */
[----:B------:R-:W1:Y:S01]  /*10780*/  MUFU.TANH R228, R87 ;  /* 0x0000005700e47308 */ /* 0x000e620000002400 */
[----:B--2---:R-:W-:Y:S09]  /*10790*/  FMNMX.FTZ R4, R187, R4, !PT ;  /* 0x00000004bb047209 */ /* 0x004ff20007810000 */
[----:B------:R-:W2:Y:S01]  /*107a0*/  MUFU.TANH R193, R27 ;  /* 0x0000001b00c17308 */ /* 0x000ea20000002400 */
[----:B----4-:R-:W-:Y:S09]  /*107b0*/  FMNMX.FTZ R72, R223, R72, !PT ;  /* 0x00000048df487209 */ /* 0x010ff20007810000 */
[----:B------:R-:W4:Y:S01]  /*107c0*/  MUFU.TANH R221, R85 ;  /* 0x0000005500dd7308 */ /* 0x000f220000002400 */
[----:B-1----:R-:W-:Y:S09]  /*107d0*/  FMNMX.FTZ R0, R228, R0, !PT ;  /* 0x00000000e4007209 */ /* 0x002ff20007810000 */
[----:B------:R-:W1:Y:S01]  /*107e0*/  MUFU.TANH R191, R98 ;  /* 0x0000006200bf7308 */ /* 0x000e620000002400 */
[----:B--2---:R-:W-:Y:S04]  /*107f0*/  FMNMX.FTZ R4, R193, R4, !PT ;  /* 0x00000004c1047209 */ /* 0x004fe80007810000 */
[----:B------:R-:W-:Y:S05]  /*10800*/  FMNMX.FTZ R4, R196, R4, !PT ;  /* 0x00000004c4047209 */ /* 0x000fea0007810000 */
[----:B------:R-:W2:Y:S01]  /*10810*/  MUFU.TANH R229, R41 ;  /* 0x0000002900e57308 */ /* 0x000ea20000002400 */
[----:B----4-:R-:W-:Y:S04]  /*10820*/  FMNMX.FTZ R72, R221, R72, !PT ;  /* 0x00000048dd487209 */ /* 0x010fe80007810000 */
[----:B------:R-:W-:Y:S05]  /*10830*/  FMNMX.FTZ R72, R172, R72, !PT ;  /* 0x00000048ac487209 */ /* 0x000fea0007810000 */
[----:B------:R-:W4:Y:S01]  /*10840*/  MUFU.TANH R52, R99 ;  /* 0x0000006300347308 */ /* 0x000f220000002400 */
[----:B-1----:R-:W-:Y:S09]  /*10850*/  FMNMX.FTZ R0, R191, R0, !PT ;  /* 0x00000000bf007209 */ /* 0x002ff20007810000 */
[----:B------:R-:W1:Y:S01]  /*10860*/  MUFU.TANH R197, R31 ;  /* 0x0000001f00c57308 */ /* 0x000e620000002400 */
[----:B--2---:R-:W-:Y:S04]  /*10870*/  FMNMX.FTZ R3, R229, R3, !PT ;  /* 0x00000003e5037209 */ /* 0x004fe80007810000 */
[----:B------:R-:W-:Y:S05]  /*10880*/  FMNMX.FTZ R3, R205, R3, !PT ;  /* 0x00000003cd037209 */ /* 0x000fea0007810000 */
[----:B------:R-:W2:Y:S01]  /*10890*/  MUFU.TANH R173, R97 ;  /* 0x0000006100ad7308 */ /* 0x000ea20000002400 */
[----:B----4-:R-:W-:Y:S05]  /*108a0*/  FMNMX.FTZ R0, R52, R0, !PT ;  /* 0x0000000034007209 */ /* 0x010fea0007810000 */
[----:B------:R-:W4:Y:S04]  /*108b0*/  SHFL.BFLY PT, R71, R0, 0x2, 0x1f ;  /* 0x0c401f0000477f89 */ /* 0x000f2800000e0000 */
[----:B------:R-:W3:Y:S01]  /*108c0*/  MUFU.TANH R27, R45 ;  /* 0x0000002d001b7308 */ /* 0x000ee20000002400 */
[----:B-1----:R-:W-:Y:S04]  /*108d0*/  FMNMX.FTZ R4, R197, R4, !PT ;  /* 0x00000004c5047209 */ /* 0x002fe80007810000 */
[----:B------:R-:W-:Y:S05]  /*108e0*/  FMNMX.FTZ R4, R40, R4, !PT ;  /* 0x0000000428047209 */ /* 0x000fea0007810000 */
[----:B------:R-:W1:Y:S01]  /*108f0*/  MUFU.TANH R232, R56 ;  /* 0x0000003800e87308 */ /* 0x000e620000002400 */
[----:B------:R-:W-:Y:S02]  /*10900*/  FMNMX.FTZ R4, R42, R4, !PT ;  /* 0x000000042a047209 */ /* 0x000fe40007810000 */
[----:B--2---:R-:W-:Y:S05]  /*10910*/  FMNMX.FTZ R72, R173, R72, !PT ;  /* 0x00000048ad487209 */ /* 0x004fea0007810000 */
[----:B------:R-:W2:Y:S02]  /*10920*/  SHFL.BFLY PT, R5, R72, 0x2, 0x1f ;  /* 0x0c401f0048057f89 */ /* 0x000ea400000e0000 */
[----:B------:R-:W2:Y:S01]  /*10930*/  MUFU.TANH R45, R46 ;  /* 0x0000002e002d7308 */ /* 0x000ea20000002400 */
[----:B----4-:R-:W-:Y:S02]  /*10940*/  FMNMX.FTZ R71, R0, R71, !PT ;  /* 0x0000004700477209 */ /* 0x010fe40007810000 */
[----:B---3--:R-:W-:Y:S07]  /*10950*/  FMNMX.FTZ R3, R27, R3, !PT ;  /* 0x000000031b037209 */ /* 0x008fee0007810000 */
[----:B------:R-:W3:Y:S01]  /*10960*/  MUFU.TANH R46, R57 ;  /* 0x00000039002e7308 */ /* 0x000ee20000002400 */
[----:B-1----:R-:W-:Y:S09]  /*10970*/  FMNMX.FTZ R3, R232, R3, !PT ;  /* 0x00000003e8037209 */ /* 0x002ff20007810000 */
[----:B------:R-:W1:Y:S01]  /*10980*/  MUFU.TANH R47, R47 ;  /* 0x0000002f002f7308 */ /* 0x000e620000002400 */
[----:B--2---:R-:W-:Y:S02]  /*10990*/  FMNMX.FTZ R72, R72, R5, !PT ;  /* 0x0000000548487209 */ /* 0x004fe40007810000 */
[----:B------:R-:W2:Y:S01]  /*109a0*/  SHFL.BFLY PT, R5, R71, 0x1, 0x1f ;  /* 0x0c201f0047057f89 */ /* 0x000ea200000e0000 */
[----:B------:R-:W-:Y:S06]  /*109b0*/  FMNMX.FTZ R4, R45, R4, !PT ;  /* 0x000000042d047209 */ /* 0x000fec0007810000 */
[----:B------:R-:W4:Y:S01]  /*109c0*/  MUFU.TANH R50, R60 ;  /* 0x0000003c00327308 */ /* 0x000f220000002400 */
[----:B------:R-:W4:Y:S01]  /*109d0*/  SHFL.BFLY PT, R7, R72, 0x1, 0x1f ;  /* 0x0c201f0048077f89 */ /* 0x000f2200000e0000 */
[----:B---3--:R-:W-:Y:S08]  /*109e0*/  FMNMX.FTZ R3, R46, R3, !PT ;  /* 0x000000032e037209 */ /* 0x008ff00007810000 */
[----:B------:R-:W3:Y:S01]  /*109f0*/  MUFU.TANH R41, R58 ;  /* 0x0000003a00297308 */ /* 0x000ee20000002400 */
[----:B-1----:R-:W-:Y:S02]  /*10a00*/  FMNMX.FTZ R4, R47, R4, !PT ;  /* 0x000000042f047209 */ /* 0x002fe40007810000 */
[----:B--2---:R-:W-:Y:S07]  /*10a10*/  FMNMX.FTZ R71, R71, R5, !PT ;  /* 0x0000000547477209 */ /* 0x004fee0007810000 */
[----:B------:R-:W1:Y:S01]  /*10a20*/  MUFU.TANH R219, R61 ;  /* 0x0000003d00db7308 */ /* 0x000e620000002400 */
[----:B----4-:R-:W-:Y:S02]  /*10a30*/  FMNMX.FTZ R3, R50, R3, !PT ;  /* 0x0000000332037209 */ /* 0x010fe40007810000 */
[----:B------:R-:W-:Y:S07]  /*10a40*/  FMNMX.FTZ R72, R72, R7, !PT ;  /* 0x0000000748487209 */ /* 0x000fee0007810000 */
[----:B------:R2:W4:Y:S01]  /*10a50*/  MUFU.TANH R215, R74 ;  /* 0x0000004a00d77308 */ /* 0x0005220000002400 */
[----:B---3--:R-:W-:Y:S09]  /*10a60*/  FMNMX.FTZ R4, R41, R4, !PT ;  /* 0x0000000429047209 */ /* 0x008ff20007810000 */
[----:B------:R-:W3:Y:S01]  /*10a70*/  MUFU.TANH R49, R59 ;  /* 0x0000003b00317308 */ /* 0x000ee20000002400 */
[----:B-1----:R-:W-:Y:S04]  /*10a80*/  FMNMX.FTZ R3, R219, R3, !PT ;  /* 0x00000003db037209 */ /* 0x002fe80007810000 */
[----:B------:R-:W-:Y:S05]  /*10a90*/  FMNMX.FTZ R3, R230, R3, !PT ;  /* 0x00000003e6037209 */ /* 0x000fea0007810000 */
[----:B------:R-:W1:Y:S01]  /*10aa0*/  MUFU.TANH R53, R62 ;  /* 0x0000003e00357308 */ /* 0x000e620000002400 */
[----:B--2---:R-:W-:Y:S01]  /*10ab0*/  FMUL.FTZ R74, R94, c[0x0][0x320] ;  /* 0x0000c8005e4a7a20 */ /* 0x004fe20000410000 */
[----:B----4-:R-:W-:Y:S08]  /*10ac0*/  MOV R99, R215 ;  /* 0x000000d700637202 */ /* 0x010ff00000000f00 */
[----:B------:R-:W2:Y:S01]  /*10ad0*/  MUFU.TANH R208, R73 ;  /* 0x0000004900d07308 */ /* 0x000ea20000002400 */
[----:B---3--:R-:W-:Y:S09]  /*10ae0*/  FMNMX.FTZ R4, R49, R4, !PT ;  /* 0x0000000431047209 */ /* 0x008ff20007810000 */
[----:B------:R-:W3:Y:S01]  /*10af0*/  MUFU.TANH R224, R63 ;  /* 0x0000003f00e07308 */ /* 0x000ee20000002400 */
[----:B-1----:R-:W-:Y:S09]  /*10b00*/  FMNMX.FTZ R0, R53, R4, !PT ;  /* 0x0000000435007209 */ /* 0x002ff20007810000 */
[----:B------:R-:W1:Y:S01]  /*10b10*/  MUFU.TANH R202, R76 ;  /* 0x0000004c00ca7308 */ /* 0x000e620000002400 */
[----:B--2---:R-:W-:Y:S09]  /*10b20*/  FMNMX.FTZ R3, R208, R3, !PT ;  /* 0x00000003d0037209 */ /* 0x004ff20007810000 */
[----:B------:R-:W2:Y:S01]  /*10b30*/  MUFU.TANH R236, R77 ;  /* 0x0000004d00ec7308 */ /* 0x000ea20000002400 */
[----:B---3--:R-:W-:Y:S04]  /*10b40*/  FMNMX.FTZ R0, R224, R0, !PT ;  /* 0x00000000e0007209 */ /* 0x008fe80007810000 */
[----:B------:R-:W-:Y:S01]  /*10b50*/  FMNMX.FTZ R4, R99, R0, !PT ;  /* 0x0000000063047209 */ /* 0x000fe20007810000 */
[----:B------:R-:W-:Y:S04]  /*10b60*/  FMUL.FTZ R0, R95, c[0x0][0x320] ;  /* 0x0000c8005f007a20 */ /* 0x000fe80000410000 */
[----:B------:R-:W3:Y:S01]  /*10b70*/  MUFU.TANH R175, R88 ;  /* 0x0000005800af7308 */ /* 0x000ee20000002400 */
[----:B-1----:R-:W-:Y:S09]  /*10b80*/  FMNMX.FTZ R3, R202, R3, !PT ;  /* 0x00000003ca037209 */ /* 0x002ff20007810000 */
[----:B------:R-:W1:Y:S01]  /*10b90*/  MUFU.TANH R48, R89 ;  /* 0x0000005900307308 */ /* 0x000e620000002400 */
[----:B--2---:R-:W-:Y:S04]  /*10ba0*/  MOV R188, R236 ;  /* 0x000000ec00bc7202 */ /* 0x004fe80000000f00 */
[----:B------:R-:W-:Y:S05]  /*10bb0*/  FMNMX.FTZ R3, R188, R3, !PT ;  /* 0x00000003bc037209 */ /* 0x000fea0007810000 */
[----:B------:R-:W2:Y:S01]  /*10bc0*/  MUFU.TANH R215, R92 ;  /* 0x0000005c00d77308 */ /* 0x000ea20000002400 */
[----:B---3--:R-:W-:Y:S09]  /*10bd0*/  FMNMX.FTZ R3, R175, R3, !PT ;  /* 0x00000003af037209 */ /* 0x008ff20007810000 */
[----:B------:R-:W3:Y:S01]  /*10be0*/  MUFU.TANH R26, R93 ;  /* 0x0000005d001a7308 */ /* 0x000ee20000002400 */
[----:B-1----:R-:W-:Y:S09]  /*10bf0*/  FMNMX.FTZ R3, R48, R3, !PT ;  /* 0x0000000330037209 */ /* 0x002ff20007810000 */
[----:B------:R-:W1:Y:S01]  /*10c00*/  MUFU.TANH R220, R75 ;  /* 0x0000004b00dc7308 */ /* 0x000e620000002400 */
[----:B--2---:R-:W-:Y:S09]  /*10c10*/  FMNMX.FTZ R3, R215, R3, !PT ;  /* 0x00000003d7037209 */ /* 0x004ff20007810000 */
[----:B------:R2:W-:Y:S01]  /*10c20*/  MUFU.TANH R75, R0 ;  /* 0x00000000004b7308 */ /* 0x0005e20000002400 */
[----:B---3--:R-:W-:Y:S05]  /*10c30*/  FMNMX.FTZ R3, R26, R3, !PT ;  /* 0x000000031a037209 */ /* 0x008fea0007810000 */
[----:B------:R-:W3:Y:S04]  /*10c40*/  SHFL.BFLY PT, R6, R3, 0x2, 0x1f ;  /* 0x0c401f0003067f89 */ /* 0x000ee800000e0000 */
[----:B------:R-:W4:Y:S01]  /*10c50*/  MUFU.TANH R97, R78 ;  /* 0x0000004e00617308 */ /* 0x000f220000002400 */
[----:B-1----:R-:W-:Y:S09]  /*10c60*/  FMNMX.FTZ R4, R220, R4, !PT ;  /* 0x00000004dc047209 */ /* 0x002ff20007810000 */
[----:B------:R-:W1:Y:S01]  /*10c70*/  MUFU.TANH R98, R79 ;  /* 0x0000004f00627308 */ /* 0x000e620000002400 */
[----:B--2---:R-:W-:Y:S04]  /*10c80*/  FADD.FTZ R0, -R72, R2 ;  /* 0x0000000248007221 */ /* 0x004fe80000010100 */
[----:B------:R-:W-:Y:S05]  /*10c90*/  FMUL.FTZ R2, R0, c[0x0][0x2d0] ;  /* 0x0000b40000027a20 */ /* 0x000fea0000410000 */
[----:B------:R-:W2:Y:S01]  /*10ca0*/  MUFU.TANH R174, R90 ;  /* 0x0000005a00ae7308 */ /* 0x000ea20000002400 */
[----:B---3--:R-:W-:Y:S02]  /*10cb0*/  FMNMX.FTZ R3, R3, R6, !PT ;  /* 0x0000000603037209 */ /* 0x008fe40007810000 */
[----:B----4-:R-:W-:Y:S02]  /*10cc0*/  FMNMX.FTZ R4, R97, R4, !PT ;  /* 0x0000000461047209 */ /* 0x010fe40007810000 */
[----:B------:R-:W-:Y:S01]  /*10cd0*/  @P0 SHF.R.S32.HI R6, RZ, 0x1f, R225 ;  /* 0x0000001fff060819 */ /* 0x000fe200000114e1 */
[----:B------:R-:W3:Y:S04]  /*10ce0*/  SHFL.BFLY PT, R70, R3, 0x1, 0x1f ;  /* 0x0c201f0003467f89 */ /* 0x000ee800000e0000 */
[----:B------:R4:W-:Y:S01]  /*10cf0*/  MUFU.EX2 R73, R2 ;  /* 0x0000000200497308 */ /* 0x0009e20000000800 */
[----:B------:R-:W-:Y:S01]  /*10d00*/  @P0 IMAD R6, R6, c[0x0][0x1e0], RZ ;  /* 0x0000780006060a24 */ /* 0x000fe200078e02ff */
[----:B-1----:R-:W-:Y:S03]  /*10d10*/  FMNMX.FTZ R4, R98, R4, !PT ;  /* 0x0000000462047209 */ /* 0x002fe60007810000 */
[----:B------:R-:W-:Y:S05]  /*10d20*/  @P0 IMAD R6, R225, c[0x0][0x1e4], R6 ;  /* 0x00007900e1060a24 */ /* 0x000fea00078e0206 */
[----:B------:R-:W1:Y:S01]  /*10d30*/  MUFU.TANH R31, R91 ;  /* 0x0000005b001f7308 */ /* 0x000e620000002400 */
[----:B--2---:R-:W-:Y:S09]  /*10d40*/  FMNMX.FTZ R4, R174, R4, !PT ;  /* 0x00000004ae047209 */ /* 0x004ff20007810000 */
[----:B------:R-:W2:Y:S01]  /*10d50*/  MUFU.TANH R74, R74 ;  /* 0x0000004a004a7308 */ /* 0x000ea20000002400 */
[----:B---3--:R-:W-:Y:S01]  /*10d60*/  FMNMX.FTZ R70, R3, R70, !PT ;  /* 0x0000004603467209 */ /* 0x008fe20007810000 */
[----:B----4-:R-:W-:Y:S02]  /*10d70*/  FADD.FTZ R2, -R71, R100 ;  /* 0x0000006447027221 */ /* 0x010fe40000010100 */
[----:B------:R-:W-:Y:S02]  /*10d80*/  FMUL.FTZ R100, R72, c[0x0][0x2d0] ;  /* 0x0000b40048647a20 */ /* 0x000fe40000410000 */
[----:B------:R-:W-:Y:S02]  /*10d90*/  FMUL.FTZ R2, R2, c[0x0][0x2d0] ;  /* 0x0000b40002027a20 */ /* 0x000fe40000410000 */
[--C-:B------:R-:W-:Y:S02]  /*10da0*/  FFMA.FTZ R56, R195, c[0x0][0x2d0], -R100.reuse ;  /* 0x0000b400c3387a23 */ /* 0x100fe40000010864 */
[----:B------:R3:W-:Y:S01]  /*10db0*/  MUFU.EX2 R69, R2 ;  /* 0x0000000200457308 */ /* 0x0007e20000000800 */
[--C-:B------:R-:W-:Y:S01]  /*10dc0*/  FFMA.FTZ R60, R182, c[0x0][0x2d0], -R100.reuse ;  /* 0x0000b400b63c7a23 */ /* 0x100fe20000010864 */
[----:B-1----:R-:W-:Y:S01]  /*10dd0*/  FMNMX.FTZ R0, R31, R4, !PT ;  /* 0x000000041f007209 */ /* 0x002fe20007810000 */
[--C-:B------:R-:W-:Y:S02]  /*10de0*/  FFMA.FTZ R4, R169, c[0x0][0x2d0], -R100.reuse ;  /* 0x0000b400a9047a23 */ /* 0x100fe40000010864 */
[----:B------:R-:W-:Y:S04]  /*10df0*/  FMUL.FTZ R169, R70, c[0x0][0x2d0] ;  /* 0x0000b40046a97a20 */ /* 0x000fe80000410000 */
[----:B------:R-:W-:Y:S01]  /*10e00*/  FFMA.FTZ R28, R28, c[0x0][0x2d0], -R169 ;  /* 0x0000b4001c1c7a23 */ /* 0x000fe200000108a9 */
[----:B------:R1:W-:Y:S01]  /*10e10*/  MUFU.EX2 R244, R4 ;  /* 0x0000000400f47308 */ /* 0x0003e20000000800 */
[----:B--2---:R-:W-:Y:S04]  /*10e20*/  FMNMX.FTZ R0, R74, R0, !PT ;  /* 0x000000004a007209 */ /* 0x004fe80007810000 */
[----:B------:R-:W-:Y:S05]  /*10e30*/  FMNMX.FTZ R0, R75, R0, !PT ;  /* 0x000000004b007209 */ /* 0x000fea0007810000 */
[----:B------:R-:W2:Y:S01]  /*10e40*/  SHFL.BFLY PT, R3, R0, 0x2, 0x1f ;  /* 0x0c401f0000037f89 */ /* 0x000ea200000e0000 */
[----:B---3--:R-:W-:Y:S01]  /*10e50*/  FADD.FTZ R2, -R70, R101 ;  /* 0x0000006546027221 */ /* 0x008fe20000010100 */
[----:B------:R-:W-:Y:S03]  /*10e60*/  MOV R101, R230 ;  /* 0x000000e600657202 */ /* 0x000fe60000000f00 */
[----:B------:R-:W-:Y:S04]  /*10e70*/  FMUL.FTZ R2, R2, c[0x0][0x2d0] ;  /* 0x0000b40002027a20 */ /* 0x000fe80000410000 */
[----:B------:R3:W4:Y:S01]  /*10e80*/  MUFU.EX2 R68, R2 ;  /* 0x0000000200447308 */ /* 0x0007220000000800 */
[----:B-1----:R-:W-:Y:S05]  /*10e90*/  @P0 IMAD.WIDE.U32 R4, R225, c[0x0][0x1e0], RZ ;  /* 0x00007800e1040a25 */ /* 0x002fea00078e00ff */
[----:B------:R-:W-:Y:S02]  /*10ea0*/  @P0 IADD3 R5, R5, R6, RZ ;  /* 0x0000000605050210 */ /* 0x000fe40007ffe0ff */
[----:B------:R-:W-:Y:S02]  /*10eb0*/  @P0 MOV R6, R22 ;  /* 0x0000001600060202 */ /* 0x000fe40000000f00 */
[----:B------:R-:W-:Y:S01]  /*10ec0*/  MOV R22, c[0x0][0x1e0] ;  /* 0x0000780000167a02 */ /* 0x000fe20000000f00 */
[----:B------:R-:W-:Y:S01]  /*10ed0*/  @P0 IMAD R5, R5, 0x60, RZ ;  /* 0x0000006005050824 */ /* 0x000fe200078e02ff */
[----:B--2---:R-:W-:Y:S01]  /*10ee0*/  FMNMX.FTZ R0, R0, R3, !PT ;  /* 0x0000000300007209 */ /* 0x004fe20007810000 */
[--C-:B------:R-:W-:Y:S02]  /*10ef0*/  FFMA.FTZ R3, R17, c[0x0][0x2d0], -R100.reuse ;  /* 0x0000b40011037a23 */ /* 0x100fe40000010864 */
[----:B------:R-:W-:Y:S01]  /*10f00*/  FMUL.FTZ R17, R73, R117 ;  /* 0x0000007549117220 */ /* 0x000fe20000410000 */
[----:B------:R-:W-:Y:S01]  /*10f10*/  MOV R117, R43 ;  /* 0x0000002b00757202 */ /* 0x000fe20000000f00 */
[----:B------:R1:W-:Y:S01]  /*10f20*/  MUFU.EX2 R250, R3 ;  /* 0x0000000300fa7308 */ /* 0x0003e20000000800 */
[----:B---3--:R-:W-:Y:S02]  /*10f30*/  FFMA.FTZ R2, R168, c[0x0][0x2d0], -R100 ;  /* 0x0000b400a8027a23 */ /* 0x008fe40000010864 */
[----:B------:R-:W-:Y:S07]  /*10f40*/  FMUL.FTZ R168, R71, c[0x0][0x2d0] ;  /* 0x0000b40047a87a20 */ /* 0x000fee0000410000 */
[----:B------:R2:W3:Y:S01]  /*10f50*/  MUFU.EX2 R249, R2 ;  /* 0x0000000200f97308 */ /* 0x0004e20000000800 */
[C---:B----4-:R-:W-:Y:S02]  /*10f60*/  FMUL.FTZ R57, R68.reuse, R157 ;  /* 0x0000009d44397220 */ /* 0x050fe40000410000 */
[----:B------:R-:W-:Y:S02]  /*10f70*/  FMUL.FTZ R61, R68, R161 ;  /* 0x000000a1443d7220 */ /* 0x000fe40000410000 */
[--C-:B------:R-:W-:Y:S02]  /*10f80*/  FFMA.FTZ R92, R198, c[0x0][0x2d0], -R168.reuse ;  /* 0x0000b400c65c7a23 */ /* 0x100fe400000108a8 */
[----:B-1----:R-:W-:Y:S01]  /*10f90*/  FFMA.FTZ R3, R176, c[0x0][0x2d0], -R168 ;  /* 0x0000b400b0037a23 */ /* 0x002fe200000108a8 */
[----:B------:R-:W-:Y:S03]  /*10fa0*/  MOV R176, R52 ;  /* 0x0000003400b07202 */ /* 0x000fe60000000f00 */
[----:B------:R1:W-:Y:S01]  /*10fb0*/  MUFU.EX2 R242, R3 ;  /* 0x0000000300f27308 */ /* 0x0003e20000000800 */
[----:B--2---:R-:W-:Y:S01]  /*10fc0*/  FFMA.FTZ R2, R16, c[0x0][0x2d0], -R100 ;  /* 0x0000b40010027a23 */ /* 0x004fe20000010864 */
[----:B---3--:R-:W-:Y:S01]  /*10fd0*/  F2FP.BF16.PACK_AB R76, R249, R244 ;  /* 0x000000f4f94c723e */ /* 0x008fe200000010ff */
[--C-:B------:R-:W-:Y:S07]  /*10fe0*/  FFMA.FTZ R16, R35, c[0x0][0x2d0], -R168.reuse ;  /* 0x0000b40023107a23 */ /* 0x100fee00000108a8 */
[----:B------:R2:W3:Y:S01]  /*10ff0*/  MUFU.EX2 R248, R2 ;  /* 0x0000000200f87308 */ /* 0x0004e20000000800 */
[----:B------:R-:W-:Y:S02]  /*11000*/  FMUL.FTZ R35, R69, R135 ;  /* 0x0000008745237220 */ /* 0x000fe40000410000 */
[--C-:B-1----:R-:W-:Y:S01]  /*11010*/  FFMA.FTZ R3, R170, c[0x0][0x2d0], -R168.reuse ;  /* 0x0000b400aa037a23 */ /* 0x102fe200000108a8 */
[----:B------:R-:W-:Y:S06]  /*11020*/  MOV R170, R48 ;  /* 0x0000003000aa7202 */ /* 0x000fec0000000f00 */
[----:B------:R1:W4:Y:S01]  /*11030*/  MUFU.EX2 R245, R3 ;  /* 0x0000000300f57308 */ /* 0x0003220000000800 */
[----:B--2---:R-:W2:Y:S01]  /*11040*/  SHFL.BFLY PT, R2, R0, 0x1, 0x1f ;  /* 0x0c201f0000027f89 */ /* 0x004ea200000e0000 */
[----:B---3--:R-:W-:Y:S01]  /*11050*/  F2FP.BF16.PACK_AB R78, R250, R248 ;  /* 0x000000f8fa4e723e */ /* 0x008fe200000010ff */
[--C-:B-1----:R-:W-:Y:S01]  /*11060*/  FFMA.FTZ R3, R18, c[0x0][0x2d0], -R168.reuse ;  /* 0x0000b40012037a23 */ /* 0x102fe200000108a8 */
[----:B----4-:R-:W-:Y:S01]  /*11070*/  F2FP.BF16.PACK_AB R77, R245, R242 ;  /* 0x000000f2f54d723e */ /* 0x010fe200000010ff */
[----:B------:R-:W-:Y:S01]  /*11080*/  FMUL.FTZ R18, R69, R118 ;  /* 0x0000007645127220 */ /* 0x000fe20000410000 */
[----:B------:R-:W-:Y:S04]  /*11090*/  MOV R118, R44 ;  /* 0x0000002c00767202 */ /* 0x000fe80000000f00 */
[----:B------:R2:W-:Y:S02]  /*110a0*/  MUFU.EX2 R247, R3 ;  /* 0x0000000300f77308 */ /* 0x0005e40000000800 */
[----:B--2---:R-:W-:Y:S01]  /*110b0*/  FMNMX.FTZ R3, R0, R2, !PT ;  /* 0x0000000200037209 */ /* 0x004fe20007810000 */
[--C-:B------:R-:W-:Y:S01]  /*110c0*/  FFMA.FTZ R2, R177, c[0x0][0x2d0], -R169.reuse ;  /* 0x0000b400b1027a23 */ /* 0x100fe200000108a9 */
[----:B------:R-:W-:Y:S01]  /*110d0*/  MOV R177, R26 ;  /* 0x0000001a00b17202 */ /* 0x000fe20000000f00 */
[----:B------:R-:W-:Y:S05]  /*110e0*/  FFMA.FTZ R0, R19, c[0x0][0x2d0], -R168 ;  /* 0x0000b40013007a23 */ /* 0x000fea00000108a8 */
[----:B------:R1:W-:Y:S01]  /*110f0*/  MUFU.EX2 R239, R2 ;  /* 0x0000000200ef7308 */ /* 0x0003e20000000800 */
[----:B------:R-:W-:Y:S01]  /*11100*/  FMUL.FTZ R19, R69, R119 ;  /* 0x0000007745137220 */ /* 0x000fe20000410000 */
[----:B------:R-:W-:Y:S08]  /*11110*/  MOV R119, R42 ;  /* 0x0000002a00777202 */ /* 0x000ff00000000f00 */
[----:B------:R2:W3:Y:S01]  /*11120*/  MUFU.EX2 R246, R0 ;  /* 0x0000000000f67308 */ /* 0x0004e20000000800 */
[--C-:B-1----:R-:W-:Y:S01]  /*11130*/  FFMA.FTZ R2, R171, c[0x0][0x2d0], -R169.reuse ;  /* 0x0000b400ab027a23 */ /* 0x102fe200000108a9 */
[----:B------:R-:W-:Y:S08]  /*11140*/  MOV R171, R228 ;  /* 0x000000e400ab7202 */ /* 0x000ff00000000f00 */
[----:B------:R1:W4:Y:S01]  /*11150*/  MUFU.EX2 R240, R2 ;  /* 0x0000000200f07308 */ /* 0x0003220000000800 */
[----:B--2---:R-:W-:Y:S01]  /*11160*/  FADD.FTZ R0, -R3, R102 ;  /* 0x0000006603007221 */ /* 0x004fe20000010100 */
[----:B---3--:R-:W-:Y:S02]  /*11170*/  F2FP.BF16.PACK_AB R79, R246, R247 ;  /* 0x000000f7f64f723e */ /* 0x008fe400000010ff */
[----:B------:R-:W-:Y:S01]  /*11180*/  MOV R102, R49 ;  /* 0x0000003100667202 */ /* 0x000fe20000000f00 */
[----:B------:R-:W-:Y:S02]  /*11190*/  FMUL.FTZ R0, R0, c[0x0][0x2d0] ;  /* 0x0000b40000007a20 */ /* 0x000fe40000410000 */
[----:B------:R-:W-:Y:S04]  /*111a0*/  FMUL.FTZ R49, R73, R149 ;  /* 0x0000009549317220 */ /* 0x000fe80000410000 */
[----:B------:R-:W2:Y:S01]  /*111b0*/  MUFU.EX2 R0, R0 ;  /* 0x0000000000007308 */ /* 0x000ea20000000800 */
[----:B-1----:R-:W-:Y:S01]  /*111c0*/  FFMA.FTZ R2, R12, c[0x0][0x2d0], -R169 ;  /* 0x0000b4000c027a23 */ /* 0x002fe200000108a9 */
[----:B------:R-:W-:Y:S02]  /*111d0*/  @P0 SHF.L.U64.HI R12, R22, 0x5, R23 ;  /* 0x00000005160c0819 */ /* 0x000fe40000010217 */
[----:B----4-:R-:W-:Y:S06]  /*111e0*/  F2FP.BF16.PACK_AB R64, R240, R239 ;  /* 0x000000eff040723e */ /* 0x010fec00000010ff */
[----:B------:R1:W-:Y:S01]  /*111f0*/  MUFU.EX2 R241, R2 ;  /* 0x0000000200f17308 */ /* 0x0003e20000000800 */
[C---:B--2---:R-:W-:Y:S02]  /*11200*/  FMUL.FTZ R26, R0.reuse, R126 ;  /* 0x0000007e001a7220 */ /* 0x044fe40000410000 */
[C---:B------:R-:W-:Y:S02]  /*11210*/  FMUL.FTZ R42, R0.reuse, R142 ;  /* 0x0000008e002a7220 */ /* 0x040fe40000410000 */
[C---:B------:R-:W-:Y:S02]  /*11220*/  FMUL.FTZ R43, R0.reuse, R143 ;  /* 0x0000008f002b7220 */ /* 0x040fe40000410000 */
[C---:B------:R-:W-:Y:S02]  /*11230*/  FMUL.FTZ R59, R0.reuse, R159 ;  /* 0x0000009f003b7220 */ /* 0x040fe40000410000 */
[C---:B------:R-:W-:Y:S02]  /*11240*/  FMUL.FTZ R58, R0.reuse, R158 ;  /* 0x0000009e003a7220 */ /* 0x040fe40000410000 */
[----:B------:R-:W-:Y:S02]  /*11250*/  FMUL.FTZ R62, R0, R162 ;  /* 0x000000a2003e7220 */ /* 0x000fe40000410000 */
[----:B-1----:R-:W-:Y:S01]  /*11260*/  FFMA.FTZ R2, R13, c[0x0][0x2d0], -R169 ;  /* 0x0000b4000d027a23 */ /* 0x002fe200000108a9 */
[----:B------:R-:W-:Y:S01]  /*11270*/  @P0 SHF.L.U32 R13, R22, 0x5, RZ ;  /* 0x00000005160d0819 */ /* 0x000fe200000006ff */
[----:B------:R-:W-:Y:S02]  /*11280*/  FMUL.FTZ R63, R0, R163 ;  /* 0x000000a3003f7220 */ /* 0x000fe40000410000 */
[----:B------:R1:W2:Y:S02]  /*11290*/  MUFU.EX2 R243, R2 ;  /* 0x0000000200f37308 */ /* 0x0002a40000000800 */
[----:B-1----:R-:W-:Y:S01]  /*112a0*/  FMUL.FTZ R2, R3, c[0x0][0x2d0] ;  /* 0x0000b40003027a20 */ /* 0x002fe20000410000 */
[----:B--2---:R-:W-:Y:S03]  /*112b0*/  F2FP.BF16.PACK_AB R66, R243, R241 ;  /* 0x000000f1f342723e */ /* 0x004fe600000010ff */
[--C-:B------:R-:W-:Y:S01]  /*112c0*/  FFMA.FTZ R7, R178, c[0x0][0x2d0], -R2.reuse ;  /* 0x0000b400b2077a23 */ /* 0x100fe20000010802 */
[----:B------:R-:W-:Y:S01]  /*112d0*/  MOV R178, R233 ;  /* 0x000000e900b27202 */ /* 0x000fe20000000f00 */
[--C-:B------:R-:W-:Y:S01]  /*112e0*/  FFMA.FTZ R8, R181, c[0x0][0x2d0], -R2.reuse ;  /* 0x0000b400b5087a23 */ /* 0x100fe20000010802 */
[----:B------:R-:W-:Y:S01]  /*112f0*/  MOV R181, R231 ;  /* 0x000000e700b57202 */ /* 0x000fe20000000f00 */
[----:B------:R1:W-:Y:S01]  /*11300*/  MUFU.EX2 R183, R7 ;  /* 0x0000000700b77308 */ /* 0x0003e20000000800 */
[--C-:B------:R-:W-:Y:S02]  /*11310*/  FFMA.FTZ R44, R196, c[0x0][0x2d0], -R2.reuse ;  /* 0x0000b400c42c7a23 */ /* 0x100fe40000010802 */
[--C-:B------:R-:W-:Y:S02]  /*11320*/  FFMA.FTZ R48, R197, c[0x0][0x2d0], -R2.reuse ;  /* 0x0000b400c5307a23 */ /* 0x100fe40000010802 */
[----:B------:R-:W-:Y:S05]  /*11330*/  FFMA.FTZ R74, R74, c[0x0][0x2d0], -R2 ;  /* 0x0000b4004a4a7a23 */ /* 0x000fea0000010802 */
[----:B------:R-:W2:Y:S10]  /*11340*/  MUFU.EX2 R185, R8 ;  /* 0x0000000800b97308 */ /* 0x000eb40000000800 */
[----:B------:R3:W-:Y:S01]  /*11350*/  MUFU.EX2 R231, R16 ;  /* 0x0000001000e77308 */ /* 0x0007e20000000800 */
[----:B-1----:R-:W-:Y:S05]  /*11360*/  @P0 MOV R7, R37 ;  /* 0x0000002500070202 */ /* 0x002fea0000000f00 */
[----:B------:R-:W-:Y:S05]  /*11370*/  @P0 IMAD.WIDE.U32 R6, R4, 0x60, R6 ;  /* 0x0000006004060825 */ /* 0x000fea00078e0006 */
[----:B------:R-:W-:Y:S01]  /*11380*/  @P0 IADD3 R5, R7, R5, RZ ;  /* 0x0000000507050210 */ /* 0x000fe20007ffe0ff */
[--C-:B------:R-:W-:Y:S01]  /*11390*/  FFMA.FTZ R7, R179, c[0x0][0x2d0], -R2.reuse ;  /* 0x0000b400b3077a23 */ /* 0x100fe20000010802 */
[C---:B------:R-:W-:Y:S02]  /*113a0*/  @P0 LEA R4, P1, R6.reuse, c[0x0][0x1c8], 0x1 ;  /* 0x0000720006040a11 */ /* 0x040fe400078208ff */
[----:B--2---:R-:W-:Y:S01]  /*113b0*/  F2FP.BF16.PACK_AB R65, R185, R183 ;  /* 0x000000b7b941723e */ /* 0x004fe200000010ff */
[----:B------:R1:W-:Y:S01]  /*113c0*/  MUFU.EX2 R184, R7 ;  /* 0x0000000700b87308 */ /* 0x0003e20000000800 */
[----:B------:R-:W-:Y:S02]  /*113d0*/  @P0 LEA.HI.X R5, R6, c[0x0][0x1cc], R5, 0x1, P1 ;  /* 0x0000730006050a11 */ /* 0x000fe400008f0c05 */
[-C--:B------:R-:W-:Y:S01]  /*113e0*/  @P0 IADD3 R10, P2, R4, R13.reuse, RZ ;  /* 0x0000000d040a0210 */ /* 0x080fe20007f5e0ff */
[----:B---3--:R-:W-:Y:S02]  /*113f0*/  FMUL.FTZ R16, R73, R116 ;  /* 0x0000007449107220 */ /* 0x008fe40000410000 */
[----:B------:R2:W-:Y:S01]  /*11400*/  @P0 LDGSTS.E.BYPASS.LTC128B.128 [R227+0x3100], [R4.64], !P6 ;  /* 0x0310000004e30fae */ /* 0x0005e2000f101d4c */
[-C--:B------:R-:W-:Y:S02]  /*11410*/  @P0 IADD3.X R11, R5, R12.reuse, RZ, P2, !PT ;  /* 0x0000000c050b0210 */ /* 0x080fe400017fe4ff */
[----:B------:R-:W-:Y:S02]  /*11420*/  @P0 IADD3 R8, P1, R10, R13, RZ ;  /* 0x0000000d0a080210 */ /* 0x000fe40007f3e0ff */
[----:B------:R-:W-:Y:S01]  /*11430*/  MOV R116, R45 ;  /* 0x0000002d00747202 */ /* 0x000fe20000000f00 */
[----:B------:R-:W-:Y:S01]  /*11440*/  FMUL.FTZ R45, R68, R145 ;  /* 0x00000091442d7220 */ /* 0x000fe20000410000 */
[----:B------:R-:W-:Y:S01]  /*11450*/  @P0 IADD3.X R9, R11, R12, RZ, P1, !PT ;  /* 0x0000000c0b090210 */ /* 0x000fe20000ffe4ff */
[----:B------:R3:W-:Y:S01]  /*11460*/  @P0 LDGSTS.E.BYPASS.LTC128B.128 [R227+0x3900], [R10.64], !P6 ;  /* 0x039000000ae30fae */ /* 0x0007e2000f101d4c */
[----:B------:R-:W-:Y:S02]  /*11470*/  @P0 IADD3 R6, P3, R8, R13, RZ ;  /* 0x0000000d08060210 */ /* 0x000fe40007f7e0ff */
[----:B------:R-:W-:Y:S05]  /*11480*/  MOV R179, R202 ;  /* 0x000000ca00b37202 */ /* 0x000fea0000000f00 */
[----:B------:R4:W-:Y:S01]  /*11490*/  @P0 LDGSTS.E.BYPASS.LTC128B.128 [R227+0x4100], [R8.64], !P6 ;  /* 0x0410000008e30fae */ /* 0x0009e2000f101d4c */
[----:B-1----:R-:W-:Y:S01]  /*114a0*/  FFMA.FTZ R7, R180, c[0x0][0x2d0], -R2 ;  /* 0x0000b400b4077a23 */ /* 0x002fe20000010802 */
[----:B------:R-:W-:Y:S03]  /*114b0*/  MOV R180, R203 ;  /* 0x000000cb00b47202 */ /* 0x000fe60000000f00 */
[----:B------:R1:W1:Y:S01]  /*114c0*/  MUFU.EX2 R186, R7 ;  /* 0x0000000700ba7308 */ /* 0x0002620000000800 */
[-C--:B--2---:R-:W-:Y:S04]  /*114d0*/  @P0 IADD3 R4, P2, R6, R13.reuse, RZ ;  /* 0x0000000d06040210 */ /* 0x084fe80007f5e0ff */
[----:B---3--:R-:W-:Y:S01]  /*114e0*/  @P0 IADD3 R10, P1, R4, R13, RZ ;  /* 0x0000000d040a0210 */ /* 0x008fe20007f3e0ff */
[----:B------:R-:W-:Y:S02]  /*114f0*/  FFMA.FTZ R11, R20, c[0x0][0x2d0], -R100 ;  /* 0x0000b400140b7a23 */ /* 0x000fe40000010864 */
[----:B------:R-:W-:Y:S01]  /*11500*/  FMUL.FTZ R13, R68, R113 ;  /* 0x00000071440d7220 */ /* 0x000fe20000410000 */
[----:B------:R-:W-:Y:S01]  /*11510*/  MOV R113, R47 ;  /* 0x0000002f00717202 */ /* 0x000fe20000000f00 */
[----:B------:R2:W-:Y:S01]  /*11520*/  MUFU.EX2 R238, R11 ;  /* 0x0000000b00ee7308 */ /* 0x0005e20000000800 */
[----:B------:R-:W-:Y:S02]  /*11530*/  FMUL.FTZ R47, R0, R147 ;  /* 0x00000093002f7220 */ /* 0x000fe40000410000 */
[C---:B----4-:R-:W-:Y:S01]  /*11540*/  FMUL.FTZ R8, R68.reuse, R108 ;  /* 0x0000006c44087220 */ /* 0x050fe20000410000 */
[----:B------:R-:W-:Y:S01]  /*11550*/  MOV R108, R51 ;  /* 0x00000033006c7202 */ /* 0x000fe20000000f00 */
[----:B------:R-:W-:Y:S01]  /*11560*/  FMUL.FTZ R51, R69, R151 ;  /* 0x0000009745337220 */ /* 0x000fe20000410000 */
[----:B-1----:R-:W-:Y:S01]  /*11570*/  @P0 IADD3.X R7, R9, R12, RZ, P3, !PT ;  /* 0x0000000c09070210 */ /* 0x002fe20001ffe4ff */
[----:B------:R-:W-:Y:S01]  /*11580*/  FMUL.FTZ R9, R68, R109 ;  /* 0x0000006d44097220 */ /* 0x000fe20000410000 */
[----:B------:R-:W-:Y:S02]  /*11590*/  F2FP.BF16.PACK_AB R67, R186, R184 ;  /* 0x000000b8ba43723e */ /* 0x000fe400000010ff */
[-C--:B------:R-:W-:Y:S01]  /*115a0*/  @P0 IADD3.X R5, R7, R12.reuse, RZ, P2, !PT ;  /* 0x0000000c07050210 */ /* 0x080fe200017fe4ff */
[----:B------:R1:W-:Y:S01]  /*115b0*/  @P0 LDGSTS.E.BYPASS.LTC128B.128 [R227+0x4900], [R6.64], !P6 ;  /* 0x0490000006e30fae */ /* 0x0003e2000f101d4c */
[----:B------:R-:W-:Y:S07]  /*115c0*/  MOV R109, R207 ;  /* 0x000000cf006d7202 */ /* 0x000fee0000000f00 */
[----:B------:R3:W-:Y:S01]  /*115d0*/  @P0 LDGSTS.E.BYPASS.LTC128B.128 [R227+0x5100], [R4.64], !P6 ;  /* 0x0510000004e30fae */ /* 0x0007e2000f101d4c */
[----:B--2---:R-:W-:Y:S01]  /*115e0*/  @P0 IADD3.X R11, R5, R12, RZ, P1, !PT ;  /* 0x0000000c050b0210 */ /* 0x004fe20000ffe4ff */
[----:B------:R-:W-:Y:S02]  /*115f0*/  FFMA.FTZ R12, R34, c[0x0][0x2d0], -R168 ;  /* 0x0000b400220c7a23 */ /* 0x000fe400000108a8 */
[----:B------:R-:W-:Y:S04]  /*11600*/  FMUL.FTZ R34, R69, R134 ;  /* 0x0000008645227220 */ /* 0x000fe80000410000 */
[----:B------:R2:W-:Y:S08]  /*11610*/  @P0 LDGSTS.E.BYPASS.LTC128B.128 [R227+0x5900], [R10.64], !P6 ;  /* 0x059000000ae30fae */ /* 0x0005f0000f101d4c */
[----:B------:R-:W-:Y:S01]  /*11620*/  LDSM.16.MT88.4 R36, [R212+0x100] ;  /* 0x00010000d424783b */ /* 0x000fe20000004200 */
[--C-:B-1----:R-:W-:Y:S02]  /*11630*/  FFMA.FTZ R6, R21, c[0x0][0x2d0], -R100.reuse ;  /* 0x0000b40015067a23 */ /* 0x102fe40000010864 */
[----:B------:R-:W-:Y:S01]  /*11640*/  FMUL.FTZ R7, R69, R107 ;  /* 0x0000006b45077220 */ /* 0x000fe20000410000 */
[----:B------:R-:W-:Y:S01]  /*11650*/  MOV R107, R204 ;  /* 0x000000cc006b7202 */ /* 0x000fe20000000f00 */
[----:B------:R1:W-:Y:S03]  /*11660*/  MUFU.EX2 R235, R6 ;  /* 0x0000000600eb7308 */ /* 0x0003e60000000800 */
[----:B------:R-:W4:Y:S01]  /*11670*/  LDSM.16.MT88.4 R20, [R209+0x100] ;  /* 0x00010000d114783b */ /* 0x000f220000004200 */
[--C-:B---3--:R-:W-:Y:S02]  /*11680*/  FFMA.FTZ R4, R32, c[0x0][0x2d0], -R100.reuse ;  /* 0x0000b40020047a23 */ /* 0x108fe40000010864 */
[--C-:B------:R-:W-:Y:S02]  /*11690*/  FFMA.FTZ R32, R29, c[0x0][0x2d0], -R169.reuse ;  /* 0x0000b4001d207a23 */ /* 0x100fe400000108a9 */
[----:B------:R-:W-:Y:S01]  /*116a0*/  FMUL.FTZ R5, R73, R105 ;  /* 0x0000006949057220 */ /* 0x000fe20000410000 */
[----:B------:R-:W-:Y:S01]  /*116b0*/  MOV R105, R206 ;  /* 0x000000ce00697202 */ /* 0x000fe20000000f00 */
[----:B------:R3:W-:Y:S01]  /*116c0*/  MUFU.EX2 R236, R4 ;  /* 0x0000000400ec7308 */ /* 0x0007e20000000800 */
[----:B------:R-:W-:Y:S01]  /*116d0*/  FMUL.FTZ R29, R68, R129 ;  /* 0x00000081441d7220 */ /* 0x000fe20000410000 */
[----:B------:R-:W-:Y:S01]  /*116e0*/  LDSM.16.MT88.4 R80, [R211+0x100] ;  /* 0x00010000d350783b */ /* 0x000fe20000004200 */
[C---:B--2---:R-:W-:Y:S01]  /*116f0*/  FMUL.FTZ R11, R0.reuse, R111 ;  /* 0x0000006f000b7220 */ /* 0x044fe20000410000 */
[----:B------:R-:W-:Y:S01]  /*11700*/  MOV R111, R232 ;  /* 0x000000e8006f7202 */ /* 0x000fe20000000f00 */
[C---:B------:R-:W-:Y:S01]  /*11710*/  FMUL.FTZ R10, R0.reuse, R110 ;  /* 0x0000006e000a7220 */ /* 0x040fe20000410000 */
[----:B------:R-:W-:Y:S01]  /*11720*/  MOV R110, R30 ;  /* 0x0000001e006e7202 */ /* 0x000fe20000000f00 */
[C---:B------:R-:W-:Y:S03]  /*11730*/  FMUL.FTZ R30, R0.reuse, R130 ;  /* 0x00000082001e7220 */ /* 0x040fe60000410000 */
[----:B------:R2:W-:Y:S01]  /*11740*/  MUFU.EX2 R232, R12 ;  /* 0x0000000c00e87308 */ /* 0x0005e20000000800 */
[----:B------:R-:W-:Y:S01]  /*11750*/  LDSM.16.MT88.4 R84, [R209+0x900] ;  /* 0x00090000d154783b */ /* 0x000fe20000004200 */
[----:B-1----:R-:W-:Y:S01]  /*11760*/  FMUL.FTZ R6, R69, R106 ;  /* 0x0000006a45067220 */ /* 0x002fe20000410000 */
[----:B------:R-:W-:Y:S01]  /*11770*/  MOV R106, R31 ;  /* 0x0000001f006a7202 */ /* 0x000fe20000000f00 */
[----:B------:R-:W-:Y:S05]  /*11780*/  FMUL.FTZ R31, R0, R131 ;  /* 0x00000083001f7220 */ /* 0x000fea0000410000 */
[----:B------:R-:W-:Y:S01]  /*11790*/  LDSM.16.MT88.4 R88, [R212+0x900] ;  /* 0x00090000d458783b */ /* 0x000fe20000004200 */
[----:B------:R1:W-:Y:S01]  /*117a0*/  MUFU.EX2 R228, R32 ;  /* 0x0000002000e47308 */ /* 0x0003e20000000800 */
[----:B---3--:R-:W-:Y:S02]  /*117b0*/  FFMA.FTZ R4, R33, c[0x0][0x2d0], -R100 ;  /* 0x0000b40021047a23 */ /* 0x008fe40000010864 */
[----:B------:R-:W-:Y:S04]  /*117c0*/  FMUL.FTZ R33, R73, R133 ;  /* 0x0000008549217220 */ /* 0x000fe80000410000 */
[----:B------:R-:W0:Y:S03]  /*117d0*/  LDGDEPBAR ;  /* 0x00000000000079af */ /* 0x000e260000000000 */
[----:B------:R3:W-:Y:S01]  /*117e0*/  MUFU.EX2 R237, R4 ;  /* 0x0000000400ed7308 */ /* 0x0007e20000000800 */
[----:B--2---:R-:W-:Y:S01]  /*117f0*/  FMUL.FTZ R12, R68, R112 ;  /* 0x00000070440c7220 */ /* 0x004fe20000410000 */
[----:B------:R-:W-:Y:S01]  /*11800*/  MOV R112, R50 ;  /* 0x0000003200707202 */ /* 0x000fe20000000f00 */
[----:B------:R-:W-:Y:S07]  /*11810*/  FMUL.FTZ R50, R69, R150 ;  /* 0x0000009645327220 */ /* 0x000fee0000410000 */
[----:B------:R2:W-:Y:S01]  /*11820*/  MUFU.EX2 R206, R56 ;  /* 0x0000003800ce7308 */ /* 0x0005e20000000800 */
[----:B-1----:R-:W-:Y:S02]  /*11830*/  FMUL.FTZ R32, R73, R132 ;  /* 0x0000008449207220 */ /* 0x002fe40000410000 */
[----:B------:R-:W-:Y:S01]  /*11840*/  LDSM.16.MT88.4 R132, [R212+0x2900] ;  /* 0x00290000d484783b */ /* 0x000fe20000004200 */
[--C-:B---3--:R-:W-:Y:S02]  /*11850*/  FFMA.FTZ R4, R15, c[0x0][0x2d0], -R168.reuse ;  /* 0x0000b4000f047a23 */ /* 0x108fe400000108a8 */
[C---:B------:R-:W-:Y:S01]  /*11860*/  FMUL.FTZ R15, R0.reuse, R115 ;  /* 0x00000073000f7220 */ /* 0x040fe20000410000 */
[----:B------:R-:W-:Y:S03]  /*11870*/  MOV R115, R46 ;  /* 0x0000002e00737202 */ /* 0x000fe60000000f00 */
[----:B------:R1:W-:Y:S01]  /*11880*/  MUFU.EX2 R233, R4 ;  /* 0x0000000400e97308 */ /* 0x0003e20000000800 */
[----:B------:R-:W-:Y:S02]  /*11890*/  FMUL.FTZ R46, R0, R146 ;  /* 0x00000092002e7220 */ /* 0x000fe40000410000 */
[----:B--2---:R-:W-:Y:S02]  /*118a0*/  FMUL.FTZ R56, R68, R156 ;  /* 0x0000009c44387220 */ /* 0x004fe40000410000 */
[----:B-1----:R-:W-:Y:S02]  /*118b0*/  FFMA.FTZ R4, R14, c[0x0][0x2d0], -R168 ;  /* 0x0000b4000e047a23 */ /* 0x002fe400000108a8 */
[----:B------:R-:W-:Y:S01]  /*118c0*/  FMUL.FTZ R14, R0, R114 ;  /* 0x00000072000e7220 */ /* 0x000fe20000410000 */
[----:B------:R-:W-:Y:S02]  /*118d0*/  MOV R114, R41 ;  /* 0x0000002900727202 */ /* 0x000fe40000000f00 */
[----:B------:R1:W-:Y:S01]  /*118e0*/  MUFU.EX2 R234, R4 ;  /* 0x0000000400ea7308 */ /* 0x0003e20000000800 */
[----:B------:R-:W-:Y:S02]  /*118f0*/  FMUL.FTZ R41, R68, R141 ;  /* 0x0000008d44297220 */ /* 0x000fe40000410000 */
[C---:B-1----:R-:W-:Y:S01]  /*11900*/  FMUL.FTZ R4, R73.reuse, R104 ;  /* 0x0000006849047220 */ /* 0x042fe20000410000 */
[----:B------:R-:W-:Y:S02]  /*11910*/  MOV R104, R53 ;  /* 0x0000003500687202 */ /* 0x000fe40000000f00 */
[----:B------:R-:W1:Y:S04]  /*11920*/  LDSM.16.MT88.4 R52, [R210+0x100] ;  /* 0x00010000d234783b */ /* 0x000e680000004200 */
[-C--:B----4-:R-:W-:Y:S08]  /*11930*/  HMMA.16816.F32.BF16 R4, R76, R20.reuse, R4 ;  /* 0x000000144c04723c */ /* 0x090ff00000041804 */
[C---:B------:R-:W-:Y:S07]  /*11940*/  HMMA.16816.F32.BF16 R8, R64.reuse, R20, R8 ;  /* 0x000000144008723c */ /* 0x040fee0000041808 */
[----:B------:R-:W-:Y:S01]  /*11950*/  FMUL.FTZ R21, R73, R121 ;  /* 0x0000007949157220 */ /* 0x000fe20000410000 */
[-C--:B------:R-:W-:Y:S04]  /*11960*/  HMMA.16816.F32.BF16 R12, R64, R22.reuse, R12 ;  /* 0x00000016400c723c */ /* 0x080fe8000004180c */
[--C-:B------:R-:W-:Y:S01]  /*11970*/  FFMA.FTZ R20, R24, c[0x0][0x2d0], -R169.reuse ;  /* 0x0000b40018147a23 */ /* 0x100fe200000108a9 */
[----:B------:R-:W-:Y:S01]  /*11980*/  MOV R121, R27 ;  /* 0x0000001b00797202 */ /* 0x000fe20000000f00 */
[--C-:B------:R-:W-:Y:S02]  /*11990*/  FFMA.FTZ R24, R25, c[0x0][0x2d0], -R169.reuse ;  /* 0x0000b40019187a23 */ /* 0x100fe400000108a9 */
[C---:B------:R-:W-:Y:S01]  /*119a0*/  HMMA.16816.F32.BF16 R16, R76.reuse, R22, R16 ;  /* 0x000000164c10723c */ /* 0x040fe20000041810 */
[----:B------:R2:W-:Y:S03]  /*119b0*/  MUFU.EX2 R230, R20 ;  /* 0x0000001400e67308 */ /* 0x0005e60000000800 */
[----:B------:R-:W-:Y:S02]  /*119c0*/  FMUL.FTZ R25, R68, R125 ;  /* 0x0000007d44197220 */ /* 0x000fe40000410000 */
[----:B------:R-:W-:Y:S02]  /*119d0*/  FMUL.FTZ R27, R0, R127 ;  /* 0x0000007f001b7220 */ /* 0x000fe40000410000 */
[C---:B------:R-:W-:Y:S01]  /*119e0*/  FMUL.FTZ R23, R69.reuse, R123 ;  /* 0x0000007b45177220 */ /* 0x040fe20000410000 */
[----:B------:R-:W-:Y:S02]  /*119f0*/  MOV R123, R229 ;  /* 0x000000e5007b7202 */ /* 0x000fe40000000f00 */
[----:B------:R3:W-:Y:S01]  /*11a00*/  MUFU.EX2 R229, R24 ;  /* 0x0000001800e57308 */ /* 0x0007e20000000800 */
[----:B------:R-:W-:Y:S01]  /*11a10*/  FMUL.FTZ R22, R69, R122 ;  /* 0x0000007a45167220 */ /* 0x000fe20000410000 */
[----:B------:R-:W-:Y:S08]  /*11a20*/  MOV R122, R205 ;  /* 0x000000cd007a7202 */ /* 0x000ff00000000f00 */
[----:B------:R4:W-:Y:S01]  /*11a30*/  MUFU.EX2 R205, R60 ;  /* 0x0000003c00cd7308 */ /* 0x0009e20000000800 */
[----:B--2---:R-:W-:Y:S01]  /*11a40*/  FMUL.FTZ R20, R73, R120 ;  /* 0x0000007849147220 */ /* 0x004fe20000410000 */
[----:B------:R-:W-:Y:S01]  /*11a50*/  MOV R120, R40 ;  /* 0x0000002800787202 */ /* 0x000fe20000000f00 */
[--C-:B------:R-:W-:Y:S05]  /*11a60*/  FFMA.FTZ R40, R193, c[0x0][0x2d0], -R2.reuse ;  /* 0x0000b400c1287a23 */ /* 0x100fea0000010802 */
[-C--:B------:R-:W-:Y:S03]  /*11a70*/  HMMA.16816.F32.BF16 R20, R76, R36.reuse, R20 ;  /* 0x000000244c14723c */ /* 0x080fe60000041814 */
[C---:B---3--:R-:W-:Y:S01]  /*11a80*/  FMUL.FTZ R24, R68.reuse, R124 ;  /* 0x0000007c44187220 */ /* 0x048fe20000410000 */
[----:B------:R-:W-:Y:S02]  /*11a90*/  MOV R124, R226 ;  /* 0x000000e2007c7202 */ /* 0x000fe40000000f00 */
[----:B------:R2:W-:Y:S04]  /*11aa0*/  MUFU.EX2 R226, R28 ;  /* 0x0000001c00e27308 */ /* 0x0005e80000000800 */
[C---:B------:R-:W-:Y:S04]  /*11ab0*/  HMMA.16816.F32.BF16 R24, R64.reuse, R36, R24 ;  /* 0x000000244018723c */ /* 0x040fe80000041818 */
[C---:B----4-:R-:W-:Y:S03]  /*11ac0*/  FMUL.FTZ R60, R68.reuse, R160 ;  /* 0x000000a0443c7220 */ /* 0x050fe60000410000 */
[----:B------:R-:W-:Y:S02]  /*11ad0*/  FFMA.FTZ R36, R187, c[0x0][0x2d0], -R2 ;  /* 0x0000b400bb247a23 */ /* 0x000fe40000010802 */
[----:B------:R-:W-:Y:S02]  /*11ae0*/  FMUL.FTZ R37, R73, R137 ;  /* 0x0000008949257220 */ /* 0x000fe40000410000 */
[----:B------:R3:W-:Y:S01]  /*11af0*/  MUFU.EX2 R137, R44 ;  /* 0x0000002c00897308 */ /* 0x0007e20000000800 */
[C---:B--2---:R-:W-:Y:S09]  /*11b00*/  FMUL.FTZ R28, R68.reuse, R128 ;  /* 0x00000080441c7220 */ /* 0x044ff20000410000 */
[----:B------:R2:W-:Y:S01]  /*11b10*/  MUFU.EX2 R128, R36 ;  /* 0x0000002400807308 */ /* 0x0005e20000000800 */
[-C--:B------:R-:W-:Y:S08]  /*11b20*/  HMMA.16816.F32.BF16 R28, R64, R38.reuse, R28 ;  /* 0x00000026401c723c */ /* 0x080ff0000004181c */
[C---:B------:R-:W-:Y:S04]  /*11b30*/  HMMA.16816.F32.BF16 R32, R76.reuse, R38, R32 ;  /* 0x000000264c20723c */ /* 0x040fe80000041820 */
[C---:B---3--:R-:W-:Y:S03]  /*11b40*/  FMUL.FTZ R44, R68.reuse, R144 ;  /* 0x00000090442c7220 */ /* 0x048fe60000410000 */
[----:B------:R-:W-:Y:S02]  /*11b50*/  FMUL.FTZ R39, R69, R139 ;  /* 0x0000008b45277220 */ /* 0x000fe40000410000 */
[----:B------:R3:W4:Y:S03]  /*11b60*/  MUFU.EX2 R139, R40 ;  /* 0x00000028008b7308 */ /* 0x0007260000000800 */
[----:B--2---:R-:W-:Y:S02]  /*11b70*/  FMUL.FTZ R36, R73, R136 ;  /* 0x0000008849247220 */ /* 0x004fe40000410000 */
[----:B------:R-:W-:Y:S05]  /*11b80*/  FMUL.FTZ R38, R69, R138 ;  /* 0x0000008a45267220 */ /* 0x000fea0000410000 */
[----:B------:R2:W2:Y:S02]  /*11b90*/  MUFU.EX2 R138, R48 ;  /* 0x00000030008a7308 */ /* 0x0004a40000000800 */
[-C--:B-1----:R-:W-:Y:S03]  /*11ba0*/  HMMA.16816.F32.BF16 R36, R76, R52.reuse, R36 ;  /* 0x000000344c24723c */ /* 0x082fe60000041824 */
[----:B---3--:R-:W-:Y:S07]  /*11bb0*/  FMUL.FTZ R40, R68, R140 ;  /* 0x0000008c44287220 */ /* 0x008fee0000410000 */
[C---:B------:R-:W-:Y:S04]  /*11bc0*/  HMMA.16816.F32.BF16 R40, R64.reuse, R52, R40 ;  /* 0x000000344028723c */ /* 0x040fe80000041828 */
[C---:B--2---:R-:W-:Y:S02]  /*11bd0*/  FMUL.FTZ R48, R73.reuse, R148 ;  /* 0x0000009449307220 */ /* 0x044fe40000410000 */
[----:B------:R-:W-:Y:S01]  /*11be0*/  LDSM.16.MT88.4 R148, [R210+0x2900] ;  /* 0x00290000d294783b */ /* 0x000fe20000004200 */
[--C-:B------:R-:W-:Y:S01]  /*11bf0*/  FFMA.FTZ R52, R194, c[0x0][0x2d0], -R100.reuse ;  /* 0x0000b400c2347a23 */ /* 0x100fe20000010864 */
[-C--:B------:R-:W-:Y:S03]  /*11c00*/  HMMA.16816.F32.BF16 R44, R64, R54.reuse, R44 ;  /* 0x00000036402c723c */ /* 0x080fe6000004182c */
[----:B------:R1:W2:Y:S01]  /*11c10*/  MUFU.EX2 R207, R52 ;  /* 0x0000003400cf7308 */ /* 0x0002a20000000800 */
[----:B------:R-:W-:Y:S04]  /*11c20*/  FMUL.FTZ R53, R73, R153 ;  /* 0x0000009949357220 */ /* 0x000fe80000410000 */
[C---:B------:R-:W-:Y:S07]  /*11c30*/  HMMA.16816.F32.BF16 R48, R76.reuse, R54, R48 ;  /* 0x000000364c30723c */ /* 0x040fee0000041830 */
        /* <DEDUP_REMOVED lines=8> */
[----:B----4-:R-:W-:Y:S03]  /*11cc0*/  F2FP.BF16.PACK_AB R81, R139, R128 ;  /* 0x000000808b51723e */ /* 0x010fe600000010ff */
[C---:B------:R-:W-:Y:S02]  /*11cd0*/  FMUL.FTZ R64, R73.reuse, R164 ;  /* 0x000000a449407220 */ /* 0x040fe40000410000 */
[----:B------:R-:W-:Y:S03]  /*11ce0*/  FMUL.FTZ R65, R73, R165 ;  /* 0x000000a549417220 */ /* 0x000fe60000410000 */
[C---:B------:R-:W-:Y:S02]  /*11cf0*/  FMUL.FTZ R66, R69.reuse, R166 ;  /* 0x000000a645427220 */ /* 0x040fe40000410000 */
[----:B------:R-:W-:Y:S07]  /*11d00*/  FMUL.FTZ R67, R69, R167 ;  /* 0x000000a745437220 */ /* 0x000fee0000410000 */
[----:B------:R-:W-:Y:S04]  /*11d10*/  HMMA.16816.F32.BF16 R64, R76, R82, R64 ;  /* 0x000000524c40723c */ /* 0x000fe80000041840 */
[--C-:B-1----:R-:W-:Y:S03]  /*11d20*/  FFMA.FTZ R80, R200, c[0x0][0x2d0], -R168.reuse ;  /* 0x0000b400c8507a23 */ /* 0x102fe600000108a8 */
[----:B------:R-:W-:Y:S01]  /*11d30*/  F2FP.BF16.PACK_AB R76, R235, R238 ;  /* 0x000000eeeb4c723e */ /* 0x000fe200000010ff */
[----:B------:R1:W-:Y:S01]  /*11d40*/  MUFU.EX2 R200, R92 ;  /* 0x0000005c00c87308 */ /* 0x0003e20000000800 */
[----:B------:R-:W-:Y:S03]  /*11d50*/  F2FP.BF16.PACK_AB R78, R237, R236 ;  /* 0x000000eced4e723e */ /* 0x000fe600000010ff */
[----:B------:R-:W-:Y:S02]  /*11d60*/  F2FP.BF16.PACK_AB R77, R234, R233 ;  /* 0x000000e9ea4d723e */ /* 0x000fe400000010ff */
[----:B------:R-:W-:Y:S02]  /*11d70*/  F2FP.BF16.PACK_AB R79, R231, R232 ;  /* 0x000000e8e74f723e */ /* 0x000fe400000010ff */
[----:B------:R-:W-:Y:S02]  /*11d80*/  F2FP.BF16.PACK_AB R82, R228, R226 ;  /* 0x000000e2e452723e */ /* 0x000fe400000010ff */
[----:B------:R4:W-:Y:S01]  /*11d90*/  MUFU.EX2 R203, R80 ;  /* 0x0000005000cb7308 */ /* 0x0009e20000000800 */
[----:B------:R-:W-:Y:S02]  /*11da0*/  F2FP.BF16.PACK_AB R83, R138, R137 ;  /* 0x000000898a53723e */ /* 0x000fe400000010ff */
[-C--:B------:R-:W-:Y:S01]  /*11db0*/  HMMA.16816.F32.BF16 R4, R76, R84.reuse, R4 ;  /* 0x000000544c04723c */ /* 0x080fe20000041804 */
[----:B-1----:R-:W1:Y:S02]  /*11dc0*/  LDSM.16.MT88.4 R92, [R210+0x900] ;  /* 0x00090000d25c783b */ /* 0x002e640000004200 */
[--C-:B----4-:R-:W-:Y:S04]  /*11dd0*/  FFMA.FTZ R80, R201, c[0x0][0x2d0], -R168.reuse ;  /* 0x0000b400c9507a23 */ /* 0x110fe800000108a8 */
[----:B------:R4:W1:Y:S02]  /*11de0*/  MUFU.EX2 R202, R80 ;  /* 0x0000005000ca7308 */ /* 0x0008640000000800 */
[----:B----4-:R-:W-:Y:S07]  /*11df0*/  F2FP.BF16.PACK_AB R80, R229, R230 ;  /* 0x000000e6e550723e */ /* 0x010fee00000010ff */
[C---:B------:R-:W-:Y:S07]  /*11e00*/  HMMA.16816.F32.BF16 R8, R80.reuse, R84, R8 ;  /* 0x000000545008723c */ /* 0x040fee0000041808 */
[----:B------:R-:W-:Y:S01]  /*11e10*/  FFMA.FTZ R84, R199, c[0x0][0x2d0], -R168 ;  /* 0x0000b400c7547a23 */ /* 0x000fe200000108a8 */
[-C--:B------:R-:W-:Y:S03]  /*11e20*/  HMMA.16816.F32.BF16 R12, R80, R86.reuse, R12 ;  /* 0x00000056500c723c */ /* 0x080fe6000004180c */
[----:B------:R4:W1:Y:S05]  /*11e30*/  MUFU.EX2 R201, R84 ;  /* 0x0000005400c97308 */ /* 0x00086a0000000800 */
[C---:B------:R-:W-:Y:S08]  /*11e40*/  HMMA.16816.F32.BF16 R16, R76.reuse, R86, R16 ;  /* 0x000000564c10723c */ /* 0x040ff00000041810 */
[-C--:B------:R-:W-:Y:S08]  /*11e50*/  HMMA.16816.F32.BF16 R20, R76, R88.reuse, R20 ;  /* 0x000000584c14723c */ /* 0x080ff00000041814 */
[C---:B------:R-:W-:Y:S04]  /*11e60*/  HMMA.16816.F32.BF16 R24, R80.reuse, R88, R24 ;  /* 0x000000585018723c */ /* 0x040fe80000041818 */
[--C-:B----4-:R-:W-:Y:S01]  /*11e70*/  FFMA.FTZ R84, R124, c[0x0][0x2d0], -R169.reuse ;  /* 0x0000b4007c547a23 */ /* 0x110fe200000108a9 */
[----:B------:R-:W-:Y:S02]  /*11e80*/  MOV R124, R123 ;  /* 0x0000007b007c7202 */ /* 0x000fe40000000f00 */
[----:B------:R-:W-:Y:S01]  /*11e90*/  MOV R123, R122 ;  /* 0x0000007a007b7202 */ /* 0x000fe20000000f00 */
[-C--:B------:R-:W-:Y:S01]  /*11ea0*/  HMMA.16816.F32.BF16 R28, R80, R90.reuse, R28 ;  /* 0x0000005a501c723c */ /* 0x080fe2000004181c */
[----:B------:R4:W-:Y:S03]  /*11eb0*/  MUFU.EX2 R143, R84 ;  /* 0x00000054008f7308 */ /* 0x0009e60000000800 */
[----:B------:R-:W-:Y:S02]  /*11ec0*/  MOV R122, R121 ;  /* 0x00000079007a7202 */ /* 0x000fe40000000f00 */
[----:B------:R-:W-:Y:S02]  /*11ed0*/  MOV R121, R120 ;  /* 0x0000007800797202 */ /* 0x000fe40000000f00 */
[C---:B------:R-:W-:Y:S04]  /*11ee0*/  HMMA.16816.F32.BF16 R32, R76.reuse, R90, R32 ;  /* 0x0000005a4c20723c */ /* 0x040fe80000041820 */
[----:B------:R-:W-:Y:S02]  /*11ef0*/  MOV R120, R119 ;  /* 0x0000007700787202 */ /* 0x000fe40000000f00 */
[----:B------:R-:W-:Y:S02]  /*11f00*/  MOV R119, R118 ;  /* 0x0000007600777202 */ /* 0x000fe40000000f00 */
[-C--:B-1----:R-:W-:Y:S04]  /*11f10*/  HMMA.16816.F32.BF16 R36, R76, R92.reuse, R36 ;  /* 0x0000005c4c24723c */ /* 0x082fe80000041824 */
[----:B------:R-:W-:Y:S02]  /*11f20*/  MOV R118, R116 ;  /* 0x0000007400767202 */ /* 0x000fe40000000f00 */
[----:B------:R-:W-:Y:S02]  /*11f30*/  MOV R116, R115 ;  /* 0x0000007300747202 */ /* 0x000fe40000000f00 */
        /* <DEDUP_REMOVED lines=11> */
[----:B------:R-:W-:Y:S04]  /*11ff0*/  MOV R118, R116 ;  /* 0x0000007400767202 */ /* 0x000fe80000000f00 */
[----:B------:R-:W-:Y:S02]  /*12000*/  MOV R116, R115 ;  /* 0x0000007300747202 */ /* 0x000fe40000000f00 */
[----:B------:R-:W-:Y:S02]  /*12010*/  MOV R113, R112 ;  /* 0x0000007000717202 */ /* 0x000fe40000000f00 */
[----:B------:R-:W-:Y:S01]  /*12020*/  MOV R112, R111 ;  /* 0x0000006f00707202 */ /* 0x000fe20000000f00 */
[--C-:B-1----:R-:W-:Y:S01]  /*12030*/  FFMA.FTZ R84, R124, c[0x0][0x2d0], -R169.reuse ;  /* 0x0000b4007c547a23 */ /* 0x102fe200000108a9 */
[----:B------:R-:W-:Y:S02]  /*12040*/  MOV R124, R123 ;  /* 0x0000007b007c7202 */ /* 0x000fe40000000f00 */
[----:B------:R-:W-:Y:S01]  /*12050*/  MOV R123, R122 ;  /* 0x0000007a007b7202 */ /* 0x000fe20000000f00 */
[----:B------:R1:W-:Y:S01]  /*12060*/  MUFU.EX2 R142, R84 ;  /* 0x00000054008e7308 */ /* 0x0003e20000000800 */
[----:B------:R-:W-:Y:S01]  /*12070*/  MOV R122, R121 ;  /* 0x00000079007a7202 */ /* 0x000fe20000000f00 */
        /* <DEDUP_REMOVED lines=17> */
[----:B------:R-:W-:Y:S01]  /*12190*/  MOV R108, R104 ;  /* 0x00000068006c7202 */ /* 0x000fe20000000f00 */
[----:B------:R1:W5:Y:S01]  /*121a0*/  LDL.LU R220, [R1+0x70] ;  /* 0x0000700001dc7983 */ /* 0x0003620000300800 */
[----:B------:R-:W-:Y:S01]  /*121b0*/  MOV R104, R178 ;  /* 0x000000b200687202 */ /* 0x000fe20000000f00 */
[--C-:B----4-:R-:W-:Y:S01]  /*121c0*/  FFMA.FTZ R88, R124, c[0x0][0x2d0], -R2.reuse ;  /* 0x0000b4007c587a23 */ /* 0x110fe20000010802 */
[----:B------:R-:W-:Y:S02]  /*121d0*/  MOV R124, R123 ;  /* 0x0000007b007c7202 */ /* 0x000fe40000000f00 */
[----:B------:R-:W-:Y:S01]  /*121e0*/  MOV R123, R122 ;  /* 0x0000007a007b7202 */ /* 0x000fe20000000f00 */
[----:B------:R4:W-:Y:S01]  /*121f0*/  MUFU.EX2 R136, R88 ;  /* 0x0000005800887308 */ /* 0x0009e20000000800 */
[----:B------:R-:W-:Y:S02]  /*12200*/  MOV R122, R121 ;  /* 0x00000079007a7202 */ /* 0x000fe40000000f00 */
[----:B------:R-:W-:Y:S02]  /*12210*/  MOV R178, R171 ;  /* 0x000000ab00b27202 */ /* 0x000fe40000000f00 */
[----:B------:R-:W-:Y:S02]  /*12220*/  MOV R171, R221 ;  /* 0x000000dd00ab7202 */ /* 0x000fe40000000f00 */
[----:B------:R2:W5:Y:S01]  /*12230*/  LDL.LU R221, [R1+0x6c] ;  /* 0x00006c0001dd7983 */ /* 0x0005620000300800 */
[----:B------:R-:W-:Y:S02]  /*12240*/  MOV R115, R112 ;  /* 0x0000007000737202 */ /* 0x000fe40000000f00 */
[----:B------:R-:W-:Y:S02]  /*12250*/  MOV R112, R111 ;  /* 0x0000006f00707202 */ /* 0x000fe40000000f00 */
[----:B------:R-:W-:Y:S02]  /*12260*/  MOV R111, R108 ;  /* 0x0000006c006f7202 */ /* 0x000fe40000000f00 */
[----:B------:R-:W-:Y:S02]  /*12270*/  MOV R108, R104 ;  /* 0x00000068006c7202 */ /* 0x000fe40000000f00 */
[----:B------:R-:W-:Y:S02]  /*12280*/  MOV R104, R222 ;  /* 0x000000de00687202 */ /* 0x000fe40000000f00 */
[----:B------:R2:W5:Y:S01]  /*12290*/  LDL.LU R222, [R1+0x68] ;  /* 0x0000680001de7983 */ /* 0x0005620000300800 */
[----:B------:R-:W-:Y:S02]  /*122a0*/  MOV R120, R115 ;  /* 0x0000007300787202 */ /* 0x000fe40000000f00 */
[----:B------:R-:W-:Y:S02]  /*122b0*/  MOV R115, R111 ;  /* 0x0000006f00737202 */ /* 0x000fe40000000f00 */
[----:B------:R-:W-:Y:S01]  /*122c0*/  MOV R111, R109 ;  /* 0x0000006d006f7202 */ /* 0x000fe20000000f00 */
[----:B----4-:R-:W-:Y:S01]  /*122d0*/  FFMA.FTZ R88, R124, c[0x0][0x2d0], -R2 ;  /* 0x0000b4007c587a23 */ /* 0x010fe20000010802 */
[----:B------:R-:W-:Y:S01]  /*122e0*/  MOV R124, R123 ;  /* 0x0000007b007c7202 */ /* 0x000fe20000000f00 */
[-C--:B-1----:R-:W-:Y:S02]  /*122f0*/  HMMA.16816.F32.BF16 R52, R76, R84.reuse, R52 ;  /* 0x000000544c34723c */ /* 0x082fe40000041834 */
[----:B------:R1:W4:Y:S01]  /*12300*/  MUFU.EX2 R141, R88 ;  /* 0x00000058008d7308 */ /* 0x0003220000000800 */
[----:B------:R-:W-:Y:S02]  /*12310*/  MOV R123, R122 ;  /* 0x0000007a007b7202 */ /* 0x000fe40000000f00 */
[----:B------:R-:W-:Y:S02]  /*12320*/  MOV R109, R107 ;  /* 0x0000006b006d7202 */ /* 0x000fe40000000f00 */
[----:B------:R-:W-:Y:S01]  /*12330*/  MOV R107, R223 ;  /* 0x000000df006b7202 */ /* 0x000fe20000000f00 */
[C---:B------:R-:W-:Y:S01]  /*12340*/  HMMA.16816.F32.BF16 R56, R80.reuse, R84, R56 ;  /* 0x000000545038723c */ /* 0x040fe20000041838 */
[----:B------:R2:W5:Y:S03]  /*12350*/  LDL.LU R223, [R1+0x64] ;  /* 0x0000640001df7983 */ /* 0x0005660000300800 */
[----:B------:R-:W-:Y:S02]  /*12360*/  MOV R121, R120 ;  /* 0x0000007800797202 */ /* 0x000fe40000000f00 */
[----:B------:R-:W-:Y:S01]  /*12370*/  MOV R120, R115 ;  /* 0x0000007300787202 */ /* 0x000fe20000000f00 */
[--C-:B------:R-:W-:Y:S01]  /*12380*/  FFMA.FTZ R84, R251, c[0x0][0x2d0], -R100.reuse ;  /* 0x0000b400fb547a23 */ /* 0x100fe20000010864 */
[-C--:B------:R-:W-:Y:S03]  /*12390*/  HMMA.16816.F32.BF16 R60, R80, R86.reuse, R60 ;  /* 0x00000056503c723c */ /* 0x080fe6000004183c */
[----:B------:R2:W-:Y:S01]  /*123a0*/  MUFU.EX2 R196, R84 ;  /* 0x0000005400c47308 */ /* 0x0005e20000000800 */
[----:B------:R-:W-:Y:S02]  /*123b0*/  MOV R115, R111 ;  /* 0x0000006f00737202 */ /* 0x000fe40000000f00 */
[----:B------:R-:W-:Y:S01]  /*123c0*/  MOV R122, R121 ;  /* 0x00000079007a7202 */ /* 0x000fe20000000f00 */
[----:B------:R-:W-:Y:S01]  /*123d0*/  FFMA.FTZ R80, R252, c[0x0][0x2d0], -R100 ;  /* 0x0000b400fc507a23 */ /* 0x000fe20000010864 */
[----:B------:R-:W-:Y:S04]  /*123e0*/  HMMA.16816.F32.BF16 R64, R76, R86, R64 ;  /* 0x000000564c40723c */ /* 0x000fe80000041840 */
[--C-:B-1----:R-:W-:Y:S01]  /*123f0*/  FFMA.FTZ R88, R124, c[0x0][0x2d0], -R2.reuse ;  /* 0x0000b4007c587a23 */ /* 0x102fe20000010802 */
[----:B------:R-:W-:Y:S01]  /*12400*/  MOV R124, R123 ;  /* 0x0000007b007c7202 */ /* 0x000fe20000000f00 */
[----:B------:R-:W-:Y:S01]  /*12410*/  MUFU.EX2 R195, R80 ;  /* 0x0000005000c37308 */ /* 0x000fe20000000800 */
[----:B------:R-:W-:Y:S02]  /*12420*/  MOV R121, R120 ;  /* 0x0000007800797202 */ /* 0x000fe40000000f00 */
[----:B------:R-:W-:Y:S03]  /*12430*/  MOV R120, R115 ;  /* 0x0000007300787202 */ /* 0x000fe60000000f00 */
[----:B------:R-:W-:Y:S02]  /*12440*/  MOV R123, R122 ;  /* 0x0000007a007b7202 */ /* 0x000fe40000000f00 */
[----:B------:R-:W-:Y:S02]  /*12450*/  MOV R122, R121 ;  /* 0x00000079007a7202 */ /* 0x000fe40000000f00 */
[----:B------:R1:W-:Y:S01]  /*12460*/  MUFU.EX2 R140, R88 ;  /* 0x00000058008c7308 */ /* 0x0003e20000000800 */
[----:B------:R-:W-:Y:S02]  /*12470*/  MOV R121, R120 ;  /* 0x0000007800797202 */ /* 0x000fe40000000f00 */
[----:B--2---:R-:W-:Y:S01]  /*12480*/  F2FP.BF16.PACK_AB R76, R206, R207 ;  /* 0x000000cfce4c723e */ /* 0x004fe200000010ff */
[----:B------:R-:W-:Y:S01]  /*12490*/  LDSM.16.MT88.4 R84, [R212+0x1100] ;  /* 0x00110000d454783b */ /* 0x000fe20000004200 */
[----:B---3--:R-:W-:Y:S02]  /*124a0*/  F2FP.BF16.PACK_AB R78, R204, R205 ;  /* 0x000000cdcc4e723e */ /* 0x008fe400000010ff */
[----:B------:R-:W-:Y:S02]  /*124b0*/  F2FP.BF16.PACK_AB R77, R202, R203 ;  /* 0x000000cbca4d723e */ /* 0x000fe400000010ff */
[----:B------:R-:W-:Y:S02]  /*124c0*/  F2FP.BF16.PACK_AB R79, R201, R200 ;  /* 0x000000c8c94f723e */ /* 0x000fe400000010ff */
[----:B------:R-:W-:Y:S02]  /*124d0*/  F2FP.BF16.PACK_AB R82, R198, R142 ;  /* 0x0000008ec652723e */ /* 0x000fe400000010ff */
[----:B----4-:R-:W-:Y:S02]  /*124e0*/  F2FP.BF16.PACK_AB R81, R141, R136 ;  /* 0x000000888d51723e */ /* 0x010fe400000010ff */
[----:B------:R-:W-:Y:S02]  /*124f0*/  MOV R120, R119 ;  /* 0x0000007700787202 */ /* 0x000fe40000000f00 */
[----:B------:R-:W-:Y:S02]  /*12500*/  MOV R119, R117 ;  /* 0x0000007500777202 */ /* 0x000fe40000000f00 */
[----:B------:R-:W-:Y:S02]  /*12510*/  MOV R117, R219 ;  /* 0x000000db00757202 */ /* 0x000fe40000000f00 */
[----:B------:R-:W-:Y:S02]  /*12520*/  MOV R111, R224 ;  /* 0x000000e0006f7202 */ /* 0x000fe40000000f00 */
[----:B------:R-:W-:Y:S01]  /*12530*/  MOV R115, R218 ;  /* 0x000000da00737202 */ /* 0x000fe20000000f00 */
[----:B-1----:R-:W-:Y:S01]  /*12540*/  FFMA.FTZ R88, R124, c[0x0][0x2d0], -R2 ;  /* 0x0000b4007c587a23 */ /* 0x002fe20000010802 */
[----:B------:R-:W-:Y:S01]  /*12550*/  MOV R124, R123 ;  /* 0x0000007b007c7202 */ /* 0x000fe20000000f00 */
[----:B------:R1:W5:Y:S01]  /*12560*/  LDL.LU R224, [R1+0x60] ;  /* 0x0000600001e07983 */ /* 0x0003620000300800 */
[----:B------:R-:W-:Y:S01]  /*12570*/  MOV R123, R122 ;  /* 0x0000007a007b7202 */ /* 0x000fe20000000f00 */
[----:B------:R2:W3:Y:S01]  /*12580*/  MUFU.EX2 R144, R88 ;  /* 0x0000005800907308 */ /* 0x0004e20000000800 */
[----:B------:R-:W-:Y:S01]  /*12590*/  MOV R122, R121 ;  /* 0x00000079007a7202 */ /* 0x000fe20000000f00 */
[----:B------:R-:W-:Y:S01]  /*125a0*/  FFMA.FTZ R92, R124, c[0x0][0x2d0], -R100 ;  /* 0x0000b4007c5c7a23 */ /* 0x000fe20000010864 */
[----:B------:R-:W-:Y:S01]  /*125b0*/  MOV R124, R123 ;  /* 0x0000007b007c7202 */ /* 0x000fe20000000f00 */
[----:B------:R1:W5:Y:S01]  /*125c0*/  LDL.LU R218, [R1+0x5c] ;  /* 0x00005c0001da7983 */ /* 0x0003620000300800 */
[----:B------:R-:W-:Y:S02]  /*125d0*/  MOV R123, R122 ;  /* 0x0000007a007b7202 */ /* 0x000fe40000000f00 */
[----:B------:R-:W-:Y:S01]  /*125e0*/  MOV R121, R120 ;  /* 0x0000007800797202 */ /* 0x000fe20000000f00 */
[----:B------:R1:W5:Y:S01]  /*125f0*/  LDL.LU R219, [R1+0x58] ;  /* 0x0000580001db7983 */ /* 0x0003620000300800 */
[----:B------:R-:W-:Y:S01]  /*12600*/  MOV R120, R119 ;  /* 0x0000007700787202 */ /* 0x000fe20000000f00 */
[----:B------:R-:W-:Y:S01]  /*12610*/  FFMA.FTZ R80, R123, c[0x0][0x2d0], -R168 ;  /* 0x0000b4007b507a23 */ /* 0x000fe200000108a8 */
[----:B------:R-:W-:Y:S01]  /*12620*/  MOV R119, R181 ;  /* 0x000000b500777202 */ /* 0x000fe20000000f00 */
[----:B------:R4:W-:Y:S01]  /*12630*/  MUFU.EX2 R147, R92 ;  /* 0x0000005c00937308 */ /* 0x0009e20000000800 */
[----:B------:R-:W-:Y:S02]  /*12640*/  MOV R122, R121 ;  /* 0x00000079007a7202 */ /* 0x000fe40000000f00 */
[----:B------:R-:W-:Y:S02]  /*12650*/  MOV R121, R119 ;  /* 0x0000007700797202 */ /* 0x000fe40000000f00 */
[----:B------:R-:W-:Y:S02]  /*12660*/  MOV R119, R116 ;  /* 0x0000007400777202 */ /* 0x000fe40000000f00 */
[----:B------:R-:W-:Y:S02]  /*12670*/  MOV R116, R113 ;  /* 0x0000007100747202 */ /* 0x000fe40000000f00 */
[----:B------:R-:W-:Y:S01]  /*12680*/  MOV R113, R102 ;  /* 0x0000006600717202 */ /* 0x000fe20000000f00 */
[----:B------:R1:W-:Y:S01]  /*12690*/  MUFU.EX2 R146, R80 ;  /* 0x0000005000927308 */ /* 0x0003e20000000800 */
[----:B------:R-:W-:Y:S01]  /*126a0*/  MOV R181, R208 ;  /* 0x000000d000b57202 */ /* 0x000fe20000000f00 */
[----:B--2---:R-:W2:Y:S01]  /*126b0*/  LDSM.16.MT88.4 R88, [R209+0x1100] ;  /* 0x00110000d158783b */ /* 0x004ea20000004200 */
[----:B------:R-:W-:Y:S02]  /*126c0*/  MOV R102, R215 ;  /* 0x000000d700667202 */ /* 0x000fe40000000f00 */
[----:B---3--:R-:W-:Y:S05]  /*126d0*/  F2FP.BF16.PACK_AB R83, R144, R140 ;  /* 0x0000008c9053723e */ /* 0x008fea00000010ff */
[----:B------:R3:W5:Y:S04]  /*126e0*/  LDL.LU R208, [R1+0x54] ;  /* 0x0000540001d07983 */ /* 0x0007680000300800 */
[----:B------:R3:W5:Y:S01]  /*126f0*/  LDL.LU R215, [R1+0x50] ;  /* 0x0000500001d77983 */ /* 0x0007620000300800 */
[----:B----4-:R-:W-:Y:S04]  /*12700*/  FFMA.FTZ R92, R124, c[0x0][0x2d0], -R100 ;  /* 0x0000b4007c5c7a23 */ /* 0x010fe80000010864 */
[----:B------:R4:W3:Y:S01]  /*12710*/  MUFU.EX2 R197, R92 ;  /* 0x0000005c00c57308 */ /* 0x0008e20000000800 */
[----:B-1----:R-:W-:Y:S01]  /*12720*/  F2FP.BF16.PACK_AB R80, R199, R143 ;  /* 0x0000008fc750723e */ /* 0x002fe200000010ff */
[-C--:B--2---:R-:W-:Y:S03]  /*12730*/  HMMA.16816.F32.BF16 R4, R76, R88.reuse, R4 ;  /* 0x000000584c04723c */ /* 0x084fe60000041804 */
[--C-:B----4-:R-:W-:Y:S05]  /*12740*/  FFMA.FTZ R92, R122, c[0x0][0x2d0], -R168.reuse ;  /* 0x0000b4007a5c7a23 */ /* 0x110fea00000108a8 */
[----:B------:R1:W2:Y:S01]  /*12750*/  MUFU.EX2 R194, R92 ;  /* 0x0000005c00c27308 */ /* 0x0002a20000000800 */
[C---:B------:R-:W-:Y:S07]  /*12760*/  HMMA.16816.F32.BF16 R8, R80.reuse, R88, R8 ;  /* 0x000000585008723c */ /* 0x040fee0000041808 */
[--C-:B------:R-:W-:Y:S01]  /*12770*/  FFMA.FTZ R88, R121, c[0x0][0x2d0], -R168.reuse ;  /* 0x0000b40079587a23 */ /* 0x100fe200000108a8 */
[-C--:B------:R-:W-:Y:S03]  /*12780*/  HMMA.16816.F32.BF16 R12, R80, R90.reuse, R12 ;  /* 0x0000005a500c723c */ /* 0x080fe6000004180c */
[----:B------:R4:W-:Y:S05]  /*12790*/  MUFU.EX2 R192, R88 ;  /* 0x0000005800c07308 */ /* 0x0009ea0000000800 */
[C---:B------:R-:W-:Y:S01]  /*127a0*/  HMMA.16816.F32.BF16 R16, R76.reuse, R90, R16 ;  /* 0x0000005a4c10723c */ /* 0x040fe20000041810 */
[----:B-1----:R-:W1:Y:S07]  /*127b0*/  LDSM.16.MT88.4 R92, [R210+0x1100] ;  /* 0x00110000d25c783b */ /* 0x002e6e0000004200 */
[-C--:B------:R-:W-:Y:S08]  /*127c0*/  HMMA.16816.F32.BF16 R20, R76, R84.reuse, R20 ;  /* 0x000000544c14723c */ /* 0x080ff00000041814 */
[C---:B------:R-:W-:Y:S04]  /*127d0*/  HMMA.16816.F32.BF16 R24, R80.reuse, R84, R24 ;  /* 0x000000545018723c */ /* 0x040fe80000041818 */
[----:B----4-:R-:W-:Y:S03]  /*127e0*/  FFMA.FTZ R88, R120, c[0x0][0x2d0], -R168 ;  /* 0x0000b40078587a23 */ /* 0x010fe600000108a8 */
[--C-:B------:R-:W-:Y:S01]  /*127f0*/  FFMA.FTZ R84, R116, c[0x0][0x2d0], -R169.reuse ;  /* 0x0000b40074547a23 */ /* 0x100fe200000108a9 */
[-C--:B------:R-:W-:Y:S01]  /*12800*/  HMMA.16816.F32.BF16 R28, R80, R86.reuse, R28 ;  /* 0x00000056501c723c */ /* 0x080fe2000004181c */
[----:B------:R4:W2:Y:S03]  /*12810*/  MUFU.EX2 R193, R88 ;  /* 0x0000005800c17308 */ /* 0x0008a60000000800 */
[----:B------:R-:W-:Y:S02]  /*12820*/  MOV R116, R113 ;  /* 0x0000007100747202 */ /* 0x000fe40000000f00 */
[----:B------:R-:W-:Y:S02]  /*12830*/  MOV R113, R112 ;  /* 0x0000007000717202 */ /* 0x000fe40000000f00 */
[C---:B------:R-:W-:Y:S04]  /*12840*/  HMMA.16816.F32.BF16 R32, R76.reuse, R86, R32 ;  /* 0x000000564c20723c */ /* 0x040fe80000041820 */
[----:B------:R-:W-:Y:S02]  /*12850*/  MOV R112, R105 ;  /* 0x0000006900707202 */ /* 0x000fe40000000f00 */
[----:B------:R-:W-:Y:S02]  /*12860*/  MOV R105, R104 ;  /* 0x0000006800697202 */ /* 0x000fe40000000f00 */
[----:B------:R-:W-:Y:S04]  /*12870*/  MOV R104, R180 ;  /* 0x000000b400687202 */ /* 0x000fe80000000f00 */
[----:B------:R-:W-:Y:S02]  /*12880*/  MOV R180, R179 ;  /* 0x000000b300b47202 */ /* 0x000fe40000000f00 */
[----:B------:R-:W-:Y:S01]  /*12890*/  MOV R179, R171 ;  /* 0x000000ab00b37202 */ /* 0x000fe20000000f00 */
[-C--:B-1----:R-:W-:Y:S03]  /*128a0*/  HMMA.16816.F32.BF16 R36, R76, R92.reuse, R36 ;  /* 0x0000005c4c24723c */ /* 0x082fe60000041824 */
[--C-:B----4-:R-:W-:Y:S01]  /*128b0*/  FFMA.FTZ R88, R119, c[0x0][0x2d0], -R169.reuse ;  /* 0x0000b40077587a23 */ /* 0x110fe200000108a9 */
[----:B------:R-:W-:Y:S02]  /*128c0*/  MOV R171, R177 ;  /* 0x000000b100ab7202 */ /* 0x000fe40000000f00 */
[----:B------:R-:W-:Y:S01]  /*128d0*/  MOV R177, R191 ;  /* 0x000000bf00b17202 */ /* 0x000fe20000000f00 */
[----:B------:R1:W-:Y:S01]  /*128e0*/  MUFU.EX2 R145, R88 ;  /* 0x0000005800917308 */ /* 0x0003e20000000800 */
[C---:B------:R-:W-:Y:S08]  /*128f0*/  HMMA.16816.F32.BF16 R40, R80.reuse, R92, R40 ;  /* 0x0000005c5028723c */ /* 0x040ff00000041828 */
[-C--:B------:R-:W-:Y:S01]  /*12900*/  HMMA.16816.F32.BF16 R44, R80, R94.reuse, R44 ;  /* 0x0000005e502c723c */ /* 0x080fe2000004182c */
[----:B------:R4:W-:Y:S07]  /*12910*/  MUFU.EX2 R191, R84 ;  /* 0x0000005400bf7308 */ /* 0x0009ee0000000800 */
[C---:B------:R-:W-:Y:S04]  /*12920*/  HMMA.16816.F32.BF16 R48, R76.reuse, R94, R48 ;  /* 0x0000005e4c30723c */ /* 0x040fe80000041830 */
[--C-:B-1----:R-:W-:Y:S01]  /*12930*/  FFMA.FTZ R88, R118, c[0x0][0x2d0], -R169.reuse ;  /* 0x0000b40076587a23 */ /* 0x102fe200000108a9 */
[----:B------:R-:W-:Y:S02]  /*12940*/  MOV R118, R117 ;  /* 0x0000007500767202 */ /* 0x000fe40000000f00 */
[----:B------:R-:W-:Y:S02]  /*12950*/  MOV R117, R114 ;  /* 0x0000007200757202 */ /* 0x000fe40000000f00 */
[----:B------:R-:W-:Y:S03]  /*12960*/  MOV R114, R111 ;  /* 0x0000006f00727202 */ /* 0x000fe60000000f00 */
[----:B------:R-:W-:Y:S01]  /*12970*/  MOV R111, R110 ;  /* 0x0000006e006f7202 */ /* 0x000fe20000000f00 */
[--C-:B----4-:R-:W-:Y:S01]  /*12980*/  FFMA.FTZ R84, R118, c[0x0][0x2d0], -R169.reuse ;  /* 0x0000b40076547a23 */ /* 0x110fe200000108a9 */
[----:B------:R-:W-:Y:S01]  /*12990*/  MOV R110, R109 ;  /* 0x0000006d006e7202 */ /* 0x000fe20000000f00 */
[--C-:B------:R-:W-:Y:S01]  /*129a0*/  FFMA.FTZ R92, R114, c[0x0][0x2d0], -R2.reuse ;  /* 0x0000b400725c7a23 */ /* 0x100fe20000010802 */
[----:B------:R-:W-:Y:S01]  /*129b0*/  MOV R109, R181 ;  /* 0x000000b5006d7202 */ /* 0x000fe20000000f00 */
[----:B------:R1:W4:Y:S01]  /*129c0*/  MUFU.EX2 R155, R84 ;  /* 0x00000054009b7308 */ /* 0x0003220000000800 */
[----:B------:R-:W-:Y:S02]  /*129d0*/  MOV R181, R190 ;  /* 0x000000be00b57202 */ /* 0x000fe40000000f00 */
[----:B------:R-:W-:Y:S02]  /*129e0*/  MOV R114, R111 ;  /* 0x0000006f00727202 */ /* 0x000fe40000000f00 */
[----:B------:R-:W-:Y:S02]  /*129f0*/  MOV R111, R110 ;  /* 0x0000006e006f7202 */ /* 0x000fe40000000f00 */
[----:B------:R-:W-:Y:S03]  /*12a00*/  MOV R110, R101 ;  /* 0x00000065006e7202 */ /* 0x000fe60000000f00 */
[----:B------:R2:W-:Y:S10]  /*12a10*/  MUFU.EX2 R190, R88 ;  /* 0x0000005800be7308 */ /* 0x0005f40000000800 */
[----:B------:R3:W-:Y:S01]  /*12a20*/  MUFU.EX2 R101, R92 ;  /* 0x0000005c00657308 */ /* 0x0007e20000000800 */
[----:B-1----:R-:W-:Y:S09]  /*12a30*/  FFMA.FTZ R84, R117, c[0x0][0x2d0], -R2 ;  /* 0x0000b40075547a23 */ /* 0x002ff20000010802 */
[----:B------:R1:W-:Y:S01]  /*12a40*/  MUFU.EX2 R153, R84 ;  /* 0x0000005400997308 */ /* 0x0003e20000000800 */
[----:B--2---:R-:W2:Y:S01]  /*12a50*/  LDSM.16.MT88.4 R88, [R211+0x1100] ;  /* 0x00110000d358783b */ /* 0x004ea20000004200 */
[----:B---3--:R-:W-:Y:S08]  /*12a60*/  FFMA.FTZ R92, R115, c[0x0][0x2d0], -R100 ;  /* 0x0000b400735c7a23 */ /* 0x008ff00000010864 */
[----:B------:R-:W-:Y:S01]  /*12a70*/  MUFU.EX2 R154, R92 ;  /* 0x0000005c009a7308 */ /* 0x000fe20000000800 */
[--C-:B-1----:R-:W-:Y:S02]  /*12a80*/  FFMA.FTZ R84, R116, c[0x0][0x2d0], -R2.reuse ;  /* 0x0000b40074547a23 */ /* 0x102fe40000010802 */
[----:B------:R-:W-:Y:S07]  /*12a90*/  LDSM.16.MT88.4 R116, [R209+0x2900] ;  /* 0x00290000d174783b */ /* 0x000fee0000004200 */
[----:B------:R1:W3:Y:S01]  /*12aa0*/  MUFU.EX2 R152, R84 ;  /* 0x0000005400987308 */ /* 0x0002e20000000800 */
[-C--:B--2---:R-:W-:Y:S08]  /*12ab0*/  HMMA.16816.F32.BF16 R52, R76, R88.reuse, R52 ;  /* 0x000000584c34723c */ /* 0x084ff00000041834 */
[C---:B------:R-:W-:Y:S04]  /*12ac0*/  HMMA.16816.F32.BF16 R56, R80.reuse, R88, R56 ;  /* 0x000000585038723c */ /* 0x040fe80000041838 */
[----:B-1----:R-:W-:Y:S01]  /*12ad0*/  FFMA.FTZ R84, R113, c[0x0][0x2d0], -R2 ;  /* 0x0000b40071547a23 */ /* 0x002fe20000010802 */
[----:B------:R-:W-:Y:S02]  /*12ae0*/  MOV R113, R112 ;  /* 0x0000007000717202 */ /* 0x000fe40000000f00 */
[----:B------:R-:W-:Y:S01]  /*12af0*/  MOV R112, R105 ;  /* 0x0000006900707202 */ /* 0x000fe20000000f00 */
[-C--:B------:R-:W-:Y:S04]  /*12b00*/  HMMA.16816.F32.BF16 R60, R80, R90.reuse, R60 ;  /* 0x0000005a503c723c */ /* 0x080fe8000004183c */
[----:B------:R-:W-:Y:S01]  /*12b10*/  MOV R105, R104 ;  /* 0x0000006800697202 */ /* 0x000fe20000000f00 */
[--C-:B------:R-:W-:Y:S01]  /*12b20*/  FFMA.FTZ R88, R189, c[0x0][0x2d0], -R100.reuse ;  /* 0x0000b400bd587a23 */ /* 0x100fe20000010864 */
[----:B------:R-:W-:Y:S01]  /*12b30*/  MOV R104, R180 ;  /* 0x000000b400687202 */ /* 0x000fe20000000f00 */
[----:B------:R-:W-:Y:S01]  /*12b40*/  FFMA.FTZ R80, R113, c[0x0][0x2d0], -R100 ;  /* 0x0000b40071507a23 */ /* 0x000fe20000010864 */
[----:B------:R-:W-:Y:S01]  /*12b50*/  HMMA.16816.F32.BF16 R64, R76, R90, R64 ;  /* 0x0000005a4c40723c */ /* 0x000fe20000041840 */
[----:B------:R1:W-:Y:S03]  /*12b60*/  MUFU.EX2 R189, R88 ;  /* 0x0000005800bd7308 */ /* 0x0003e60000000800 */
[----:B------:R-:W-:Y:S02]  /*12b70*/  MOV R180, R179 ;  /* 0x000000b300b47202 */ /* 0x000fe40000000f00 */
[----:B------:R-:W-:Y:S02]  /*12b80*/  MOV R179, R171 ;  /* 0x000000ab00b37202 */ /* 0x000fe40000000f00 */
[----:B------:R-:W-:Y:S04]  /*12b90*/  MOV R171, R177 ;  /* 0x000000b100ab7202 */ /* 0x000fe80000000f00 */
[----:B------:R-:W-:Y:S02]  /*12ba0*/  MOV R177, R102 ;  /* 0x0000006600b17202 */ /* 0x000fe40000000f00 */
[----:B------:R2:W2:Y:S01]  /*12bb0*/  MUFU.EX2 R102, R84 ;  /* 0x0000005400667308 */ /* 0x0004a20000000800 */
[----:B------:R-:W-:Y:S02]  /*12bc0*/  MOV R113, R105 ;  /* 0x0000006900717202 */ /* 0x000fe40000000f00 */
[----:B------:R-:W-:Y:S02]  /*12bd0*/  MOV R105, R104 ;  /* 0x0000006800697202 */ /* 0x000fe40000000f00 */
[----:B------:R-:W-:Y:S01]  /*12be0*/  MOV R104, R180 ;  /* 0x000000b400687202 */ /* 0x000fe20000000f00 */
[----:B------:R-:W-:Y:S01]  /*12bf0*/  FFMA.FTZ R92, R113, c[0x0][0x2d0], -R168 ;  /* 0x0000b400715c7a23 */ /* 0x000fe200000108a8 */
[----:B------:R-:W-:Y:S02]  /*12c00*/  MOV R180, R179 ;  /* 0x000000b300b47202 */ /* 0x000fe40000000f00 */
[----:B------:R-:W-:Y:S01]  /*12c10*/  MOV R179, R188 ;  /* 0x000000bc00b37202 */ /* 0x000fe20000000f00 */
[----:B------:R2:W-:Y:S01]  /*12c20*/  MUFU.EX2 R159, R92 ;  /* 0x0000005c009f7308 */ /* 0x0005e20000000800 */
[----:B------:R-:W-:Y:S01]  /*12c30*/  F2FP.BF16.PACK_AB R76, R197, R147 ;  /* 0x00000093c54c723e */ /* 0x000fe200000010ff */
[----:B-1----:R-:W-:Y:S01]  /*12c40*/  LDSM.16.MT88.4 R88, [R212+0x1900] ;  /* 0x00190000d458783b */ /* 0x002fe20000004200 */
[----:B------:R-:W-:Y:S02]  /*12c50*/  F2FP.BF16.PACK_AB R78, R195, R196 ;  /* 0x000000c4c34e723e */ /* 0x000fe400000010ff */
[----:B------:R-:W-:Y:S02]  /*12c60*/  F2FP.BF16.PACK_AB R77, R194, R146 ;  /* 0x00000092c24d723e */ /* 0x000fe400000010ff */
[----:B------:R-:W-:Y:S02]  /*12c70*/  F2FP.BF16.PACK_AB R79, R193, R192 ;  /* 0x000000c0c14f723e */ /* 0x000fe400000010ff */
[----:B----4-:R-:W-:Y:S01]  /*12c80*/  F2FP.BF16.PACK_AB R82, R155, R191 ;  /* 0x000000bf9b52723e */ /* 0x010fe200000010ff */
[----:B------:R1:W-:Y:S01]  /*12c90*/  MUFU.EX2 R188, R80 ;  /* 0x0000005000bc7308 */ /* 0x0003e20000000800 */
[----:B---3--:R-:W-:Y:S01]  /*12ca0*/  F2FP.BF16.PACK_AB R81, R152, R153 ;  /* 0x000000999851723e */ /* 0x008fe200000010ff */
[----:B--2---:R-:W2:Y:S01]  /*12cb0*/  LDSM.16.MT88.4 R84, [R209+0x1900] ;  /* 0x00190000d154783b */ /* 0x004ea20000004200 */
[----:B------:R-:W-:Y:S07]  /*12cc0*/  F2FP.BF16.PACK_AB R83, R101, R102 ;  /* 0x000000666553723e */ /* 0x000fee00000010ff */
[----:B------:R-:W3:Y:S01]  /*12cd0*/  LDSM.16.MT88.4 R92, [R210+0x1900] ;  /* 0x00190000d25c783b */ /* 0x000ee20000004200 */
[----:B-1----:R-:W-:Y:S04]  /*12ce0*/  FFMA.FTZ R80, R114, c[0x0][0x2d0], -R100 ;  /* 0x0000b40072507a23 */ /* 0x002fe80000010864 */
[----:B------:R1:W4:Y:S01]  /*12cf0*/  MUFU.EX2 R187, R80 ;  /* 0x0000005000bb7308 */ /* 0x0003220000000800 */
[-C--:B--2---:R-:W-:Y:S03]  /*12d00*/  HMMA.16816.F32.BF16 R4, R76, R84.reuse, R4 ;  /* 0x000000544c04723c */ /* 0x084fe60000041804 */
[----:B-1----:R-:W-:Y:S07]  /*12d10*/  F2FP.BF16.PACK_AB R80, R190, R145 ;  /* 0x00000091be50723e */ /* 0x002fee00000010ff */
[C---:B------:R-:W-:Y:S07]  /*12d20*/  HMMA.16816.F32.BF16 R8, R80.reuse, R84, R8 ;  /* 0x000000545008723c */ /* 0x040fee0000041808 */
[--C-:B------:R-:W-:Y:S01]  /*12d30*/  FFMA.FTZ R84, R112, c[0x0][0x2d0], -R168.reuse ;  /* 0x0000b40070547a23 */ /* 0x100fe200000108a8 */
[-C--:B------:R-:W-:Y:S03]  /*12d40*/  HMMA.16816.F32.BF16 R12, R80, R86.reuse, R12 ;  /* 0x00000056500c723c */ /* 0x080fe6000004180c */
[----:B------:R1:W2:Y:S01]  /*12d50*/  MUFU.EX2 R158, R84 ;  /* 0x00000054009e7308 */ /* 0x0002a20000000800 */
[----:B------:R-:W-:Y:S04]  /*12d60*/  MOV R112, R177 ;  /* 0x000000b100707202 */ /* 0x000fe80000000f00 */
[C---:B------:R-:W-:Y:S08]  /*12d70*/  HMMA.16816.F32.BF16 R16, R76.reuse, R86, R16 ;  /* 0x000000564c10723c */ /* 0x040ff00000041810 */
[-C--:B------:R-:W-:Y:S08]  /*12d80*/  HMMA.16816.F32.BF16 R20, R76, R88.reuse, R20 ;  /* 0x000000584c14723c */ /* 0x080ff00000041814 */
[C---:B------:R-:W-:Y:S04]  /*12d90*/  HMMA.16816.F32.BF16 R24, R80.reuse, R88, R24 ;  /* 0x000000585018723c */ /* 0x040fe80000041818 */
[--C-:B-1----:R-:W-:Y:S03]  /*12da0*/  FFMA.FTZ R84, R111, c[0x0][0x2d0], -R168.reuse ;  /* 0x0000b4006f547a23 */ /* 0x102fe600000108a8 */
[--C-:B------:R-:W-:Y:S01]  /*12db0*/  FFMA.FTZ R88, R109, c[0x0][0x2d0], -R169.reuse ;  /* 0x0000b4006d587a23 */ /* 0x100fe200000108a9 */
[-C--:B------:R-:W-:Y:S01]  /*12dc0*/  HMMA.16816.F32.BF16 R28, R80, R90.reuse, R28 ;  /* 0x0000005a501c723c */ /* 0x080fe2000004181c */
[----:B------:R1:W-:Y:S03]  /*12dd0*/  MUFU.EX2 R182, R84 ;  /* 0x0000005400b67308 */ /* 0x0003e60000000800 */
[----:B------:R-:W-:Y:S04]  /*12de0*/  MOV R109, R106 ;  /* 0x0000006a006d7202 */ /* 0x000fe80000000f00 */
[C---:B------:R-:W-:Y:S03]  /*12df0*/  HMMA.16816.F32.BF16 R32, R76.reuse, R90, R32 ;  /* 0x0000005a4c20723c */ /* 0x040fe60000041820 */
[----:B------:R2:W-:Y:S05]  /*12e00*/  MUFU.EX2 R156, R88 ;  /* 0x00000058009c7308 */ /* 0x0005ea0000000800 */
[-C--:B---3--:R-:W-:Y:S08]  /*12e10*/  HMMA.16816.F32.BF16 R36, R76, R92.reuse, R36 ;  /* 0x0000005c4c24723c */ /* 0x088ff00000041824 */
[C---:B------:R-:W-:Y:S04]  /*12e20*/  HMMA.16816.F32.BF16 R40, R80.reuse, R92, R40 ;  /* 0x0000005c5028723c */ /* 0x040fe80000041828 */
[----:B-1----:R-:W-:Y:S03]  /*12e30*/  FFMA.FTZ R84, R181, c[0x0][0x2d0], -R168 ;  /* 0x0000b400b5547a23 */ /* 0x002fe600000108a8 */
[--C-:B------:R-:W-:Y:S01]  /*12e40*/  FFMA.FTZ R92, R97, c[0x0][0x2d0], -R2.reuse ;  /* 0x0000b400615c7a23 */ /* 0x100fe20000010802 */
[-C--:B------:R-:W-:Y:S01]  /*12e50*/  HMMA.16816.F32.BF16 R44, R80, R94.reuse, R44 ;  /* 0x0000005e502c723c */ /* 0x080fe2000004182c */
[----:B------:R1:W3:Y:S03]  /*12e60*/  MUFU.EX2 R181, R84 ;  /* 0x0000005400b57308 */ /* 0x0002e60000000800 */
[--C-:B--2---:R-:W-:Y:S01]  /*12e70*/  FFMA.FTZ R88, R105, c[0x0][0x2d0], -R169.reuse ;  /* 0x0000b40069587a23 */ /* 0x104fe200000108a9 */
[----:B------:R-:W-:Y:S02]  /*12e80*/  MOV R105, R104 ;  /* 0x0000006800697202 */ /* 0x000fe40000000f00 */
[----:B------:R-:W-:Y:S01]  /*12e90*/  MOV R104, R180 ;  /* 0x000000b400687202 */ /* 0x000fe20000000f00 */
[C---:B------:R-:W-:Y:S03]  /*12ea0*/  HMMA.16816.F32.BF16 R48, R76.reuse, R94, R48 ;  /* 0x0000005e4c30723c */ /* 0x040fe60000041830 */
[----:B------:R2:W-:Y:S01]  /*12eb0*/  MUFU.EX2 R180, R88 ;  /* 0x0000005800b47308 */ /* 0x0005e20000000800 */
[----:B------:R-:W-:Y:S02]  /*12ec0*/  MOV R111, R104 ;  /* 0x00000068006f7202 */ /* 0x000fe40000000f00 */
[----:B------:R-:W-:Y:S07]  /*12ed0*/  MOV R104, R175 ;  /* 0x000000af00687202 */ /* 0x000fee0000000f00 */
[----:B------:R3:W-:Y:S01]  /*12ee0*/  MUFU.EX2 R97, R92 ;  /* 0x0000005c00617308 */ /* 0x0007e20000000800 */
[--C-:B-1----:R-:W-:Y:S01]  /*12ef0*/  FFMA.FTZ R84, R110, c[0x0][0x2d0], -R169.reuse ;  /* 0x0000b4006e547a23 */ /* 0x102fe200000108a9 */
[----:B------:R-:W-:Y:S08]  /*12f00*/  MOV R110, R174 ;  /* 0x000000ae006e7202 */ /* 0x000ff00000000f00 */
[----:B------:R1:W-:Y:S01]  /*12f10*/  MUFU.EX2 R157, R84 ;  /* 0x00000054009d7308 */ /* 0x0003e20000000800 */
[--C-:B--2---:R-:W-:Y:S09]  /*12f20*/  FFMA.FTZ R88, R179, c[0x0][0x2d0], -R169.reuse ;  /* 0x0000b400b3587a23 */ /* 0x104ff200000108a9 */
[----:B------:R2:W2:Y:S01]  /*12f30*/  MUFU.EX2 R179, R88 ;  /* 0x0000005800b37308 */ /* 0x0004a20000000800 */
[--C-:B---3--:R-:W-:Y:S09]  /*12f40*/  FFMA.FTZ R92, R98, c[0x0][0x2d0], -R2.reuse ;  /* 0x0000b400625c7a23 */ /* 0x108ff20000010802 */
[----:B------:R3:W-:Y:S01]  /*12f50*/  MUFU.EX2 R98, R92 ;  /* 0x0000005c00627308 */ /* 0x0007e20000000800 */
[----:B-1----:R-:W1:Y:S01]  /*12f60*/  LDSM.16.MT88.4 R84, [R211+0x1900] ;  /* 0x00190000d354783b */ /* 0x002e620000004200 */
[----:B--2---:R-:W-:Y:S08]  /*12f70*/  FFMA.FTZ R88, R99, c[0x0][0x2d0], -R2 ;  /* 0x0000b40063587a23 */ /* 0x004ff00000010802 */
[----:B------:R2:W-:Y:S01]  /*12f80*/  MUFU.EX2 R99, R88 ;  /* 0x0000005800637308 */ /* 0x0005e20000000800 */
[----:B---3--:R-:W-:Y:S09]  /*12f90*/  FFMA.FTZ R92, R173, c[0x0][0x2d0], -R100 ;  /* 0x0000b400ad5c7a23 */ /* 0x008ff20000010864 */
[----:B------:R3:W-:Y:S01]  /*12fa0*/  MUFU.EX2 R175, R92 ;  /* 0x0000005c00af7308 */ /* 0x0007e20000000800 */
[----:B--2---:R-:W-:Y:S01]  /*12fb0*/  FFMA.FTZ R88, R108, c[0x0][0x2d0], -R2 ;  /* 0x0000b4006c587a23 */ /* 0x004fe20000010802 */
[----:B------:R-:W-:Y:S01]  /*12fc0*/  MOV R108, R96 ;  /* 0x00000060006c7202 */ /* 0x000fe20000000f00 */
[-C--:B-1----:R-:W-:Y:S07]  /*12fd0*/  HMMA.16816.F32.BF16 R52, R76, R84.reuse, R52 ;  /* 0x000000544c34723c */ /* 0x082fee0000041834 */
[----:B------:R1:W2:Y:S01]  /*12fe0*/  MUFU.EX2 R96, R88 ;  /* 0x0000005800607308 */ /* 0x0002a20000000800 */
[C---:B------:R-:W-:Y:S01]  /*12ff0*/  HMMA.16816.F32.BF16 R56, R80.reuse, R84, R56 ;  /* 0x000000545038723c */ /* 0x040fe20000041838 */
[----:B---3--:R-:W-:Y:S06]  /*13000*/  LDSM.16.MT88.4 R92, [R210+0x2100] ;  /* 0x00210000d25c783b */ /* 0x008fec0000004200 */
[--C-:B------:R-:W-:Y:S01]  /*13010*/  FFMA.FTZ R84, R107, c[0x0][0x2d0], -R100.reuse ;  /* 0x0000b4006b547a23 */ /* 0x100fe20000010864 */
[-C--:B------:R-:W-:Y:S04]  /*13020*/  HMMA.16816.F32.BF16 R60, R80, R86.reuse, R60 ;  /* 0x00000056503c723c */ /* 0x080fe8000004183c */
[----:B------:R-:W-:Y:S02]  /*13030*/  MOV R107, R178 ;  /* 0x000000b2006b7202 */ /* 0x000fe40000000f00 */
[----:B------:R3:W-:Y:S01]  /*13040*/  MUFU.EX2 R178, R84 ;  /* 0x0000005400b27308 */ /* 0x0007e20000000800 */
[--C-:B------:R-:W-:Y:S01]  /*13050*/  FFMA.FTZ R80, R105, c[0x0][0x2d0], -R100.reuse ;  /* 0x0000b40069507a23 */ /* 0x100fe20000010864 */
[----:B------:R-:W-:Y:S01]  /*13060*/  HMMA.16816.F32.BF16 R64, R76, R86, R64 ;  /* 0x000000564c40723c */ /* 0x000fe20000041840 */
[----:B-1----:R-:W1:Y:S03]  /*13070*/  LDSM.16.MT88.4 R88, [R209+0x2100] ;  /* 0x00210000d158783b */ /* 0x002e660000004200 */
[----:B------:R-:W-:Y:S02]  /*13080*/  MOV R105, R171 ;  /* 0x000000ab00697202 */ /* 0x000fe40000000f00 */
[----:B------:R-:W-:Y:S02]  /*13090*/  MOV R171, R176 ;  /* 0x000000b000ab7202 */ /* 0x000fe40000000f00 */
[----:B------:R1:W1:Y:S01]  /*130a0*/  MUFU.EX2 R177, R80 ;  /* 0x0000005000b17308 */ /* 0x0002620000000800 */
[----:B------:R-:W-:Y:S03]  /*130b0*/  F2FP.BF16.PACK_AB R76, R189, R154 ;  /* 0x0000009abd4c723e */ /* 0x000fe600000010ff */
[----:B----4-:R-:W-:Y:S02]  /*130c0*/  F2FP.BF16.PACK_AB R78, R187, R188 ;  /* 0x000000bcbb4e723e */ /* 0x010fe400000010ff */
[----:B------:R-:W-:Y:S02]  /*130d0*/  F2FP.BF16.PACK_AB R77, R158, R159 ;  /* 0x0000009f9e4d723e */ /* 0x000fe400000010ff */
[----:B------:R-:W-:Y:S02]  /*130e0*/  F2FP.BF16.PACK_AB R79, R181, R182 ;  /* 0x000000b6b54f723e */ /* 0x000fe400000010ff */
[----:B------:R-:W-:Y:S02]  /*130f0*/  F2FP.BF16.PACK_AB R82, R179, R180 ;  /* 0x000000b4b352723e */ /* 0x000fe400000010ff */
[----:B--2---:R-:W-:Y:S01]  /*13100*/  F2FP.BF16.PACK_AB R81, R96, R99 ;  /* 0x000000636051723e */ /* 0x004fe200000010ff */
[----:B---3--:R-:W2:Y:S01]  /*13110*/  LDSM.16.MT88.4 R84, [R212+0x2100] ;  /* 0x00210000d454783b */ /* 0x008ea20000004200 */
[----:B------:R-:W-:Y:S01]  /*13120*/  F2FP.BF16.PACK_AB R83, R98, R97 ;  /* 0x000000616253723e */ /* 0x000fe200000010ff */
[----:B-1----:R-:W-:Y:S01]  /*13130*/  FFMA.FTZ R80, R172, c[0x0][0x2d0], -R100 ;  /* 0x0000b400ac507a23 */ /* 0x002fe20000010864 */
[----:B------:R-:W-:Y:S03]  /*13140*/  F2FP.BF16.PACK_AB R164, R177, R178 ;  /* 0x000000b2b1a4723e */ /* 0x000fe600000010ff */
[----:B------:R1:W3:Y:S01]  /*13150*/  MUFU.EX2 R176, R80 ;  /* 0x0000005000b07308 */ /* 0x0002e20000000800 */
[-C--:B------:R-:W-:Y:S03]  /*13160*/  HMMA.16816.F32.BF16 R4, R76, R88.reuse, R4 ;  /* 0x000000584c04723c */ /* 0x080fe60000041804 */
[----:B-1----:R-:W-:Y:S02]  /*13170*/  F2FP.BF16.PACK_AB R80, R156, R157 ;  /* 0x0000009d9c50723e */ /* 0x002fe400000010ff */
[----:B---3--:R-:W-:Y:S05]  /*13180*/  F2FP.BF16.PACK_AB R166, R175, R176 ;  /* 0x000000b0afa6723e */ /* 0x008fea00000010ff */
[C---:B------:R-:W-:Y:S07]  /*13190*/  HMMA.16816.F32.BF16 R8, R80.reuse, R88, R8 ;  /* 0x000000585008723c */ /* 0x040fee0000041808 */
[--C-:B------:R-:W-:Y:S01]  /*131a0*/  FFMA.FTZ R88, R108, c[0x0][0x2d0], -R168.reuse ;  /* 0x0000b4006c587a23 */ /* 0x100fe200000108a8 */
[-C--:B------:R-:W-:Y:S01]  /*131b0*/  HMMA.16816.F32.BF16 R12, R80, R90.reuse, R12 ;  /* 0x0000005a500c723c */ /* 0x080fe2000004180c */
[----:B------:R-:W3:Y:S02]  /*131c0*/  LDL R108, [R1+0x24] ;  /* 0x00002400016c7983 */ /* 0x000ee40000100800 */
[----:B------:R1:W-:Y:S05]  /*131d0*/  MUFU.EX2 R174, R88 ;  /* 0x0000005800ae7308 */ /* 0x0003ea0000000800 */
[C---:B------:R-:W-:Y:S08]  /*131e0*/  HMMA.16816.F32.BF16 R16, R76.reuse, R90, R16 ;  /* 0x0000005a4c10723c */ /* 0x040ff00000041810 */
[-C--:B--2---:R-:W-:Y:S08]  /*131f0*/  HMMA.16816.F32.BF16 R20, R76, R84.reuse, R20 ;  /* 0x000000544c14723c */ /* 0x084ff00000041814 */
[C---:B------:R-:W-:Y:S04]  /*13200*/  HMMA.16816.F32.BF16 R24, R80.reuse, R84, R24 ;  /* 0x000000545018723c */ /* 0x040fe80000041818 */
[--C-:B-1----:R-:W-:Y:S02]  /*13210*/  FFMA.FTZ R88, R107, c[0x0][0x2d0], -R168.reuse ;  /* 0x0000b4006b587a23 */ /* 0x102fe400000108a8 */
[----:B------:R-:W2:Y:S01]  /*13220*/  LDL.LU R107, [R1+0x10] ;  /* 0x00001000016b7983 */ /* 0x000ea20000300800 */
[--C-:B------:R-:W-:Y:S01]  /*13230*/  FFMA.FTZ R84, R104, c[0x0][0x2d0], -R169.reuse ;  /* 0x0000b40068547a23 */ /* 0x100fe200000108a9 */
[-C--:B------:R-:W-:Y:S01]  /*13240*/  HMMA.16816.F32.BF16 R28, R80, R86.reuse, R28 ;  /* 0x00000056501c723c */ /* 0x080fe2000004181c */
[----:B------:R1:W4:Y:S01]  /*13250*/  MUFU.EX2 R172, R88 ;  /* 0x0000005800ac7308 */ /* 0x0003220000000800 */
[----:B------:R-:W2:Y:S06]  /*13260*/  LDL.LU R106, [R1+0x14] ;  /* 0x00001400016a7983 */ /* 0x000eac0000300800 */
[C---:B------:R-:W-:Y:S08]  /*13270*/  HMMA.16816.F32.BF16 R32, R76.reuse, R86, R32 ;  /* 0x000000564c20723c */ /* 0x040ff00000041820 */
[-C--:B------:R-:W-:Y:S08]  /*13280*/  HMMA.16816.F32.BF16 R36, R76, R92.reuse, R36 ;  /* 0x0000005c4c24723c */ /* 0x080ff00000041824 */
[C---:B------:R-:W-:Y:S04]  /*13290*/  HMMA.16816.F32.BF16 R40, R80.reuse, R92, R40 ;  /* 0x0000005c5028723c */ /* 0x040fe80000041828 */
[--C-:B-1----:R-:W-:Y:S01]  /*132a0*/  FFMA.FTZ R88, R105, c[0x0][0x2d0], -R168.reuse ;  /* 0x0000b40069587a23 */ /* 0x102fe200000108a8 */
[----:B----4-:R-:W-:Y:S01]  /*132b0*/  F2FP.BF16.PACK_AB R165, R172, R174 ;  /* 0x000000aeaca5723e */ /* 0x010fe200000010ff */
[----:B------:R-:W4:Y:S02]  /*132c0*/  LDL.LU R105, [R1+0x18] ;  /* 0x0000180001697983 */ /* 0x000f240000300800 */
[----:B------:R1:W-:Y:S01]  /*132d0*/  MUFU.EX2 R173, R88 ;  /* 0x0000005800ad7308 */ /* 0x0003e20000000800 */
[-C--:B------:R-:W-:Y:S01]  /*132e0*/  HMMA.16816.F32.BF16 R44, R80, R94.reuse, R44 ;  /* 0x0000005e502c723c */ /* 0x080fe2000004182c */
[----:B------:R-:W4:Y:S07]  /*132f0*/  LDL.LU R104, [R1+0x1c] ;  /* 0x00001c0001687983 */ /* 0x000f2e0000300800 */
[C---:B------:R-:W-:Y:S04]  /*13300*/  HMMA.16816.F32.BF16 R48, R76.reuse, R94, R48 ;  /* 0x0000005e4c30723c */ /* 0x040fe80000041830 */
[----:B-1----:R-:W-:Y:S02]  /*13310*/  FFMA.FTZ R88, R171, c[0x0][0x2d0], -R168 ;  /* 0x0000b400ab587a23 */ /* 0x002fe400000108a8 */
[----:B------:R1:W-:Y:S10]  /*13320*/  MUFU.EX2 R168, R84 ;  /* 0x0000005400a87308 */ /* 0x0003f40000000800 */
[----:B------:R1:W1:Y:S02]  /*13330*/  MUFU.EX2 R171, R88 ;  /* 0x0000005800ab7308 */ /* 0x0002640000000800 */
[--C-:B-1----:R-:W-:Y:S08]  /*13340*/  FFMA.FTZ R84, R170, c[0x0][0x2d0], -R169.reuse ;  /* 0x0000b400aa547a23 */ /* 0x102ff000000108a9 */
[----:B------:R1:W1:Y:S01]  /*13350*/  MUFU.EX2 R170, R84 ;  /* 0x0000005400aa7308 */ /* 0x0002620000000800 */
[----:B------:R-:W1:Y:S01]  /*13360*/  LDSM.16.MT88.4 R88, [R211+0x2100] ;  /* 0x00210000d358783b */ /* 0x000e620000004200 */
[----:B------:R-:W-:Y:S01]  /*13370*/  F2FP.BF16.PACK_AB R167, R171, R173 ;  /* 0x000000adaba7723e */ /* 0x000fe200000010ff */
[--C-:B-1----:R-:W-:Y:S01]  /*13380*/  FFMA.FTZ R84, R112, c[0x0][0x2d0], -R169.reuse ;  /* 0x0000b40070547a23 */ /* 0x102fe200000108a9 */
[----:B------:R-:W-:Y:S06]  /*13390*/  F2FP.BF16.PACK_AB R160, R170, R168 ;  /* 0x000000a8aaa0723e */ /* 0x000fec00000010ff */
[----:B------:R1:W-:Y:S01]  /*133a0*/  MUFU.EX2 R100, R84 ;  /* 0x0000005400647308 */ /* 0x0003e20000000800 */
[-C--:B------:R-:W-:Y:S03]  /*133b0*/  HMMA.16816.F32.BF16 R52, R76, R88.reuse, R52 ;  /* 0x000000584c34723c */ /* 0x080fe60000041834 */
[----:B-1----:R-:W-:Y:S05]  /*133c0*/  FFMA.FTZ R84, R111, c[0x0][0x2d0], -R169 ;  /* 0x0000b4006f547a23 */ /* 0x002fea00000108a9 */
[C---:B------:R-:W-:Y:S01]  /*133d0*/  HMMA.16816.F32.BF16 R56, R80.reuse, R88, R56 ;  /* 0x000000585038723c */ /* 0x040fe20000041838 */
[----:B------:R1:W1:Y:S07]  /*133e0*/  MUFU.EX2 R87, R84 ;  /* 0x0000005400577308 */ /* 0x00026e0000000800 */
[-C--:B------:R-:W-:Y:S08]  /*133f0*/  HMMA.16816.F32.BF16 R60, R80, R90.reuse, R60 ;  /* 0x0000005a503c723c */ /* 0x080ff0000004183c */
[----:B------:R-:W-:Y:S04]  /*13400*/  HMMA.16816.F32.BF16 R64, R76, R90, R64 ;  /* 0x0000005a4c40723c */ /* 0x000fe80000041840 */
[--C-:B-1----:R-:W-:Y:S01]  /*13410*/  FFMA.FTZ R84, R110, c[0x0][0x2d0], -R2.reuse ;  /* 0x0000b4006e547a23 */ /* 0x102fe20000010802 */
[----:B------:R-:W-:Y:S03]  /*13420*/  F2FP.BF16.PACK_AB R162, R87, R100 ;  /* 0x0000006457a2723e */ /* 0x000fe600000010ff */
[----:B------:R1:W-:Y:S04]  /*13430*/  MUFU.EX2 R85, R84 ;  /* 0x0000005400557308 */ /* 0x0003e80000000800 */
[--C-:B-1----:R-:W-:Y:S02]  /*13440*/  FFMA.FTZ R84, R109, c[0x0][0x2d0], -R2.reuse ;  /* 0x0000b4006d547a23 */ /* 0x102fe40000010802 */
[----:B------:R-:W-:Y:S04]  /*13450*/  FFMA.FTZ R2, R75, c[0x0][0x2d0], -R2 ;  /* 0x0000b4004b027a23 */ /* 0x000fe80000010802 */
[----:B------:R-:W1:Y:S10]  /*13460*/  MUFU.EX2 R86, R84 ;  /* 0x0000005400567308 */ /* 0x000e740000000800 */
[----:B------:R-:W-:Y:S10]  /*13470*/  MUFU.EX2 R84, R74 ;  /* 0x0000004a00547308 */ /* 0x000ff40000000800 */
[----:B------:R-:W1:Y:S02]  /*13480*/  MUFU.EX2 R74, R2 ;  /* 0x00000002004a7308 */ /* 0x000e640000000800 */
[----:B-1----:R-:W-:Y:S02]  /*13490*/  F2FP.BF16.PACK_AB R161, R86, R85 ;  /* 0x0000005556a1723e */ /* 0x002fe400000010ff */
[----:B------:R-:W-:Y:S02]  /*134a0*/  F2FP.BF16.PACK_AB R163, R74, R84 ;  /* 0x000000544aa3723e */ /* 0x000fe400000010ff */
[----:B---3--:R-:W-:Y:S02]  /*134b0*/  ISETP.GT.AND P0, PT, R103, R108, PT ;  /* 0x0000006c6700720c */ /* 0x008fe40003f04270 */
[----:B------:R-:W-:Y:S01]  /*134c0*/  MOV R103, R225 ;  /* 0x000000e100677202 */ /* 0x000fe20000000f00 */
[----:B--2---:R-:W-:Y:S02]  /*134d0*/  FFMA.FTZ R73, R73, R107, R244 ;  /* 0x0000006b49497223 */ /* 0x004fe400000100f4 */
[----:B------:R-:W-:Y:S02]  /*134e0*/  FFMA.FTZ R69, R69, R106, R242 ;  /* 0x0000006a45457223 */ /* 0x000fe400000100f2 */
[----:B----4-:R-:W-:Y:S02]  /*134f0*/  FFMA.FTZ R2, R68, R105, R239 ;  /* 0x0000006944027223 */ /* 0x010fe400000100ef */
[----:B------:R-:W-:Y:S02]  /*13500*/  FFMA.FTZ R0, R0, R104, R183 ;  /* 0x0000006800007223 */ /* 0x000fe400000100b7 */
[----:B------:R-:W-:Y:S01]  /*13510*/  FADD.FTZ R2, R240, R2 ;  /* 0x00000002f0027221 */ /* 0x000fe20000010000 */
[-C--:B------:R-:W-:Y:S05]  /*13520*/  HMMA.16816.F32.BF16 R104, R164, R116.reuse, R4 ;  /* 0x00000074a468723c */ /* 0x080fea0000041804 */
        /* <DEDUP_REMOVED lines=29> */
[----:B------:R-:W-:Y:S02]  /*13700*/  FADD.FTZ R11, R137, R4 ;  /* 0x00000004890b7221 */ /* 0x000fe40000010000 */
[----:B------:R-:W1:Y:S02]  /*13710*/  LDSM.16.MT88.4 R4, [R211+0x2900] ;  /* 0x00290000d304783b */ /* 0x000e640000004200 */
        /* <DEDUP_REMOVED lines=37> */
[----:B------:R-:W-:Y:S01]  /*13970*/  MOV R102, R3 ;  /* 0x0000000300667202 */ /* 0x000fe20000000f00 */
        /* <DEDUP_REMOVED lines=36> */
[----:B------:R-:W-:Y:S01]  /*13bc0*/  FADD.FTZ R2, R100, R0 ;  /* 0x0000000064027221 */ /* 0x000fe20000010000 */
[----:B------:R-:W-:Y:S01]  /*13bd0*/  MOV R100, R71 ;  /* 0x0000004700647202 */ /* 0x000fe20000000f00 */
[----:B------:R-:W-:Y:S02]  /*13be0*/  FADD.FTZ R0, R84, R4 ;  /* 0x0000000454007221 */ /* 0x000fe40000010000 */
[----:B------:R-:W-:Y:S02]  /*13bf0*/  FADD.FTZ R4, R171, R5 ;  /* 0x00000005ab047221 */ /* 0x000fe40000010000 */
[----:B------:R-:W-:Y:S02]  /*13c00*/  FADD.FTZ R2, R87, R2 ;  /* 0x0000000257027221 */ /* 0x000fe40000010000 */
[----:B------:R-:W-:Y:S01]  /*13c10*/  FADD.FTZ R0, R74, R0 ;  /* 0x000000004a007221 */ /* 0x000fe20000010000 */
[----:B------:R-:W-:Y:S04]  /*13c20*/  STL [R1+0x14], R4 ;  /* 0x0000140401007387 */ /* 0x000fe80000100800 */
[----:B------:R1:W-:Y:S04]  /*13c30*/  STL [R1+0x18], R2 ;  /* 0x0000180201007387 */ /* 0x0003e80000100800 */
[----:B------:R2:W-:Y:S01]  /*13c40*/  STL [R1+0x1c], R0 ;  /* 0x00001c0001007387 */ /* 0x0005e20000100800 */
[----:B-1----:R-:W-:Y:S01]  /*13c50*/  MOV R2, R72 ;  /* 0x0000004800027202 */ /* 0x002fe20000000f00 */
[----:B------:R-:W-:-:S05]  /*13c60*/  @P0 BRA `(.L_x_503) ;  /* 0xffffb26000000947 */ /* 0x000fca000383ffff */
.L_x_502:
[----:B--2---:R-:W2:Y:S02]  /*13c70*/  LDL R0, [R1] ;  /* 0x0000000001007983 */ /* 0x004ea40000100800 */
[----:B--2---:R-:W-:-:S13]  /*13c80*/  ISETP.GE.AND P0, PT, R225, R0, PT ;  /* 0x00000000e100720c */ /* 0x004fda0003f06270 */
[----:B------:R-:W-:Y:S05]  /*13c90*/  @!P0 BRA `(.L_x_504) ;  /* 0x000067e000008947 */ /* 0x000fea0003800000 */
[----:B------:R-:W2:Y:S01]  /*13ca0*/  LDL.LU.64 R6, [R1+0x40] ;  /* 0x0000400001067983 */ /* 0x000ea20000300a00 */
[----:B------:R-:W-:Y:S01]  /*13cb0*/  MOV R103, R3 ;  /* 0x0000000300677202 */ /* 0x000fe20000000f00 */
[----:B------:R-:W-:Y:S01]  /*13cc0*/  UMOV UR14, 0x60 ;  /* 0x00000060000e7882 */ /* 0x000fe20000000000 */
[----:B------:R-:W-:Y:S01]  /*13cd0*/  IMAD.MOV.U32 R101, RZ, RZ, R71 ;  /* 0x000000ffff657224 */ /* 0x000fe200078e0047 */
[----:B-1----:R-:W3:Y:S01]  /*13ce0*/  LDL.LU.64 R4, [R1+0x48] ;  /* 0x0000480001047983 */ /* 0x002ee20000300a00 */
[----:B------:R-:W-:Y:S01]  /*13cf0*/  ULDC.64 UR4, c[0x0][0x208] ;  /* 0x0000820000047ab9 */ /* 0x000fe20000000a00 */
[----:B------:R-:W-:Y:S01]  /*13d00*/  IMAD.MOV.U32 R100, RZ, RZ, R72 ;  /* 0x000000ffff647224 */ /* 0x000fe200078e0048 */
[----:B------:R-:W-:Y:S01]  /*13d10*/  UIMAD.WIDE.U32 UR16, UR14, UR4, URZ ;  /* 0x000000040e1072a5 */ /* 0x000fe2000f8e003f */
[----:B------:R-:W-:Y:S01]  /*13d20*/  IMAD.MOV.U32 R102, RZ, RZ, R70 ;  /* 0x000000ffff667224 */ /* 0x000fe200078e0046 */
[----:B------:R-:W-:Y:S02]  /*13d30*/  UIMAD UR5, UR14, UR5, URZ ;  /* 0x000000050e0572a4 */ /* 0x000fe4000f8e023f */
[----:B------:R-:W-:-:S02]  /*13d40*/  ULDC.64 UR6, c[0x0][0x1e0] ;  /* 0x0000780000067ab9 */ /* 0x000fc40000000a00 */
[----:B------:R-:W-:Y:S02]  /*13d50*/  USHF.L.U64.HI UR7, UR6, 0x5, UR7 ;  /* 0x0000000506077899 */ /* 0x000fe40008010207 */
[----:B------:R-:W-:Y:S02]  /*13d60*/  USHF.L.U32 UR6, UR6, 0x5, URZ ;  /* 0x0000000506067899 */ /* 0x000fe4000800063f */
[----:B------:R-:W-:Y:S01]  /*13d70*/  UIADD3 UR5, UR17, UR5, URZ ;  /* 0x0000000511057290 */ /* 0x000fe2000fffe03f */
[----:B--2---:R-:W-:Y:S02]  /*13d80*/  MOV R3, R7 ;  /* 0x0000000700037202 */ /* 0x004fe40000000f00 */
[----:B---3--:R-:W-:-:S05]  /*13d90*/  MOV R2, R4 ;  /* 0x0000000400027202 */ /* 0x008fca0000000f00 */
[----:B------:R1:W-:Y:S04]  /*13da0*/  STL.64 [R1+0x8], R2 ;  /* 0x0000080201007387 */ /* 0x0003e80000100a00 */
.L_x_521:
[----:B------:R-:W-:Y:S04]  /*13db0*/  DEPBAR.LE SB0, 0x0 ;  /* 0x000080000000791a */ /* 0x000fe80000000000 */
[----:B------:R-:W-:Y:S01]  /*13dc0*/  BAR.SYNC.DEFER_BLOCKING 0x0 ;  /* 0x0000000000007b1d */ /* 0x000fe20000010000 */
[----:B-12---:R-:W-:Y:S01]  /*13dd0*/  SHF.R.S32.HI R2, RZ, 0x1f, R225 ;  /* 0x0000001fff027819 */ /* 0x006fe200000114e1 */
[C---:B------:R-:W-:Y:S01]  /*13de0*/  IMAD R0, R225.reuse, UR5, RZ ;  /* 0x00000005e1007c24 */ /* 0x040fe2000f8e02ff */
[----:B------:R-:W-:Y:S03]  /*13df0*/  PLOP3.LUT P3, PT, PT, PT, UP2, 0x80, 0x0 ;  /* 0x000000000000781c */ /* 0x000fe60003f6f028 */
[----:B------:R-:W-:Y:S02]  /*13e00*/  IMAD R0, R2, UR16, R0 ;  /* 0x0000001002007c24 */ /* 0x000fe4000f8e0200 */
[----:B-----5:R-:W-:Y:S08]  /*13e10*/  LDSM.16.M88.4 R96, [R215+0x6100] ;  /* 0x00610000d760783b */ /* 0x020ff00000000200 */
[----:B------:R-:W2:Y:S06]  /*13e20*/  LDL.64 R196, [R1+0x8] ;  /* 0x0000080001c47983 */ /* 0x000eac0000100a00 */
[----:B------:R-:W1:Y:S08]  /*13e30*/  LDSM.16.M88.4 R16, [R208+0x3100] ;  /* 0x00310000d010783b */ /* 0x000e700000000200 */
[----:B------:R-:W3:Y:S08]  /*13e40*/  LDSM.16.M88.4 R92, [R215+0x8100] ;  /* 0x00810000d75c783b */ /* 0x000ef00000000200 */
[----:B------:R-:W4:Y:S08]  /*13e50*/  LDSM.16.M88.4 R32, [R208+0x3900] ;  /* 0x00390000d020783b */ /* 0x000f300000000200 */
[----:B------:R-:W1:Y:S08]  /*13e60*/  LDSM.16.M88.4 R48, [R208+0x4100] ;  /* 0x00410000d030783b */ /* 0x000e700000000200 */
[----:B------:R-:W1:Y:S08]  /*13e70*/  LDSM.16.M88.4 R64, [R208+0x4900] ;  /* 0x00490000d040783b */ /* 0x000e700000000200 */
[----:B------:R-:W1:Y:S08]  /*13e80*/  LDSM.16.M88.4 R80, [R208+0x5100] ;  /* 0x00510000d050783b */ /* 0x000e700000000200 */
[----:B------:R-:W1:Y:S08]  /*13e90*/  LDSM.16.M88.4 R168, [R208+0x5900] ;  /* 0x00590000d0a8783b */ /* 0x000e700000000200 */
[----:B------:R-:W-:Y:S08]  /*13ea0*/  LDSM.16.M88.4 R172, [R218+0x6100] ;  /* 0x00610000daac783b */ /* 0x000ff00000000200 */
[----:B------:R-:W1:Y:S08]  /*13eb0*/  LDSM.16.M88.4 R176, [R219] ;  /* 0x00000000dbb0783b */ /* 0x000e700000000200 */
[----:B------:R-:W2:Y:S08]  /*13ec0*/  LDSM.16.M88.4 R180, [R218+0x8100] ;  /* 0x00810000dab4783b */ /* 0x000eb00000000200 */
[----:B------:R-:W2:Y:S08]  /*13ed0*/  LDSM.16.M88.4 R184, [R224] ;  /* 0x00000000e0b8783b */ /* 0x000eb00000000200 */
[----:B------:R-:W2:Y:S08]  /*13ee0*/  LDSM.16.M88.4 R188, [R223] ;  /* 0x00000000dfbc783b */ /* 0x000eb00000000200 */
[----:B------:R-:W2:Y:S08]  /*13ef0*/  LDSM.16.M88.4 R192, [R222] ;  /* 0x00000000dec0783b */ /* 0x000eb00000000200 */
[----:B------:R-:W2:Y:S06]  /*13f00*/  LDL.64 R250, [R1+0x38] ;  /* 0x0000380001fa7983 */ /* 0x000eac0000100a00 */
[----:B------:R-:W2:Y:S01]  /*13f10*/  LDL R226, [R1+0x28] ;  /* 0x0000280001e27983 */ /* 0x000ea20000100800 */
        /* <DEDUP_REMOVED lines=26> */
[C---:B--2---:R-:W-:Y:S07]  /*140c0*/  HMMA.16816.F32.BF16 R8, R180.reuse, R176, R8 ;  /* 0x000000b0b408723c */ /* 0x044fee0000041808 */
[----:B------:R-:W-:Y:S01]  /*140d0*/  IMAD.WIDE.U32 R176, R225, UR16, R196 ;  /* 0x00000010e1b07c25 */ /* 0x000fe2000f8e00c4 */
[-C--:B------:R-:W-:Y:S04]  /*140e0*/  HMMA.16816.F32.BF16 R12, R180, R178.reuse, R12 ;  /* 0x000000b2b40c723c */ /* 0x080fe8000004180c */
[----:B------:R-:W-:Y:S02]  /*140f0*/  IADD3 R0, R177, R0, RZ ;  /* 0x00000000b1007210 */ /* 0x000fe40007ffe0ff */
[C---:B------:R-:W-:Y:S02]  /*14100*/  LEA R2, P0, R176.reuse, c[0x0][0x1f8], 0x1 ;  /* 0x00007e00b0027a11 */ /* 0x040fe400078008ff */
[C---:B------:R-:W-:Y:S04]  /*14110*/  HMMA.16816.F32.BF16 R16, R172.reuse, R178, R16 ;  /* 0x000000b2ac10723c */ /* 0x040fe80000041810 */
[----:B------:R-:W-:Y:S02]  /*14120*/  LEA.HI.X R3, R176, c[0x0][0x1fc], R0, 0x1, P0 ;  /* 0x00007f00b0037a11 */ /* 0x000fe400000f0c00 */
[----:B------:R-:W2:Y:S02]  /*14130*/  LDSM.16.M88.4 R176, [R220] ;  /* 0x00000000dcb0783b */ /* 0x000ea40000000200 */
[-C--:B------:R-:W-:Y:S06]  /*14140*/  HMMA.16816.F32.BF16 R20, R172, R184.reuse, R20 ;  /* 0x000000b8ac14723c */ /* 0x080fec0000041814 */
[----:B------:R-:W-:Y:S01]  /*14150*/  @!PT LDS RZ, [RZ] ;  /* 0x00000000fffff984 */ /* 0x000fe20000000800 */
[----:B------:R-:W-:Y:S01]  /*14160*/  @!PT LDS RZ, [RZ] ;  /* 0x00000000fffff984 */ /* 0x000fe20000000800 */
[----:B------:R-:W-:Y:S01]  /*14170*/  @!PT LDS RZ, [RZ] ;  /* 0x00000000fffff984 */ /* 0x000fe20000000800 */
[----:B------:R3:W-:Y:S02]  /*14180*/  LDGSTS.E.BYPASS.LTC128B.128 [R227+0x100], [R2.64], !P6 ;  /* 0x0010000002e37fae */ /* 0x0007e4000f101d4c */
[C---:B------:R-:W-:Y:S08]  /*14190*/  HMMA.16816.F32.BF16 R24, R180.reuse, R184, R24 ;  /* 0x000000b8b418723c */ /* 0x040ff00000041818 */
[-C--:B------:R-:W-:Y:S08]  /*141a0*/  HMMA.16816.F32.BF16 R28, R180, R186.reuse, R28 ;  /* 0x000000bab41c723c */ /* 0x080ff0000004181c */
[C---:B------:R-:W-:Y:S08]  /*141b0*/  HMMA.16816.F32.BF16 R32, R172.reuse, R186, R32 ;  /* 0x000000baac20723c */ /* 0x040ff00000041820 */
[-C--:B------:R-:W-:Y:S08]  /*141c0*/  HMMA.16816.F32.BF16 R36, R172, R188.reuse, R36 ;  /* 0x000000bcac24723c */ /* 0x080ff00000041824 */
[C---:B------:R-:W-:Y:S07]  /*141d0*/  HMMA.16816.F32.BF16 R40, R180.reuse, R188, R40 ;  /* 0x000000bcb428723c */ /* 0x040fee0000041828 */
[----:B------:R-:W-:Y:S01]  /*141e0*/  IADD3 R188, P1, R2, UR9, RZ ;  /* 0x0000000902bc7c10 */ /* 0x000fe2000ff3e0ff */
[-C--:B------:R-:W-:Y:S04]  /*141f0*/  HMMA.16816.F32.BF16 R44, R180, R190.reuse, R44 ;  /* 0x000000beb42c723c */ /* 0x080fe8000004182c */
[----:B------:R-:W-:Y:S02]  /*14200*/  IADD3.X R189, R3, UR8, RZ, P1, !PT ;  /* 0x0000000803bd7c10 */ /* 0x000fe40008ffe4ff */
[----:B------:R-:W-:Y:S02]  /*14210*/  IADD3 R186, P0, R188, UR9, RZ ;  /* 0x00000009bcba7c10 */ /* 0x000fe4000ff1e0ff */
[C---:B------:R-:W-:Y:S01]  /*14220*/  HMMA.16816.F32.BF16 R48, R172.reuse, R190, R48 ;  /* 0x000000beac30723c */ /* 0x040fe20000041830 */
[----:B------:R4:W-:Y:S03]  /*14230*/  LDGSTS.E.BYPASS.LTC128B.128 [R227+0x900], [R188.64], !P6 ;  /* 0x00900000bce37fae */ /* 0x0009e6000f101d4c */
[----:B------:R-:W-:Y:S02]  /*14240*/  IADD3.X R187, R189, UR8, RZ, P0, !PT ;  /* 0x00000008bdbb7c10 */ /* 0x000fe400087fe4ff */
[----:B------:R-:W-:Y:S02]  /*14250*/  IADD3 R184, P2, R186, UR9, RZ ;  /* 0x00000009bab87c10 */ /* 0x000fe4000ff5e0ff */
[-C--:B------:R-:W-:Y:S01]  /*14260*/  HMMA.16816.F32.BF16 R52, R172, R192.reuse, R52 ;  /* 0x000000c0ac34723c */ /* 0x080fe20000041834 */
[----:B------:R1:W-:Y:S03]  /*14270*/  LDGSTS.E.BYPASS.LTC128B.128 [R227+0x1100], [R186.64], !P6 ;  /* 0x01100000bae37fae */ /* 0x0003e6000f101d4c */
[----:B------:R-:W-:Y:S02]  /*14280*/  IADD3.X R185, R187, UR8, RZ, P2, !PT ;  /* 0x00000008bbb97c10 */ /* 0x000fe400097fe4ff */
[----:B---3--:R-:W-:Y:S02]  /*14290*/  IADD3 R2, P1, R184, UR9, RZ ;  /* 0x00000009b8027c10 */ /* 0x008fe4000ff3e0ff */
[C---:B------:R-:W-:Y:S01]  /*142a0*/  HMMA.16816.F32.BF16 R56, R180.reuse, R192, R56 ;  /* 0x000000c0b438723c */ /* 0x040fe20000041838 */
[----:B------:R3:W-:Y:S03]  /*142b0*/  LDGSTS.E.BYPASS.LTC128B.128 [R227+0x1900], [R184.64], !P6 ;  /* 0x01900000b8e37fae */ /* 0x0007e6000f101d4c */
[----:B------:R-:W-:Y:S02]  /*142c0*/  IADD3.X R3, R185, UR8, RZ, P1, !PT ;  /* 0x00000008b9037c10 */ /* 0x000fe40008ffe4ff */
[----:B------:R-:W-:Y:S02]  /*142d0*/  IADD3 R190, P0, R2, UR9, RZ ;  /* 0x0000000902be7c10 */ /* 0x000fe4000ff1e0ff */
[-C--:B------:R-:W-:Y:S01]  /*142e0*/  HMMA.16816.F32.BF16 R60, R180, R194.reuse, R60 ;  /* 0x000000c2b43c723c */ /* 0x080fe2000004183c */
[----:B------:R2:W-:Y:S01]  /*142f0*/  LDGSTS.E.BYPASS.LTC128B.128 [R227+0x2100], [R2.64], !P6 ;  /* 0x0210000002e37fae */ /* 0x0005e2000f101d4c */
[----:B------:R-:W-:Y:S02]  /*14300*/  PLOP3.LUT P1, PT, PT, PT, UP2, 0x80, 0x0 ;  /* 0x000000000000781c */ /* 0x000fe40003f2f028 */
[----:B------:R-:W-:Y:S04]  /*14310*/  IADD3.X R191, R3, UR8, RZ, P0, !PT ;  /* 0x0000000803bf7c10 */ /* 0x000fe800087fe4ff */
[C---:B------:R-:W-:Y:S01]  /*14320*/  HMMA.16816.F32.BF16 R64, R172.reuse, R194, R64 ;  /* 0x000000c2ac40723c */ /* 0x040fe20000041840 */
[----:B------:R4:W-:Y:S07]  /*14330*/  LDGSTS.E.BYPASS.LTC128B.128 [R227+0x2900], [R190.64], !P6 ;  /* 0x02900000bee37fae */ /* 0x0009ee000f101d4c */
[-C--:B-1----:R-:W-:Y:S01]  /*14340*/  HMMA.16816.F32.BF16 R68, R172, R168.reuse, R68 ;  /* 0x000000a8ac44723c */ /* 0x082fe20000041844 */
[----:B------:R-:W-:Y:S07]  /*14350*/  LDSM.16.M88.4 R192, [R216+0x8100] ;  /* 0x00810000d8c0783b */ /* 0x000fee0000000200 */
[C---:B------:R-:W-:Y:S01]  /*14360*/  HMMA.16816.F32.BF16 R72, R180.reuse, R168, R72 ;  /* 0x000000a8b448723c */ /* 0x040fe20000041848 */
[----:B------:R-:W0:Y:S07]  /*14370*/  LDGDEPBAR ;  /* 0x00000000000079af */ /* 0x000e2e0000000000 */
[-C--:B------:R-:W-:Y:S01]  /*14380*/  HMMA.16816.F32.BF16 R76, R180, R170.reuse, R76 ;  /* 0x000000aab44c723c */ /* 0x080fe2000004184c */
[----:B---3--:R-:W-:Y:S07]  /*14390*/  LDSM.16.M88.4 R184, [R216+0x6100] ;  /* 0x00610000d8b8783b */ /* 0x008fee0000000200 */
[C---:B------:R-:W-:Y:S01]  /*143a0*/  HMMA.16816.F32.BF16 R80, R172.reuse, R170, R80 ;  /* 0x000000aaac50723c */ /* 0x040fe20000041850 */
[----:B--2---:R-:W2:Y:S06]  /*143b0*/  LDL.64 R2, [R1+0x30] ;  /* 0x0000300001027983 */ /* 0x004eac0000100a00 */
[----:B----4-:R-:W1:Y:S01]  /*143c0*/  LDSM.16.M88.4 R188, [R214+0x3100] ;  /* 0x00310000d6bc783b */ /* 0x010e620000000200 */
[-C--:B------:R-:W-:Y:S07]  /*143d0*/  HMMA.16816.F32.BF16 R84, R172, R176.reuse, R84 ;  /* 0x000000b0ac54723c */ /* 0x080fee0000041854 */
[----:B------:R-:W3:Y:S01]  /*143e0*/  LDSM.16.M88.4 R196, [R214+0x3900] ;  /* 0x00390000d6c4783b */ /* 0x000ee20000000200 */
[C---:B------:R-:W-:Y:S07]  /*143f0*/  HMMA.16816.F32.BF16 R88, R180.reuse, R176, R88 ;  /* 0x000000b0b458723c */ /* 0x040fee0000041858 */
[----:B------:R-:W4:Y:S01]  /*14400*/  LDSM.16.M88.4 R200, [R214+0x4100] ;  /* 0x00410000d6c8783b */ /* 0x000f220000000200 */
[-C--:B------:R-:W-:Y:S07]  /*14410*/  HMMA.16816.F32.BF16 R92, R180, R178.reuse, R92 ;  /* 0x000000b2b45c723c */ /* 0x080fee000004185c */
[----:B------:R-:W3:Y:S01]  /*14420*/  LDSM.16.M88.4 R168, [R214+0x4900] ;  /* 0x00490000d6a8783b */ /* 0x000ee20000000200 */
[----:B------:R-:W-:Y:S07]  /*14430*/  HMMA.16816.F32.BF16 R96, R172, R178, R96 ;  /* 0x000000b2ac60723c */ /* 0x000fee0000041860 */
[----:B------:R-:W3:Y:S08]  /*14440*/  LDSM.16.M88.4 R180, [R214+0x5100] ;  /* 0x00510000d6b4783b */ /* 0x000ef00000000200 */
[----:B------:R-:W4:Y:S01]  /*14450*/  LDSM.16.M88.4 R204, [R214+0x5900] ;  /* 0x00590000d6cc783b */ /* 0x000f220000000200 */
[-C--:B-1----:R-:W-:Y:S07]  /*14460*/  HMMA.16816.F32.BF16 R4, R184, R188.reuse, R4 ;  /* 0x000000bcb804723c */ /* 0x082fee0000041804 */
[----:B------:R-:W-:Y:S01]  /*14470*/  LDSM.16.M88.4 R172, [R217+0x6100] ;  /* 0x00610000d9ac783b */ /* 0x000fe20000000200 */
[C---:B------:R-:W-:Y:S07]  /*14480*/  HMMA.16816.F32.BF16 R8, R192.reuse, R188, R8 ;  /* 0x000000bcc008723c */ /* 0x040fee0000041808 */
[----:B------:R-:W1:Y:S01]  /*14490*/  LDSM.16.M88.4 R176, [R213] ;  /* 0x00000000d5b0783b */ /* 0x000e620000000200 */
[-C--:B------:R-:W-:Y:S08]  /*144a0*/  HMMA.16816.F32.BF16 R12, R192, R190.reuse, R12 ;  /* 0x000000bec00c723c */ /* 0x080ff0000004180c */
[C---:B------:R-:W-:Y:S01]  /*144b0*/  HMMA.16816.F32.BF16 R16, R184.reuse, R190, R16 ;  /* 0x000000beb810723c */ /* 0x040fe20000041810 */
[----:B------:R-:W1:Y:S07]  /*144c0*/  LDSM.16.M88.4 R188, [R217+0x8100] ;  /* 0x00810000d9bc783b */ /* 0x000e6e0000000200 */
        /* <DEDUP_REMOVED lines=20> */
[-C--:B-1----:R-:W-:Y:S08]  /*14610*/  HMMA.16816.F32.BF16 R4, R172, R176.reuse, R4 ;  /* 0x000000b0ac04723c */ /* 0x082ff00000041804 */
        /* <DEDUP_REMOVED lines=9> */
[----:B------:R-:W3:Y:S01]  /*146b0*/  MUFU.TANH R176, R5 ;  /* 0x0000000500b07308 */ /* 0x000ee20000002400 */
        /* <DEDUP_REMOVED lines=12> */
[----:B------:R-:W-:Y:S09]  /*14780*/  FMUL.FTZ R19, R19, c[0x0][0x320] ;  /* 0x0000c80013137a20 */ /* 0x000ff20000410000 */
[----:B------:R1:W1:Y:S01]  /*14790*/  MUFU.TANH R231, R7 ;  /* 0x0000000700e77308 */ /* 0x0002620000002400 */
[----:B----4-:R-:W4:Y:S09]  /*147a0*/  LDL R14, [R1+0x20] ;  /* 0x00002000010e7983 */ /* 0x010f320000100800 */
[----:B------:R-:W2:Y:S10]  /*147b0*/  MUFU.TANH R246, R8 ;  /* 0x0000000800f67308 */ /* 0x000eb40000002400 */
        /* <DEDUP_REMOVED lines=50> */
[----:B------:R-:W2:Y:S01]  /*14ae0*/  MUFU.TANH R20, R20 ;  /* 0x0000001400147308 */ /* 0x000ea20000002400 */
[C---:B------:R-:W-:Y:S01]  /*14af0*/  HMMA.16816.F32.BF16 R64, R172.reuse, R6, R64 ;  /* 0x00000006ac40723c */ /* 0x040fe20000041840 */
[----:B------:R-:W2:Y:S01]  /*14b00*/  LDSM.16.M88.4 R4, [R213+0x2800] ;  /* 0x00280000d504783b */ /* 0x000ea20000000200 */
[----:B------:R-:W-:Y:S04]  /*14b10*/  DEPBAR.LE SB0, 0x0 ;  /* 0x000080000000791a */ /* 0x000fe80000000000 */
[----:B------:R-:W-:Y:S02]  /*14b20*/  FMUL.FTZ R50, R50, c[0x0][0x320] ;  /* 0x0000c80032327a20 */ /* 0x000fe40000410000 */
[----:B------:R-:W-:Y:S01]  /*14b30*/  FMUL.FTZ R58, R58, c[0x0][0x320] ;  /* 0x0000c8003a3a7a20 */ /* 0x000fe20000410000 */
[----:B------:R-:W2:Y:S01]  /*14b40*/  MUFU.TANH R13, R21 ;  /* 0x00000015000d7308 */ /* 0x000ea20000002400 */
[----:B------:R-:W-:Y:S01]  /*14b50*/  BAR.SYNC.DEFER_BLOCKING 0x0 ;  /* 0x0000000000007b1d */ /* 0x000fe20000010000 */
[-C--:B-1----:R-:W-:Y:S05]  /*14b60*/  HMMA.16816.F32.BF16 R68, R172, R8.reuse, R68 ;  /* 0x00000008ac44723c */ /* 0x082fea0000041844 */
[----:B------:R-:W-:Y:S02]  /*14b70*/  FMUL.FTZ R52, R52, c[0x0][0x320] ;  /* 0x0000c80034347a20 */ /* 0x000fe40000410000 */
[----:B------:R-:W-:Y:S01]  /*14b80*/  FMUL.FTZ R53, R53, c[0x0][0x320] ;  /* 0x0000c80035357a20 */ /* 0x000fe20000410000 */
[----:B------:R1:W1:Y:S01]  /*14b90*/  MUFU.TANH R180, R58 ;  /* 0x0000003a00b47308 */ /* 0x0002620000002400 */
[C---:B------:R-:W-:Y:S04]  /*14ba0*/  HMMA.16816.F32.BF16 R72, R188.reuse, R8, R72 ;  /* 0x00000008bc48723c */ /* 0x040fe80000041848 */
[----:B------:R-:W-:Y:S02]  /*14bb0*/  FMUL.FTZ R54, R54, c[0x0][0x320] ;  /* 0x0000c80036367a20 */ /* 0x000fe40000410000 */
[----:B------:R-:W-:Y:S02]  /*14bc0*/  FMUL.FTZ R55, R55, c[0x0][0x320] ;  /* 0x0000c80037377a20 */ /* 0x000fe40000410000 */
[-C--:B------:R-:W-:Y:S01]  /*14bd0*/  HMMA.16816.F32.BF16 R76, R188, R10.reuse, R76 ;  /* 0x0000000abc4c723c */ /* 0x080fe2000004184c */
[----:B------:R3:W3:Y:S03]  /*14be0*/  MUFU.TANH R194, R22 ;  /* 0x0000001600c27308 */ /* 0x0006e60000002400 */
[----:B------:R-:W-:Y:S02]  /*14bf0*/  FMUL.FTZ R56, R56, c[0x0][0x320] ;  /* 0x0000c80038387a20 */ /* 0x000fe40000410000 */
[----:B------:R-:W-:Y:S02]  /*14c00*/  FMUL.FTZ R57, R57, c[0x0][0x320] ;  /* 0x0000c80039397a20 */ /* 0x000fe40000410000 */
[C---:B------:R-:W-:Y:S03]  /*14c10*/  HMMA.16816.F32.BF16 R80, R172.reuse, R10, R80 ;  /* 0x0000000aac50723c */ /* 0x040fe60000041850 */
[----:B------:R3:W3:Y:S01]  /*14c20*/  MUFU.TANH R186, R23 ;  /* 0x0000001700ba7308 */ /* 0x0006e20000002400 */
[----:B------:R-:W-:Y:S02]  /*14c30*/  FMUL.FTZ R59, R59, c[0x0][0x320] ;  /* 0x0000c8003b3b7a20 */ /* 0x000fe40000410000 */
[----:B------:R-:W-:Y:S01]  /*14c40*/  FMUL.FTZ R60, R60, c[0x0][0x320] ;  /* 0x0000c8003c3c7a20 */ /* 0x000fe20000410000 */
[----:B-1----:R-:W3:Y:S01]  /*14c50*/  LDL R58, [R1] ;  /* 0x00000000013a7983 */ /* 0x002ee20000100800 */
[-C--:B--2---:R-:W-:Y:S04]  /*14c60*/  HMMA.16816.F32.BF16 R84, R172, R4.reuse, R84 ;  /* 0x00000004ac54723c */ /* 0x084fe80000041854 */
[----:B------:R-:W-:Y:S01]  /*14c70*/  FMUL.FTZ R61, R61, c[0x0][0x320] ;  /* 0x0000c8003d3d7a20 */ /* 0x000fe20000410000 */
[----:B------:R1:W2:Y:S01]  /*14c80*/  MUFU.TANH R207, R24 ;  /* 0x0000001800cf7308 */ /* 0x0002a20000002400 */
[----:B------:R-:W-:Y:S02]  /*14c90*/  FMUL.FTZ R63, R63, c[0x0][0x320] ;  /* 0x0000c8003f3f7a20 */ /* 0x000fe40000410000 */
[C---:B------:R-:W-:Y:S04]  /*14ca0*/  HMMA.16816.F32.BF16 R88, R188.reuse, R4, R88 ;  /* 0x00000004bc58723c */ /* 0x040fe80000041858 */
[----:B------:R-:W-:Y:S02]  /*14cb0*/  FMUL.FTZ R64, R64, c[0x0][0x320] ;  /* 0x0000c80040407a20 */ /* 0x000fe40000410000 */
[----:B------:R-:W-:Y:S01]  /*14cc0*/  FMUL.FTZ R65, R65, c[0x0][0x320] ;  /* 0x0000c80041417a20 */ /* 0x000fe20000410000 */
[----:B------:R1:W1:Y:S01]  /*14cd0*/  MUFU.TANH R206, R25 ;  /* 0x0000001900ce7308 */ /* 0x0002620000002400 */
[-C--:B------:R-:W-:Y:S04]  /*14ce0*/  HMMA.16816.F32.BF16 R92, R188, R6.reuse, R92 ;  /* 0x00000006bc5c723c */ /* 0x080fe8000004185c */
[----:B------:R-:W-:Y:S02]  /*14cf0*/  FMUL.FTZ R66, R66, c[0x0][0x320] ;  /* 0x0000c80042427a20 */ /* 0x000fe40000410000 */
[----:B------:R-:W-:Y:S02]  /*14d00*/  FMUL.FTZ R67, R67, c[0x0][0x320] ;  /* 0x0000c80043437a20 */ /* 0x000fe40000410000 */
[----:B------:R-:W-:Y:S01]  /*14d10*/  HMMA.16816.F32.BF16 R96, R172, R6, R96 ;  /* 0x00000006ac60723c */ /* 0x000fe20000041860 */
[----:B------:R1:W1:Y:S03]  /*14d20*/  MUFU.TANH R233, R27 ;  /* 0x0000001b00e97308 */ /* 0x0002660000002400 */
[----:B------:R-:W-:Y:S02]  /*14d30*/  FMUL.FTZ R68, R68, c[0x0][0x320] ;  /* 0x0000c80044447a20 */ /* 0x000fe40000410000 */
[----:B------:R-:W-:Y:S02]  /*14d40*/  FMUL.FTZ R69, R69, c[0x0][0x320] ;  /* 0x0000c80045457a20 */ /* 0x000fe40000410000 */
[----:B------:R-:W-:Y:S03]  /*14d50*/  FMUL.FTZ R70, R70, c[0x0][0x320] ;  /* 0x0000c80046467a20 */ /* 0x000fe60000410000 */
        /* <DEDUP_REMOVED lines=48> */
[----:B------:R1:W1:Y:S10]  /*15060*/  MUFU.TANH R169, R39 ;  /* 0x0000002700a97308 */ /* 0x0002740000002400 */
        /* <DEDUP_REMOVED lines=16> */
[----:B------:R1:W1:Y:S10]  /*15170*/  MUFU.TANH R168, R56 ;  /* 0x0000003800a87308 */ /* 0x0002740000002400 */
[----:B------:R1:W1:Y:S01]  /*15180*/  MUFU.TANH R56, R57 ;  /* 0x0000003900387308 */ /* 0x0002620000002400 */
[C---:B---3--:R-:W-:Y:S09]  /*15190*/  ISETP.GT.AND P0, PT, R225.reuse, R58, PT ;  /* 0x0000003ae100720c */ /* 0x048ff20003f04270 */
[----:B------:R3:W1:Y:S04]  /*151a0*/  MUFU.TANH R179, R59 ;  /* 0x0000003b00b37308 */ /* 0x0006680000002400 */
[----:B------:R-:W-:Y:S02]  /*151b0*/  @P0 MOV R2, R250 ;  /* 0x000000fa00020202 */ /* 0x000fe40000000f00 */
[----:B------:R-:W-:Y:S04]  /*151c0*/  @P0 IADD3 R4, R225, -0x1, RZ ;  /* 0xffffffffe1040810 */ /* 0x000fe80007ffe0ff */
[----:B------:R-:W1:Y:S01]  /*151d0*/  MUFU.TANH R60, R60 ;  /* 0x0000003c003c7308 */ /* 0x000e620000002400 */
[----:B------:R-:W-:Y:S05]  /*151e0*/  @P0 SHF.R.S32.HI R0, RZ, 0x1f, R4 ;  /* 0x0000001fff000819 */ /* 0x000fea0000011404 */
[----:B------:R-:W-:Y:S04]  /*151f0*/  @P0 IMAD R0, R0, c[0x0][0x1e0], RZ ;  /* 0x0000780000000a24 */ /* 0x000fe800078e02ff */
[----:B------:R-:W1:Y:S01]  /*15200*/  MUFU.TANH R61, R61 ;  /* 0x0000003d003d7308 */ /* 0x000e620000002400 */
[C---:B------:R-:W-:Y:S02]  /*15210*/  @P0 IMAD R0, R4.reuse, c[0x0][0x1e4], R0 ;  /* 0x0000790004000a24 */ /* 0x040fe400078e0200 */
[----:B------:R-:W-:Y:S05]  /*15220*/  @P0 IMAD.WIDE.U32 R4, R4, c[0x0][0x1e0], RZ ;  /* 0x0000780004040a25 */ /* 0x000fea00078e00ff */
[----:B------:R-:W-:Y:S02]  /*15230*/  @P0 IADD3 R0, R5, R0, RZ ;  /* 0x0000000005000210 */ /* 0x000fe40007ffe0ff */
[----:B------:R3:W1:Y:S01]  /*15240*/  MUFU.TANH R178, R62 ;  /* 0x0000003e00b27308 */ /* 0x0006620000002400 */
[----:B------:R-:W-:Y:S01]  /*15250*/  @P0 IMAD.WIDE.U32 R2, R4, 0x60, R2 ;  /* 0x0000006004020825 */ /* 0x000fe200078e0002 */
[----:B------:R-:W-:Y:S03]  /*15260*/  MOV R5, R226 ;  /* 0x000000e200057202 */ /* 0x000fe60000000f00 */
[----:B------:R-:W-:Y:S01]  /*15270*/  @P1 IMAD.HI.U32 R4, R226, c[0x0][0x2c8], RZ ;  /* 0x0000b200e2041a27 */ /* 0x000fe200078e00ff */
[----:B------:R-:W-:Y:S03]  /*15280*/  @P0 LEA R6, P2, R2, c[0x0][0x1c8], 0x1 ;  /* 0x0000720002060a11 */ /* 0x000fe600078408ff */
[----:B------:R-:W-:Y:S01]  /*15290*/  @P0 IMAD R0, R0, 0x60, RZ ;  /* 0x0000006000000824 */ /* 0x000fe200078e02ff */
[----:B------:R-:W1:Y:S01]  /*152a0*/  MUFU.TANH R63, R63 ;  /* 0x0000003f003f7308 */ /* 0x000e620000002400 */
[----:B------:R-:W-:Y:S02]  /*152b0*/  @P0 IADD3 R10, P4, R6, UR6, RZ ;  /* 0x00000006060a0c10 */ /* 0x000fe4000ff9e0ff */
[----:B------:R-:W-:Y:S02]  /*152c0*/  @P3 SHF.R.U32.HI R5, RZ, c[0x0][0x2cc], R4 ;  /* 0x0000b300ff053a19 */ /* 0x000fe40000011604 */
[----:B------:R-:W-:Y:S02]  /*152d0*/  @P0 IADD3 R8, P1, R10, UR6, RZ ;  /* 0x000000060a080c10 */ /* 0x000fe4000ff3e0ff */
[----:B------:R-:W-:Y:S01]  /*152e0*/  @P0 IADD3 R0, R3, R0, RZ ;  /* 0x0000000003000210 */ /* 0x000fe20007ffe0ff */
[----:B------:R-:W1:Y:S02]  /*152f0*/  SHFL.IDX PT, R4, R5, RZ, 0x1c1f ;  /* 0x001c1fff05047589 */ /* 0x000e6400000e0000 */
[----:B------:R-:W1:Y:S01]  /*15300*/  MUFU.TANH R64, R64 ;  /* 0x0000004000407308 */ /* 0x000e620000002400 */
[----:B------:R-:W-:Y:S02]  /*15310*/  @P0 LEA.HI.X R7, R2, c[0x0][0x1cc], R0, 0x1, P2 ;  /* 0x0000730002070a11 */ /* 0x000fe400010f0c00 */
[----:B------:R-:W-:Y:S02]  /*15320*/  @P0 IADD3 R2, P3, R8, UR6, RZ ;  /* 0x0000000608020c10 */ /* 0x000fe4000ff7e0ff */
[----:B------:R-:W-:Y:S01]  /*15330*/  @P0 IADD3.X R11, R7, UR7, RZ, P4, !PT ;  /* 0x00000007070b0c10 */ /* 0x000fe2000a7fe4ff */
[----:B------:R-:W-:Y:S01]  /*15340*/  @!PT LDS RZ, [RZ] ;  /* 0x00000000fffff984 */ /* 0x000fe20000000800 */
[----:B------:R-:W-:Y:S01]  /*15350*/  @!PT LDS RZ, [RZ] ;  /* 0x00000000fffff984 */ /* 0x000fe20000000800 */
[----:B------:R1:W-:Y:S03]  /*15360*/  @P0 LDGSTS.E.BYPASS.LTC128B.128 [R227+0x3100], [R6.64], !P6 ;  /* 0x0310000006e30fae */ /* 0x0003e6000f101d4c */
[----:B------:R-:W-:Y:S01]  /*15370*/  @P0 IADD3.X R9, R11, UR7, RZ, P1, !PT ;  /* 0x000000070b090c10 */ /* 0x000fe20008ffe4ff */
[----:B------:R-:W2:Y:S03]  /*15380*/  MUFU.TANH R65, R65 ;  /* 0x0000004100417308 */ /* 0x000ea60000002400 */
[----:B------:R-:W-:Y:S01]  /*15390*/  @P0 IADD3.X R3, R9, UR7, RZ, P3, !PT ;  /* 0x0000000709030c10 */ /* 0x000fe20009ffe4ff */
[----:B------:R3:W-:Y:S06]  /*153a0*/  @P0 LDGSTS.E.BYPASS.LTC128B.128 [R227+0x3900], [R10.64], !P6 ;  /* 0x039000000ae30fae */ /* 0x0007ec000f101d4c */
[----:B------:R-:W2:Y:S02]  /*153b0*/  MUFU.TANH R66, R66 ;  /* 0x0000004200427308 */ /* 0x000ea40000002400 */
[----:B------:R2:W-:Y:S08]  /*153c0*/  @P0 LDGSTS.E.BYPASS.LTC128B.128 [R227+0x4100], [R8.64], !P6 ;  /* 0x0410000008e30fae */ /* 0x0005f0000f101d4c */
[----:B------:R-:W3:Y:S01]  /*153d0*/  MUFU.TANH R67, R67 ;  /* 0x0000004300437308 */ /* 0x000ee20000002400 */
[----:B------:R3:W-:Y:S01]  /*153e0*/  @P0 LDGSTS.E.BYPASS.LTC128B.128 [R227+0x4900], [R2.64], !P6 ;  /* 0x0490000002e30fae */ /* 0x0007e2000f101d4c */
[----:B-1----:R-:W-:Y:S04]  /*153f0*/  @P0 IADD3 R6, P2, R2, UR6, RZ ;  /* 0x0000000602060c10 */ /* 0x002fe8000ff5e0ff */
[----:B------:R-:W-:Y:S04]  /*15400*/  @P0 IADD3.X R7, R3, UR7, RZ, P2, !PT ;  /* 0x0000000703070c10 */ /* 0x000fe800097fe4ff */
[----:B------:R-:W1:Y:S01]  /*15410*/  MUFU.TANH R68, R68 ;  /* 0x0000004400447308 */ /* 0x000e620000002400 */
[----:B------:R4:W-:Y:S01]  /*15420*/  @P0 LDGSTS.E.BYPASS.LTC128B.128 [R227+0x5100], [R6.64], !P6 ;  /* 0x0510000006e30fae */ /* 0x0009e2000f101d4c */
[----:B--2---:R-:W-:Y:S08]  /*15430*/  @P0 IADD3 R8, P1, R6, UR6, RZ ;  /* 0x0000000606080c10 */ /* 0x004ff0000ff3e0ff */
[----:B------:R-:W2:Y:S01]  /*15440*/  MUFU.TANH R69, R69 ;  /* 0x0000004500457308 */ /* 0x000ea20000002400 */
[----:B------:R-:W-:Y:S05]  /*15450*/  @P0 IADD3.X R9, R7, UR7, RZ, P1, !PT ;  /* 0x0000000707090c10 */ /* 0x000fea0008ffe4ff */
[----:B------:R1:W-:Y:S01]  /*15460*/  @P0 LDGSTS.E.BYPASS.LTC128B.128 [R227+0x5900], [R8.64], !P6 ;  /* 0x0590000008e30fae */ /* 0x0003e2000f101d4c */
[----:B---3--:R-:W-:Y:S03]  /*15470*/  IMAD R3, R225, -0x60, RZ ;  /* 0xffffffa0e1037824 */ /* 0x008fe600078e02ff */
[----:B------:R-:W3:Y:S01]  /*15480*/  MUFU.TANH R70, R70 ;  /* 0x0000004600467308 */ /* 0x000ee20000002400 */
[----:B------:R-:W-:Y:S03]  /*15490*/  PLOP3.LUT P0, PT, PT, PT, UP1, 0x40, 0x0 ;  /* 0x000000000000781c */ /* 0x000fe60003f0e818 */
[----:B------:R-:W0:Y:S01]  /*154a0*/  LDGDEPBAR ;  /* 0x00000000000079af */ /* 0x000e220000000000 */
[C---:B----4-:R-:W-:Y:S05]  /*154b0*/  IADD3 R7, -R14.reuse, 0x1, R3 ;  /* 0x000000010e077810 */ /* 0x050fea0007ffe103 */
[----:B------:R-:W4:Y:S01]  /*154c0*/  MUFU.TANH R71, R71 ;  /* 0x0000004700477308 */ /* 0x000f220000002400 */
[----:B------:R-:W-:Y:S04]  /*154d0*/  IADD3 R7, R7, c[0x0][0x1d0], RZ ;  /* 0x0000740007077a10 */ /* 0x000fe80007ffe0ff */
[----:B------:R-:W-:Y:S05]  /*154e0*/  IADD3 R7, R7, -c[0x0][0x168], RZ ;  /* 0x80005a0007077a10 */ /* 0x000fea0007ffe0ff */
[----:B------:R-:W2:Y:S01]  /*154f0*/  MUFU.TANH R72, R72 ;  /* 0x0000004800487308 */ /* 0x000ea20000002400 */
[C---:B------:R-:W-:Y:S02]  /*15500*/  IADD3 R6, R7.reuse, c[0x0][0x328], RZ ;  /* 0x0000ca0007067a10 */ /* 0x040fe40007ffe0ff */
[----:B------:R-:W-:Y:S02]  /*15510*/  IADD3 R7, R7, UR10, RZ ;  /* 0x0000000a07077c10 */ /* 0x000fe4000fffe0ff */
[----:B-1----:R-:W-:Y:S02]  /*15520*/  IADD3 R8, -R14, R3, RZ ;  /* 0x000000030e087210 */ /* 0x002fe40007ffe1ff */
[-C--:B------:R-:W-:Y:S02]  /*15530*/  IADD3 R2, R6, R4.reuse, RZ ;  /* 0x0000000406027210 */ /* 0x080fe40007ffe0ff */
[----:B------:R-:W-:Y:S01]  /*15540*/  IADD3 R0, R7, R4, RZ ;  /* 0x0000000407007210 */ /* 0x000fe20007ffe0ff */
        /* <DEDUP_REMOVED lines=42> */
.L_x_507:
[----:B------:R-:W-:Y:S04]  /*157f0*/  MOV R9, c[0x0][0x32c] ;  /* 0x0000cb0000097a02 */ /* 0x000fe80000000f00 */
[----:B------:R-:W-:Y:S11]  /*15800*/  ISETP.NE.AND P0, PT, R9, 0x1, PT ;  /* 0x000000010900780c */ /* 0x000ff60003f05270 */
[----:B------:R-:W-:Y:S02]  /*15810*/  @!UPT UIADD3 URZ, URZ, URZ, URZ ;  /* 0x0000003f3f3ff290 */ /* 0x000fe4000fffe03f */
[----:B------:R-:W-:Y:S05]  /*15820*/  @P0 IMAD.HI.U32 R9, R4, c[0x0][0x330], RZ ;  /* 0x0000cc0004090a27 */ /* 0x000fea00078e00ff */
[----:B------:R-:W-:Y:S02]  /*15830*/  @P0 SHF.R.U32.HI R4, RZ, c[0x0][0x334], R9 ;  /* 0x0000cd00ff040a19 */ /* 0x000fe40000011609 */
.L_x_508:
[----:B------:R-:W-:Y:S05]  /*15840*/  BSYNC B0 ;  /* 0x0000000000007941 */ /* 0x000fea0003800000 */
.L_x_506:
[----:B------:R-:W-:Y:S05]  /*15850*/  IMAD R4, R4, c[0x0][0x32c], R8 ;  /* 0x0000cb0004047a24 */ /* 0x000fea00078e0208 */
[----:B------:R-:W-:Y:S02]  /*15860*/  IADD3 R9, R4, c[0x0][0x32c], RZ ;  /* 0x0000cb0004097a10 */ /* 0x000fe40007ffe0ff */
[----:B------:R-:W-:Y:S02]  /*15870*/  IMNMX R0, R0, R4, !PT ;  /* 0x0000000400007217 */ /* 0x000fe40007800200 */
[----:B------:R-:W-:Y:S02]  /*15880*/  IMNMX R2, R2, R9, PT ;  /* 0x0000000902027217 */ /* 0x000fe40003800200 */
.L_x_505:
        /* <DEDUP_REMOVED lines=43> */
[----:B-1----:R-:W-:Y:S02]  /*15b40*/  FSEL R90, R37, -INF , !P0 ;  /* 0xff800000255a7808 */ /* 0x002fe40004000000 */
        /* <DEDUP_REMOVED lines=90> */
.L_x_511:
[----:B------:R-:W-:Y:S04]  /*160f0*/  MOV R26, c[0x0][0x32c] ;  /* 0x0000cb00001a7a02 */ /* 0x000fe80000000f00 */
[----:B------:R-:W-:Y:S11]  /*16100*/  ISETP.NE.AND P0, PT, R26, 0x1, PT ;  /* 0x000000011a00780c */ /* 0x000ff60003f05270 */
[----:B------:R-:W-:Y:S02]  /*16110*/  @!UPT UIADD3 URZ, URZ, URZ, URZ ;  /* 0x0000003f3f3ff290 */ /* 0x000fe4000fffe03f */
[----:B------:R-:W-:Y:S05]  /*16120*/  @P0 IMAD.HI.U32 R26, R3, c[0x0][0x330], RZ ;  /* 0x0000cc00031a0a27 */ /* 0x000fea00078e00ff */
[----:B------:R-:W-:Y:S02]  /*16130*/  @P0 SHF.R.U32.HI R3, RZ, c[0x0][0x334], R26 ;  /* 0x0000cd00ff030a19 */ /* 0x000fe4000001161a */
.L_x_512:
[----:B------:R-:W-:Y:S05]  /*16140*/  BSYNC B0 ;  /* 0x0000000000007941 */ /* 0x000fea0003800000 */
.L_x_510:
[----:B------:R-:W-:Y:S05]  /*16150*/  IMAD R3, R3, c[0x0][0x32c], R8 ;  /* 0x0000cb0003037a24 */ /* 0x000fea00078e0208 */
[----:B------:R-:W-:Y:S02]  /*16160*/  IADD3 R26, R3, c[0x0][0x32c], RZ ;  /* 0x0000cb00031a7a10 */ /* 0x000fe40007ffe0ff */
[----:B------:R-:W-:Y:S02]  /*16170*/  IMNMX R0, R0, R3, !PT ;  /* 0x0000000300007217 */ /* 0x000fe40007800200 */
[----:B------:R-:W-:Y:S02]  /*16180*/  IMNMX R2, R2, R26, PT ;  /* 0x0000001a02027217 */ /* 0x000fe40003800200 */
.L_x_509:
        /* <DEDUP_REMOVED lines=111> */
.L_x_515:
[----:B------:R-:W-:Y:S04]  /*16880*/  MOV R26, c[0x0][0x32c] ;  /* 0x0000cb00001a7a02 */ /* 0x000fe80000000f00 */
[----:B------:R-:W-:Y:S11]  /*16890*/  ISETP.NE.AND P0, PT, R26, 0x1, PT ;  /* 0x000000011a00780c */ /* 0x000ff60003f05270 */
[----:B------:R-:W-:Y:S02]  /*168a0*/  @!UPT UIADD3 URZ, URZ, URZ, URZ ;  /* 0x0000003f3f3ff290 */ /* 0x000fe4000fffe03f */
[----:B------:R-:W-:Y:S05]  /*168b0*/  @P0 IMAD.HI.U32 R26, R3, c[0x0][0x330], RZ ;  /* 0x0000cc00031a0a27 */ /* 0x000fea00078e00ff */
[----:B------:R-:W-:Y:S02]  /*168c0*/  @P0 SHF.R.U32.HI R3, RZ, c[0x0][0x334], R26 ;  /* 0x0000cd00ff030a19 */ /* 0x000fe4000001161a */
.L_x_516:
[----:B------:R-:W-:Y:S05]  /*168d0*/  BSYNC B0 ;  /* 0x0000000000007941 */ /* 0x000fea0003800000 */
.L_x_514:
[----:B------:R-:W-:Y:S05]  /*168e0*/  IMAD R3, R3, c[0x0][0x32c], R8 ;  /* 0x0000cb0003037a24 */ /* 0x000fea00078e0208 */
[----:B------:R-:W-:Y:S02]  /*168f0*/  IADD3 R26, R3, c[0x0][0x32c], RZ ;  /* 0x0000cb00031a7a10 */ /* 0x000fe40007ffe0ff */
[----:B------:R-:W-:Y:S02]  /*16900*/  IMNMX R0, R0, R3, !PT ;  /* 0x0000000300007217 */ /* 0x000fe40007800200 */
[----:B------:R-:W-:Y:S02]  /*16910*/  IMNMX R2, R2, R26, PT ;  /* 0x0000001a02027217 */ /* 0x000fe40003800200 */
.L_x_513:
        /* <DEDUP_REMOVED lines=111> */
.L_x_519:
[----:B------:R-:W-:Y:S04]  /*17010*/  MOV R5, c[0x0][0x32c] ;  /* 0x0000cb0000057a02 */ /* 0x000fe80000000f00 */
[----:B------:R-:W-:Y:S11]  /*17020*/  ISETP.NE.AND P0, PT, R5, 0x1, PT ;  /* 0x000000010500780c */ /* 0x000ff60003f05270 */
[----:B------:R-:W-:Y:S02]  /*17030*/  @!UPT UIADD3 URZ, URZ, URZ, URZ ;  /* 0x0000003f3f3ff290 */ /* 0x000fe4000fffe03f */
[----:B------:R-:W-:Y:S05]  /*17040*/  @P0 IMAD.HI.U32 R5, R3, c[0x0][0x330], RZ ;  /* 0x0000cc0003050a27 */ /* 0x000fea00078e00ff */
[----:B------:R-:W-:Y:S02]  /*17050*/  @P0 SHF.R.U32.HI R3, RZ, c[0x0][0x334], R5 ;  /* 0x0000cd00ff030a19 */ /* 0x000fe40000011605 */
.L_x_520:
[----:B------:R-:W-:Y:S05]  /*17060*/  BSYNC B0 ;  /* 0x0000000000007941 */ /* 0x000fea0003800000 */
.L_x_518:
[----:B------:R-:W-:Y:S05]  /*17070*/  IMAD R8, R3, c[0x0][0x32c], R8 ;  /* 0x0000cb0003087a24 */ /* 0x000fea00078e0208 */
[----:B------:R-:W-:Y:S02]  /*17080*/  IADD3 R3, R8, c[0x0][0x32c], RZ ;  /* 0x0000cb0008037a10 */ /* 0x000fe40007ffe0ff */
[----:B------:R-:W-:Y:S02]  /*17090*/  IMNMX R0, R0, R8, !PT ;  /* 0x0000000800007217 */ /* 0x000fe40007800200 */
[----:B------:R-:W-:Y:S02]  /*170a0*/  IMNMX R2, R2, R3, PT ;  /* 0x0000000302027217 */ /* 0x000fe40003800200 */
.L_x_517:
        /* <DEDUP_REMOVED lines=24> */
[----:B------:R-:W-:Y:S02]  /*17230*/  MOV R52, R58 ;  /* 0x0000003a00347202 */ /* 0x000fe40000000f00 */
        /* <DEDUP_REMOVED lines=81> */
[----:B------:R-:W-:Y:S02]  /*17750*/  ISETP.LT.OR P0, PT, R2, 0x32, P0 ;  /* 0x000000320200780c */ /* 0x000fe40000701670 */
[----:B------:R-:W-:Y:S02]  /*17760*/  MOV R80, R52 ;  /* 0x0000003400507202 */ /* 0x000fe40000000f00 */
[----:B------:R-:W-:Y:S02]  /*17770*/  FSEL R179, R179, -INF , !P0 ;  /* 0xff800000b3b37808 */ /* 0x000fe40004000000 */
[----:B------:R-:W-:Y:S01]  /*17780*/  ISETP.NE.AND P0, PT, R12, RZ, PT ;  /* 0x000000ff0c00720c */ /* 0x000fe20003f05270 */
[----:B------:R-:W-:Y:S03]  /*17790*/  IMAD.MOV.U32 R249, RZ, RZ, R80 ;  /* 0x000000fffff97224 */ /* 0x000fe600078e0050 */
        /* <DEDUP_REMOVED lines=55> */
[----:B------:R-:W-:Y:S02]  /*17b10*/  FMNMX.FTZ R6, R168, R6, !PT ;  /* 0x00000006a8067209 */ /* 0x000fe40007810000 */
[----:B------:R-:W-:Y:S02]  /*17b20*/  ISETP.NE.AND P3, PT, R9, RZ, PT ;  /* 0x000000ff0900720c */ /* 0x000fe40003f65270 */
[C---:B------:R-:W-:Y:S02]  /*17b30*/  ISETP.GT.AND P4, PT, R0.reuse, 0x59, !P4 ;  /* 0x000000590000780c */ /* 0x040fe40006784270 */
[----:B------:R-:W-:Y:S01]  /*17b40*/  ISETP.GT.AND P3, PT, R0, 0x50, !P3 ;  /* 0x000000500000780c */ /* 0x000fe20005f64270 */
[----:B------:R2:W3:Y:S01]  /*17b50*/  MUFU.EX2 R87, R3 ;  /* 0x0000000300577308 */ /* 0x0004e20000000800 */
[----:B------:R-:W-:Y:S02]  /*17b60*/  FMNMX.FTZ R4, R189, R4, !PT ;  /* 0x00000004bd047209 */ /* 0x000fe40007810000 */
[----:B------:R-:W-:Y:S02]  /*17b70*/  ISETP.NE.AND P1, PT, R10, RZ, PT ;  /* 0x000000ff0a00720c */ /* 0x000fe40003f25270 */
[----:B------:R-:W-:Y:S02]  /*17b80*/  FMNMX.FTZ R4, R191, R4, !PT ;  /* 0x00000004bf047209 */ /* 0x000fe40007810000 */
[----:B------:R-:W-:Y:S02]  /*17b90*/  ISETP.GT.AND P0, PT, R0, 0x49, !P1 ;  /* 0x000000490000780c */ /* 0x000fe40004f04270 */
[----:B------:R-:W-:Y:S02]  /*17ba0*/  FMNMX.FTZ R4, R202, R4, !PT ;  /* 0x00000004ca047209 */ /* 0x000fe40007810000 */
[----:B------:R-:W-:Y:S02]  /*17bb0*/  FSETP.NEU.FTZ.AND P1, PT, R71, -INF , PT ;  /* 0xff8000004700780b */ /* 0x000fe40003f3d000 */
        /* <DEDUP_REMOVED lines=9> */
[--C-:B--2---:R-:W-:Y:S01]  /*17c50*/  FFMA.FTZ R3, R29, c[0x0][0x2d0], -R75.reuse ;  /* 0x0000b4001d037a23 */ /* 0x104fe2000001084b */
[----:B------:R-:W-:Y:S02]  /*17c60*/  FMNMX.FTZ R4, R237, R4, !PT ;  /* 0x00000004ed047209 */ /* 0x000fe40007810000 */
[C---:B------:R-:W-:Y:S02]  /*17c70*/  ISETP.LT.OR P0, PT, R2.reuse, 0x4a, P0 ;  /* 0x0000004a0200780c */ /* 0x040fe40000701670 */
[----:B------:R-:W-:Y:S02]  /*17c80*/  ISETP.LT.OR P3, PT, R2, 0x51, P3 ;  /* 0x000000510200780c */ /* 0x000fe40001f61670 */
[----:B------:R-:W-:Y:S02]  /*17c90*/  FSEL R183, R79, -INF , !P0 ;  /* 0xff8000004fb77808 */ /* 0x000fe40004000000 */
        /* <DEDUP_REMOVED lines=11> */
[----:B------:R-:W-:Y:S02]  /*17d50*/  ISETP.GT.AND P0, PT, R0, 0x51, !P0 ;  /* 0x000000510000780c */ /* 0x000fe40004704270 */
[----:B------:R-:W-:Y:S02]  /*17d60*/  FMNMX.FTZ R5, R201, R5, !PT ;  /* 0x00000005c9057209 */ /* 0x000fe40007810000 */
[----:B------:R-:W-:Y:S02]  /*17d70*/  ISETP.LT.OR P0, PT, R2, 0x52, P0 ;  /* 0x000000520200780c */ /* 0x000fe40000701670 */
[----:B--2---:R-:W-:Y:S02]  /*17d80*/  FMNMX.FTZ R3, R192, R5, !PT ;  /* 0x00000005c0037209 */ /* 0x004fe40007810000 */
[----:B------:R-:W-:Y:S02]  /*17d90*/  FSEL R195, R91, -INF , !P0 ;  /* 0xff8000005bc37808 */ /* 0x000fe40004000000 */
[----:B------:R-:W-:Y:S01]  /*17da0*/  FMNMX.FTZ R0, R183, R3, !PT ;  /* 0x00000003b7007209 */ /* 0x000fe20007810000 */
[--C-:B------:R-:W-:Y:S01]  /*17db0*/  FFMA.FTZ R3, R33, c[0x0][0x2d0], -R75.reuse ;  /* 0x0000b40021037a23 */ /* 0x100fe2000001084b */
[----:B------:R-:W-:Y:S01]  /*17dc0*/  ISETP.LT.OR P0, PT, R2, 0x5a, P4 ;  /* 0x0000005a0200780c */ /* 0x000fe20002701670 */
[----:B------:R-:W-:Y:S01]  /*17dd0*/  MUFU.EX2 R33, R16 ;  /* 0x0000001000217308 */ /* 0x000fe20000000800 */
[----:B------:R-:W-:Y:S02]  /*17de0*/  FSEL R193, R78, -INF , !P3 ;  /* 0xff8000004ec17808 */ /* 0x000fe40005800000 */
[----:B------:R-:W-:Y:S02]  /*17df0*/  FSEL R73, R57, -INF , !P0 ;  /* 0xff80000039497808 */ /* 0x000fe40004000000 */
[----:B---3--:R-:W-:Y:S02]  /*17e00*/  F2FP.BF16.PACK_AB R78, R87, R93 ;  /* 0x0000005d574e723e */ /* 0x008fe400000010ff */
[----:B------:R-:W-:Y:S01]  /*17e10*/  ISETP.LT.OR P3, PT, R2, 0x59, P5 ;  /* 0x000000590200780c */ /* 0x000fe20002f61670 */
[--C-:B------:R-:W-:Y:S01]  /*17e20*/  FFMA.FTZ R2, R37, c[0x0][0x2d0], -R75.reuse ;  /* 0x0000b40025027a23 */ /* 0x100fe2000001084b */
[----:B----4-:R-:W-:Y:S01]  /*17e30*/  FMNMX.FTZ R4, R4, R7, !PT ;  /* 0x0000000704047209 */ /* 0x010fe20007810000 */
[----:B------:R2:W3:Y:S01]  /*17e40*/  MUFU.EX2 R243, R3 ;  /* 0x0000000300f37308 */ /* 0x0004e20000000800 */
[----:B-1----:R-:W-:Y:S02]  /*17e50*/  F2FP.BF16.PACK_AB R76, R233, R230 ;  /* 0x000000e6e94c723e */ /* 0x002fe400000010ff */
[----:B------:R-:W-:Y:S01]  /*17e60*/  FSEL R197, R59, -INF , !P3 ;  /* 0xff8000003bc57808 */ /* 0x000fe20005800000 */
[----:B------:R-:W1:Y:S01]  /*17e70*/  SHFL.BFLY PT, R70, R4, 0x1, 0x1f ;  /* 0x0c201f0004467f89 */ /* 0x000e6200000e0000 */
[----:B------:R-:W-:Y:S04]  /*17e80*/  FMNMX.FTZ R0, R193, R0, !PT ;  /* 0x00000000c1007209 */ /* 0x000fe80007810000 */
[----:B------:R-:W-:Y:S01]  /*17e90*/  FMNMX.FTZ R0, R195, R0, !PT ;  /* 0x00000000c3007209 */ /* 0x000fe20007810000 */
[----:B------:R4:W-:Y:S03]  /*17ea0*/  MUFU.EX2 R92, R2 ;  /* 0x00000002005c7308 */ /* 0x0009e60000000800 */
[----:B------:R-:W-:Y:S04]  /*17eb0*/  FMNMX.FTZ R0, R197, R0, !PT ;  /* 0x00000000c5007209 */ /* 0x000fe80007810000 */
[----:B------:R-:W-:Y:S03]  /*17ec0*/  FMNMX.FTZ R0, R73, R0, !PT ;  /* 0x0000000049007209 */ /* 0x000fe60007810000 */
[----:B------:R-:W-:Y:S01]  /*17ed0*/  MUFU.EX2 R57, R12 ;  /* 0x0000000c00397308 */ /* 0x000fe20000000800 */
[--C-:B--2---:R-:W-:Y:S01]  /*17ee0*/  FFMA.FTZ R3, R38, c[0x0][0x2d0], -R75.reuse ;  /* 0x0000b40026037a23 */ /* 0x104fe2000001084b */
[----:B---3--:R-:W-:Y:S02]  /*17ef0*/  F2FP.BF16.PACK_AB R77, R243, R86 ;  /* 0x00000056f34d723e */ /* 0x008fe400000010ff */
[----:B-1----:R-:W-:Y:S06]  /*17f00*/  FMNMX.FTZ R70, R4, R70, !PT ;  /* 0x0000004604467209 */ /* 0x002fec0007810000 */
[----:B------:R1:W2:Y:S01]  /*17f10*/  MUFU.EX2 R89, R3 ;  /* 0x0000000300597308 */ /* 0x0002a20000000800 */
[C---:B------:R-:W-:Y:S01]  /*17f20*/  FSETP.NEU.FTZ.AND P0, PT, R70.reuse, -INF , PT ;  /* 0xff8000004600780b */ /* 0x040fe20003f1d000 */
[----:B------:R-:W-:Y:S01]  /*17f30*/  FMUL.FTZ R96, R70, c[0x0][0x2d0] ;  /* 0x0000b40046607a20 */ /* 0x000fe20000410000 */
[----:B----4-:R-:W3:Y:S04]  /*17f40*/  SHFL.BFLY PT, R2, R0, 0x2, 0x1f ;  /* 0x0c401f0000027f89 */ /* 0x010ee800000e0000 */
[----:B------:R-:W-:Y:S05]  /*17f50*/  FSEL R96, R96, RZ, P0 ;  /* 0x000000ff60607208 */ /* 0x000fea0000000000 */
[--C-:B------:R-:W-:Y:S02]  /*17f60*/  FFMA.FTZ R4, R36, c[0x0][0x2d0], -R96.reuse ;  /* 0x0000b40024047a23 */ /* 0x100fe40000010860 */
[--C-:B------:R-:W-:Y:S02]  /*17f70*/  FFMA.FTZ R32, R45, c[0x0][0x2d0], -R96.reuse ;  /* 0x0000b4002d207a23 */ /* 0x100fe40000010860 */
[----:B------:R-:W-:Y:S01]  /*17f80*/  MUFU.EX2 R248, R4 ;  /* 0x0000000400f87308 */ /* 0x000fe20000000800 */
[--C-:B-1----:R-:W-:Y:S01]  /*17f90*/  FFMA.FTZ R3, R26, c[0x0][0x2d0], -R96.reuse ;  /* 0x0000b4001a037a23 */ /* 0x102fe20000010860 */
[----:B--2---:R-:W-:Y:S08]  /*17fa0*/  F2FP.BF16.PACK_AB R79, R89, R92 ;  /* 0x0000005c594f723e */ /* 0x004ff000000010ff */
[----:B------:R1:W-:Y:S02]  /*17fb0*/  MUFU.EX2 R85, R3 ;  /* 0x0000000300557308 */ /* 0x0003e40000000800 */
[--C-:B-1----:R-:W-:Y:S02]  /*17fc0*/  FFMA.FTZ R3, R28, c[0x0][0x2d0], -R96.reuse ;  /* 0x0000b4001c037a23 */ /* 0x102fe40000010860 */
[----:B------:R-:W-:Y:S06]  /*17fd0*/  FFMA.FTZ R28, R47, c[0x0][0x2d0], -R75 ;  /* 0x0000b4002f1c7a23 */ /* 0x000fec000001084b */
[----:B------:R1:W2:Y:S02]  /*17fe0*/  MUFU.EX2 R246, R3 ;  /* 0x0000000300f67308 */ /* 0x0002a40000000800 */
[----:B-1----:R-:W-:Y:S01]  /*17ff0*/  FFMA.FTZ R3, R35, c[0x0][0x2d0], -R96 ;  /* 0x0000b40023037a23 */ /* 0x002fe20000010860 */
[----:B--2---:R-:W-:Y:S07]  /*18000*/  F2FP.BF16.PACK_AB R64, R246, R85 ;  /* 0x00000055f640723e */ /* 0x004fee00000010ff */
[----:B------:R3:W-:Y:S02]  /*18010*/  MUFU.EX2 R53, R3 ;  /* 0x0000000300357308 */ /* 0x0007e40000000800 */
[----:B---3--:R-:W-:Y:S01]  /*18020*/  FMNMX.FTZ R3, R0, R2, !PT ;  /* 0x0000000200037209 */ /* 0x008fe20007810000 */
[----:B------:R-:W-:Y:S01]  /*18030*/  FFMA.FTZ R2, R39, c[0x0][0x2d0], -R74 ;  /* 0x0000b40027027a23 */ /* 0x000fe2000001084a */
[----:B------:R-:W-:Y:S01]  /*18040*/  FSEL R0, R72, RZ, P2 ;  /* 0x000000ff48007208 */ /* 0x000fe20001000000 */
[----:B------:R-:W-:Y:S05]  /*18050*/  LDSM.16.MT88.4 R36, [R212+0x100] ;  /* 0x00010000d424783b */ /* 0x000fea0000004200 */
[----:B------:R1:W-:Y:S01]  /*18060*/  MUFU.EX2 R81, R2 ;  /* 0x0000000200517308 */ /* 0x0003e20000000800 */
[----:B------:R-:W-:Y:S04]  /*18070*/  FADD.FTZ R0, -R0, R100 ;  /* 0x0000006400007221 */ /* 0x000fe80000010100 */
[----:B------:R-:W-:Y:S01]  /*18080*/  FMUL.FTZ R0, R0, c[0x0][0x2d0] ;  /* 0x0000b40000007a20 */ /* 0x000fe20000410000 */
[----:B------:R-:W2:Y:S04]  /*18090*/  SHFL.BFLY PT, R4, R3, 0x1, 0x1f ;  /* 0x0c201f0003047f89 */ /* 0x000ea800000e0000 */
[----:B------:R3:W4:Y:S01]  /*180a0*/  MUFU.EX2 R69, R0 ;  /* 0x0000000000457308 */ /* 0x0007220000000800 */
[----:B-1----:R-:W-:Y:S05]  /*180b0*/  FSEL R2, R71, RZ, P1 ;  /* 0x000000ff47027208 */ /* 0x002fea0000800000 */
[----:B------:R-:W-:Y:S01]  /*180c0*/  FADD.FTZ R2, -R2, R101 ;  /* 0x0000006502027221 */ /* 0x000fe20000010100 */
[----:B--2---:R-:W-:Y:S03]  /*180d0*/  FMNMX.FTZ R3, R3, R4, !PT ;  /* 0x0000000403037209 */ /* 0x004fe60007810000 */
[----:B------:R-:W-:Y:S01]  /*180e0*/  FMUL.FTZ R2, R2, c[0x0][0x2d0] ;  /* 0x0000b40002027a20 */ /* 0x000fe20000410000 */
[----:B---3--:R-:W-:Y:S01]  /*180f0*/  FSEL R0, R70, RZ, P0 ;  /* 0x000000ff46007208 */ /* 0x008fe20000000000 */
[----:B----4-:R-:W-:Y:S01]  /*18100*/  FMUL.FTZ R5, R69, R105 ;  /* 0x0000006945057220 */ /* 0x010fe20000410000 */
[----:B------:R-:W-:Y:S01]  /*18110*/  MOV R105, R89 ;  /* 0x0000005900697202 */ /* 0x000fe20000000f00 */
[----:B------:R-:W1:Y:S01]  /*18120*/  MUFU.EX2 R68, R2 ;  /* 0x0000000200447308 */ /* 0x000e620000000800 */
[C---:B------:R-:W-:Y:S01]  /*18130*/  FMUL.FTZ R97, R3.reuse, c[0x0][0x2d0] ;  /* 0x0000b40003617a20 */ /* 0x040fe20000410000 */
[----:B------:R-:W-:Y:S01]  /*18140*/  FSETP.NEU.FTZ.AND P0, PT, R3, -INF , PT ;  /* 0xff8000000300780b */ /* 0x000fe20003f1d000 */
[----:B------:R-:W-:Y:S02]  /*18150*/  FADD.FTZ R0, -R0, R102 ;  /* 0x0000006600007221 */ /* 0x000fe40000010100 */
[----:B------:R-:W-:Y:S01]  /*18160*/  FMUL.FTZ R16, R69, R116 ;  /* 0x0000007445107220 */ /* 0x000fe20000410000 */
[----:B------:R-:W-:Y:S01]  /*18170*/  FSEL R97, R97, RZ, P0 ;  /* 0x000000ff61617208 */ /* 0x000fe20000000000 */
[----:B------:R-:W-:Y:S01]  /*18180*/  FMUL.FTZ R0, R0, c[0x0][0x2d0] ;  /* 0x0000b40000007a20 */ /* 0x000fe20000410000 */
[----:B------:R-:W-:Y:S01]  /*18190*/  MOV R116, R230 ;  /* 0x000000e600747202 */ /* 0x000fe20000000f00 */
[----:B------:R-:W-:Y:S02]  /*181a0*/  FMUL.FTZ R17, R69, R117 ;  /* 0x0000007545117220 */ /* 0x000fe40000410000 */
[----:B------:R2:W3:Y:S01]  /*181b0*/  MUFU.EX2 R2, R0 ;  /* 0x0000000000027308 */ /* 0x0004e20000000800 */
[----:B------:R-:W-:Y:S02]  /*181c0*/  FFMA.FTZ R4, R24, c[0x0][0x2d0], -R97 ;  /* 0x0000b40018047a23 */ /* 0x000fe40000010861 */
[----:B------:R-:W-:Y:S02]  /*181d0*/  IMAD.MOV.U32 R117, RZ, RZ, R233 ;  /* 0x000000ffff757224 */ /* 0x000fe400078e00e9 */
[--C-:B------:R-:W-:Y:S02]  /*181e0*/  FFMA.FTZ R58, R58, c[0x0][0x2d0], -R97.reuse ;  /* 0x0000b4003a3a7a23 */ /* 0x100fe40000010861 */
[----:B------:R-:W-:Y:S02]  /*181f0*/  FFMA.FTZ R62, R62, c[0x0][0x2d0], -R97 ;  /* 0x0000b4003e3e7a23 */ /* 0x000fe40000010861 */
[----:B------:R-:W-:Y:S01]  /*18200*/  FFMA.FTZ R24, R44, c[0x0][0x2d0], -R75 ;  /* 0x0000b4002c187a23 */ /* 0x000fe2000001084b */
[----:B------:R4:W-:Y:S01]  /*18210*/  MUFU.EX2 R61, R4 ;  /* 0x00000004003d7308 */ /* 0x0009e20000000800 */
[----:B------:R-:W-:Y:S02]  /*18220*/  FFMA.FTZ R44, R50, c[0x0][0x2d0], -R96 ;  /* 0x0000b400322c7a23 */ /* 0x000fe40000010860 */
[C---:B-1----:R-:W-:Y:S02]  /*18230*/  FMUL.FTZ R7, R68.reuse, R107 ;  /* 0x0000006b44077220 */ /* 0x042fe40000410000 */
[C---:B------:R-:W-:Y:S02]  /*18240*/  FMUL.FTZ R6, R68.reuse, R106 ;  /* 0x0000006a44067220 */ /* 0x040fe40000410000 */
[----:B------:R-:W-:Y:S02]  /*18250*/  IMAD.MOV.U32 R107, RZ, RZ, R53 ;  /* 0x000000ffff6b7224 */ /* 0x000fe400078e0035 */
[----:B------:R-:W-:Y:S01]  /*18260*/  LDSM.16.MT88.4 R52, [R210+0x100] ;  /* 0x00010000d234783b */ /* 0x000fe20000004200 */
[----:B------:R1:W2:Y:S01]  /*18270*/  MUFU.EX2 R30, R24 ;  /* 0x00000018001e7308 */ /* 0x0002a20000000800 */
[----:B------:R-:W-:Y:S01]  /*18280*/  FMUL.FTZ R18, R68, R118 ;  /* 0x0000007644127220 */ /* 0x000fe20000410000 */
[----:B------:R-:W-:Y:S01]  /*18290*/  F2FP.BF16.PACK_AB R66, R248, R107 ;  /* 0x0000006bf842723e */ /* 0x000fe200000010ff */
[----:B------:R-:W-:Y:S02]  /*182a0*/  FMUL.FTZ R19, R68, R119 ;  /* 0x0000007744137220 */ /* 0x000fe40000410000 */
[----:B--2---:R-:W-:Y:S02]  /*182b0*/  FFMA.FTZ R0, R8, c[0x0][0x2d0], -R97 ;  /* 0x0000b40008007a23 */ /* 0x004fe40000010861 */
[C---:B------:R-:W-:Y:S02]  /*182c0*/  FMUL.FTZ R35, R68.reuse, R135 ;  /* 0x0000008744237220 */ /* 0x040fe40000410000 */
[----:B------:R-:W-:Y:S01]  /*182d0*/  FMUL.FTZ R50, R68, R150 ;  /* 0x0000009644327220 */ /* 0x000fe20000410000 */
[----:B------:R2:W-:Y:S01]  /*182e0*/  MUFU.EX2 R200, R0 ;  /* 0x0000000000c87308 */ /* 0x0005e20000000800 */
[----:B------:R-:W-:Y:S01]  /*182f0*/  FFMA.FTZ R8, R40, c[0x0][0x2d0], -R75 ;  /* 0x0000b40028087a23 */ /* 0x000fe2000001084b */
[----:B------:R-:W5:Y:S01]  /*18300*/  LDL.LU R150, [R1+0x10] ;  /* 0x0000100001967983 */ /* 0x000f620000300800 */
[----:B------:R-:W-:Y:S02]  /*18310*/  IMAD.MOV.U32 R119, RZ, RZ, R243 ;  /* 0x000000ffff777224 */ /* 0x000fe400078e00f3 */
[--C-:B----4-:R-:W-:Y:S02]  /*18320*/  FFMA.FTZ R4, R25, c[0x0][0x2d0], -R97.reuse ;  /* 0x0000b40019047a23 */ /* 0x110fe40000010861 */
[----:B---3--:R-:W-:Y:S01]  /*18330*/  FMUL.FTZ R9, R2, R109 ;  /* 0x0000006d02097220 */ /* 0x008fe20000410000 */
[----:B------:R-:W-:Y:S01]  /*18340*/  MOV R109, R93 ;  /* 0x0000005d006d7202 */ /* 0x000fe20000000f00 */
[----:B------:R-:W-:Y:S01]  /*18350*/  FMUL.FTZ R34, R68, R134 ;  /* 0x0000008644227220 */ /* 0x000fe20000410000 */
[----:B------:R-:W3:Y:S01]  /*18360*/  MUFU.EX2 R235, R4 ;  /* 0x0000000400eb7308 */ /* 0x000ee20000000800 */
[----:B------:R-:W-:Y:S01]  /*18370*/  MOV R134, R84 ;  /* 0x0000005400867202 */ /* 0x000fe20000000f00 */
[C---:B------:R-:W-:Y:S02]  /*18380*/  FMUL.FTZ R45, R2.reuse, R145 ;  /* 0x00000091022d7220 */ /* 0x040fe40000410000 */
[C---:B------:R-:W-:Y:S02]  /*18390*/  FMUL.FTZ R12, R2.reuse, R112 ;  /* 0x00000070020c7220 */ /* 0x040fe40000410000 */
[C---:B------:R-:W-:Y:S02]  /*183a0*/  FMUL.FTZ R13, R2.reuse, R113 ;  /* 0x00000071020d7220 */ /* 0x040fe40000410000 */
[C---:B-1----:R-:W-:Y:S02]  /*183b0*/  FMUL.FTZ R24, R2.reuse, R124 ;  /* 0x0000007c02187220 */ /* 0x042fe40000410000 */
[----:B------:R1:W4:Y:S01]  /*183c0*/  MUFU.EX2 R31, R8 ;  /* 0x00000008001f7308 */ /* 0x0003220000000800 */
[C---:B------:R-:W-:Y:S02]  /*183d0*/  FMUL.FTZ R25, R2.reuse, R125 ;  /* 0x0000007d02197220 */ /* 0x040fe40000410000 */
[----:B------:R-:W-:Y:S02]  /*183e0*/  FMUL.FTZ R29, R2, R129 ;  /* 0x00000081021d7220 */ /* 0x000fe40000410000 */
[----:B--2---:R-:W-:Y:S02]  /*183f0*/  FFMA.FTZ R0, R22, c[0x0][0x2d0], -R97 ;  /* 0x0000b40016007a23 */ /* 0x004fe40000010861 */
[----:B------:R-:W2:Y:S01]  /*18400*/  LDSM.16.MT88.4 R20, [R209+0x100] ;  /* 0x00010000d114783b */ /* 0x000ea20000004200 */
[----:B------:R-:W-:Y:S02]  /*18410*/  IMAD.MOV.U32 R129, RZ, RZ, R30 ;  /* 0x000000ffff817224 */ /* 0x000fe400078e001e */
[----:B------:R4:W4:Y:S01]  /*18420*/  MUFU.EX2 R244, R0 ;  /* 0x0000000000f47308 */ /* 0x0009220000000800 */
[----:B------:R-:W-:Y:S02]  /*18430*/  FFMA.FTZ R40, R49, c[0x0][0x2d0], -R96 ;  /* 0x0000b40031287a23 */ /* 0x000fe40000010860 */
[----:B------:R-:W-:Y:S01]  /*18440*/  FMUL.FTZ R49, R69, R149 ;  /* 0x0000009545317220 */ /* 0x000fe20000410000 */
[----:B---3--:R-:W-:Y:S01]  /*18450*/  F2FP.BF16.PACK_AB R67, R235, R61 ;  /* 0x0000003deb43723e */ /* 0x008fe200000010ff */
[----:B------:R-:W-:Y:S01]  /*18460*/  FFMA.FTZ R4, R41, c[0x0][0x2d0], -R74 ;  /* 0x0000b40029047a23 */ /* 0x000fe2000001084a */
[----:B------:R-:W-:Y:S01]  /*18470*/  MOV R118, R235 ;  /* 0x000000eb00767202 */ /* 0x000fe20000000f00 */
[C---:B------:R-:W-:Y:S02]  /*18480*/  FMUL.FTZ R41, R2.reuse, R141 ;  /* 0x0000008d02297220 */ /* 0x040fe40000410000 */
[----:B------:R-:W-:Y:S01]  /*18490*/  IMAD.MOV.U32 R149, RZ, RZ, R117 ;  /* 0x000000ffff957224 */ /* 0x000fe200078e0075 */
[----:B------:R3:W-:Y:S01]  /*184a0*/  MUFU.EX2 R60, R4 ;  /* 0x00000004003c7308 */ /* 0x0007e20000000800 */
[----:B-1----:R-:W-:Y:S02]  /*184b0*/  FMUL.FTZ R8, R2, R108 ;  /* 0x0000006c02087220 */ /* 0x002fe40000410000 */
[----:B----4-:R-:W-:Y:S02]  /*184c0*/  IMAD.MOV.U32 R125, RZ, RZ, R31 ;  /* 0x000000ffff7d7224 */ /* 0x010fe400078e001f */
[----:B------:R-:W-:Y:S05]  /*184d0*/  IMAD.MOV.U32 R108, RZ, RZ, R92 ;  /* 0x000000ffff6c7224 */ /* 0x000fea00078e005c */
[----:B------:R1:W-:Y:S01]  /*184e0*/  MUFU.EX2 R113, R28 ;  /* 0x0000001c00717308 */ /* 0x0003e20000000800 */
[----:B------:R-:W-:Y:S01]  /*184f0*/  FFMA.FTZ R92, R95, c[0x0][0x2d0], -R75 ;  /* 0x0000b4005f5c7a23 */ /* 0x000fe2000001084b */
[----:B------:R-:W-:Y:S02]  /*18500*/  FSEL R0, R3, RZ, P0 ;  /* 0x000000ff03007208 */ /* 0x000fe40000000000 */
[----:B------:R-:W-:Y:S03]  /*18510*/  F2FP.BF16.PACK_AB R65, R244, R200 ;  /* 0x000000c8f441723e */ /* 0x000fe600000010ff */
[----:B------:R-:W-:Y:S03]  /*18520*/  FADD.FTZ R0, -R0, R103 ;  /* 0x0000006700007221 */ /* 0x000fe60000010100 */
[----:B------:R4:W-:Y:S01]  /*18530*/  MUFU.EX2 R124, R32 ;  /* 0x00000020007c7308 */ /* 0x0009e20000000800 */
[----:B------:R-:W-:Y:S02]  /*18540*/  FMUL.FTZ R0, R0, c[0x0][0x2d0] ;  /* 0x0000b40000007a20 */ /* 0x000fe40000410000 */
[C---:B---3--:R-:W-:Y:S02]  /*18550*/  FMUL.FTZ R4, R69.reuse, R104 ;  /* 0x0000006845047220 */ /* 0x048fe40000410000 */
[----:B------:R-:W-:Y:S05]  /*18560*/  IMAD.MOV.U32 R104, RZ, RZ, R87 ;  /* 0x000000ffff687224 */ /* 0x000fea00078e0057 */
[----:B------:R-:W3:Y:S01]  /*18570*/  MUFU.EX2 R0, R0 ;  /* 0x0000000000007308 */ /* 0x000ee20000000800 */
[-C--:B--2---:R-:W-:Y:S01]  /*18580*/  HMMA.16816.F32.BF16 R4, R76, R20.reuse, R4 ;  /* 0x000000144c04723c */ /* 0x084fe20000041804 */
[C---:B-1----:R-:W-:Y:S08]  /*18590*/  FMUL.FTZ R28, R2.reuse, R128 ;  /* 0x00000080021c7220 */ /* 0x042ff00000410000 */
[----:B------:R1:W2:Y:S03]  /*185a0*/  MUFU.EX2 R59, R40 ;  /* 0x00000028003b7308 */ /* 0x0002a60000000800 */
[C---:B----4-:R-:W-:Y:S01]  /*185b0*/  FMUL.FTZ R32, R69.reuse, R132 ;  /* 0x0000008445207220 */ /* 0x050fe20000410000 */
[----:B------:R-:W-:Y:S01]  /*185c0*/  MOV R132, R61 ;  /* 0x0000003d00847202 */ /* 0x000fe20000000f00 */
[----:B------:R-:W-:Y:S05]  /*185d0*/  FMUL.FTZ R61, R2, R161 ;  /* 0x000000a1023d7220 */ /* 0x000fea0000410000 */
[----:B------:R4:W-:Y:S01]  /*185e0*/  MUFU.EX2 R112, R44 ;  /* 0x0000002c00707308 */ /* 0x0009e20000000800 */
[C---:B---3--:R-:W-:Y:S02]  /*185f0*/  FMUL.FTZ R10, R0.reuse, R110 ;  /* 0x0000006e000a7220 */ /* 0x048fe40000410000 */
[C---:B------:R-:W-:Y:S02]  /*18600*/  FMUL.FTZ R11, R0.reuse, R111 ;  /* 0x0000006f000b7220 */ /* 0x040fe40000410000 */
[C---:B------:R-:W-:Y:S01]  /*18610*/  FMUL.FTZ R26, R0.reuse, R126 ;  /* 0x0000007e001a7220 */ /* 0x040fe20000410000 */
[----:B------:R-:W-:Y:S01]  /*18620*/  MOV R126, R81 ;  /* 0x00000051007e7202 */ /* 0x000fe20000000f00 */
[C---:B------:R-:W-:Y:S01]  /*18630*/  FMUL.FTZ R27, R0.reuse, R127 ;  /* 0x0000007f001b7220 */ /* 0x040fe20000410000 */
[----:B------:R-:W3:Y:S01]  /*18640*/  LDSM.16.MT88.4 R80, [R211+0x100] ;  /* 0x00010000d350783b */ /* 0x000ee20000004200 */
[----:B------:R-:W-:Y:S01]  /*18650*/  MOV R127, R86 ;  /* 0x00000056007f7202 */ /* 0x000fe20000000f00 */
[C---:B------:R-:W-:Y:S01]  /*18660*/  HMMA.16816.F32.BF16 R8, R64.reuse, R20, R8 ;  /* 0x000000144008723c */ /* 0x040fe20000041808 */
[C---:B------:R-:W-:Y:S01]  /*18670*/  FMUL.FTZ R14, R0.reuse, R114 ;  /* 0x00000072000e7220 */ /* 0x040fe20000410000 */
[----:B------:R-:W-:Y:S01]  /*18680*/  MUFU.EX2 R111, R58 ;  /* 0x0000003a006f7308 */ /* 0x000fe20000000800 */
[C---:B------:R-:W-:Y:S02]  /*18690*/  FMUL.FTZ R15, R0.reuse, R115 ;  /* 0x00000073000f7220 */ /* 0x040fe40000410000 */
[----:B------:R-:W-:Y:S02]  /*186a0*/  FMUL.FTZ R31, R0, R131 ;  /* 0x00000083001f7220 */ /* 0x000fe40000410000 */
[----:B------:R-:W-:Y:S02]  /*186b0*/  FFMA.FTZ R20, R46, c[0x0][0x2d0], -R74 ;  /* 0x0000b4002e147a23 */ /* 0x000fe4000001084a */
[----:B------:R-:W-:Y:S01]  /*186c0*/  IMAD.MOV.U32 R131, RZ, RZ, R85 ;  /* 0x000000ffff837224 */ /* 0x000fe200078e0055 */
[-C--:B------:R-:W-:Y:S01]  /*186d0*/  HMMA.16816.F32.BF16 R12, R64, R22.reuse, R12 ;  /* 0x00000016400c723c */ /* 0x080fe2000004180c */
[----:B------:R-:W2:Y:S01]  /*186e0*/  LDSM.16.MT88.4 R84, [R209+0x900] ;  /* 0x00090000d154783b */ /* 0x000ea20000004200 */
[----:B------:R3:W-:Y:S01]  /*186f0*/  MUFU.EX2 R114, R20 ;  /* 0x0000001400727308 */ /* 0x0007e20000000800 */
[----:B-1----:R-:W-:Y:S02]  /*18700*/  FMUL.FTZ R40, R2, R140 ;  /* 0x0000008c02287220 */ /* 0x002fe40000410000 */
[C---:B------:R-:W-:Y:S01]  /*18710*/  FMUL.FTZ R21, R69.reuse, R121 ;  /* 0x0000007945157220 */ /* 0x040fe20000410000 */
[----:B------:R-:W-:Y:S01]  /*18720*/  MOV R121, R249 ;  /* 0x000000f900797202 */ /* 0x000fe20000000f00 */
[C---:B------:R-:W-:Y:S01]  /*18730*/  FMUL.FTZ R30, R0.reuse, R130 ;  /* 0x00000082001e7220 */ /* 0x040fe20000410000 */
[C---:B------:R-:W-:Y:S01]  /*18740*/  HMMA.16816.F32.BF16 R16, R76.reuse, R22, R16 ;  /* 0x000000164c10723c */ /* 0x040fe20000041810 */
[----:B------:R-:W-:Y:S03]  /*18750*/  MOV R130, R33 ;  /* 0x0000002100827202 */ /* 0x000fe60000000f00 */
[C---:B------:R-:W-:Y:S02]  /*18760*/  FMUL.FTZ R33, R69.reuse, R133 ;  /* 0x0000008545217220 */ /* 0x040fe40000410000 */
[----:B------:R-:W-:Y:S02]  /*18770*/  FMUL.FTZ R42, R0, R142 ;  /* 0x0000008e002a7220 */ /* 0x000fe40000410000 */
[C---:B------:R-:W-:Y:S04]  /*18780*/  FMUL.FTZ R22, R68.reuse, R122 ;  /* 0x0000007a44167220 */ /* 0x040fe80000410000 */
[----:B------:R-:W-:Y:S01]  /*18790*/  FMUL.FTZ R23, R68, R123 ;  /* 0x0000007b44177220 */ /* 0x000fe20000410000 */
[----:B------:R-:W-:Y:S01]  /*187a0*/  MOV R123, R244 ;  /* 0x000000f4007b7202 */ /* 0x000fe20000000f00 */
[----:B------:R-:W-:Y:S02]  /*187b0*/  FMUL.FTZ R43, R0, R143 ;  /* 0x0000008f002b7220 */ /* 0x000fe40000410000 */
[C---:B----4-:R-:W-:Y:S02]  /*187c0*/  FMUL.FTZ R44, R2.reuse, R144 ;  /* 0x00000090022c7220 */ /* 0x050fe40000410000 */
[C---:B---3--:R-:W-:Y:S02]  /*187d0*/  FMUL.FTZ R20, R69.reuse, R120 ;  /* 0x0000007845147220 */ /* 0x048fe40000410000 */
[----:B------:R-:W-:Y:S01]  /*187e0*/  IMAD.MOV.U32 R133, RZ, RZ, R60 ;  /* 0x000000ffff857224 */ /* 0x000fe200078e003c */
[----:B------:R1:W-:Y:S01]  /*187f0*/  MUFU.EX2 R120, R62 ;  /* 0x0000003e00787308 */ /* 0x0003e20000000800 */
[----:B------:R-:W-:Y:S01]  /*18800*/  FMUL.FTZ R60, R2, R160 ;  /* 0x000000a0023c7220 */ /* 0x000fe20000410000 */
[----:B------:R-:W-:Y:S01]  /*18810*/  MOV R160, R116 ;  /* 0x0000007400a07202 */ /* 0x000fe20000000f00 */
[C---:B------:R-:W-:Y:S01]  /*18820*/  FMUL.FTZ R46, R0.reuse, R146 ;  /* 0x00000092002e7220 */ /* 0x040fe20000410000 */
[-C--:B------:R-:W-:Y:S01]  /*18830*/  HMMA.16816.F32.BF16 R20, R76, R36.reuse, R20 ;  /* 0x000000244c14723c */ /* 0x080fe20000041814 */
[C---:B------:R-:W-:Y:S02]  /*18840*/  FMUL.FTZ R47, R0.reuse, R147 ;  /* 0x00000093002f7220 */ /* 0x040fe40000410000 */
[C---:B------:R-:W-:Y:S02]  /*18850*/  FMUL.FTZ R58, R0.reuse, R158 ;  /* 0x0000009e003a7220 */ /* 0x040fe40000410000 */
[----:B------:R-:W-:Y:S02]  /*18860*/  FMUL.FTZ R63, R0, R163 ;  /* 0x000000a3003f7220 */ /* 0x000fe40000410000 */
[----:B------:R-:W-:Y:S01]  /*18870*/  IMAD.MOV.U32 R122, RZ, RZ, R248 ;  /* 0x000000ffff7a7224 */ /* 0x000fe200078e00f8 */
[C---:B------:R-:W-:Y:S01]  /*18880*/  HMMA.16816.F32.BF16 R24, R64.reuse, R36, R24 ;  /* 0x000000244018723c */ /* 0x040fe20000041818 */
[----:B------:R-:W-:Y:S06]  /*18890*/  IMAD.MOV.U32 R115, RZ, RZ, R246 ;  /* 0x000000ffff737224 */ /* 0x000fec00078e00f6 */
[----:B------:R-:W-:Y:S01]  /*188a0*/  FFMA.FTZ R36, R48, c[0x0][0x2d0], -R96 ;  /* 0x0000b40030247a23 */ /* 0x000fe20000010860 */
[-C--:B------:R-:W-:Y:S01]  /*188b0*/  HMMA.16816.F32.BF16 R28, R64, R38.reuse, R28 ;  /* 0x00000026401c723c */ /* 0x080fe2000004181c */
[----:B------:R-:W-:Y:S02]  /*188c0*/  FMUL.FTZ R37, R69, R137 ;  /* 0x0000008945257220 */ /* 0x000fe40000410000 */
[----:B------:R3:W-:Y:S01]  /*188d0*/  MUFU.EX2 R128, R36 ;  /* 0x0000002400807308 */ /* 0x0007e20000000800 */
[--C-:B------:R-:W-:Y:S02]  /*188e0*/  FFMA.FTZ R48, R51, c[0x0][0x2d0], -R74.reuse ;  /* 0x0000b40033307a23 */ /* 0x100fe4000001084a */
[----:B------:R-:W-:Y:S02]  /*188f0*/  FMUL.FTZ R51, R68, R151 ;  /* 0x0000009744337220 */ /* 0x000fe40000410000 */
[C---:B------:R-:W-:Y:S01]  /*18900*/  HMMA.16816.F32.BF16 R32, R76.reuse, R38, R32 ;  /* 0x000000264c20723c */ /* 0x040fe20000041820 */
[----:B------:R-:W-:Y:S03]  /*18910*/  IMAD.MOV.U32 R151, RZ, RZ, R57 ;  /* 0x000000ffff977224 */ /* 0x000fe600078e0039 */
[----:B------:R-:W-:Y:S01]  /*18920*/  FMUL.FTZ R57, R2, R157 ;  /* 0x0000009d02397220 */ /* 0x000fe20000410000 */
[----:B------:R4:W-:Y:S01]  /*18930*/  MUFU.EX2 R110, R48 ;  /* 0x00000030006e7308 */ /* 0x0009e20000000800 */
[----:B-1----:R-:W-:Y:S02]  /*18940*/  FMUL.FTZ R62, R0, R162 ;  /* 0x000000a2003e7220 */ /* 0x002fe40000410000 */
[C---:B------:R-:W-:Y:S04]  /*18950*/  FMUL.FTZ R38, R68.reuse, R138 ;  /* 0x0000008a44267220 */ /* 0x040fe80000410000 */
[----:B------:R-:W-:Y:S03]  /*18960*/  FMUL.FTZ R39, R68, R139 ;  /* 0x0000008b44277220 */ /* 0x000fe60000410000 */
[----:B------:R-:W-:Y:S01]  /*18970*/  MUFU.EX2 R138, R92 ;  /* 0x0000005c008a7308 */ /* 0x000fe20000000800 */
[C---:B---3--:R-:W-:Y:S07]  /*18980*/  FMUL.FTZ R36, R69.reuse, R136 ;  /* 0x0000008845247220 */ /* 0x048fee0000410000 */
[-C--:B------:R-:W-:Y:S01]  /*18990*/  HMMA.16816.F32.BF16 R36, R76, R52.reuse, R36 ;  /* 0x000000344c24723c */ /* 0x080fe20000041824 */
[C---:B----4-:R-:W-:Y:S01]  /*189a0*/  FMUL.FTZ R48, R69.reuse, R148 ;  /* 0x0000009445307220 */ /* 0x050fe20000410000 */
[----:B--2---:R-:W-:Y:S01]  /*189b0*/  MOV R148, R59 ;  /* 0x0000003b00947202 */ /* 0x004fe20000000f00 */
[----:B------:R-:W-:Y:S05]  /*189c0*/  FMUL.FTZ R59, R0, R159 ;  /* 0x0000009f003b7220 */ /* 0x000fea0000410000 */
[C---:B------:R-:W-:Y:S07]  /*189d0*/  HMMA.16816.F32.BF16 R40, R64.reuse, R52, R40 ;  /* 0x000000344028723c */ /* 0x040fee0000041828 */
[--C-:B------:R-:W-:Y:S01]  /*189e0*/  FFMA.FTZ R52, R56, c[0x0][0x2d0], -R97.reuse ;  /* 0x0000b40038347a23 */ /* 0x100fe20000010861 */
[-C--:B------:R-:W-:Y:S01]  /*189f0*/  HMMA.16816.F32.BF16 R44, R64, R54.reuse, R44 ;  /* 0x00000036402c723c */ /* 0x080fe2000004182c */
[C---:B------:R-:W-:Y:S02]  /*18a00*/  FMUL.FTZ R53, R69.reuse, R153 ;  /* 0x0000009945357220 */ /* 0x040fe40000410000 */
        /* <DEDUP_REMOVED lines=9> */
[-C--:B------:R-:W-:Y:S01]  /*18aa0*/  HMMA.16816.F32.BF16 R60, R64, R82.reuse, R60 ;  /* 0x00000052403c723c */ /* 0x080fe2000004183c */
[----:B--2---:R-:W-:Y:S02]  /*18ab0*/  F2FP.BF16.PACK_AB R81, R111, R103 ;  /* 0x000000676f51723e */ /* 0x004fe400000010ff */
[----:B------:R1:W2:Y:S04]  /*18ac0*/  MUFU.EX2 R106, R80 ;  /* 0x00000050006a7308 */ /* 0x0002a80000000800 */
[C---:B------:R-:W-:Y:S02]  /*18ad0*/  FMUL.FTZ R64, R69.reuse, R164 ;  /* 0x000000a445407220 */ /* 0x040fe40000410000 */
[----:B------:R-:W-:Y:S03]  /*18ae0*/  FMUL.FTZ R65, R69, R165 ;  /* 0x000000a545417220 */ /* 0x000fe60000410000 */
[C---:B------:R-:W-:Y:S02]  /*18af0*/  FMUL.FTZ R66, R68.reuse, R166 ;  /* 0x000000a644427220 */ /* 0x040fe40000410000 */
[----:B------:R-:W-:Y:S07]  /*18b00*/  FMUL.FTZ R67, R68, R167 ;  /* 0x000000a744437220 */ /* 0x000fee0000410000 */
[----:B------:R-:W-:Y:S01]  /*18b10*/  HMMA.16816.F32.BF16 R64, R76, R82, R64 ;  /* 0x000000524c40723c */ /* 0x000fe20000041840 */
[----:B-1----:R-:W-:Y:S06]  /*18b20*/  FFMA.FTZ R80, R90, c[0x0][0x2d0], -R74 ;  /* 0x0000b4005a507a23 */ /* 0x002fec000001084a */
[----:B------:R-:W-:Y:S01]  /*18b30*/  F2FP.BF16.PACK_AB R76, R133, R126 ;  /* 0x0000007e854c723e */ /* 0x000fe200000010ff */
[----:B------:R-:W1:Y:S01]  /*18b40*/  LDSM.16.MT88.4 R88, [R212+0x900] ;  /* 0x00090000d458783b */ /* 0x000e620000004200 */
[----:B------:R-:W-:Y:S01]  /*18b50*/  F2FP.BF16.PACK_AB R77, R151, R125 ;  /* 0x0000007d974d723e */ /* 0x000fe200000010ff */
[----:B------:R3:W-:Y:S02]  /*18b60*/  MUFU.EX2 R249, R80 ;  /* 0x0000005000f97308 */ /* 0x0007e40000000800 */
[----:B------:R-:W-:Y:S02]  /*18b70*/  F2FP.BF16.PACK_AB R78, R114, R130 ;  /* 0x00000082724e723e */ /* 0x000fe400000010ff */
[----:B------:R-:W-:Y:S02]  /*18b80*/  F2FP.BF16.PACK_AB R79, R113, R129 ;  /* 0x00000081714f723e */ /* 0x000fe400000010ff */
[----:B------:R-:W-:Y:S02]  /*18b90*/  F2FP.BF16.PACK_AB R82, R112, R148 ;  /* 0x000000947052723e */ /* 0x000fe400000010ff */
[----:B--2---:R-:W-:Y:S01]  /*18ba0*/  F2FP.BF16.PACK_AB R83, R106, R120 ;  /* 0x000000786a53723e */ /* 0x004fe200000010ff */
[----:B-----5:R-:W-:Y:S02]  /*18bb0*/  FFMA.FTZ R69, R69, R150, R160 ;  /* 0x0000009645457223 */ /* 0x020fe400000100a0 */
[-C--:B------:R-:W-:Y:S01]  /*18bc0*/  HMMA.16816.F32.BF16 R4, R76, R84.reuse, R4 ;  /* 0x000000544c04723c */ /* 0x080fe20000041804 */
[----:B------:R-:W-:Y:S02]  /*18bd0*/  IMAD.MOV.U32 R150, RZ, RZ, R149 ;  /* 0x000000ffff967224 */ /* 0x000fe400078e0095 */
[--C-:B---3--:R-:W-:Y:S02]  /*18be0*/  FFMA.FTZ R80, R94, c[0x0][0x2d0], -R75.reuse ;  /* 0x0000b4005e507a23 */ /* 0x108fe4000001084b */
        /* <DEDUP_REMOVED lines=9> */
[C---:B------:R-:W-:Y:S01]  /*18c80*/  HMMA.16816.F32.BF16 R24, R80.reuse, R88, R24 ;  /* 0x000000585018723c */ /* 0x040fe20000041818 */
[----:B---3--:R-:W-:Y:S06]  /*18c90*/  FFMA.FTZ R84, R177, c[0x0][0x2d0], -R74 ;  /* 0x0000b400b1547a23 */ /* 0x008fec000001084a */
[--C-:B------:R-:W-:Y:S01]  /*18ca0*/  FFMA.FTZ R88, R170, c[0x0][0x2d0], -R96.reuse ;  /* 0x0000b400aa587a23 */ /* 0x100fe20000010860 */
[-C--:B------:R-:W-:Y:S01]  /*18cb0*/  HMMA.16816.F32.BF16 R28, R80, R90.reuse, R28 ;  /* 0x0000005a501c723c */ /* 0x080fe2000004181c */
[----:B------:R1:W-:Y:S07]  /*18cc0*/  MUFU.EX2 R246, R84 ;  /* 0x0000005400f67308 */ /* 0x0003ee0000000800 */
[C---:B------:R-:W-:Y:S03]  /*18cd0*/  HMMA.16816.F32.BF16 R32, R76.reuse, R90, R32 ;  /* 0x0000005a4c20723c */ /* 0x040fe60000041820 */
[----:B------:R3:W-:Y:S05]  /*18ce0*/  MUFU.EX2 R136, R88 ;  /* 0x0000005800887308 */ /* 0x0007ea0000000800 */
[-C--:B--2---:R-:W-:Y:S08]  /*18cf0*/  HMMA.16816.F32.BF16 R36, R76, R92.reuse, R36 ;  /* 0x0000005c4c24723c */ /* 0x084ff00000041824 */
[C---:B------:R-:W-:Y:S01]  /*18d00*/  HMMA.16816.F32.BF16 R40, R80.reuse, R92, R40 ;  /* 0x0000005c5028723c */ /* 0x040fe20000041828 */
[----:B-1----:R-:W-:Y:S04]  /*18d10*/  FFMA.FTZ R84, R171, c[0x0][0x2d0], -R75 ;  /* 0x0000b400ab547a23 */ /* 0x002fe8000001084b */
[----:B------:R1:W-:Y:S02]  /*18d20*/  MUFU.EX2 R244, R84 ;  /* 0x0000005400f47308 */ /* 0x0003e40000000800 */
[----:B------:R-:W-:Y:S01]  /*18d30*/  FFMA.FTZ R92, R168, c[0x0][0x2d0], -R97 ;  /* 0x0000b400a85c7a23 */ /* 0x000fe20000010861 */
[-C--:B------:R-:W-:Y:S01]  /*18d40*/  HMMA.16816.F32.BF16 R44, R80, R94.reuse, R44 ;  /* 0x0000005e502c723c */ /* 0x080fe2000004182c */
[--C-:B---3--:R-:W-:Y:S06]  /*18d50*/  FFMA.FTZ R88, R173, c[0x0][0x2d0], -R96.reuse ;  /* 0x0000b400ad587a23 */ /* 0x108fec0000010860 */
[----:B------:R2:W-:Y:S01]  /*18d60*/  MUFU.EX2 R235, R92 ;  /* 0x0000005c00eb7308 */ /* 0x0005e20000000800 */
[C---:B------:R-:W-:Y:S09]  /*18d70*/  HMMA.16816.F32.BF16 R48, R76.reuse, R94, R48 ;  /* 0x0000005e4c30723c */ /* 0x040ff20000041830 */
[----:B------:R3:W-:Y:S03]  /*18d80*/  MUFU.EX2 R142, R88 ;  /* 0x00000058008e7308 */ /* 0x0007e60000000800 */
[----:B-1----:R-:W-:Y:S07]  /*18d90*/  FFMA.FTZ R84, R174, c[0x0][0x2d0], -R75 ;  /* 0x0000b400ae547a23 */ /* 0x002fee000001084b */
[----:B------:R1:W-:Y:S01]  /*18da0*/  MUFU.EX2 R143, R84 ;  /* 0x00000054008f7308 */ /* 0x0003e20000000800 */
[----:B--2---:R-:W-:Y:S09]  /*18db0*/  FFMA.FTZ R92, R169, c[0x0][0x2d0], -R97 ;  /* 0x0000b400a95c7a23 */ /* 0x004ff20000010861 */
[----:B------:R2:W-:Y:S01]  /*18dc0*/  MUFU.EX2 R233, R92 ;  /* 0x0000005c00e97308 */ /* 0x0005e20000000800 */
[--C-:B---3--:R-:W-:Y:S09]  /*18dd0*/  FFMA.FTZ R88, R175, c[0x0][0x2d0], -R96.reuse ;  /* 0x0000b400af587a23 */ /* 0x108ff20000010860 */
[----:B------:R3:W4:Y:S01]  /*18de0*/  MUFU.EX2 R141, R88 ;  /* 0x00000058008d7308 */ /* 0x0007220000000800 */
[----:B-1----:R-:W-:Y:S09]  /*18df0*/  FFMA.FTZ R84, R99, c[0x0][0x2d0], -R96 ;  /* 0x0000b40063547a23 */ /* 0x002ff20000010860 */
[----:B------:R1:W-:Y:S01]  /*18e00*/  MUFU.EX2 R137, R84 ;  /* 0x0000005400897308 */ /* 0x0003e20000000800 */
[----:B--2---:R-:W-:Y:S09]  /*18e10*/  FFMA.FTZ R92, R186, c[0x0][0x2d0], -R75 ;  /* 0x0000b400ba5c7a23 */ /* 0x004ff2000001084b */
[----:B------:R2:W-:Y:S01]  /*18e20*/  MUFU.EX2 R145, R92 ;  /* 0x0000005c00917308 */ /* 0x0005e20000000800 */
[--C-:B---3--:R-:W-:Y:S09]  /*18e30*/  FFMA.FTZ R88, R181, c[0x0][0x2d0], -R74.reuse ;  /* 0x0000b400b5587a23 */ /* 0x108ff2000001084a */
[----:B------:R3:W-:Y:S01]  /*18e40*/  MUFU.EX2 R243, R88 ;  /* 0x0000005800f37308 */ /* 0x0007e20000000800 */
[----:B-1----:R-:W1:Y:S08]  /*18e50*/  LDSM.16.MT88.4 R84, [R211+0x900] ;  /* 0x00090000d354783b */ /* 0x002e700000004200 */
[----:B--2---:R-:W-:Y:S01]  /*18e60*/  LDSM.16.MT88.4 R92, [R210+0x1100] ;  /* 0x00110000d25c783b */ /* 0x004fe20000004200 */
[--C-:B---3--:R-:W-:Y:S04]  /*18e70*/  FFMA.FTZ R88, R98, c[0x0][0x2d0], -R97.reuse ;  /* 0x0000b40062587a23 */ /* 0x108fe80000010861 */
[----:B------:R2:W3:Y:S01]  /*18e80*/  MUFU.EX2 R140, R88 ;  /* 0x00000058008c7308 */ /* 0x0004e20000000800 */
[-C--:B-1----:R-:W-:Y:S08]  /*18e90*/  HMMA.16816.F32.BF16 R52, R76, R84.reuse, R52 ;  /* 0x000000544c34723c */ /* 0x082ff00000041834 */
[C---:B------:R-:W-:Y:S01]  /*18ea0*/  HMMA.16816.F32.BF16 R56, R80.reuse, R84, R56 ;  /* 0x000000545038723c */ /* 0x040fe20000041838 */
[----:B--2---:R-:W1:Y:S06]  /*18eb0*/  LDSM.16.MT88.4 R88, [R209+0x1100] ;  /* 0x00110000d158783b */ /* 0x004e6c0000004200 */
[----:B------:R-:W-:Y:S01]  /*18ec0*/  FFMA.FTZ R84, R172, c[0x0][0x2d0], -R97 ;  /* 0x0000b400ac547a23 */ /* 0x000fe20000010861 */
[-C--:B------:R-:W-:Y:S03]  /*18ed0*/  HMMA.16816.F32.BF16 R60, R80, R86.reuse, R60 ;  /* 0x00000056503c723c */ /* 0x080fe6000004183c */
[----:B------:R2:W5:Y:S04]  /*18ee0*/  MUFU.EX2 R230, R84 ;  /* 0x0000005400e67308 */ /* 0x0005680000000800 */
[--C-:B------:R-:W-:Y:S01]  /*18ef0*/  FFMA.FTZ R80, R187, c[0x0][0x2d0], -R74.reuse ;  /* 0x0000b400bb507a23 */ /* 0x100fe2000001084a */
[----:B------:R-:W-:Y:S01]  /*18f00*/  HMMA.16816.F32.BF16 R64, R76, R86, R64 ;  /* 0x000000564c40723c */ /* 0x000fe20000041840 */
[----:B----4-:R-:W-:Y:S03]  /*18f10*/  F2FP.BF16.PACK_AB R82, R141, R142 ;  /* 0x0000008e8d52723e */ /* 0x010fe600000010ff */
[----:B---3--:R-:W-:Y:S01]  /*18f20*/  F2FP.BF16.PACK_AB R81, R235, R140 ;  /* 0x0000008ceb51723e */ /* 0x008fe200000010ff */
[----:B------:R3:W-:Y:S02]  /*18f30*/  MUFU.EX2 R147, R80 ;  /* 0x0000005000937308 */ /* 0x0007e40000000800 */
[----:B------:R-:W-:Y:S02]  /*18f40*/  F2FP.BF16.PACK_AB R76, R249, R110 ;  /* 0x0000006ef94c723e */ /* 0x000fe400000010ff */
[----:B------:R-:W-:Y:S03]  /*18f50*/  F2FP.BF16.PACK_AB R77, R138, R139 ;  /* 0x0000008b8a4d723e */ /* 0x000fe600000010ff */
[----:B------:R-:W-:Y:S02]  /*18f60*/  F2FP.BF16.PACK_AB R78, R246, R248 ;  /* 0x000000f8f64e723e */ /* 0x000fe400000010ff */
[----:B------:R-:W-:Y:S01]  /*18f70*/  F2FP.BF16.PACK_AB R79, R143, R244 ;  /* 0x000000f48f4f723e */ /* 0x000fe200000010ff */
[----:B--2---:R-:W2:Y:S01]  /*18f80*/  LDSM.16.MT88.4 R84, [R212+0x1100] ;  /* 0x00110000d454783b */ /* 0x004ea20000004200 */
[----:B-----5:R-:W-:Y:S05]  /*18f90*/  F2FP.BF16.PACK_AB R83, R230, R233 ;  /* 0x000000e9e653723e */ /* 0x020fea00000010ff */
[-C--:B-1----:R-:W-:Y:S01]  /*18fa0*/  HMMA.16816.F32.BF16 R4, R76, R88.reuse, R4 ;  /* 0x000000584c04723c */ /* 0x082fe20000041804 */
[--C-:B---3--:R-:W-:Y:S04]  /*18fb0*/  FFMA.FTZ R80, R182, c[0x0][0x2d0], -R75.reuse ;  /* 0x0000b400b6507a23 */ /* 0x108fe8000001084b */
[----:B------:R1:W-:Y:S02]  /*18fc0*/  MUFU.EX2 R146, R80 ;  /* 0x0000005000927308 */ /* 0x0003e40000000800 */
[----:B-1----:R-:W-:Y:S07]  /*18fd0*/  F2FP.BF16.PACK_AB R80, R136, R137 ;  /* 0x000000898850723e */ /* 0x002fee00000010ff */
[C---:B------:R-:W-:Y:S07]  /*18fe0*/  HMMA.16816.F32.BF16 R8, R80.reuse, R88, R8 ;  /* 0x000000585008723c */ /* 0x040fee0000041808 */
[--C-:B------:R-:W-:Y:S01]  /*18ff0*/  FFMA.FTZ R88, R196, c[0x0][0x2d0], -R74.reuse ;  /* 0x0000b400c4587a23 */ /* 0x100fe2000001084a */
[-C--:B------:R-:W-:Y:S03]  /*19000*/  HMMA.16816.F32.BF16 R12, R80, R90.reuse, R12 ;  /* 0x0000005a500c723c */ /* 0x080fe6000004180c */
[----:B------:R1:W-:Y:S05]  /*19010*/  MUFU.EX2 R228, R88 ;  /* 0x0000005800e47308 */ /* 0x0003ea0000000800 */
[C---:B------:R-:W-:Y:S08]  /*19020*/  HMMA.16816.F32.BF16 R16, R76.reuse, R90, R16 ;  /* 0x0000005a4c10723c */ /* 0x040ff00000041810 */
[-C--:B--2---:R-:W-:Y:S08]  /*19030*/  HMMA.16816.F32.BF16 R20, R76, R84.reuse, R20 ;  /* 0x000000544c14723c */ /* 0x084ff00000041814 */
[C---:B------:R-:W-:Y:S01]  /*19040*/  HMMA.16816.F32.BF16 R24, R80.reuse, R84, R24 ;  /* 0x000000545018723c */ /* 0x040fe20000041818 */
[----:B-1----:R-:W-:Y:S03]  /*19050*/  FFMA.FTZ R88, R198, c[0x0][0x2d0], -R74 ;  /* 0x0000b400c6587a23 */ /* 0x002fe6000001084a */
[----:B------:R-:W-:Y:S03]  /*19060*/  MOV R198, R121 ;  /* 0x0000007900c67202 */ /* 0x000fe60000000f00 */
[--C-:B------:R-:W-:Y:S01]  /*19070*/  FFMA.FTZ R84, R184, c[0x0][0x2d0], -R96.reuse ;  /* 0x0000b400b8547a23 */ /* 0x100fe20000010860 */
[-C--:B------:R-:W-:Y:S01]  /*19080*/  HMMA.16816.F32.BF16 R28, R80, R86.reuse, R28 ;  /* 0x00000056501c723c */ /* 0x080fe2000004181c */
[----:B------:R1:W-:Y:S01]  /*19090*/  MUFU.EX2 R196, R88 ;  /* 0x0000005800c47308 */ /* 0x0003e20000000800 */
[----:B------:R-:W-:Y:S02]  /*190a0*/  ISETP.GT.AND P0, PT, R225, R198, PT ;  /* 0x000000c6e100720c */ /* 0x000fe40003f04270 */
[----:B------:R-:W-:Y:S04]  /*190b0*/  MOV R121, R107 ;  /* 0x0000006b00797202 */ /* 0x000fe80000000f00 */
[C---:B------:R-:W-:Y:S03]  /*190c0*/  HMMA.16816.F32.BF16 R32, R76.reuse, R86, R32 ;  /* 0x000000564c20723c */ /* 0x040fe60000041820 */
[----:B------:R2:W-:Y:S05]  /*190d0*/  MUFU.EX2 R144, R84 ;  /* 0x0000005400907308 */ /* 0x0005ea0000000800 */
[-C--:B------:R-:W-:Y:S08]  /*190e0*/  HMMA.16816.F32.BF16 R36, R76, R92.reuse, R36 ;  /* 0x0000005c4c24723c */ /* 0x080ff00000041824 */
[C---:B------:R-:W-:Y:S01]  /*190f0*/  HMMA.16816.F32.BF16 R40, R80.reuse, R92, R40 ;  /* 0x0000005c5028723c */ /* 0x040fe20000041828 */
[----:B-1----:R-:W-:Y:S04]  /*19100*/  FFMA.FTZ R88, R190, c[0x0][0x2d0], -R75 ;  /* 0x0000b400be587a23 */ /* 0x002fe8000001084b */
[----:B------:R1:W-:Y:S02]  /*19110*/  MUFU.EX2 R190, R88 ;  /* 0x0000005800be7308 */ /* 0x0003e40000000800 */
[----:B------:R-:W-:Y:S01]  /*19120*/  FFMA.FTZ R92, R179, c[0x0][0x2d0], -R97 ;  /* 0x0000b400b35c7a23 */ /* 0x000fe20000010861 */
[-C--:B------:R-:W-:Y:S01]  /*19130*/  HMMA.16816.F32.BF16 R44, R80, R94.reuse, R44 ;  /* 0x0000005e502c723c */ /* 0x080fe2000004182c */
[--C-:B--2---:R-:W-:Y:S06]  /*19140*/  FFMA.FTZ R84, R188, c[0x0][0x2d0], -R96.reuse ;  /* 0x0000b400bc547a23 */ /* 0x104fec0000010860 */
[----:B------:R2:W-:Y:S01]  /*19150*/  MUFU.EX2 R155, R92 ;  /* 0x0000005c009b7308 */ /* 0x0005e20000000800 */
[C---:B------:R-:W-:Y:S09]  /*19160*/  HMMA.16816.F32.BF16 R48, R76.reuse, R94, R48 ;  /* 0x0000005e4c30723c */ /* 0x040ff20000041830 */
[----:B------:R3:W-:Y:S03]  /*19170*/  MUFU.EX2 R188, R84 ;  /* 0x0000005400bc7308 */ /* 0x0007e60000000800 */
[----:B-1----:R-:W-:Y:S07]  /*19180*/  FFMA.FTZ R88, R194, c[0x0][0x2d0], -R75 ;  /* 0x0000b400c2587a23 */ /* 0x002fee000001084b */
[----:B------:R1:W-:Y:S01]  /*19190*/  MUFU.EX2 R194, R88 ;  /* 0x0000005800c27308 */ /* 0x0003e20000000800 */
[----:B--2---:R-:W-:Y:S09]  /*191a0*/  FFMA.FTZ R92, R178, c[0x0][0x2d0], -R97 ;  /* 0x0000b400b25c7a23 */ /* 0x004ff20000010861 */
[----:B------:R2:W-:Y:S01]  /*191b0*/  MUFU.EX2 R154, R92 ;  /* 0x0000005c009a7308 */ /* 0x0005e20000000800 */
[----:B---3--:R-:W-:Y:S02]  /*191c0*/  FFMA.FTZ R84, R189, c[0x0][0x2d0], -R96 ;  /* 0x0000b400bd547a23 */ /* 0x008fe40000010860 */
[----:B------:R-:W-:Y:S07]  /*191d0*/  IMAD.MOV.U32 R189, RZ, RZ, R106 ;  /* 0x000000ffffbd7224 */ /* 0x000fee00078e006a */
[----:B------:R3:W-:Y:S01]  /*191e0*/  MUFU.EX2 R186, R84 ;  /* 0x0000005400ba7308 */ /* 0x0007e20000000800 */
[----:B-1----:R-:W1:Y:S01]  /*191f0*/  LDSM.16.MT88.4 R88, [R211+0x1100] ;  /* 0x00110000d358783b */ /* 0x002e620000004200 */
[----:B--2---:R-:W-:Y:S02]  /*19200*/  FFMA.FTZ R92, R205, c[0x0][0x2d0], -R75 ;  /* 0x0000b400cd5c7a23 */ /* 0x004fe4000001084b */
[----:B------:R-:W-:Y:S06]  /*19210*/  IMAD.MOV.U32 R205, RZ, RZ, R115 ;  /* 0x000000ffffcd7224 */ /* 0x000fec00078e0073 */
[----:B------:R2:W-:Y:S01]  /*19220*/  MUFU.EX2 R159, R92 ;  /* 0x0000005c009f7308 */ /* 0x0005e20000000800 */
[----:B---3--:R-:W-:Y:S01]  /*19230*/  FFMA.FTZ R84, R191, c[0x0][0x2d0], -R96 ;  /* 0x0000b400bf547a23 */ /* 0x008fe20000010860 */
[----:B------:R-:W-:Y:S08]  /*19240*/  MOV R191, R110 ;  /* 0x0000006e00bf7202 */ /* 0x000ff00000000f00 */
[----:B------:R3:W4:Y:S01]  /*19250*/  MUFU.EX2 R187, R84 ;  /* 0x0000005400bb7308 */ /* 0x0007220000000800 */
[----:B--2---:R-:W-:Y:S01]  /*19260*/  LDSM.16.MT88.4 R92, [R210+0x1900] ;  /* 0x00190000d25c783b */ /* 0x004fe20000004200 */
[-C--:B-1----:R-:W-:Y:S08]  /*19270*/  HMMA.16816.F32.BF16 R52, R76, R88.reuse, R52 ;  /* 0x000000584c34723c */ /* 0x082ff00000041834 */
[C---:B------:R-:W-:Y:S01]  /*19280*/  HMMA.16816.F32.BF16 R56, R80.reuse, R88, R56 ;  /* 0x000000585038723c */ /* 0x040fe20000041838 */
[----:B---3--:R-:W-:Y:S03]  /*19290*/  FFMA.FTZ R84, R203, c[0x0][0x2d0], -R74 ;  /* 0x0000b400cb547a23 */ /* 0x008fe6000001084a */
[----:B------:R-:W-:Y:S01]  /*192a0*/  MOV R203, R111 ;  /* 0x0000006f00cb7202 */ /* 0x000fe20000000f00 */
[----:B------:R1:W-:Y:S02]  /*192b0*/  MUFU.EX2 R184, R84 ;  /* 0x0000005400b87308 */ /* 0x0003e40000000800 */
[--C-:B------:R-:W-:Y:S01]  /*192c0*/  FFMA.FTZ R88, R185, c[0x0][0x2d0], -R97.reuse ;  /* 0x0000b400b9587a23 */ /* 0x100fe20000010861 */
[-C--:B------:R-:W-:Y:S01]  /*192d0*/  HMMA.16816.F32.BF16 R60, R80, R90.reuse, R60 ;  /* 0x0000005a503c723c */ /* 0x080fe2000004183c */
[----:B------:R-:W-:Y:S06]  /*192e0*/  IMAD.MOV.U32 R185, RZ, RZ, R112 ;  /* 0x000000ffffb97224 */ /* 0x000fec00078e0070 */
[--C-:B------:R-:W-:Y:S01]  /*192f0*/  FFMA.FTZ R80, R226, c[0x0][0x2d0], -R74.reuse ;  /* 0x0000b400e2507a23 */ /* 0x100fe2000001084a */
[----:B------:R-:W-:Y:S01]  /*19300*/  HMMA.16816.F32.BF16 R64, R76, R90, R64 ;  /* 0x0000005a4c40723c */ /* 0x000fe20000041840 */
[----:B------:R-:W2:Y:S03]  /*19310*/  MUFU.EX2 R102, R88 ;  /* 0x0000005800667308 */ /* 0x000ea60000000800 */
[----:B----4-:R-:W-:Y:S02]  /*19320*/  F2FP.BF16.PACK_AB R82, R187, R186 ;  /* 0x000000babb52723e */ /* 0x010fe400000010ff */
[----:B------:R-:W-:Y:S02]  /*19330*/  MOV R226, R113 ;  /* 0x0000007100e27202 */ /* 0x000fe40000000f00 */
[----:B------:R-:W-:Y:S03]  /*19340*/  F2FP.BF16.PACK_AB R76, R147, R243 ;  /* 0x000000f3934c723e */ /* 0x000fe600000010ff */
[----:B------:R3:W-:Y:S01]  /*19350*/  MUFU.EX2 R181, R80 ;  /* 0x0000005000b57308 */ /* 0x0007e20000000800 */
[----:B------:R-:W-:Y:S01]  /*19360*/  F2FP.BF16.PACK_AB R77, R145, R146 ;  /* 0x00000092914d723e */ /* 0x000fe200000010ff */
[----:B-1----:R-:W-:Y:S01]  /*19370*/  FFMA.FTZ R84, R180, c[0x0][0x2d0], -R97 ;  /* 0x0000b400b4547a23 */ /* 0x002fe20000010861 */
[----:B------:R-:W-:Y:S02]  /*19380*/  F2FP.BF16.PACK_AB R78, R196, R228 ;  /* 0x000000e4c44e723e */ /* 0x000fe400000010ff */
[----:B------:R-:W-:Y:S05]  /*19390*/  F2FP.BF16.PACK_AB R79, R194, R190 ;  /* 0x000000bec24f723e */ /* 0x000fea00000010ff */
[----:B------:R1:W4:Y:S01]  /*193a0*/  MUFU.EX2 R182, R84 ;  /* 0x0000005400b67308 */ /* 0x0003220000000800 */
[----:B--2---:R-:W-:Y:S01]  /*193b0*/  F2FP.BF16.PACK_AB R83, R102, R154 ;  /* 0x0000009a6653723e */ /* 0x004fe200000010ff */
[----:B------:R-:W-:Y:S01]  /*193c0*/  LDSM.16.MT88.4 R88, [R212+0x1900] ;  /* 0x00190000d458783b */ /* 0x000fe20000004200 */
[----:B---3--:R-:W-:Y:S01]  /*193d0*/  FFMA.FTZ R80, R204, c[0x0][0x2d0], -R75 ;  /* 0x0000b400cc507a23 */ /* 0x008fe2000001084b */
[----:B------:R-:W-:Y:S06]  /*193e0*/  MOV R204, R114 ;  /* 0x0000007200cc7202 */ /* 0x000fec0000000f00 */
[----:B------:R2:W-:Y:S01]  /*193f0*/  MUFU.EX2 R153, R80 ;  /* 0x0000005000997308 */ /* 0x0005e20000000800 */
[----:B-1----:R-:W1:Y:S01]  /*19400*/  LDSM.16.MT88.4 R84, [R209+0x1900] ;  /* 0x00190000d154783b */ /* 0x002e620000004200 */
[----:B----4-:R-:W-:Y:S02]  /*19410*/  F2FP.BF16.PACK_AB R81, R155, R182 ;  /* 0x000000b69b51723e */ /* 0x010fe400000010ff */
[----:B--2---:R-:W-:Y:S01]  /*19420*/  F2FP.BF16.PACK_AB R80, R188, R144 ;  /* 0x00000090bc50723e */ /* 0x004fe200000010ff */
[-C--:B-1----:R-:W-:Y:S08]  /*19430*/  HMMA.16816.F32.BF16 R4, R76, R84.reuse, R4 ;  /* 0x000000544c04723c */ /* 0x082ff00000041804 */
[C---:B------:R-:W-:Y:S07]  /*19440*/  HMMA.16816.F32.BF16 R8, R80.reuse, R84, R8 ;  /* 0x000000545008723c */ /* 0x040fee0000041808 */
[--C-:B------:R-:W-:Y:S01]  /*19450*/  FFMA.FTZ R84, R234, c[0x0][0x2d0], -R74.reuse ;  /* 0x0000b400ea547a23 */ /* 0x100fe2000001084a */
[-C--:B------:R-:W-:Y:S01]  /*19460*/  HMMA.16816.F32.BF16 R12, R80, R86.reuse, R12 ;  /* 0x00000056500c723c */ /* 0x080fe2000004180c */
[----:B------:R-:W-:Y:S02]  /*19470*/  IMAD.MOV.U32 R234, RZ, RZ, R133 ;  /* 0x000000ffffea7224 */ /* 0x000fe400078e0085 */
[----:B------:R1:W-:Y:S05]  /*19480*/  MUFU.EX2 R158, R84 ;  /* 0x00000054009e7308 */ /* 0x0003ea0000000800 */
[C---:B------:R-:W-:Y:S08]  /*19490*/  HMMA.16816.F32.BF16 R16, R76.reuse, R86, R16 ;  /* 0x000000564c10723c */ /* 0x040ff00000041810 */
[-C--:B------:R-:W-:Y:S08]  /*194a0*/  HMMA.16816.F32.BF16 R20, R76, R88.reuse, R20 ;  /* 0x000000584c14723c */ /* 0x080ff00000041814 */
[C---:B------:R-:W-:Y:S01]  /*194b0*/  HMMA.16816.F32.BF16 R24, R80.reuse, R88, R24 ;  /* 0x000000585018723c */ /* 0x040fe20000041818 */
[----:B-1----:R-:W-:Y:S03]  /*194c0*/  FFMA.FTZ R84, R236, c[0x0][0x2d0], -R74 ;  /* 0x0000b400ec547a23 */ /* 0x002fe6000001084a */
[----:B------:R-:W-:Y:S03]  /*194d0*/  MOV R236, R132 ;  /* 0x0000008400ec7202 */ /* 0x000fe60000000f00 */
[--C-:B------:R-:W-:Y:S01]  /*194e0*/  FFMA.FTZ R88, R206, c[0x0][0x2d0], -R96.reuse ;  /* 0x0000b400ce587a23 */ /* 0x100fe20000010860 */
[-C--:B------:R-:W-:Y:S01]  /*194f0*/  HMMA.16816.F32.BF16 R28, R80, R90.reuse, R28 ;  /* 0x0000005a501c723c */ /* 0x080fe2000004181c */
[----:B------:R1:W-:Y:S03]  /*19500*/  MUFU.EX2 R180, R84 ;  /* 0x0000005400b47308 */ /* 0x0003e60000000800 */
[----:B------:R-:W-:Y:S04]  /*19510*/  MOV R206, R105 ;  /* 0x0000006900ce7202 */ /* 0x000fe80000000f00 */
[C---:B------:R-:W-:Y:S03]  /*19520*/  HMMA.16816.F32.BF16 R32, R76.reuse, R90, R32 ;  /* 0x0000005a4c20723c */ /* 0x040fe60000041820 */
[----:B------:R2:W-:Y:S05]  /*19530*/  MUFU.EX2 R156, R88 ;  /* 0x00000058009c7308 */ /* 0x0005ea0000000800 */
[-C--:B------:R-:W-:Y:S08]  /*19540*/  HMMA.16816.F32.BF16 R36, R76, R92.reuse, R36 ;  /* 0x0000005c4c24723c */ /* 0x080ff00000041824 */
[C---:B------:R-:W-:Y:S01]  /*19550*/  HMMA.16816.F32.BF16 R40, R80.reuse, R92, R40 ;  /* 0x0000005c5028723c */ /* 0x040fe20000041828 */
[----:B-1----:R-:W-:Y:S03]  /*19560*/  FFMA.FTZ R84, R231, c[0x0][0x2d0], -R75 ;  /* 0x0000b400e7547a23 */ /* 0x002fe6000001084b */
[----:B------:R-:W-:Y:S01]  /*19570*/  IMAD.MOV.U32 R231, RZ, RZ, R131 ;  /* 0x000000ffffe77224 */ /* 0x000fe200078e0083 */
[----:B------:R1:W-:Y:S01]  /*19580*/  MUFU.EX2 R157, R84 ;  /* 0x00000054009d7308 */ /* 0x0003e20000000800 */
[----:B------:R-:W-:Y:S01]  /*19590*/  MOV R131, R118 ;  /* 0x0000007600837202 */ /* 0x000fe20000000f00 */
[----:B------:R-:W-:Y:S01]  /*195a0*/  FFMA.FTZ R92, R201, c[0x0][0x2d0], -R97 ;  /* 0x0000b400c95c7a23 */ /* 0x000fe20000010861 */
[-C--:B------:R-:W-:Y:S01]  /*195b0*/  HMMA.16816.F32.BF16 R44, R80, R94.reuse, R44 ;  /* 0x0000005e502c723c */ /* 0x080fe2000004182c */
[--C-:B--2---:R-:W-:Y:S03]  /*195c0*/  FFMA.FTZ R88, R207, c[0x0][0x2d0], -R96.reuse ;  /* 0x0000b400cf587a23 */ /* 0x104fe60000010860 */
[----:B------:R-:W-:Y:S03]  /*195d0*/  MOV R207, R104 ;  /* 0x0000006800cf7202 */ /* 0x000fe60000000f00 */
[----:B------:R2:W-:Y:S01]  /*195e0*/  MUFU.EX2 R100, R92 ;  /* 0x0000005c00647308 */ /* 0x0005e20000000800 */
[C---:B------:R-:W-:Y:S09]  /*195f0*/  HMMA.16816.F32.BF16 R48, R76.reuse, R94, R48 ;  /* 0x0000005e4c30723c */ /* 0x040ff20000041830 */
[----:B------:R3:W-:Y:S03]  /*19600*/  MUFU.EX2 R178, R88 ;  /* 0x0000005800b27308 */ /* 0x0007e60000000800 */
[----:B-1----:R-:W-:Y:S01]  /*19610*/  FFMA.FTZ R84, R232, c[0x0][0x2d0], -R75 ;  /* 0x0000b400e8547a23 */ /* 0x002fe2000001084b */
[----:B------:R-:W-:Y:S01]  /*19620*/  MOV R232, R127 ;  /* 0x0000007f00e87202 */ /* 0x000fe20000000f00 */
[----:B------:R-:W-:Y:S02]  /*19630*/  IMAD.MOV.U32 R127, RZ, RZ, R119 ;  /* 0x000000ffff7f7224 */ /* 0x000fe400078e0077 */
[----:B------:R-:W-:Y:S03]  /*19640*/  LDSM.16.MT88.4 R116, [R209+0x2900] ;  /* 0x00290000d174783b */ /* 0x000fe60000004200 */
[----:B------:R1:W-:Y:S01]  /*19650*/  MUFU.EX2 R179, R84 ;  /* 0x0000005400b37308 */ /* 0x0003e20000000800 */
[----:B------:R-:W-:Y:S01]  /*19660*/  MOV R149, R127 ;  /* 0x0000007f00957202 */ /* 0x000fe20000000f00 */
[----:B------:R-:W-:Y:S02]  /*19670*/  IMAD.MOV.U32 R127, RZ, RZ, R123 ;  /* 0x000000ffff7f7224 */ /* 0x000fe400078e007b */
[----:B--2---:R-:W-:Y:S02]  /*19680*/  FFMA.FTZ R92, R192, c[0x0][0x2d0], -R97 ;  /* 0x0000b400c05c7a23 */ /* 0x004fe40000010861 */
[----:B------:R-:W-:Y:S04]  /*19690*/  IMAD.MOV.U32 R123, RZ, RZ, R109 ;  /* 0x000000ffff7b7224 */ /* 0x000fe800078e006d */
[----:B------:R2:W-:Y:S01]  /*196a0*/  MUFU.EX2 R99, R92 ;  /* 0x0000005c00637308 */ /* 0x0005e20000000800 */
[--C-:B---3--:R-:W-:Y:S09]  /*196b0*/  FFMA.FTZ R88, R229, c[0x0][0x2d0], -R96.reuse ;  /* 0x0000b400e5587a23 */ /* 0x108ff20000010860 */
[----:B------:R3:W4:Y:S01]  /*196c0*/  MUFU.EX2 R177, R88 ;  /* 0x0000005800b17308 */ /* 0x0007220000000800 */
[----:B-1----:R-:W-:Y:S01]  /*196d0*/  FFMA.FTZ R84, R202, c[0x0][0x2d0], -R96 ;  /* 0x0000b400ca547a23 */ /* 0x002fe20000010860 */
[----:B------:R-:W-:Y:S02]  /*196e0*/  MOV R202, R122 ;  /* 0x0000007a00ca7202 */ /* 0x000fe40000000f00 */
[----:B------:R-:W-:Y:S06]  /*196f0*/  MOV R122, R108 ;  /* 0x0000006c007a7202 */ /* 0x000fec0000000f00 */
        /* <DEDUP_REMOVED lines=19> */
[----:B------:R3:W4:Y:S02]  /*19830*/  MUFU.EX2 R175, R80 ;  /* 0x0000005000af7308 */ /* 0x0007240000000800 */
[----:B------:R-:W-:Y:S02]  /*19840*/  F2FP.BF16.PACK_AB R76, R181, R184 ;  /* 0x000000b8b54c723e */ /* 0x000fe400000010ff */
[----:B------:R-:W-:Y:S03]  /*19850*/  F2FP.BF16.PACK_AB R77, R159, R153 ;  /* 0x000000999f4d723e */ /* 0x000fe600000010ff */
[----:B------:R-:W-:Y:S02]  /*19860*/  F2FP.BF16.PACK_AB R78, R180, R158 ;  /* 0x0000009eb44e723e */ /* 0x000fe400000010ff */
[----:B------:R-:W-:Y:S01]  /*19870*/  F2FP.BF16.PACK_AB R79, R179, R157 ;  /* 0x0000009db34f723e */ /* 0x000fe200000010ff */
[----:B--2---:R-:W2:Y:S01]  /*19880*/  LDSM.16.MT88.4 R84, [R212+0x2100] ;  /* 0x00210000d454783b */ /* 0x004ea20000004200 */
[----:B-----5:R-:W-:Y:S05]  /*19890*/  F2FP.BF16.PACK_AB R83, R98, R99 ;  /* 0x000000636253723e */ /* 0x020fea00000010ff */
[-C--:B-1----:R-:W-:Y:S01]  /*198a0*/  HMMA.16816.F32.BF16 R4, R76, R88.reuse, R4 ;  /* 0x000000584c04723c */ /* 0x082fe20000041804 */
[--C-:B---3--:R-:W-:Y:S01]  /*198b0*/  FFMA.FTZ R80, R242, c[0x0][0x2d0], -R75.reuse ;  /* 0x0000b400f2507a23 */ /* 0x108fe2000001084b */
[----:B----4-:R-:W-:Y:S03]  /*198c0*/  F2FP.BF16.PACK_AB R164, R175, R176 ;  /* 0x000000b0afa4723e */ /* 0x010fe600000010ff */
[----:B------:R1:W3:Y:S02]  /*198d0*/  MUFU.EX2 R174, R80 ;  /* 0x0000005000ae7308 */ /* 0x0002e40000000800 */
[----:B-1----:R-:W-:Y:S02]  /*198e0*/  F2FP.BF16.PACK_AB R80, R156, R152 ;  /* 0x000000989c50723e */ /* 0x002fe400000010ff */
[----:B---3--:R-:W-:Y:S05]  /*198f0*/  F2FP.BF16.PACK_AB R165, R172, R174 ;  /* 0x000000aeaca5723e */ /* 0x008fea00000010ff */
[C---:B------:R-:W-:Y:S07]  /*19900*/  HMMA.16816.F32.BF16 R8, R80.reuse, R88, R8 ;  /* 0x000000585008723c */ /* 0x040fee0000041808 */
[--C-:B------:R-:W-:Y:S01]  /*19910*/  FFMA.FTZ R88, R252, c[0x0][0x2d0], -R74.reuse ;  /* 0x0000b400fc587a23 */ /* 0x100fe2000001084a */
[-C--:B------:R-:W-:Y:S01]  /*19920*/  HMMA.16816.F32.BF16 R12, R80, R90.reuse, R12 ;  /* 0x0000005a500c723c */ /* 0x080fe2000004180c */
[----:B------:R-:W-:Y:S02]  /*19930*/  FFMA.FTZ R74, R134, c[0x0][0x2d0], -R74 ;  /* 0x0000b400864a7a23 */ /* 0x000fe4000001084a */
[----:B------:R-:W-:Y:S01]  /*19940*/  LDSM.16.MT88.4 R132, [R212+0x2900] ;  /* 0x00290000d484783b */ /* 0x000fe20000004200 */
[----:B------:R1:W-:Y:S04]  /*19950*/  MUFU.EX2 R173, R88 ;  /* 0x0000005800ad7308 */ /* 0x0003e80000000800 */
[C---:B------:R-:W-:Y:S06]  /*19960*/  HMMA.16816.F32.BF16 R16, R76.reuse, R90, R16 ;  /* 0x0000005a4c10723c */ /* 0x040fec0000041810 */
[----:B------:R3:W4:Y:S02]  /*19970*/  MUFU.EX2 R171, R74 ;  /* 0x0000004a00ab7308 */ /* 0x0007240000000800 */
[-C--:B--2---:R-:W-:Y:S08]  /*19980*/  HMMA.16816.F32.BF16 R20, R76, R84.reuse, R20 ;  /* 0x000000544c14723c */ /* 0x084ff00000041814 */
[C---:B------:R-:W-:Y:S01]  /*19990*/  HMMA.16816.F32.BF16 R24, R80.reuse, R84, R24 ;  /* 0x000000545018723c */ /* 0x040fe20000041818 */
[----:B-1----:R-:W1:Y:S07]  /*199a0*/  LDSM.16.MT88.4 R88, [R211+0x2100] ;  /* 0x00210000d358783b */ /* 0x002e6e0000004200 */
[-C--:B------:R-:W-:Y:S01]  /*199b0*/  HMMA.16816.F32.BF16 R28, R80, R86.reuse, R28 ;  /* 0x00000056501c723c */ /* 0x080fe2000004181c */
[--C-:B---3--:R-:W-:Y:S03]  /*199c0*/  FFMA.FTZ R74, R250, c[0x0][0x2d0], -R75.reuse ;  /* 0x0000b400fa4a7a23 */ /* 0x108fe6000001084b */
[----:B----4-:R-:W-:Y:S01]  /*199d0*/  F2FP.BF16.PACK_AB R166, R171, R173 ;  /* 0x000000adaba6723e */ /* 0x010fe200000010ff */
[----:B------:R-:W-:Y:S03]  /*199e0*/  FFMA.FTZ R75, R251, c[0x0][0x2d0], -R75 ;  /* 0x0000b400fb4b7a23 */ /* 0x000fe6000001084b */
[C---:B------:R-:W-:Y:S01]  /*199f0*/  HMMA.16816.F32.BF16 R32, R76.reuse, R86, R32 ;  /* 0x000000564c20723c */ /* 0x040fe20000041820 */
[----:B------:R2:W-:Y:S07]  /*19a00*/  MUFU.EX2 R170, R74 ;  /* 0x0000004a00aa7308 */ /* 0x0005ee0000000800 */
[-C--:B------:R-:W-:Y:S03]  /*19a10*/  HMMA.16816.F32.BF16 R36, R76, R92.reuse, R36 ;  /* 0x0000005c4c24723c */ /* 0x080fe60000041824 */
[----:B------:R-:W3:Y:S05]  /*19a20*/  MUFU.EX2 R169, R75 ;  /* 0x0000004b00a97308 */ /* 0x000eea0000000800 */
[C---:B------:R-:W-:Y:S08]  /*19a30*/  HMMA.16816.F32.BF16 R40, R80.reuse, R92, R40 ;  /* 0x0000005c5028723c */ /* 0x040ff00000041828 */
[-C--:B------:R-:W-:Y:S01]  /*19a40*/  HMMA.16816.F32.BF16 R44, R80, R94.reuse, R44 ;  /* 0x0000005e502c723c */ /* 0x080fe2000004182c */
[--C-:B--2---:R-:W-:Y:S04]  /*19a50*/  FFMA.FTZ R74, R237, c[0x0][0x2d0], -R96.reuse ;  /* 0x0000b400ed4a7a23 */ /* 0x104fe80000010860 */
[----:B------:R2:W-:Y:S03]  /*19a60*/  MUFU.EX2 R168, R74 ;  /* 0x0000004a00a87308 */ /* 0x0005e60000000800 */
[C---:B------:R-:W-:Y:S01]  /*19a70*/  HMMA.16816.F32.BF16 R48, R76.reuse, R94, R48 ;  /* 0x0000005e4c30723c */ /* 0x040fe20000041830 */
[----:B---3--:R-:W-:Y:S07]  /*19a80*/  F2FP.BF16.PACK_AB R167, R169, R170 ;  /* 0x000000aaa9a7723e */ /* 0x008fee00000010ff */
[-C--:B-1----:R-:W-:Y:S08]  /*19a90*/  HMMA.16816.F32.BF16 R52, R76, R88.reuse, R52 ;  /* 0x000000584c34723c */ /* 0x082ff00000041834 */
[C---:B------:R-:W-:Y:S01]  /*19aa0*/  HMMA.16816.F32.BF16 R56, R80.reuse, R88, R56 ;  /* 0x000000585038723c */ /* 0x040fe20000041838 */
[--C-:B--2---:R-:W-:Y:S07]  /*19ab0*/  FFMA.FTZ R74, R238, c[0x0][0x2d0], -R96.reuse ;  /* 0x0000b400ee4a7a23 */ /* 0x104fee0000010860 */
[-C--:B------:R-:W-:Y:S01]  /*19ac0*/  HMMA.16816.F32.BF16 R60, R80, R90.reuse, R60 ;  /* 0x0000005a503c723c */ /* 0x080fe2000004183c */
[----:B------:R1:W2:Y:S07]  /*19ad0*/  MUFU.EX2 R85, R74 ;  /* 0x0000004a00557308 */ /* 0x0002ae0000000800 */
[----:B------:R-:W-:Y:S01]  /*19ae0*/  HMMA.16816.F32.BF16 R64, R76, R90, R64 ;  /* 0x0000005a4c40723c */ /* 0x000fe20000041840 */
[----:B------:R-:W3:Y:S04]  /*19af0*/  LDL.LU R77, [R1+0x14] ;  /* 0x00001400014d7983 */ /* 0x000ee80000300800 */
[----:B------:R-:W4:Y:S03]  /*19b00*/  LDL.LU R76, [R1+0x18] ;  /* 0x00001800014c7983 */ /* 0x000f260000300800 */
[-C--:B------:R-:W-:Y:S07]  /*19b10*/  HMMA.16816.F32.BF16 R104, R164, R116.reuse, R4 ;  /* 0x00000074a468723c */ /* 0x080fee0000041804 */
[----:B------:R-:W-:Y:S02]  /*19b20*/  FADD.FTZ R4, R150, R69 ;  /* 0x0000004596047221 */ /* 0x000fe40000010000 */
[--C-:B-1----:R-:W-:Y:S03]  /*19b30*/  FFMA.FTZ R74, R239, c[0x0][0x2d0], -R96.reuse ;  /* 0x0000b400ef4a7a23 */ /* 0x102fe60000010860 */
[----:B------:R-:W-:Y:S01]  /*19b40*/  FFMA.FTZ R96, R240, c[0x0][0x2d0], -R96 ;  /* 0x0000b400f0607a23 */ /* 0x000fe20000010860 */
[----:B------:R1:W-:Y:S01]  /*19b50*/  MUFU.EX2 R86, R74 ;  /* 0x0000004a00567308 */ /* 0x0003e20000000800 */
[----:B------:R-:W-:Y:S01]  /*19b60*/  FADD.FTZ R4, R123, R4 ;  /* 0x000000047b047221 */ /* 0x000fe20000010000 */
[----:B--2---:R-:W-:Y:S03]  /*19b70*/  F2FP.BF16.PACK_AB R160, R85, R168 ;  /* 0x000000a855a0723e */ /* 0x004fe600000010ff */
[----:B------:R-:W-:Y:S05]  /*19b80*/  FADD.FTZ R4, R207, R4 ;  /* 0x00000004cf047221 */ /* 0x000fea0000010000 */
[----:B------:R-:W2:Y:S01]  /*19b90*/  MUFU.EX2 R96, R96 ;  /* 0x0000006000607308 */ /* 0x000ea20000000800 */
[--C-:B-1----:R-:W-:Y:S09]  /*19ba0*/  FFMA.FTZ R74, R193, c[0x0][0x2d0], -R97.reuse ;  /* 0x0000b400c14a7a23 */ /* 0x102ff20000010861 */
[----:B------:R1:W-:Y:S01]  /*19bb0*/  MUFU.EX2 R75, R74 ;  /* 0x0000004a004b7308 */ /* 0x0003e20000000800 */
[----:B--2---:R-:W-:Y:S01]  /*19bc0*/  F2FP.BF16.PACK_AB R162, R96, R86 ;  /* 0x0000005660a2723e */ /* 0x004fe200000010ff */
[--C-:B-1----:R-:W-:Y:S08]  /*19bd0*/  FFMA.FTZ R74, R195, c[0x0][0x2d0], -R97.reuse ;  /* 0x0000b400c34a7a23 */ /* 0x102ff00000010861 */
[----:B------:R1:W2:Y:S02]  /*19be0*/  MUFU.EX2 R84, R74 ;  /* 0x0000004a00547308 */ /* 0x0002a40000000800 */
[--C-:B-1----:R-:W-:Y:S01]  /*19bf0*/  FFMA.FTZ R74, R197, c[0x0][0x2d0], -R97.reuse ;  /* 0x0000b400c54a7a23 */ /* 0x102fe20000010861 */
[----:B--2---:R-:W-:Y:S01]  /*19c00*/  F2FP.BF16.PACK_AB R161, R84, R75 ;  /* 0x0000004b54a1723e */ /* 0x004fe200000010ff */
[----:B------:R-:W-:Y:S02]  /*19c10*/  FFMA.FTZ R97, R73, c[0x0][0x2d0], -R97 ;  /* 0x0000b40049617a23 */ /* 0x000fe40000010861 */
[----:B------:R-:W2:Y:S04]  /*19c20*/  LDL.LU R73, [R1+0x1c] ;  /* 0x00001c0001497983 */ /* 0x000ea80000300800 */
[----:B------:R-:W-:Y:S10]  /*19c30*/  MUFU.EX2 R74, R74 ;  /* 0x0000004a004a7308 */ /* 0x000ff40000000800 */
[----:B------:R-:W1:Y:S02]  /*19c40*/  MUFU.EX2 R97, R97 ;  /* 0x0000006100617308 */ /* 0x000e640000000800 */
[----:B-1----:R-:W-:Y:S07]  /*19c50*/  F2FP.BF16.PACK_AB R163, R97, R74 ;  /* 0x0000004a61a3723e */ /* 0x002fee00000010ff */
[C---:B------:R-:W-:Y:S08]  /*19c60*/  HMMA.16816.F32.BF16 R108, R160.reuse, R116, R8 ;  /* 0x00000074a06c723c */ /* 0x040ff00000041808 */
[-C--:B------:R-:W-:Y:S08]  /*19c70*/  HMMA.16816.F32.BF16 R112, R160, R118.reuse, R12 ;  /* 0x00000076a070723c */ /* 0x080ff0000004180c */
[C---:B------:R-:W-:Y:S01]  /*19c80*/  HMMA.16816.F32.BF16 R116, R164.reuse, R118, R16 ;  /* 0x00000076a474723c */ /* 0x040fe20000041810 */
[----:B---3--:R-:W-:Y:S03]  /*19c90*/  FFMA.FTZ R68, R68, R77, R232 ;  /* 0x0000004d44447223 */ /* 0x008fe600000100e8 */
[----:B------:R-:W-:Y:S01]  /*19ca0*/  IMAD.MOV.U32 R232, RZ, RZ, R236 ;  /* 0x000000ffffe87224 */ /* 0x000fe200078e00ec */
[----:B------:R-:W-:Y:S01]  /*19cb0*/  MOV R236, R151 ;  /* 0x0000009700ec7202 */ /* 0x000fe20000000f00 */
[----:B----4-:R-:W-:Y:S01]  /*19cc0*/  FFMA.FTZ R2, R2, R76, R231 ;  /* 0x0000004c02027223 */ /* 0x010fe200000100e7 */
[----:B------:R-:W-:Y:S01]  /*19cd0*/  MOV R231, R234 ;  /* 0x000000ea00e77202 */ /* 0x000fe20000000f00 */
[----:B------:R-:W-:Y:S04]  /*19ce0*/  FADD.FTZ R6, R149, R68 ;  /* 0x0000004495067221 */ /* 0x000fe80000010000 */
[----:B------:R-:W-:Y:S02]  /*19cf0*/  IMAD.MOV.U32 R234, RZ, RZ, R148 ;  /* 0x000000ffffea7224 */ /* 0x000fe400078e0094 */
[----:B------:R-:W-:Y:S01]  /*19d00*/  FADD.FTZ R2, R205, R2 ;  /* 0x00000002cd027221 */ /* 0x000fe20000010000 */
[----:B------:R-:W1:Y:S01]  /*19d10*/  LDSM.16.MT88.4 R148, [R210+0x2900] ;  /* 0x00290000d294783b */ /* 0x000e620000004200 */
[----:B------:R-:W-:Y:S01]  /*19d20*/  FADD.FTZ R6, R122, R6 ;  /* 0x000000067a067221 */ /* 0x000fe20000010000 */
[----:B------:R-:W-:Y:S01]  /*19d30*/  MOV R205, R204 ;  /* 0x000000cc00cd7202 */ /* 0x000fe20000000f00 */
[----:B------:R-:W-:Y:S01]  /*19d40*/  FADD.FTZ R5, R121, R2 ;  /* 0x0000000279057221 */ /* 0x000fe20000010000 */
[----:B------:R-:W-:Y:S01]  /*19d50*/  MOV R204, R226 ;  /* 0x000000e200cc7202 */ /* 0x000fe20000000f00 */
[----:B------:R-:W-:Y:S01]  /*19d60*/  IMAD.MOV.U32 R226, RZ, RZ, R185 ;  /* 0x000000ffffe27224 */ /* 0x000fe200078e00b9 */
[----:B------:R-:W-:Y:S01]  /*19d70*/  MOV R185, R203 ;  /* 0x000000cb00b97202 */ /* 0x000fe20000000f00 */
[----:B------:R-:W-:Y:S01]  /*19d80*/  FADD.FTZ R2, R206, R6 ;  /* 0x00000006ce027221 */ /* 0x000fe20000010000 */
[----:B------:R-:W-:Y:S01]  /*19d90*/  MOV R203, R191 ;  /* 0x000000bf00cb7202 */ /* 0x000fe20000000f00 */
[----:B------:R-:W-:Y:S02]  /*19da0*/  FADD.FTZ R6, R126, R4 ;  /* 0x000000047e067221 */ /* 0x000fe40000010000 */
[----:B------:R-:W-:Y:S02]  /*19db0*/  IMAD.MOV.U32 R191, RZ, RZ, R120 ;  /* 0x000000ffffbf7224 */ /* 0x000fe400078e0078 */
[-C--:B------:R-:W-:Y:S01]  /*19dc0*/  HMMA.16816.F32.BF16 R120, R164, R132.reuse, R20 ;  /* 0x00000084a478723c */ /* 0x080fe20000041814 */
[----:B--2---:R-:W-:Y:S02]  /*19dd0*/  FFMA.FTZ R8, R0, R73, R200 ;  /* 0x0000004900087223 */ /* 0x004fe400000100c8 */
[----:B------:R-:W-:Y:S02]  /*19de0*/  FADD.FTZ R0, R202, R5 ;  /* 0x00000005ca007221 */ /* 0x000fe40000010000 */
[----:B------:R-:W-:Y:S02]  /*19df0*/  FADD.FTZ R8, R127, R8 ;  /* 0x000000087f087221 */ /* 0x000fe40000010000 */
[----:B------:R-:W-:Y:S02]  /*19e00*/  FADD.FTZ R5, R125, R2 ;  /* 0x000000027d057221 */ /* 0x000fe40000010000 */
[----:B------:R-:W-:Y:S03]  /*19e10*/  FADD.FTZ R7, R124, R0 ;  /* 0x000000007c077221 */ /* 0x000fe60000010000 */
[----:B------:R-:W-:Y:S01]  /*19e20*/  FADD.FTZ R4, R232, R8 ;  /* 0x00000008e8047221 */ /* 0x000fe20000010000 */
[C---:B------:R-:W-:Y:S01]  /*19e30*/  HMMA.16816.F32.BF16 R124, R160.reuse, R132, R24 ;  /* 0x00000084a07c723c */ /* 0x040fe20000041818 */
[----:B------:R-:W-:Y:S02]  /*19e40*/  FADD.FTZ R2, R231, R6 ;  /* 0x00000006e7027221 */ /* 0x000fe40000010000 */
[----:B------:R-:W-:Y:S02]  /*19e50*/  FADD.FTZ R0, R236, R5 ;  /* 0x00000005ec007221 */ /* 0x000fe40000010000 */
[----:B------:R-:W-:Y:S02]  /*19e60*/  FADD.FTZ R7, R128, R7 ;  /* 0x0000000780077221 */ /* 0x000fe40000010000 */
[----:B------:R-:W-:Y:S02]  /*19e70*/  FADD.FTZ R4, R131, R4 ;  /* 0x0000000483047221 */ /* 0x000fe40000010000 */
[----:B------:R-:W-:Y:S03]  /*19e80*/  FADD.FTZ R6, R130, R2 ;  /* 0x0000000282067221 */ /* 0x000fe60000010000 */
[----:B------:R-:W-:Y:S02]  /*19e90*/  FADD.FTZ R5, R129, R0 ;  /* 0x0000000081057221 */ /* 0x000fe40000010000 */
[----:B------:R-:W-:Y:S01]  /*19ea0*/  FADD.FTZ R2, R234, R7 ;  /* 0x00000007ea027221 */ /* 0x000fe20000010000 */
[-C--:B------:R-:W-:Y:S01]  /*19eb0*/  HMMA.16816.F32.BF16 R128, R160, R134.reuse, R28 ;  /* 0x00000086a080723c */ /* 0x080fe2000004181c */
[----:B------:R-:W-:Y:S01]  /*19ec0*/  FADD.FTZ R4, R103, R4 ;  /* 0x0000000467047221 */ /* 0x000fe20000010000 */
[----:B------:R-:W-:Y:S01]  /*19ed0*/  MOV R103, R3 ;  /* 0x0000000300677202 */ /* 0x000fe20000000f00 */
[----:B------:R-:W-:Y:S02]  /*19ee0*/  FADD.FTZ R0, R205, R6 ;  /* 0x00000006cd007221 */ /* 0x000fe40000010000 */
[----:B------:R-:W-:Y:S02]  /*19ef0*/  FADD.FTZ R10, R204, R5 ;  /* 0x00000005cc0a7221 */ /* 0x000fe40000010000 */
[----:B------:R-:W-:Y:S01]  /*19f00*/  FADD.FTZ R11, R185, R4 ;  /* 0x00000004b90b7221 */ /* 0x000fe20000010000 */
[C---:B------:R-:W-:Y:S01]  /*19f10*/  HMMA.16816.F32.BF16 R132, R164.reuse, R134, R32 ;  /* 0x00000086a484723c */ /* 0x040fe20000041820 */
[----:B------:R-:W-:Y:S01]  /*19f20*/  FADD.FTZ R8, R226, R2 ;  /* 0x00000002e2087221 */ /* 0x000fe20000010000 */
[----:B------:R-:W2:Y:S02]  /*19f30*/  LDSM.16.MT88.4 R4, [R211+0x2900] ;  /* 0x00290000d304783b */ /* 0x000ea40000004200 */
[----:B------:R-:W-:Y:S02]  /*19f40*/  FADD.FTZ R9, R203, R0 ;  /* 0x00000000cb097221 */ /* 0x000fe40000010000 */
[----:B------:R-:W-:Y:S02]  /*19f50*/  FADD.FTZ R2, R139, R10 ;  /* 0x0000000a8b027221 */ /* 0x000fe40000010000 */
[----:B------:R-:W-:Y:S04]  /*19f60*/  FADD.FTZ R0, R137, R8 ;  /* 0x0000000889007221 */ /* 0x000fe80000010000 */
[----:B------:R-:W-:Y:S02]  /*19f70*/  FADD.FTZ R8, R191, R11 ;  /* 0x0000000bbf087221 */ /* 0x000fe40000010000 */
[----:B------:R-:W-:Y:S02]  /*19f80*/  FADD.FTZ R9, R249, R9 ;  /* 0x00000009f9097221 */ /* 0x000fe40000010000 */
[----:B------:R-:W-:Y:S02]  /*19f90*/  FADD.FTZ R2, R138, R2 ;  /* 0x000000028a027221 */ /* 0x000fe40000010000 */
[----:B------:R-:W-:Y:S02]  /*19fa0*/  FADD.FTZ R0, R136, R0 ;  /* 0x0000000088007221 */ /* 0x000fe40000010000 */
[----:B------:R-:W-:Y:S01]  /*19fb0*/  FADD.FTZ R12, R189, R8 ;  /* 0x00000008bd0c7221 */ /* 0x000fe20000010000 */
[-C--:B-1----:R-:W-:Y:S01]  /*19fc0*/  HMMA.16816.F32.BF16 R136, R164, R148.reuse, R36 ;  /* 0x00000094a488723c */ /* 0x082fe20000041824 */
[----:B------:R-:W-:Y:S02]  /*19fd0*/  FADD.FTZ R8, R248, R9 ;  /* 0x00000009f8087221 */ /* 0x000fe40000010000 */
[----:B------:R-:W-:Y:S02]  /*19fe0*/  FADD.FTZ R2, R244, R2 ;  /* 0x00000002f4027221 */ /* 0x000fe40000010000 */
[----:B------:R-:W-:Y:S02]  /*19ff0*/  FADD.FTZ R0, R142, R0 ;  /* 0x000000008e007221 */ /* 0x000fe40000010000 */
[----:B------:R-:W-:Y:S02]  /*1a000*/  FADD.FTZ R12, R140, R12 ;  /* 0x0000000c8c0c7221 */ /* 0x000fe40000010000 */
[----:B------:R-:W-:Y:S03]  /*1a010*/  FADD.FTZ R10, R246, R8 ;  /* 0x00000008f60a7221 */ /* 0x000fe60000010000 */
[----:B------:R-:W-:Y:S02]  /*1a020*/  FADD.FTZ R9, R143, R2 ;  /* 0x000000028f097221 */ /* 0x000fe40000010000 */
[----:B------:R-:W-:Y:S02]  /*1a030*/  FADD.FTZ R11, R141, R0 ;  /* 0x000000008d0b7221 */ /* 0x000fe40000010000 */
        /* <DEDUP_REMOVED lines=10> */
[----:B------:R-:W-:Y:S02]  /*1a0e0*/  FADD.FTZ R8, R230, R8 ;  /* 0x00000008e6087221 */ /* 0x000fe40000010000 */
[----:B------:R-:W-:Y:S02]  /*1a0f0*/  FADD.FTZ R0, R228, R10 ;  /* 0x0000000ae4007221 */ /* 0x000fe40000010000 */
[----:B------:R-:W-:Y:S02]  /*1a100*/  FADD.FTZ R9, R190, R9 ;  /* 0x00000009be097221 */ /* 0x000fe40000010000 */
[----:B------:R-:W-:Y:S01]  /*1a110*/  FADD.FTZ R11, R186, R2 ;  /* 0x00000002ba0b7221 */ /* 0x000fe20000010000 */
[C---:B------:R-:W-:Y:S01]  /*1a120*/  HMMA.16816.F32.BF16 R148, R164.reuse, R150, R48 ;  /* 0x00000096a494723c */ /* 0x040fe20000041830 */
[----:B------:R-:W-:Y:S03]  /*1a130*/  FADD.FTZ R8, R182, R8 ;  /* 0x00000008b6087221 */ /* 0x000fe60000010000 */
        /* <DEDUP_REMOVED lines=9> */
[-C--:B--2---:R-:W-:Y:S01]  /*1a1d0*/  HMMA.16816.F32.BF16 R152, R164, R4.reuse, R52 ;  /* 0x00000004a498723c */ /* 0x084fe20000041834 */
[----:B------:R-:W-:Y:S02]  /*1a1e0*/  FADD.FTZ R0, R159, R11 ;  /* 0x0000000b9f007221 */ /* 0x000fe40000010000 */
[----:B------:R-:W-:Y:S02]  /*1a1f0*/  FADD.FTZ R10, R156, R9 ;  /* 0x000000099c0a7221 */ /* 0x000fe40000010000 */
[----:B------:R-:W-:Y:S02]  /*1a200*/  FADD.FTZ R11, R158, R2 ;  /* 0x000000029e0b7221 */ /* 0x000fe40000010000 */
[----:B------:R-:W-:Y:S02]  /*1a210*/  FADD.FTZ R9, R157, R0 ;  /* 0x000000009d097221 */ /* 0x000fe40000010000 */
[----:B------:R-:W-:Y:S01]  /*1a220*/  FADD.FTZ R8, R102, R8 ;  /* 0x0000000866087221 */ /* 0x000fe20000010000 */
[C---:B------:R-:W-:Y:S02]  /*1a230*/  HMMA.16816.F32.BF16 R156, R160.reuse, R4, R56 ;  /* 0x00000004a09c723c */ /* 0x040fe40000041838 */
[----:B------:R-:W-:Y:S01]  /*1a240*/  FADD.FTZ R2, R178, R10 ;  /* 0x0000000ab2027221 */ /* 0x000fe20000010000 */
[----:B------:R-:W-:Y:S01]  /*1a250*/  MOV R102, R70 ;  /* 0x0000004600667202 */ /* 0x000fe20000000f00 */
[----:B------:R-:W-:Y:S01]  /*1a260*/  FADD.FTZ R8, R101, R8 ;  /* 0x0000000865087221 */ /* 0x000fe20000010000 */
[----:B------:R-:W-:Y:S01]  /*1a270*/  MOV R101, R71 ;  /* 0x0000004700657202 */ /* 0x000fe20000000f00 */
[----:B------:R-:W-:Y:S02]  /*1a280*/  FADD.FTZ R0, R180, R11 ;  /* 0x0000000bb4007221 */ /* 0x000fe40000010000 */
[----:B------:R-:W-:Y:S01]  /*1a290*/  FADD.FTZ R4, R100, R8 ;  /* 0x0000000864047221 */ /* 0x000fe20000010000 */
[-C--:B------:R-:W-:Y:S03]  /*1a2a0*/  HMMA.16816.F32.BF16 R160, R160, R6.reuse, R60 ;  /* 0x00000006a0a0723c */ /* 0x080fe6000004183c */
[----:B------:R-:W-:Y:S02]  /*1a2b0*/  FADD.FTZ R8, R179, R9 ;  /* 0x00000009b3087221 */ /* 0x000fe40000010000 */
[----:B------:R-:W-:Y:S02]  /*1a2c0*/  FADD.FTZ R9, R177, R2 ;  /* 0x00000002b1097221 */ /* 0x000fe40000010000 */
[----:B------:R-:W-:Y:S01]  /*1a2d0*/  FADD.FTZ R4, R99, R4 ;  /* 0x0000000463047221 */ /* 0x000fe20000010000 */
[----:B------:R-:W-:Y:S01]  /*1a2e0*/  HMMA.16816.F32.BF16 R164, R164, R6, R64 ;  /* 0x00000006a4a4723c */ /* 0x000fe20000041840 */
        /* <DEDUP_REMOVED lines=18> */
[----:B------:R-:W-:Y:S01]  /*1a410*/  IMAD.MOV.U32 R100, RZ, RZ, R72 ;  /* 0x000000ffff647224 */ /* 0x000fe200078e0048 */
[----:B------:R2:W-:Y:S01]  /*1a420*/  STL [R1+0x18], R4 ;  /* 0x0000180401007387 */ /* 0x0005e20000100800 */
[----:B------:R-:W-:Y:S05]  /*1a430*/  FADD.FTZ R2, R97, R2 ;  /* 0x0000000261027221 */ /* 0x000fea0000010000 */
[----:B------:R2:W-:Y:S01]  /*1a440*/  STL [R1+0x1c], R2 ;  /* 0x00001c0201007387 */ /* 0x0005e20000100800 */
[----:B-1----:R-:W-:Y:S04]  /*1a450*/  IADD3 R0, R225, -0x1, RZ ;  /* 0xffffffffe1007810 */ /* 0x002fe80007ffe0ff */
[----:B------:R-:W-:Y:S01]  /*1a460*/  MOV R225, R0 ;  /* 0x0000000000e17202 */ /* 0x000fe20000000f00 */
[----:B------:R-:W-:-:S05]  /*1a470*/  @P0 BRA `(.L_x_521) ;  /* 0xffff993000000947 */ /* 0x000fca000383ffff */
.L_x_504:
[----:B------:R-:W3:Y:S04]  /*1a480*/  LDL.LU R0, [R1+0x10] ;  /* 0x0000100001007983 */ /* 0x000ee80000300800 */
[----:B-12---:R-:W2:Y:S04]  /*1a490*/  LDL.LU R4, [R1+0x14] ;  /* 0x0000140001047983 */ /* 0x006ea80000300800 */
[----:B------:R-:W4:Y:S04]  /*1a4a0*/  LDL.LU R8, [R1+0x18] ;  /* 0x0000180001087983 */ /* 0x000f280000300800 */
[----:B------:R-:W4:Y:S01]  /*1a4b0*/  LDL.LU R2, [R1+0x1c] ;  /* 0x00001c0001027983 */ /* 0x000f220000300800 */
[----:B------:R-:W-:-:S02]  /*1a4c0*/  MOV R20, 0xff800000 ;  /* 0xff80000000147802 */ /* 0x000fc40000000f00 */
[----:B------:R-:W-:Y:S02]  /*1a4d0*/  MOV R21, 0xff800000 ;  /* 0xff80000000157802 */ /* 0x000fe40000000f00 */
[----:B------:R-:W-:Y:S02]  /*1a4e0*/  MOV R22, 0xff800000 ;  /* 0xff80000000167802 */ /* 0x000fe40000000f00 */
[----:B------:R-:W-:Y:S02]  /*1a4f0*/  MOV R23, 0xff800000 ;  /* 0xff80000000177802 */ /* 0x000fe40000000f00 */
[----:B------:R-:W-:Y:S01]  /*1a500*/  PLOP3.LUT P4, PT, PT, PT, PT, 0x8, 0x0 ;  /* 0x000000000000781c */ /* 0x000fe20003f8e170 */
[----:B---3--:R-:W1:Y:S04]  /*1a510*/  SHFL.BFLY PT, R5, R0, 0x2, 0x1f ;  /* 0x0c401f0000057f89 */ /* 0x008e6800000e0000 */
[----:B--2---:R-:W2:Y:S04]  /*1a520*/  SHFL.BFLY PT, R9, R4, 0x2, 0x1f ;  /* 0x0c401f0004097f89 */ /* 0x004ea800000e0000 */
        /* <DEDUP_REMOVED lines=19> */
[----:B------:R-:W-:-:S05]  /*1a660*/  FSETP.NE.FTZ.AND P1, PT, R7, RZ, PT ;  /* 0x000000ff0700720b */ /* 0x000fca0003f35000 */
[----:B------:R-:W1:Y:S01]  /*1a670*/  @P3 MUFU.RCP R0, R5 ;  /* 0x0000000500003308 */ /* 0x000e620000001000 */
[----:B------:R-:W-:-:S07]  /*1a680*/  FSETP.NE.FTZ.AND P0, PT, R6, RZ, PT ;  /* 0x000000ff0600720b */ /* 0x000fce0003f15000 */
[----:B------:R-:W-:Y:S06]  /*1a690*/  @P2 MUFU.RCP R4, R9 ;  /* 0x0000000900042308 */ /* 0x000fec0000001000 */
[----:B------:R-:W-:Y:S01]  /*1a6a0*/  @P0 MOV R8, 0x3f317218 ;  /* 0x3f31721800080802 */ /* 0x000fe20000000f00 */
[C---:B-1----:R-:W-:Y:S01]  /*1a6b0*/  FMUL.FTZ R104, R0.reuse, R104 ;  /* 0x0000006800687220 */ /* 0x042fe20000410000 */
[----:B------:R-:W1:Y:S01]  /*1a6c0*/  @P1 MUFU.RCP R2, R7 ;  /* 0x0000000700021308 */ /* 0x000e620000001000 */
        /* <DEDUP_REMOVED lines=12> */
[C---:B------:R-:W-:Y:S02]  /*1a790*/  FMUL.FTZ R149, R0.reuse, R149 ;  /* 0x0000009500957220 */ /* 0x040fe40000410000 */
[C---:B------:R-:W-:Y:S01]  /*1a7a0*/  FMUL.FTZ R152, R0.reuse, R152 ;  /* 0x0000009800987220 */ /* 0x040fe20000410000 */
[----:B------:R-:W-:Y:S01]  /*1a7b0*/  @P1 MUFU.LG2 R7, R7 ;  /* 0x0000000700071308 */ /* 0x000fe20000000c00 */
[C---:B------:R-:W-:Y:S02]  /*1a7c0*/  FMUL.FTZ R153, R0.reuse, R153 ;  /* 0x0000009900997220 */ /* 0x040fe40000410000 */
[C---:B------:R-:W-:Y:S02]  /*1a7d0*/  FMUL.FTZ R164, R0.reuse, R164 ;  /* 0x000000a400a47220 */ /* 0x040fe40000410000 */
[----:B------:R-:W-:Y:S01]  /*1a7e0*/  FMUL.FTZ R165, R0, R165 ;  /* 0x000000a500a57220 */ /* 0x000fe20000410000 */
[----:B------:R-:W-:Y:S01]  /*1a7f0*/  MOV R0, RZ ;  /* 0x000000ff00007202 */ /* 0x000fe20000000f00 */
[----:B-1----:R-:W-:-:S02]  /*1a800*/  FMUL.FTZ R108, R2, R108 ;  /* 0x0000006c026c7220 */ /* 0x002fc40000410000 */
[C---:B------:R-:W-:Y:S02]  /*1a810*/  FMUL.FTZ R109, R2.reuse, R109 ;  /* 0x0000006d026d7220 */ /* 0x040fe40000410000 */
[C---:B------:R-:W-:Y:S01]  /*1a820*/  FMUL.FTZ R112, R2.reuse, R112 ;  /* 0x0000007002707220 */ /* 0x040fe20000410000 */
[----:B------:R-:W1:Y:S01]  /*1a830*/  @P0 MUFU.RCP R0, R6 ;  /* 0x0000000600000308 */ /* 0x000e620000001000 */
[C---:B------:R-:W-:Y:S02]  /*1a840*/  FMUL.FTZ R113, R2.reuse, R113 ;  /* 0x0000007102717220 */ /* 0x040fe40000410000 */
[C---:B------:R-:W-:Y:S02]  /*1a850*/  FMUL.FTZ R124, R2.reuse, R124 ;  /* 0x0000007c027c7220 */ /* 0x040fe40000410000 */
[C---:B------:R-:W-:Y:S02]  /*1a860*/  FMUL.FTZ R125, R2.reuse, R125 ;  /* 0x0000007d027d7220 */ /* 0x040fe40000410000 */
[C---:B------:R-:W-:Y:S01]  /*1a870*/  FMUL.FTZ R128, R2.reuse, R128 ;  /* 0x0000008002807220 */ /* 0x040fe20000410000 */
[----:B------:R-:W2:Y:S01]  /*1a880*/  @P0 MUFU.LG2 R6, R6 ;  /* 0x0000000600060308 */ /* 0x000ea20000000c00 */
        /* <DEDUP_REMOVED lines=8> */
[----:B------:R-:W-:Y:S01]  /*1a910*/  FMUL.FTZ R161, R2, R161 ;  /* 0x000000a102a17220 */ /* 0x000fe20000410000 */
[----:B------:R-:W-:Y:S01]  /*1a920*/  @P2 MOV R2, 0x3f317218 ;  /* 0x3f31721800022802 */ /* 0x000fe20000000f00 */
        /* <DEDUP_REMOVED lines=34> */
[----:B------:R-:W-:Y:S02]  /*1ab50*/  @P2 FMUL.FTZ R5, R2, c[0x0][0x2d0] ;  /* 0x0000b40002052a20 */ /* 0x000fe40000410000 */
[----:B------:R-:W-:Y:S02]  /*1ab60*/  @P3 FMUL.FTZ R10, R4, c[0x0][0x2d0] ;  /* 0x0000b400040a3a20 */ /* 0x000fe40000410000 */
[----:B------:R-:W-:-:S02]  /*1ab70*/  @P1 FMUL.FTZ R2, R0, c[0x0][0x2d0] ;  /* 0x0000b40000021a20 */ /* 0x000fc40000410000 */
[----:B------:R-:W-:Y:S02]  /*1ab80*/  @P3 FMUL.FTZ R11, R11, 0.69314718246459960938 ;  /* 0x3f3172180b0b3820 */ /* 0x000fe40000410000 */
[----:B------:R-:W-:Y:S02]  /*1ab90*/  @P2 FMUL.FTZ R9, R9, 0.69314718246459960938 ;  /* 0x3f31721809092820 */ /* 0x000fe40000410000 */
[----:B------:R-:W-:Y:S02]  /*1aba0*/  @P1 FMUL.FTZ R7, R7, 0.69314718246459960938 ;  /* 0x3f31721807071820 */ /* 0x000fe40000410000 */
[----:B--2---:R-:W-:Y:S02]  /*1abb0*/  @P0 FMUL.FTZ R4, R6, 0.69314718246459960938 ;  /* 0x3f31721806040820 */ /* 0x004fe40000410000 */
[----:B------:R-:W-:Y:S02]  /*1abc0*/  @P0 FMUL.FTZ R0, R8, c[0x0][0x2d0] ;  /* 0x0000b40008000a20 */ /* 0x000fe40000410000 */
[----:B------:R-:W-:-:S02]  /*1abd0*/  @P3 FFMA.FTZ R20, R10, R72, R11 ;  /* 0x000000480a143223 */ /* 0x000fc4000001000b */
[----:B------:R-:W-:Y:S02]  /*1abe0*/  @P2 FFMA.FTZ R21, R5, R71, R9 ;  /* 0x0000004705152223 */ /* 0x000fe40000010009 */
[----:B------:R-:W-:Y:S02]  /*1abf0*/  @P1 FFMA.FTZ R22, R2, R70, R7 ;  /* 0x0000004602161223 */ /* 0x000fe40000010007 */
[----:B------:R-:W-:Y:S02]  /*1ac00*/  @P0 FFMA.FTZ R23, R0, R3, R4 ;  /* 0x0000000300170223 */ /* 0x000fe40000010004 */
.L_x_446:
[----:B-1----:R-:W-:Y:S05]  /*1ac10*/  @P4 BRA `(.L_x_522) ;  /* 0x0000149000004947 */ /* 0x002fea0003800000 */
[----:B------:R-:W1:Y:S01]  /*1ac20*/  S2R R16, SR_TID.X ;  /* 0x0000000000107919 */ /* 0x000e620000002100 */
[----:B------:R-:W-:Y:S01]  /*1ac30*/  ULDC.64 UR4, c[0x0][0x4d0] ;  /* 0x0001340000047ab9 */ /* 0x000fe20000000a00 */
[----:B------:R-:W-:Y:S01]  /*1ac40*/  IMAD R4, RZ, RZ, -UR11 ;  /* 0x8000000bff047e24 */ /* 0x000fe2000f8e02ff */
[----:B------:R-:W-:Y:S01]  /*1ac50*/  UIMAD.WIDE.U32 UR8, UR11, UR4, URZ ;  /* 0x000000040b0872a5 */ /* 0x000fe2000f8e003f */
[----:B------:R-:W2:Y:S01]  /*1ac60*/  S2R R12, SR_CTAID.Y ;  /* 0x00000000000c7919 */ /* 0x000ea20000002600 */
[----:B------:R-:W-:Y:S01]  /*1ac70*/  USHF.R.S32.HI UR6, URZ, 0x1f, UR11 ;  /* 0x0000001f3f067899 */ /* 0x000fe2000801140b */
[----:B------:R-:W-:Y:S01]  /*1ac80*/  MOV R24, c[0x0][0x4e8] ;  /* 0x00013a0000187a02 */ /* 0x000fe20000000f00 */
[----:B------:R-:W-:Y:S01]  /*1ac90*/  BSSY B0, `(.L_x_523) ;  /* 0x00000ab000007945 */ /* 0x000fe20003800000 */
[----:B------:R-:W3:Y:S01]  /*1aca0*/  S2R R9, SR_CTAID.Z ;  /* 0x0000000000097919 */ /* 0x000ee20000002700 */
[----:B------:R-:W-:Y:S01]  /*1acb0*/  IMAD.U32 R3, RZ, RZ, UR9 ;  /* 0x00000009ff037e24 */ /* 0x000fe2000f8e00ff */
[----:B------:R-:W-:Y:S01]  /*1acc0*/  UIMAD UR7, UR6, UR4, URZ ;  /* 0x00000004060772a4 */ /* 0x000fe2000f8e023f */
[----:B------:R-:W-:Y:S01]  /*1acd0*/  IMAD.U32 R2, RZ, RZ, UR8 ;  /* 0x00000008ff027e24 */ /* 0x000fe2000f8e00ff */
[----:B------:R-:W4:Y:S04]  /*1ace0*/  S2R R15, SR_CTAID.X ;  /* 0x00000000000f7919 */ /* 0x000f280000002500 */
[----:B------:R-:W-:Y:S01]  /*1acf0*/  BAR.SYNC.DEFER_BLOCKING 0x1, 0x80 ;  /* 0x0042000000007b1d */ /* 0x000fe20000010000 */
[----:B------:R-:W-:Y:S01]  /*1ad00*/  UIMAD UR5, UR11, UR5, UR7 ;  /* 0x000000050b0572a4 */ /* 0x000fe2000f8e0207 */
[C---:B------:R-:W-:Y:S01]  /*1ad10*/  ISETP.NE.AND P0, PT, R24.reuse, 0x1, PT ;  /* 0x000000011800780c */ /* 0x040fe20003f05270 */
[----:B------:R-:W-:-:S02]  /*1ad20*/  IMAD R24, R24, c[0x0][0x388], RZ ;  /* 0x0000e20018187a24 */ /* 0x000fc400078e02ff */
[----:B------:R-:W-:Y:S01]  /*1ad30*/  UIADD3 UR5, UR9, UR5, URZ ;  /* 0x0000000509057290 */ /* 0x000fe2000fffe03f */
[----:B-1----:R-:W-:-:S05]  /*1ad40*/  SHF.R.S32.HI R6, RZ, 0x1f, R16 ;  /* 0x0000001fff067819 */ /* 0x002fca0000011410 */
[----:B------:R-:W-:Y:S01]  /*1ad50*/  IMAD.U32 R5, RZ, RZ, UR5 ;  /* 0x00000005ff057e24 */ /* 0x000fe2000f8e00ff */
[-C--:B------:R-:W-:Y:S01]  /*1ad60*/  LEA.HI R0, R6, R16.reuse, RZ, 0x2 ;  /* 0x0000001006007211 */ /* 0x080fe200078f10ff */
[----:B--2---:R-:W-:Y:S01]  /*1ad70*/  IMAD R12, R4, c[0x0][0x550], R12 ;  /* 0x00015400040c7a24 */ /* 0x004fe200078e020c */
[-C--:B------:R-:W-:Y:S01]  /*1ad80*/  LEA.HI R6, R6, R16.reuse, RZ, 0x5 ;  /* 0x0000001006067211 */ /* 0x080fe200078f28ff */
[----:B------:R-:W-:Y:S01]  /*1ad90*/  IMAD.MOV.U32 R4, RZ, RZ, R2 ;  /* 0x000000ffff047224 */ /* 0x000fe200078e0002 */
[----:B------:R-:W-:Y:S01]  /*1ada0*/  LOP3.LUT R0, R0, 0xfffffffc, RZ, 0xc0, !PT ;  /* 0xfffffffc00007812 */ /* 0x000fe200078ec0ff */
[----:B------:R-:W-:Y:S01]  /*1adb0*/  ULDC.64 UR4, c[0x0][0x438] ;  /* 0x00010e0000047ab9 */ /* 0x000fe20000000a00 */
[----:B------:R-:W-:Y:S01]  /*1adc0*/  LOP3.LUT R7, R6, 0xffffffe0, RZ, 0xc0, !PT ;  /* 0xffffffe006077812 */ /* 0x000fe200078ec0ff */
[----:B------:R-:W-:Y:S01]  /*1add0*/  UIMAD UR6, UR6, UR4, URZ ;  /* 0x00000004060672a4 */ /* 0x000fe2000f8e023f */
[----:B------:R-:W-:Y:S01]  /*1ade0*/  IADD3 R0, -R0, R16, RZ ;  /* 0x0000001000007210 */ /* 0x000fe20007ffe1ff */
[----:B------:R-:W-:Y:S01]  /*1adf0*/  UIMAD.WIDE.U32 UR8, UR11, UR4, URZ ;  /* 0x000000040b0872a5 */ /* 0x000fe2000f8e003f */
[--C-:B------:R-:W-:Y:S01]  /*1ae00*/  SHF.R.S32.HI R8, RZ, 0x5, R6.reuse ;  /* 0x00000005ff087819 */ /* 0x100fe20000011406 */
[----:B------:R-:W-:Y:S01]  /*1ae10*/  IMAD.IADD R16, R16, 0x1, -R7 ;  /* 0x0000000110107824 */ /* 0x000fe200078e0a07 */
[----:B------:R-:W-:Y:S01]  /*1ae20*/  LEA.HI R3, R0, R0, RZ, 0x1 ;  /* 0x0000000000037211 */ /* 0x000fe200078f08ff */
[----:B------:R-:W-:Y:S01]  /*1ae30*/  UIMAD UR4, UR11, UR5, UR6 ;  /* 0x000000050b0472a4 */ /* 0x000fe2000f8e0206 */
[----:B------:R-:W-:Y:S01]  /*1ae40*/  SHF.R.S32.HI R2, RZ, 0x1f, R6 ;  /* 0x0000001fff027819 */ /* 0x000fe20000011406 */
[----:B---3--:R-:W-:Y:S01]  /*1ae50*/  IMAD.WIDE.U32 R4, R9, c[0x0][0x4d8], R4 ;  /* 0x0001360009047a25 */ /* 0x008fe200078e0004 */
[----:B------:R-:W-:Y:S01]  /*1ae60*/  LOP3.LUT R7, R3, 0x1ffffffe, RZ, 0xc0, !PT ;  /* 0x1ffffffe03077812 */ /* 0x000fe200078ec0ff */
[----:B------:R-:W-:Y:S01]  /*1ae70*/  UIADD3 UR4, UR9, UR4, URZ ;  /* 0x0000000409047290 */ /* 0x000fe2000fffe03f */
[----:B------:R-:W-:-:S02]  /*1ae80*/  LEA.HI R2, R2, R8, RZ, 0x2 ;  /* 0x0000000802027211 */ /* 0x000fc400078f10ff */
[----:B------:R-:W-:Y:S01]  /*1ae90*/  IADD3 R7, R0, -R7, RZ ;  /* 0x8000000700077210 */ /* 0x000fe20007ffe0ff */
[----:B------:R-:W-:Y:S01]  /*1aea0*/  IMAD.SHL.U32 R0, R3, 0x20, RZ ;  /* 0x0000002003007824 */ /* 0x000fe200078e00ff */
[----:B------:R-:W-:Y:S02]  /*1aeb0*/  SHF.R.S32.HI R3, RZ, 0x1f, R16 ;  /* 0x0000001fff037819 */ /* 0x000fe40000011410 */
[----:B------:R-:W-:Y:S02]  /*1aec0*/  LOP3.LUT R2, R2, 0xffffffc, RZ, 0xc0, !PT ;  /* 0x0ffffffc02027812 */ /* 0x000fe400078ec0ff */
[----:B------:R-:W-:Y:S01]  /*1aed0*/  LEA.HI R18, R3, R16, RZ, 0x2 ;  /* 0x0000001003127211 */ /* 0x000fe200078f10ff */
[----:B------:R-:W-:Y:S01]  /*1aee0*/  IMAD.U32 R3, RZ, RZ, UR9 ;  /* 0x00000009ff037e24 */ /* 0x000fe2000f8e00ff */
[----:B------:R-:W-:Y:S01]  /*1aef0*/  LOP3.LUT R0, R0, 0xffffffc0, RZ, 0xc0, !PT ;  /* 0xffffffc000007812 */ /* 0x000fe200078ec0ff */
[----:B------:R-:W-:Y:S01]  /*1af00*/  IMAD.IADD R8, R8, 0x1, -R2 ;  /* 0x0000000108087824 */ /* 0x000fe200078e0a02 */
[----:B------:R-:W-:Y:S01]  /*1af10*/  SHF.R.S32.HI R6, RZ, 0x2, R18 ;  /* 0x00000002ff067819 */ /* 0x000fe20000011412 */
[----:B------:R-:W-:Y:S01]  /*1af20*/  IMAD.U32 R2, RZ, RZ, UR8 ;  /* 0x00000008ff027e24 */ /* 0x000fe2000f8e00ff */
[----:B------:R-:W-:Y:S01]  /*1af30*/  SHF.R.S32.HI R10, RZ, 0x1f, R9 ;  /* 0x0000001fff0a7819 */ /* 0x000fe20000011409 */
[----:B------:R-:W-:Y:S01]  /*1af40*/  IMAD R7, R7, 0x8, R0 ;  /* 0x0000000807077824 */ /* 0x000fe200078e0200 */
[----:B------:R-:W-:Y:S01]  /*1af50*/  MOV R3, UR4 ;  /* 0x0000000400037c02 */ /* 0x000fe20008000f00 */
[----:B------:R-:W-:-:S02]  /*1af60*/  IMAD R14, R8, 0x10, R6 ;  /* 0x00000010080e7824 */ /* 0x000fc400078e0206 */
[C---:B------:R-:W-:Y:S02]  /*1af70*/  IMAD R0, R10.reuse, c[0x0][0x4d8], RZ ;  /* 0x000136000a007a24 */ /* 0x040fe400078e02ff */
[----:B------:R-:W-:Y:S01]  /*1af80*/  IMAD R6, R10, c[0x0][0x440], RZ ;  /* 0x000110000a067a24 */ /* 0x000fe200078e02ff */
[----:B------:R-:W-:Y:S01]  /*1af90*/  IADD3 R8, R14, R7, RZ ;  /* 0x000000070e087210 */ /* 0x000fe20007ffe0ff */
[C---:B------:R-:W-:Y:S02]  /*1afa0*/  IMAD R0, R9.reuse, c[0x0][0x4dc], R0 ;  /* 0x0001370009007a24 */ /* 0x040fe400078e0200 */
[----:B------:R-:W-:Y:S02]  /*1afb0*/  IMAD R6, R9, c[0x0][0x444], R6 ;  /* 0x0001110009067a24 */ /* 0x000fe400078e0206 */
[----:B----4-:R-:W-:Y:S02]  /*1afc0*/  IMAD R8, R15, 0x80, R8 ;  /* 0x000000800f087824 */ /* 0x010fe400078e0208 */
[----:B------:R-:W-:-:S04]  /*1afd0*/  IMAD.WIDE.U32 R2, R9, c[0x0][0x440], R2 ;  /* 0x0001100009027a25 */ /* 0x000fc800078e0002 */
[----:B------:R-:W-:-:S04]  /*1afe0*/  @P0 IMAD.HI.U32 R11, R8, c[0x0][0x4ec], RZ ;  /* 0x00013b00080b0a27 */ /* 0x000fc800078e00ff */
[----:B------:R-:W-:Y:S01]  /*1aff0*/  IMAD.IADD R5, R5, 0x1, R0 ;  /* 0x0000000105057824 */ /* 0x000fe200078e0200 */
[----:B------:R-:W-:Y:S01]  /*1b000*/  SHF.R.S32.HI R0, RZ, 0x1f, R12 ;  /* 0x0000001fff007819 */ /* 0x000fe2000001140c */
[----:B------:R-:W-:Y:S01]  /*1b010*/  IMAD.IADD R3, R3, 0x1, R6 ;  /* 0x0000000103037824 */ /* 0x000fe200078e0206 */
[----:B------:R-:W-:Y:S01]  /*1b020*/  MOV R6, R8 ;  /* 0x0000000800067202 */ /* 0x000fe20000000f00 */
[----:B------:R-:W-:Y:S01]  /*1b030*/  @P0 IMAD.HI.U32 R10, R8, c[0x0][0x4ec], RZ ;  /* 0x00013b00080a0a27 */ /* 0x000fe200078e00ff */
[----:B------:R-:W-:-:S03]  /*1b040*/  @P0 SHF.R.U32.HI R6, RZ, c[0x0][0x4f0], R11 ;  /* 0x00013c00ff060a19 */ /* 0x000fc6000001160b */
[----:B------:R-:W-:Y:S01]  /*1b050*/  IMAD.MOV.U32 R7, RZ, RZ, R8 ;  /* 0x000000ffff077224 */ /* 0x000fe200078e0008 */
[----:B------:R-:W-:Y:S01]  /*1b060*/  @P0 SHF.R.U32.HI R7, RZ, c[0x0][0x4f0], R10 ;  /* 0x00013c00ff070a19 */ /* 0x000fe2000001160a */
[C---:B------:R-:W-:Y:S02]  /*1b070*/  IMAD R9, R0.reuse, c[0x0][0x448], RZ ;  /* 0x0001120000097a24 */ /* 0x040fe400078e02ff */
[----:B------:R-:W-:Y:S02]  /*1b080*/  IMAD R0, R0, c[0x0][0x4e0], RZ ;  /* 0x0001380000007a24 */ /* 0x000fe400078e02ff */
[----:B------:R-:W-:Y:S02]  /*1b090*/  IMAD.MOV R10, RZ, RZ, -R6 ;  /* 0x000000ffff0a7224 */ /* 0x000fe400078e0a06 */
        /* <DEDUP_REMOVED lines=11> */
[----:B------:R-:W-:Y:S01]  /*1b150*/  IMAD R10, R7, c[0x0][0x434], R9 ;  /* 0x00010d00070a7a24 */ /* 0x000fe200078e0209 */
[----:B------:R-:W-:Y:S01]  /*1b160*/  IADD3 R3, R3, R11, RZ ;  /* 0x0000000b03037210 */ /* 0x000fe20007ffe0ff */
[----:B------:R-:W-:-:S02]  /*1b170*/  IMAD R9, R6, c[0x0][0x4c8], RZ ;  /* 0x0001320006097a24 */ /* 0x000fc400078e02ff */
[----:B------:R-:W-:Y:S02]  /*1b180*/  IMAD.MOV R6, RZ, RZ, -R7 ;  /* 0x000000ffff067224 */ /* 0x000fe400078e0a07 */
[----:B------:R-:W-:-:S04]  /*1b190*/  IMAD.WIDE.U32 R4, R0, c[0x0][0x4c8], R4 ;  /* 0x0001320000047a25 */ /* 0x000fc800078e0004 */
[----:B------:R-:W-:Y:S02]  /*1b1a0*/  IMAD R0, R0, c[0x0][0x4cc], R9 ;  /* 0x0001330000007a24 */ /* 0x000fe400078e0209 */
[----:B------:R-:W-:Y:S01]  /*1b1b0*/  IMAD R13, R6, c[0x0][0x4e8], R8 ;  /* 0x00013a00060d7a24 */ /* 0x000fe200078e0208 */
[C---:B------:R-:W-:Y:S01]  /*1b1c0*/  LEA R6, P0, R4.reuse, c[0x0][0x4a8], 0x2 ;  /* 0x00012a0004067a11 */ /* 0x040fe200078010ff */
[----:B------:R-:W-:Y:S01]  /*1b1d0*/  IMAD.WIDE.U32 R2, R7, c[0x0][0x430], R2 ;  /* 0x00010c0007027a25 */ /* 0x000fe200078e0002 */
[----:B------:R-:W-:Y:S02]  /*1b1e0*/  IADD3 R0, R5, R0, RZ ;  /* 0x0000000005007210 */ /* 0x000fe40007ffe0ff */
[----:B------:R-:W-:Y:S01]  /*1b1f0*/  SHF.R.S32.HI R7, RZ, 0x1f, R13 ;  /* 0x0000001fff077819 */ /* 0x000fe2000001140d */
[----:B------:R-:W-:Y:S01]  /*1b200*/  IMAD.IADD R3, R3, 0x1, R10 ;  /* 0x0000000103037824 */ /* 0x000fe200078e020a */
[----:B------:R-:W-:Y:S01]  /*1b210*/  LEA.HI.X R0, R4, c[0x0][0x4ac], R0, 0x2, P0 ;  /* 0x00012b0004007a11 */ /* 0x000fe200000f1400 */
[----:B------:R-:W-:Y:S01]  /*1b220*/  IMAD R12, R15, 0x80, R14 ;  /* 0x000000800f0c7824 */ /* 0x000fe200078e020e */
[----:B------:R-:W-:Y:S01]  /*1b230*/  SHFL.IDX PT, R4, R6, RZ, 0x1c1f ;  /* 0x001c1fff06047589 */ /* 0x000fe200000e0000 */
[----:B------:R-:W-:Y:S01]  /*1b240*/  IMAD R7, R7, c[0x0][0x428], RZ ;  /* 0x00010a0007077a24 */ /* 0x000fe200078e02ff */
[----:B------:R-:W-:Y:S01]  /*1b250*/  LOP3.LUT P0, RZ, R16, 0x3, RZ, 0xc0, !PT ;  /* 0x0000000310ff7812 */ /* 0x000fe2000780c0ff */
[----:B------:R-:W-:Y:S01]  /*1b260*/  IMAD.WIDE.U32 R2, R13, c[0x0][0x428], R2 ;  /* 0x00010a000d027a25 */ /* 0x000fe200078e0002 */
[----:B------:R-:W1:Y:S01]  /*1b270*/  SHFL.IDX PT, R5, R0, RZ, 0x1c1f ;  /* 0x001c1fff00057589 */ /* 0x000e6200000e0000 */
[----:B------:R-:W-:-:S02]  /*1b280*/  IADD3 R14, R12, 0x40, RZ ;  /* 0x000000400c0e7810 */ /* 0x000fc40007ffe0ff */
[----:B------:R-:W-:Y:S01]  /*1b290*/  IMAD R15, R13, c[0x0][0x42c], R7 ;  /* 0x00010b000d0f7a24 */ /* 0x000fe200078e0207 */
[----:B------:R-:W-:Y:S01]  /*1b2a0*/  SHFL.IDX PT, R10, R6, 0x1, 0x1c1f ;  /* 0x003c1f00060a7f89 */ /* 0x000fe200000e0000 */
[C---:B------:R-:W-:Y:S02]  /*1b2b0*/  IADD3 R13, R12.reuse, 0x48, RZ ;  /* 0x000000480c0d7810 */ /* 0x040fe40007ffe0ff */
[-C--:B------:R-:W-:Y:S01]  /*1b2c0*/  ISETP.GE.OR P4, PT, R12, R24.reuse, P0 ;  /* 0x000000180c00720c */ /* 0x080fe20000786670 */
[----:B------:R-:W2:Y:S01]  /*1b2d0*/  SHFL.IDX PT, R11, R0, 0x1, 0x1c1f ;  /* 0x003c1f00000b7f89 */ /* 0x000ea200000e0000 */
[-C--:B------:R-:W-:Y:S01]  /*1b2e0*/  ISETP.GE.OR P2, PT, R14, R24.reuse, P0 ;  /* 0x000000180e00720c */ /* 0x080fe20000746670 */
[----:B------:R-:W-:Y:S01]  /*1b2f0*/  IMAD.IADD R3, R3, 0x1, R15 ;  /* 0x0000000103037824 */ /* 0x000fe200078e020f */
[----:B------:R-:W-:Y:S01]  /*1b300*/  LEA R19, P1, R2, c[0x0][0x400], 0x2 ;  /* 0x0001000002137a11 */ /* 0x000fe200078210ff */
[----:B------:R-:W-:Y:S01]  /*1b310*/  SHFL.IDX PT, R8, R6, 0x2, 0x1c1f ;  /* 0x005c1f0006087f89 */ /* 0x000fe200000e0000 */
[----:B------:R-:W-:-:S02]  /*1b320*/  ISETP.GE.AND P5, PT, R14, R24, PT ;  /* 0x000000180e00720c */ /* 0x000fc40003fa6270 */
[----:B------:R-:W-:Y:S01]  /*1b330*/  LEA.HI.X R17, R2, c[0x0][0x404], R3, 0x2, P1 ;  /* 0x0001010002117a11 */ /* 0x000fe200008f1403 */
[----:B------:R-:W3:Y:S01]  /*1b340*/  SHFL.IDX PT, R9, R0, 0x2, 0x1c1f ;  /* 0x005c1f0000097f89 */ /* 0x000ee200000e0000 */
[----:B------:R-:W-:-:S03]  /*1b350*/  ISETP.GE.AND P6, PT, R13, R24, PT ;  /* 0x000000180d00720c */ /* 0x000fc60003fc6270 */
[----:B------:R-:W-:Y:S04]  /*1b360*/  SHFL.IDX PT, R6, R6, 0x3, 0x1c1f ;  /* 0x007c1f0006067f89 */ /* 0x000fe800000e0000 */
        /* <DEDUP_REMOVED lines=8> */
[----:B------:R-:W-:-:S04]  /*1b3f0*/  LOP3.LUT R0, R18, 0x7ffffffc, RZ, 0xc0, !PT ;  /* 0x7ffffffc12007812 */ /* 0x000fc800078ec0ff */
[----:B------:R-:W-:-:S03]  /*1b400*/  IADD3 R0, R16, -R0, RZ ;  /* 0x8000000010007210 */ /* 0x000fc60007ffe0ff */
[----:B--2---:R2:W-:Y:S02]  /*1b410*/  @!P3 ST.E [R10.64], R21 ;  /* 0x000000150a00b985 */ /* 0x0045e4000c10190c */
[----:B------:R-:W-:Y:S02]  /*1b420*/  IMAD.SHL.U32 R0, R0, 0x2, RZ ;  /* 0x0000000200007824 */ /* 0x000fe400078e00ff */
        /* <DEDUP_REMOVED lines=49> */
.L_x_524:
[----:B-1----:R-:W-:Y:S05]  /*1b740*/  BSYNC B0 ;  /* 0x0000000000007941 */ /* 0x002fea0003800000 */
.L_x_523:
        /* <DEDUP_REMOVED lines=49> */
.L_x_526:
[----:B------:R-:W-:Y:S05]  /*1ba60*/  BSYNC B0 ;  /* 0x0000000000007941 */ /* 0x000fea0003800000 */
.L_x_525:
        /* <DEDUP_REMOVED lines=49> */
.L_x_528:
[----:B------:R-:W-:Y:S05]  /*1bd80*/  BSYNC B0 ;  /* 0x0000000000007941 */ /* 0x000fea0003800000 */
.L_x_527:
        /* <DEDUP_REMOVED lines=50> */
.L_x_522:
        /* <DEDUP_REMOVED lines=9> */
[----:B------:R-:W1:Y:S01]  /*1c140*/  S2R R7, SR_CTAID.Z ;  /* 0x0000000000077919 */ /* 0x000e620000002700 */
[----:B------:R-:W-:Y:S01]  /*1c150*/  USHF.R.S32.HI UR6, URZ, 0x1f, UR11 ;  /* 0x0000001f3f067899 */ /* 0x000fe2000801140b */
[----:B------:R-:W-:Y:S01]  /*1c160*/  ISETP.NE.AND P0, PT, R3, 0x1, PT ;  /* 0x000000010300780c */ /* 0x000fe20003f05270 */
[----:B------:R-:W-:Y:S01]  /*1c170*/  ULDC.64 UR4, c[0x0][0x4d0] ;  /* 0x0001340000047ab9 */ /* 0x000fe20000000a00 */
[----:B------:R-:W2:Y:S01]  /*1c180*/  S2R R9, SR_CTAID.Y ;  /* 0x0000000000097919 */ /* 0x000ea20000002600 */
[----:B------:R-:W-:Y:S01]  /*1c190*/  UIMAD UR6, UR6, UR4, URZ ;  /* 0x00000004060672a4 */ /* 0x000fe2000f8e023f */
[----:B------:R-:W-:Y:S01]  /*1c1a0*/  IADD3 R4, RZ, -UR11, RZ ;  /* 0x8000000bff047c10 */ /* 0x000fe2000fffe0ff */
[----:B------:R-:W-:Y:S01]  /*1c1b0*/  UIMAD.WIDE.U32 UR8, UR11, UR4, URZ ;  /* 0x000000040b0872a5 */ /* 0x000fe2000f8e003f */
[----:B------:R-:W-:Y:S01]  /*1c1c0*/  MOV R0, R8 ;  /* 0x0000000800007202 */ /* 0x000fe20000000f00 */
[----:B------:R-:W-:-:S04]  /*1c1d0*/  UIMAD UR4, UR11, UR5, UR6 ;  /* 0x000000050b0472a4 */ /* 0x000fc8000f8e0206 */
[----:B------:R-:W-:Y:S01]  /*1c1e0*/  UIADD3 UR4, UR9, UR4, URZ ;  /* 0x0000000409047290 */ /* 0x000fe2000fffe03f */
[----:B------:R-:W-:Y:S01]  /*1c1f0*/  MOV R3, UR9 ;  /* 0x0000000900037c02 */ /* 0x000fe20008000f00 */
[----:B------:R-:W-:-:S04]  /*1c200*/  @P0 IMAD.HI.U32 R5, R8, c[0x0][0x4ec], RZ ;  /* 0x00013b0008050a27 */ /* 0x000fc800078e00ff */
[----:B------:R-:W-:Y:S01]  /*1c210*/  IMAD.U32 R2, RZ, RZ, UR8 ;  /* 0x00000008ff027e24 */ /* 0x000fe2000f8e00ff */
[----:B------:R-:W-:Y:S01]  /*1c220*/  @P0 SHF.R.U32.HI R0, RZ, c[0x0][0x4f0], R5 ;  /* 0x00013c00ff000a19 */ /* 0x000fe20000011605 */
[----:B------:R-:W-:Y:S01]  /*1c230*/  IMAD.U32 R3, RZ, RZ, UR4 ;  /* 0x00000004ff037e24 */ /* 0x000fe2000f8e00ff */
[----:B-1----:R-:W-:-:S03]  /*1c240*/  SHF.R.S32.HI R6, RZ, 0x1f, R7 ;  /* 0x0000001fff067819 */ /* 0x002fc60000011407 */
[----:B------:R-:W-:-:S04]  /*1c250*/  IMAD.WIDE.U32 R2, R7, c[0x0][0x4d8], R2 ;  /* 0x0001360007027a25 */ /* 0x000fc800078e0002 */
[----:B------:R-:W-:Y:S02]  /*1c260*/  IMAD R6, R6, c[0x0][0x4d8], RZ ;  /* 0x0001360006067a24 */ /* 0x000fe400078e02ff */
[----:B--2---:R-:W-:Y:S02]  /*1c270*/  IMAD R4, R4, c[0x0][0x550], R9 ;  /* 0x0001540004047a24 */ /* 0x004fe400078e0209 */
[----:B------:R-:W-:Y:S01]  /*1c280*/  IMAD R5, R7, c[0x0][0x4dc], R6 ;  /* 0x0001370007057a24 */ /* 0x000fe200078e0206 */
[----:B------:R-:W-:Y:S02]  /*1c290*/  IADD3 R7, -R0, RZ, RZ ;  /* 0x000000ff00077210 */ /* 0x000fe40007ffe1ff */
[----:B------:R-:W-:Y:S01]  /*1c2a0*/  SHF.R.S32.HI R6, RZ, 0x1f, R4 ;  /* 0x0000001fff067819 */ /* 0x000fe20000011404 */
[----:B------:R-:W-:Y:S02]  /*1c2b0*/  IMAD.IADD R3, R5, 0x1, R3 ;  /* 0x0000000105037824 */ /* 0x000fe400078e0203 */
[----:B------:R-:W-:Y:S01]  /*1c2c0*/  IMAD R5, R7, c[0x0][0x4e8], R8 ;  /* 0x00013a0007057a24 */ /* 0x000fe200078e0208 */
[----:B------:R-:W-:Y:S01]  /*1c2d0*/  SHF.R.S32.HI R7, RZ, 0x1f, R0 ;  /* 0x0000001fff077819 */ /* 0x000fe20000011400 */
[----:B------:R-:W-:-:S02]  /*1c2e0*/  IMAD R6, R6, c[0x0][0x4e0], RZ ;  /* 0x0001380006067a24 */ /* 0x000fc400078e02ff */
[----:B------:R-:W-:-:S04]  /*1c2f0*/  IMAD.WIDE.U32 R2, R4, c[0x0][0x4e0], R2 ;  /* 0x0001380004027a25 */ /* 0x000fc800078e0002 */
[----:B------:R-:W-:Y:S01]  /*1c300*/  IMAD R6, R4, c[0x0][0x4e4], R6 ;  /* 0x0001390004067a24 */ /* 0x000fe200078e0206 */
[----:B------:R-:W-:Y:S02]  /*1c310*/  SHF.R.S32.HI R4, RZ, 0x1f, R5 ;  /* 0x0000001fff047819 */ /* 0x000fe40000011405 */
[----:B------:R-:W-:-:S03]  /*1c320*/  IADD3 R2, P0, R0, R2, RZ ;  /* 0x0000000200027210 */ /* 0x000fc60007f1e0ff */
[----:B------:R-:W-:Y:S01]  /*1c330*/  IMAD R0, R4, c[0x0][0x4c8], RZ ;  /* 0x0001320004007a24 */ /* 0x000fe200078e02ff */
[----:B------:R-:W-:-:S03]  /*1c340*/  IADD3.X R3, R7, R3, R6, P0, !PT ;  /* 0x0000000307037210 */ /* 0x000fc600007fe406 */
[C---:B------:R-:W-:Y:S02]  /*1c350*/  IMAD R0, R5.reuse, c[0x0][0x4cc], R0 ;  /* 0x0001330005007a24 */ /* 0x040fe400078e0200 */
[----:B------:R-:W-:-:S05]  /*1c360*/  IMAD.WIDE.U32 R2, R5, c[0x0][0x4c8], R2 ;  /* 0x0001320005027a25 */ /* 0x000fca00078e0002 */
[----:B------:R-:W-:Y:S02]  /*1c370*/  IADD3 R0, R3, R0, RZ ;  /* 0x0000000003007210 */ /* 0x000fe40007ffe0ff */
[----:B------:R-:W-:-:S04]  /*1c380*/  LEA R4, P0, R2, c[0x0][0x4a8], 0x2 ;  /* 0x00012a0002047a11 */ /* 0x000fc800078010ff */
[----:B------:R-:W-:Y:S02]  /*1c390*/  LEA.HI.X R5, R2, c[0x0][0x4ac], R0, 0x2, P0 ;  /* 0x00012b0002057a11 */ /* 0x000fe400000f1400 */
[----:B------:R-:W-:-:S05]  /*1c3a0*/  MOV R0, 0xff800000 ;  /* 0xff80000000007802 */ /* 0x000fca0000000f00 */
[----:B------:R-:W-:Y:S01]  /*1c3b0*/  STG.E [R4.64], R0 ;  /* 0x0000000004007986 */ /* 0x000fe2000c10190c */
[----:B------:R-:W-:Y:S05]  /*1c3c0*/  EXIT ;  /* 0x000000000000794d */ /* 0x000fea0003800000 */
.L_x_529:
        /* <DEDUP_REMOVED lines=11> */
.L_x_1625:


//--------------------- .text._ZN7cutlass13device_kernelIN5flash19enable_sm80_to_sm89INS1_16FlashAttnFwdSm80INS1_25CollectiveMainloopFwdSm80ILi4ELi1ELb0EN4cute5tupleIJNS5_1CILi128EEENS7_ILi80EEENS7_ILi64EEEEEELi64ENS_10bfloat16_tEfNS_4arch4Sm80ELb0ELb1ELb1ELb1ELb0ELb0ELb1ELb1EEENS1_21CollectiveEpilogueFwdINS6_IJS8_SA_S9_EEENS6_IJNS7_ILi1EEESI_SI_EEESC_SE_Li128ELb1ELb1ELb1ELb0EEENS1_36VarlenDynamicPersistentTileSchedulerILi128ELi80ELi128ELi128ELb1ELb1ELb0ELb1ELb0ELb1EEEEEEEEEvNT_6ParamsE --------------------------
	.section	.text._ZN7cutlass13device_kernelIN5flash19enable_sm80_to_sm89INS1_16FlashAttnFwdSm80INS1_25CollectiveMainloopFwdSm80ILi4ELi1ELb0EN4cute5tupleIJNS5_1CILi128EEENS7_ILi80EEENS7_ILi64EEEEEELi64ENS_10bfloat16_tEfNS_4arch4Sm80ELb0ELb1ELb1ELb1ELb0ELb0ELb1ELb1EEENS1_21CollectiveEpilogueFwdINS6_IJS8_SA_S9_EEENS6_IJNS7_ILi1EEESI_SI_EEESC_SE_Li128ELb1ELb1ELb1ELb0EEENS1_36VarlenDynamicPersistentTileSchedulerILi128ELi80ELi128ELi128ELb1ELb1ELb0ELb1ELb0ELb1EEEEEEEEEvNT_6ParamsE,"ax",@progbits
	.sectioninfo	@"SHI_REGISTERS=255"
	.align	128
.text._ZN7cutlass13device_kernelIN5flash19enable_sm80_to_sm89INS1_16FlashAttnFwdSm80INS1_25CollectiveMainloopFwdSm80ILi4ELi1ELb0EN4cute5tupleIJNS5_1CILi128EEENS7_ILi80EEENS7_ILi64EEEEEELi64ENS_10bfloat16_tEfNS_4arch4Sm80ELb0ELb1ELb1ELb1ELb0ELb0ELb1ELb1EEENS1_21CollectiveEpilogueFwdINS6_IJS8_SA_S9_EEENS6_IJNS7_ILi1EEESI_SI_EEESC_SE_Li128ELb1ELb1ELb1ELb0EEENS1_36VarlenDynamicPersistentTileSchedulerILi128ELi80ELi128ELi128ELb1ELb1ELb0ELb1ELb0ELb1EEEEEEEEEvNT_6ParamsE:
        .type           _ZN7cutlass13device_kernelIN5flash19enable_sm80_to_sm89INS1_16FlashAttnFwdSm80INS1_25CollectiveMainloopFwdSm80ILi4ELi1ELb0EN4cute5tupleIJNS5_1CILi128EEENS7_ILi80EEENS7_ILi64EEEEEELi64ENS_10bfloat16_tEfNS_4arch4Sm80ELb0ELb1ELb1ELb1ELb0ELb0ELb1ELb1EEENS1_21CollectiveEpilogueFwdINS6_IJS8_SA_S9_EEENS6_IJNS7_ILi1EEESI_SI_EEESC_SE_Li128ELb1ELb1ELb1ELb0EEENS1_36VarlenDynamicPersistentTileSchedulerILi128ELi80ELi128ELi128ELb1ELb1ELb0ELb1ELb0ELb1EEEEEEEEEvNT_6ParamsE,@function
        .size           _ZN7cutlass13device_kernelIN5flash19enable_sm80_to_sm89INS1_16FlashAttnFwdSm80INS1_25CollectiveMainloopFwdSm80ILi4ELi1ELb0EN4cute5tupleIJNS5_1CILi128EEENS7_ILi80EEENS7_ILi64EEEEEELi64ENS_10bfloat16_tEfNS_4arch4Sm80ELb0ELb1ELb1ELb1ELb0ELb0ELb1ELb1EEENS1_21CollectiveEpilogueFwdINS6_IJS8_SA_S9_EEENS6_IJNS7_ILi1EEESI_SI_EEESC_SE_Li128ELb1ELb1ELb1ELb0EEENS1_36VarlenDynamicPersistentTileSchedulerILi128ELi80ELi128ELi128ELb1ELb1ELb0ELb1ELb0ELb1EEEEEEEEEvNT_6ParamsE,(.L_x_1626 - _ZN7cutlass13device_kernelIN5flash19enable_sm80_to_sm89INS1_16FlashAttnFwdSm80INS1_25CollectiveMainloopFwdSm80ILi4ELi1ELb0EN4cute5tupleIJNS5_1CILi128EEENS7_ILi80EEENS7_ILi64EEEEEELi64ENS_10bfloat16_tEfNS_4arch4Sm80ELb0ELb1ELb1ELb1ELb0ELb0ELb1ELb1EEENS1_21CollectiveEpilogueFwdINS6_IJS8_SA_S9_EEENS6_IJNS7_ILi1EEESI_SI_EEESC_SE_Li128ELb1ELb1ELb1ELb0EEENS1_36VarlenDynamicPersistentTileSchedulerILi128ELi80ELi128ELi128ELb1ELb1ELb0ELb1ELb0ELb1EEEEEEEEEvNT_6ParamsE)
        .other          _ZN7cutlass13device_kernelIN5flash19enable_sm80_to_sm89INS1_16FlashAttnFwdSm80INS1_25CollectiveMainloopFwdSm80ILi4ELi1ELb0EN4cute5tupleIJNS5_1CILi128EEENS7_ILi80EEENS7_ILi64EEEEEELi64ENS_10bfloat16_tEfNS_4arch4Sm80ELb0ELb1ELb1ELb1ELb0ELb0ELb1ELb1EEENS1_21CollectiveEpilogueFwdINS6_IJS8_SA_S9_EEENS6_IJNS7_ILi1EEESI_SI_EEESC_SE_Li128ELb1ELb1ELb1ELb0EEENS1_36VarlenDynamicPersistentTileSchedulerILi128ELi80ELi128ELi128ELb1ELb1ELb0ELb1ELb0ELb1EEEEEEEEEvNT_6ParamsE,@"STO_CUDA_ENTRY STV_DEFAULT"
_ZN7cutlass13device_kernelIN5flash19enable_sm80_to_sm89INS1_16FlashAttnFwdSm80INS1_25CollectiveMainloopFwdSm80ILi4ELi1ELb0EN4cute5tupleIJNS5_1CILi128EEENS7_ILi80EEENS7_ILi64EEEEEELi64ENS_10bfloat16_tEfNS_4arch4Sm80ELb0ELb1ELb1ELb1ELb0ELb0ELb1ELb1EEENS1_21CollectiveEpilogueFwdINS6_IJS8_SA_S9_EEENS6_IJNS7_ILi1EEESI_SI_EEESC_SE_Li128ELb1ELb1ELb1ELb0EEENS1_36VarlenDynamicPersistentTileSchedulerILi128ELi80ELi128ELi128ELb1ELb1ELb0ELb1ELb0ELb1EEEEEEEEEvNT_6ParamsE:
        /* <DEDUP_REMOVED lines=16> */
[----:B------:R-:W-:Y:S01]  /*0100*/  IMAD.MOV.U32 R8, RZ, RZ, RZ ;  /* 0x000000ffff087224 */ /* 0x000fe200078e00ff */
[----:B------:R-:W-:-:S04]  /*0110*/  ISETP.NE.AND P6, PT, R14, 0x1f, PT ;  /* 0x0000001f0e00780c */ /* 0x000fc80003fc5270 */
[----:B------:R-:W-:-:S13]  /*0120*/  ISETP.GE.OR P0, PT, R14, c[0x0][0x53c], !P6 ;  /* 0x00014f000e007a0c */ /* 0x000fda0007706670 */
[----:B-1----:R-:W-:Y:S02]  /*0130*/  @!P0 IMAD.MOV.U32 R4, RZ, RZ, 0x4 ;  /* 0x00000004ff048424 */ /* 0x002fe400078e00ff */
        /* <DEDUP_REMOVED lines=35> */
.L_x_535:
        /* <DEDUP_REMOVED lines=17> */
.L_x_719:
        /* <DEDUP_REMOVED lines=16> */
.L_x_720:
[----:B--2---:R-:W-:-:S05]  /*0580*/  IMAD R0, R0, c[0x0][0x538], RZ ;  /* 0x00014e0000007a24 */ /* 0x004fca00078e02ff */
[----:B------:R-:W-:-:S04]  /*0590*/  IADD3 R6, R0, R6, RZ ;  /* 0x0000000600067210 */ /* 0x000fc80007ffe0ff */
[----:B------:R-:W-:-:S13]  /*05a0*/  ISETP.GT.AND P0, PT, R6, UR4, PT ;  /* 0x0000000406007c0c */ /* 0x000fda000bf04270 */
[----:B-1----:R-:W-:Y:S05]  /*05b0*/  @!P0 BRA `(.L_x_535) ;  /* 0xfffffdb000008947 */ /* 0x002fea000383ffff */
.L_x_531:
[----:B------:R-:W-:-:S05]  /*05c0*/  IADD3 R12, -R0, R6, RZ ;  /* 0x00000006000c7210 */ /* 0x000fca0007ffe1ff */
[----:B------:R-:W-:-:S05]  /*05d0*/  IMAD R0, R4, c[0x0][0x538], R12 ;  /* 0x00014e0004007a24 */ /* 0x000fca00078e020c */
[----:B------:R-:W-:Y:S01]  /*05e0*/  ISETP.GT.AND P0, PT, R0, UR4, PT ;  /* 0x0000000400007c0c */ /* 0x000fe2000bf04270 */
[----:B------:R-:W-:-:S12]  /*05f0*/  BRA.DIV ~URZ, `(.L_x_536) ;  /* 0x0001b9627f007947 */ /* 0x000fd8000b800000 */
[----:B------:R-:W-:-:S04]  /*0600*/  VOTE.ANY R11, PT, !P0 ;  /* 0x00000000000b7806 */ /* 0x000fc800040e0100 */
.L_x_721:
[----:B------:R-:W1:Y:S02]  /*0610*/  POPC R0, R11 ;  /* 0x0000000b00007309 */ /* 0x000e640000000000 */
[----:B-1----:R-:W-:-:S05]  /*0620*/  IADD3 R2, R0, R7, RZ ;  /* 0x0000000700027210 */ /* 0x002fca0007ffe0ff */
[----:B------:R1:W-:Y:S01]  /*0630*/  STL [R1+0x54], R2 ;  /* 0x0000540201007387 */ /* 0x0003e20000100800 */
[----:B------:R-:W-:Y:S05]  /*0640*/  BRA.DIV ~URZ, `(.L_x_537) ;  /* 0x0001b9627f007947 */ /* 0x000fea000b800000 */
[----:B------:R2:W3:Y:S01]  /*0650*/  SHFL.IDX PT, R13, R10, R0, 0x1f ;  /* 0x00001f000a0d7589 */ /* 0x0004e200000e0000 */
[----:B------:R-:W-:-:S03]  /*0660*/  MOV R6, RZ ;  /* 0x000000ff00067202 */ /* 0x000fc60000000f00 */
[----:B------:R2:W4:Y:S04]  /*0670*/  SHFL.IDX PT, R10, R8, R0, 0x1f ;  /* 0x00001f00080a7589 */ /* 0x00052800000e0000 */
.L_x_722:
[----:B------:R-:W-:Y:S01]  /*0680*/  ISETP.NE.AND P0, PT, R11, RZ, PT ;  /* 0x000000ff0b00720c */ /* 0x000fe20003f05270 */
[----:B------:R-:W-:-:S12]  /*0690*/  BSSY B0, `(.L_x_538) ;  /* 0x0000005000007945 */ /* 0x000fd80003800000 */
[----:B------:R-:W-:Y:S05]  /*06a0*/  @!P0 BRA `(.L_x_539) ;  /* 0x0000003000008947 */ /* 0x000fea0003800000 */
[----:B------:R-:W-:Y:S01]  /*06b0*/  IADD3 R5, R0, -0x1, RZ ;  /* 0xffffffff00057810 */ /* 0x000fe20007ffe0ff */
[----:B------:R-:W-:Y:S05]  /*06c0*/  BRA.DIV ~URZ, `(.L_x_540) ;  /* 0x0001b9c27f007947 */ /* 0x000fea000b800000 */
[----:B------:R1:W2:Y:S02]  /*06d0*/  SHFL.IDX PT, R6, R4, R5, 0x1f ;  /* 0x00001f0504067589 */ /* 0x0002a400000e0000 */
.L_x_539:
[----:B------:R-:W-:Y:S05]  /*06e0*/  BSYNC B0 ;  /* 0x0000000000007941 */ /* 0x000fea0003800000 */
.L_x_538:
[----:B--2---:R-:W-:Y:S01]  /*06f0*/  IMAD R0, R6, c[0x0][0x538], R12 ;  /* 0x00014e0006007a24 */ /* 0x004fe200078e020c */
[----:B----4-:R-:W-:Y:S01]  /*0700*/  ISETP.NE.AND P0, PT, R10, 0x1, PT ;  /* 0x000000010a00780c */ /* 0x010fe20003f05270 */
[----:B------:R-:W-:Y:S03]  /*0710*/  BSSY B0, `(.L_x_541) ;  /* 0x0000089000007945 */ /* 0x000fe60003800000 */
[----:B------:R2:W-:Y:S01]  /*0720*/  STL [R1+0x48], R0 ;  /* 0x0000480001007387 */ /* 0x0005e20000100800 */
[----:B------:R-:W-:-:S08]  /*0730*/  IADD3 R9, -R0, UR4, RZ ;  /* 0x0000000400097c10 */ /* 0x000fd0000fffe1ff */
[----:B------:R-:W-:Y:S05]  /*0740*/  @!P0 BRA `(.L_x_542) ;  /* 0x000003f000008947 */ /* 0x000fea0003800000 */
[-C--:B--23--:R-:W-:Y:S02]  /*0750*/  IABS R0, R13.reuse ;  /* 0x0000000d00007213 */ /* 0x08cfe40000000000 */
[----:B------:R-:W-:-:S03]  /*0760*/  IABS R6, R13 ;  /* 0x0000000d00067213 */ /* 0x000fc60000000000 */
[----:B-1----:R-:W-:Y:S01]  /*0770*/  IMAD.MOV.U32 R5, RZ, RZ, R0 ;  /* 0x000000ffff057224 */ /* 0x002fe200078e0000 */
[----:B------:R-:W-:-:S03]  /*0780*/  IABS R0, R10 ;  /* 0x0000000a00007213 */ /* 0x000fc60000000000 */
[----:B------:R-:W1:Y:S02]  /*0790*/  I2F.RP R2, R5 ;  /* 0x0000000500027306 */ /* 0x000e640000209400 */
[----:B------:R-:W-:Y:S01]  /*07a0*/  IMAD.MOV.U32 R8, RZ, RZ, R0 ;  /* 0x000000ffff087224 */ /* 0x000fe200078e0000 */
[----:B------:R-:W-:-:S05]  /*07b0*/  IABS R0, R9 ;  /* 0x0000000900007213 */ /* 0x000fca0000000000 */
[----:B------:R-:W-:Y:S08]  /*07c0*/  I2F.RP R7, R8 ;  /* 0x0000000800077306 */ /* 0x000ff00000209400 */
[----:B-1----:R-:W1:Y:S02]  /*07d0*/  MUFU.RCP R2, R2 ;  /* 0x0000000200027308 */ /* 0x002e640000001000 */
[----:B-1----:R-:W-:-:S06]  /*07e0*/  IADD3 R2, R2, 0xffffffe, RZ ;  /* 0x0ffffffe02027810 */ /* 0x002fcc0007ffe0ff */
[----:B------:R-:W1:Y:S02]  /*07f0*/  F2I.FTZ.U32.TRUNC.NTZ R3, R2 ;  /* 0x0000000200037305 */ /* 0x000e64000021f000 */
[----:B-1----:R-:W-:-:S04]  /*0800*/  IMAD.MOV R2, RZ, RZ, -R3 ;  /* 0x000000ffff027224 */ /* 0x002fc800078e0a03 */
[----:B------:R-:W-:Y:S02]  /*0810*/  IMAD R4, R2, R5, RZ ;  /* 0x0000000502047224 */ /* 0x000fe400078e02ff */
[----:B------:R-:W-:-:S04]  /*0820*/  IMAD.MOV.U32 R2, RZ, RZ, RZ ;  /* 0x000000ffff027224 */ /* 0x000fc800078e00ff */
[----:B------:R-:W-:Y:S01]  /*0830*/  IMAD.HI.U32 R2, R3, R4, R2 ;  /* 0x0000000403027227 */ /* 0x000fe200078e0002 */
[----:B------:R-:W-:-:S03]  /*0840*/  MOV R3, R0 ;  /* 0x0000000000037202 */ /* 0x000fc60000000f00 */
[----:B------:R-:W-:Y:S02]  /*0850*/  IMAD.MOV R0, RZ, RZ, -R6 ;  /* 0x000000ffff007224 */ /* 0x000fe400078e0a06 */
        /* <DEDUP_REMOVED lines=28> */
[----:B------:R-:W-:-:S03]  /*0a20*/  IMAD.MOV R5, RZ, RZ, -R4 ;  /* 0x000000ffff057224 */ /* 0x000fc600078e0a04 */
        /* <DEDUP_REMOVED lines=10> */
[----:B------:R-:W-:-:S04]  /*0ad0*/  IMAD.MOV R2, RZ, RZ, -R0 ;  /* 0x000000ffff027224 */ /* 0x000fc800078e0a00 */
[C---:B------:R-:W-:Y:S01]  /*0ae0*/  IMAD R3, R10.reuse, R2, R4 ;  /* 0x000000020a037224 */ /* 0x040fe200078e0204 */
[----:B------:R-:W-:Y:S01]  /*0af0*/  LEA R2, R10, R0, 0x18 ;  /* 0x000000000a027211 */ /* 0x000fe200078ec0ff */
[----:B------:R-:W-:-:S04]  /*0b00*/  IMAD R0, R13, R5, R9 ;  /* 0x000000050d007224 */ /* 0x000fc800078e0209 */
[----:B------:R-:W-:-:S05]  /*0b10*/  IMAD R2, R3, 0x10000, R2 ;  /* 0x0001000003027824 */ /* 0x000fca00078e0202 */
[----:B------:R1:W-:Y:S01]  /*0b20*/  STL [R1+0x50], R2 ;  /* 0x0000500201007387 */ /* 0x0003e20000100800 */
[----:B------:R-:W-:Y:S05]  /*0b30*/  BRA `(.L_x_543) ;  /* 0x0000046000007947 */ /* 0x000fea0003800000 */
.L_x_542:
[----:B------:R-:W4:Y:S01]  /*0b40*/  LDL R3, [R1+0x54] ;  /* 0x0000540001037983 */ /* 0x000f220000100800 */
[----:B-1----:R-:W-:-:S04]  /*0b50*/  IMAD.MOV.U32 R2, RZ, RZ, 0x4 ;  /* 0x00000004ff027424 */ /* 0x002fc800078e00ff */
[----:B----4-:R-:W-:-:S05]  /*0b60*/  IMAD.WIDE R2, R3, R2, c[0x0][0x590] ;  /* 0x0001640003027625 */ /* 0x010fca00078e0202 */
[----:B------:R-:W4:Y:S02]  /*0b70*/  LDG.E R7, [R2.64] ;  /* 0x0000000802077981 */ /* 0x000f24000c1e1900 */
[----:B---34-:R-:W-:-:S05]  /*0b80*/  IMAD R11, R7, R13, RZ ;  /* 0x0000000d070b7224 */ /* 0x018fca00078e02ff */
[-C--:B--2---:R-:W-:Y:S02]  /*0b90*/  IABS R0, R11.reuse ;  /* 0x0000000b00007213 */ /* 0x084fe40000000000 */
[----:B------:R-:W-:-:S03]  /*0ba0*/  IABS R8, R11 ;  /* 0x0000000b00087213 */ /* 0x000fc60000000000 */
[----:B------:R-:W-:-:S04]  /*0bb0*/  IMAD.MOV.U32 R6, RZ, RZ, R0 ;  /* 0x000000ffff067224 */ /* 0x000fc800078e0000 */
        /* <DEDUP_REMOVED lines=8> */
[----:B------:R-:W-:Y:S01]  /*0c40*/  MOV R5, R0 ;  /* 0x0000000000057202 */ /* 0x000fe20000000f00 */
[----:B------:R-:W-:-:S04]  /*0c50*/  IMAD.MOV.U32 R2, RZ, RZ, RZ ;  /* 0x000000ffff027224 */ /* 0x000fc800078e00ff */
[----:B------:R-:W-:-:S04]  /*0c60*/  IMAD.HI.U32 R0, R3, R4, R2 ;  /* 0x0000000403007227 */ /* 0x000fc800078e0002 */
[----:B------:R-:W-:Y:S02]  /*0c70*/  IMAD.MOV R2, RZ, RZ, -R8 ;  /* 0x000000ffff027224 */ /* 0x000fe400078e0a08 */
        /* <DEDUP_REMOVED lines=9> */
[----:B------:R-:W-:-:S04]  /*0d10*/  @P2 IADD3 R0, R0, 0x1, RZ ;  /* 0x0000000100002810 */ /* 0x000fc80007ffe0ff */
[----:B------:R-:W-:-:S05]  /*0d20*/  MOV R4, R0 ;  /* 0x0000000000047202 */ /* 0x000fca0000000f00 */
[----:B------:R-:W-:Y:S01]  /*0d30*/  @!P1 IMAD.MOV R4, RZ, RZ, -R4 ;  /* 0x000000ffff049224 */ /* 0x000fe200078e0a04 */
[----:B------:R-:W-:-:S05]  /*0d40*/  @!P0 LOP3.LUT R4, RZ, R11, RZ, 0x33, !PT ;  /* 0x0000000bff048212 */ /* 0x000fca00078e33ff */
[----:B------:R-:W-:-:S05]  /*0d50*/  IMAD R10, R7, R4, RZ ;  /* 0x00000004070a7224 */ /* 0x000fca00078e02ff */
[----:B------:R-:W-:-:S04]  /*0d60*/  IADD3 R0, -R10, c[0x0][0x538], RZ ;  /* 0x00014e000a007a10 */ /* 0x000fc80007ffe1ff */
[----:B------:R-:W-:-:S04]  /*0d70*/  IMNMX R6, R7, R0, PT ;  /* 0x0000000007067217 */ /* 0x000fc80003800200 */
[----:B------:R-:W-:-:S05]  /*0d80*/  IABS R0, R6 ;  /* 0x0000000600007213 */ /* 0x000fca0000000000 */
[----:B------:R-:W-:-:S04]  /*0d90*/  IMAD.MOV.U32 R5, RZ, RZ, R0 ;  /* 0x000000ffff057224 */ /* 0x000fc800078e0000 */
[----:B------:R-:W1:Y:S08]  /*0da0*/  I2F.RP R2, R5 ;  /* 0x0000000500027306 */ /* 0x000e700000209400 */
[----:B-1----:R-:W1:Y:S02]  /*0db0*/  MUFU.RCP R2, R2 ;  /* 0x0000000200027308 */ /* 0x002e640000001000 */
[----:B-1----:R-:W-:-:S06]  /*0dc0*/  IADD3 R2, R2, 0xffffffe, RZ ;  /* 0x0ffffffe02027810 */ /* 0x002fcc0007ffe0ff */
[----:B------:R1:W2:Y:S02]  /*0dd0*/  F2I.FTZ.U32.TRUNC.NTZ R3, R2 ;  /* 0x0000000200037305 */ /* 0x0002a4000021f000 */
[----:B-1----:R-:W-:Y:S01]  /*0de0*/  IMAD.MOV R2, RZ, RZ, -R4 ;  /* 0x000000ffff027224 */ /* 0x002fe200078e0a04 */
[----:B--2---:R-:W-:-:S03]  /*0df0*/  IADD3 R0, RZ, -R3, RZ ;  /* 0x80000003ff007210 */ /* 0x004fc60007ffe0ff */
[----:B------:R-:W-:Y:S01]  /*0e00*/  IMAD R8, R11, R2, R9 ;  /* 0x000000020b087224 */ /* 0x000fe200078e0209 */
[----:B------:R-:W-:Y:S01]  /*0e10*/  IABS R9, R6 ;  /* 0x0000000600097213 */ /* 0x000fe20000000000 */
[----:B------:R-:W-:-:S03]  /*0e20*/  IMAD.MOV.U32 R2, RZ, RZ, R0 ;  /* 0x000000ffff027224 */ /* 0x000fc600078e0000 */
[----:B------:R-:W-:Y:S01]  /*0e30*/  IABS R0, R8 ;  /* 0x0000000800007213 */ /* 0x000fe20000000000 */
[----:B------:R-:W-:Y:S02]  /*0e40*/  IMAD R7, R2, R5, RZ ;  /* 0x0000000502077224 */ /* 0x000fe400078e02ff */
[----:B------:R-:W-:Y:S02]  /*0e50*/  IMAD.MOV.U32 R2, RZ, RZ, RZ ;  /* 0x000000ffff027224 */ /* 0x000fe400078e00ff */
[----:B------:R-:W-:Y:S01]  /*0e60*/  IMAD.MOV.U32 R4, RZ, RZ, R0 ;  /* 0x000000ffff047224 */ /* 0x000fe200078e0000 */
[----:B------:R-:W-:Y:S01]  /*0e70*/  IADD3 R0, RZ, -R9, RZ ;  /* 0x80000009ff007210 */ /* 0x000fe20007ffe0ff */
[----:B------:R-:W-:-:S04]  /*0e80*/  IMAD.HI.U32 R3, R3, R7, R2 ;  /* 0x0000000703037227 */ /* 0x000fc800078e0002 */
[----:B------:R-:W-:Y:S02]  /*0e90*/  IMAD.MOV.U32 R2, RZ, RZ, R0 ;  /* 0x000000ffff027224 */ /* 0x000fe400078e0000 */
[----:B------:R-:W-:Y:S01]  /*0ea0*/  IMAD.HI.U32 R0, R3, R4, RZ ;  /* 0x0000000403007227 */ /* 0x000fe200078e00ff */
[----:B------:R-:W-:-:S03]  /*0eb0*/  IADD3 R3, R10, 0x1000000, R8 ;  /* 0x010000000a037810 */ /* 0x000fc60007ffe008 */
[----:B------:R-:W-:-:S05]  /*0ec0*/  IMAD R2, R0, R2, R4 ;  /* 0x0000000200027224 */ /* 0x000fca00078e0204 */
[----:B------:R-:W-:-:S13]  /*0ed0*/  ISETP.GT.U32.AND P0, PT, R5, R2, PT ;  /* 0x000000020500720c */ /* 0x000fda0003f04070 */
[----:B------:R-:W-:Y:S01]  /*0ee0*/  @!P0 IMAD.IADD R2, R2, 0x1, -R5 ;  /* 0x0000000102028824 */ /* 0x000fe200078e0a05 */
[----:B------:R-:W-:Y:S02]  /*0ef0*/  @!P0 IADD3 R0, R0, 0x1, RZ ;  /* 0x0000000100008810 */ /* 0x000fe40007ffe0ff */
[----:B------:R-:W-:Y:S02]  /*0f00*/  ISETP.NE.AND P0, PT, R6, RZ, PT ;  /* 0x000000ff0600720c */ /* 0x000fe40003f05270 */
[----:B------:R-:W-:Y:S02]  /*0f10*/  ISETP.GE.U32.AND P2, PT, R2, R5, PT ;  /* 0x000000050200720c */ /* 0x000fe40003f46070 */
[----:B------:R-:W-:-:S04]  /*0f20*/  LOP3.LUT R2, R8, R6, RZ, 0x3c, !PT ;  /* 0x0000000608027212 */ /* 0x000fc800078e3cff */
[----:B------:R-:W-:Y:S01]  /*0f30*/  ISETP.GE.AND P1, PT, R2, RZ, PT ;  /* 0x000000ff0200720c */ /* 0x000fe20003f26270 */
[----:B------:R-:W-:-:S06]  /*0f40*/  IMAD.MOV R2, RZ, RZ, -R6 ;  /* 0x000000ffff027224 */ /* 0x000fcc00078e0a06 */
[----:B------:R-:W-:-:S06]  /*0f50*/  @P2 IADD3 R0, R0, 0x1, RZ ;  /* 0x0000000100002810 */ /* 0x000fcc0007ffe0ff */
[----:B------:R-:W-:Y:S02]  /*0f60*/  @!P1 IADD3 R0, -R0, RZ, RZ ;  /* 0x000000ff00009210 */ /* 0x000fe40007ffe1ff */
[----:B------:R-:W-:-:S05]  /*0f70*/  @!P0 LOP3.LUT R0, RZ, R6, RZ, 0x33, !PT ;  /* 0x00000006ff008212 */ /* 0x000fca00078e33ff */
[----:B------:R-:W-:-:S05]  /*0f80*/  IMAD R2, R0, R2, R3 ;  /* 0x0000000200027224 */ /* 0x000fca00078e0203 */
[----:B------:R1:W-:Y:S02]  /*0f90*/  STL [R1+0x50], R2 ;  /* 0x0000500201007387 */ /* 0x0003e40000100800 */
.L_x_543:
[----:B------:R-:W-:Y:S05]  /*0fa0*/  BSYNC B0 ;  /* 0x0000000000007941 */ /* 0x000fea0003800000 */
.L_x_541:
[----:B------:R-:W-:-:S04]  /*0fb0*/  LOP3.LUT R0, RZ, R0, RZ, 0x33, !PT ;  /* 0x00000000ff007212 */ /* 0x000fc800078e33ff */
[----:B------:R-:W-:-:S05]  /*0fc0*/  IADD3 R0, R0, R13, RZ ;  /* 0x0000000d00007210 */ /* 0x000fca0007ffe0ff */
[----:B------:R2:W-:Y:S01]  /*0fd0*/  STL [R1+0x4c], R0 ;  /* 0x00004c0001007387 */ /* 0x0005e20000100800 */
[----:B------:R-:W-:Y:S05]  /*0fe0*/  BRA `(.L_x_544) ;  /* 0x0000006000007947 */ /* 0x000fea0003800000 */
.L_x_532:
[----:B------:R-:W-:Y:S01]  /*0ff0*/  MOV R0, UR4 ;  /* 0x0000000400007c02 */ /* 0x000fe20008000f00 */
[----:B------:R-:W-:Y:S04]  /*1000*/  STL [R1+0x4c], RZ ;  /* 0x00004cff01007387 */ /* 0x000fe80000100800 */
[----:B------:R-:W-:Y:S04]  /*1010*/  STL [R1+0x50], RZ ;  /* 0x000050ff01007387 */ /* 0x000fe80000100800 */
[----:B------:R1:W-:Y:S02]  /*1020*/  STL [R1+0x48], R0 ;  /* 0x0000480001007387 */ /* 0x0003e40000100800 */
[----:B-1----:R-:W-:-:S05]  /*1030*/  MOV R0, c[0x0][0x53c] ;  /* 0x00014f0000007a02 */ /* 0x002fca0000000f00 */
[----:B------:R1:W-:Y:S02]  /*1040*/  STL [R1+0x54], R0 ;  /* 0x0000540001007387 */ /* 0x0003e40000100800 */
.L_x_544:
[----:B------:R-:W3:Y:S04]  /*1050*/  LDL R4, [R1+0x48] ;  /* 0x0000480001047983 */ /* 0x000ee80000100800 */
[----:B------:R-:W3:Y:S04]  /*1060*/  LDL R5, [R1+0x4c] ;  /* 0x00004c0001057983 */ /* 0x000ee80000100800 */
[----:B------:R-:W3:Y:S04]  /*1070*/  LDL R6, [R1+0x50] ;  /* 0x0000500001067983 */ /* 0x000ee80000100800 */
[----:B------:R-:W3:Y:S01]  /*1080*/  LDL R7, [R1+0x54] ;  /* 0x0000540001077983 */ /* 0x000ee20000100800 */
[----:B------:R-:W-:Y:S01]  /*1090*/  ISETP.NE.AND P0, PT, R14, RZ, PT ;  /* 0x000000ff0e00720c */ /* 0x000fe20003f05270 */
[----:B------:R-:W-:-:S12]  /*10a0*/  WARPSYNC 0xffffffff ;  /* 0xffffffff00007948 */ /* 0x000fd80003800000 */
[----:B---3--:R3:W-:Y:S04]  /*10b0*/  @!P0 STS.128 [0x9100], R4 ;  /* 0x00910004ff008388 */ /* 0x0087e80000000c00 */
[----:B------:R-:W-:Y:S06]  /*10c0*/  BAR.ARV 0x5, 0x80 ;  /* 0x0142000000007b1d */ /* 0x000fec0000002000 */
.L_x_530:
[----:B-12---:R-:W2:Y:S02]  /*10d0*/  LDL R0, [R1+0x54] ;  /* 0x0000540001007983 */ /* 0x006ea40000100800 */
[----:B--2---:R-:W-:-:S13]  /*10e0*/  ISETP.GE.AND P0, PT, R0, c[0x0][0x53c], PT ;  /* 0x00014f0000007a0c */ /* 0x004fda0003f06270 */
[----:B------:R-:W-:Y:S05]  /*10f0*/  @P0 EXIT ;  /* 0x000000000000094d */ /* 0x000fea0003800000 */
[----:B------:R-:W1:Y:S02]  /*1100*/  S2R R16, SR_TID.X ;  /* 0x0000000000107919 */ /* 0x000e640000002100 */
[----:B-1----:R-:W-:-:S04]  /*1110*/  SHF.R.S32.HI R11, RZ, 0x1f, R16 ;  /* 0x0000001fff0b7819 */ /* 0x002fc80000011410 */
[CC--:B------:R-:W-:Y:S02]  /*1120*/  LEA.HI R2, R11.reuse, R16.reuse, RZ, 0x4 ;  /* 0x000000100b027211 */ /* 0x0c0fe400078f20ff */
[CC--:B------:R-:W-:Y:S02]  /*1130*/  LEA.HI R10, R11.reuse, R16.reuse, RZ, 0x3 ;  /* 0x000000100b0a7211 */ /* 0x0c0fe400078f18ff */
[----:B------:R-:W-:Y:S02]  /*1140*/  SHF.R.S32.HI R3, RZ, 0x4, R2 ;  /* 0x00000004ff037819 */ /* 0x000fe40000011402 */
[----:B------:R-:W-:Y:S02]  /*1150*/  LEA.HI R13, R11, R16, RZ, 0x2 ;  /* 0x000000100b0d7211 */ /* 0x000fe400078f10ff */
[----:B------:R-:W-:Y:S02]  /*1160*/  LEA.HI R0, R2, R3, RZ, 0x1 ;  /* 0x0000000302007211 */ /* 0x000fe400078f08ff */
[----:B------:R-:W-:-:S02]  /*1170*/  SHF.R.S32.HI R18, RZ, 0x3, R10 ;  /* 0x00000003ff127819 */ /* 0x000fc4000001140a */
[----:B------:R-:W-:Y:S02]  /*1180*/  LOP3.LUT R0, R0, 0xfffffffe, RZ, 0xc0, !PT ;  /* 0xfffffffe00007812 */ /* 0x000fe400078ec0ff */
[----:B---3--:R-:W-:Y:S01]  /*1190*/  LOP3.LUT R4, R10, 0xfffffff8, RZ, 0xc0, !PT ;  /* 0xfffffff80a047812 */ /* 0x008fe200078ec0ff */
[----:B------:R-:W-:Y:S01]  /*11a0*/  IMAD.SHL.U32 R5, R18, 0x40, RZ ;  /* 0x0000004012057824 */ /* 0x000fe200078e00ff */
        /* <DEDUP_REMOVED lines=13> */
[----:B------:R-:W-:Y:S02]  /*1280*/  LEA.HI R12, R6, R2, RZ, 0x3 ;  /* 0x00000002060c7211 */ /* 0x000fe400078f18ff */
[----:B------:R-:W-:Y:S01]  /*1290*/  SHF.R.U32.HI R5, RZ, 0x3, R0 ;  /* 0x00000003ff057819 */ /* 0x000fe20000011600 */
[----:B------:R-:W-:Y:S01]  /*12a0*/  IMAD.IADD R7, R7, 0x1, -R3 ;  /* 0x0000000107077824 */ /* 0x000fe200078e0a03 */
[----:B------:R-:W-:-:S02]  /*12b0*/  LOP3.LUT R4, R0, 0x38, R20, 0xf8, !PT ;  /* 0x0000003800047812 */ /* 0x000fc400078ef814 */
[----:B------:R-:W-:Y:S02]  /*12c0*/  LOP3.LUT R0, R8, 0x1c0, RZ, 0xc0, !PT ;  /* 0x000001c008007812 */ /* 0x000fe400078ec0ff */
[----:B------:R-:W-:Y:S02]  /*12d0*/  LOP3.LUT R3, R12, 0xfffffff8, RZ, 0xc0, !PT ;  /* 0xfffffff80c037812 */ /* 0x000fe400078ec0ff */
[CC--:B------:R-:W-:Y:S02]  /*12e0*/  LEA.HI R6, R11.reuse, R16.reuse, RZ, 0x6 ;  /* 0x000000100b067211 */ /* 0x0c0fe400078f30ff */
[----:B------:R-:W-:Y:S02]  /*12f0*/  LOP3.LUT R5, R4, R5, RZ, 0x3c, !PT ;  /* 0x0000000504057212 */ /* 0x000fe400078e3cff */
[----:B------:R-:W-:Y:S01]  /*1300*/  LOP3.LUT R4, R0, 0x8, R10, 0xf8, !PT ;  /* 0x0000000800047812 */ /* 0x000fe200078ef80a */
[----:B------:R-:W-:Y:S01]  /*1310*/  IMAD.IADD R10, R2, 0x1, -R3 ;  /* 0x00000001020a7824 */ /* 0x000fe200078e0a03 */
[----:B------:R-:W-:Y:S01]  /*1320*/  SHF.R.U32.HI R0, RZ, 0x3, R0 ;  /* 0x00000003ff007819 */ /* 0x000fe20000011600 */
[----:B------:R-:W-:Y:S01]  /*1330*/  IMAD.SHL.U32 R3, R6, 0x8, RZ ;  /* 0x0000000806037824 */ /* 0x000fe200078e00ff */
[----:B------:R-:W-:-:S02]  /*1340*/  LEA.HI R11, R11, R16, RZ, 0x5 ;  /* 0x000000100b0b7211 */ /* 0x000fc400078f28ff */
[----:B------:R-:W-:Y:S02]  /*1350*/  LOP3.LUT R2, R13, 0xfffffffc, RZ, 0xc0, !PT ;  /* 0xfffffffc0d027812 */ /* 0x000fe400078ec0ff */
[----:B------:R-:W-:Y:S02]  /*1360*/  LOP3.LUT R15, R4, R0, RZ, 0x3c, !PT ;  /* 0x00000000040f7212 */ /* 0x000fe400078e3cff */
[----:B------:R-:W-:Y:S01]  /*1370*/  LOP3.LUT R0, R11, 0xffffffe0, RZ, 0xc0, !PT ;  /* 0xffffffe00b007812 */ /* 0x000fe200078ec0ff */
[C---:B------:R-:W-:Y:S01]  /*1380*/  IMAD.IADD R8, R16.reuse, 0x1, -R2 ;  /* 0x0000000110087824 */ /* 0x040fe200078e0a02 */
[----:B------:R-:W-:Y:S02]  /*1390*/  LOP3.LUT R207, R5, 0x7ffffe00, R3, 0xf8, !PT ;  /* 0x7ffffe0005cf7812 */ /* 0x000fe400078ef803 */
        /* <DEDUP_REMOVED lines=8> */
[C---:B------:R-:W-:Y:S01]  /*1420*/  LOP3.LUT R2, R0.reuse, 0x1ffffffe, RZ, 0xc0, !PT ;  /* 0x1ffffffe00027812 */ /* 0x040fe200078ec0ff */
[----:B------:R-:W-:Y:S01]  /*1430*/  IMAD.SHL.U32 R0, R0, 0x20, RZ ;  /* 0x0000002000007824 */ /* 0x000fe200078e00ff */
[----:B------:R-:W-:Y:S02]  /*1440*/  LOP3.LUT R3, R3, 0xffffffc, RZ, 0xc0, !PT ;  /* 0x0ffffffc03037812 */ /* 0x000fe400078ec0ff */
[----:B------:R-:W-:Y:S01]  /*1450*/  SHF.R.S32.HI R11, RZ, 0x1f, R17 ;  /* 0x0000001fff0b7819 */ /* 0x000fe20000011411 */
[----:B------:R-:W-:Y:S01]  /*1460*/  IMAD.IADD R2, R8, 0x1, -R2 ;  /* 0x0000000108027824 */ /* 0x000fe200078e0a02 */
[----:B------:R-:W-:Y:S01]  /*1470*/  LOP3.LUT R0, R0, 0xffffffc0, RZ, 0xc0, !PT ;  /* 0xffffffc000007812 */ /* 0x000fe200078ec0ff */
[----:B------:R-:W-:Y:S01]  /*1480*/  IMAD.IADD R5, R6, 0x1, -R3 ;  /* 0x0000000106057824 */ /* 0x000fe200078e0a03 */
[----:B------:R-:W-:Y:S01]  /*1490*/  LEA.HI R11, R11, R17, RZ, 0x2 ;  /* 0x000000110b0b7211 */ /* 0x000fe200078f10ff */
[----:B------:R-:W-:Y:S01]  /*14a0*/  IMAD.SHL.U32 R3, R10, 0x40, RZ ;  /* 0x000000400a037824 */ /* 0x000fe200078e00ff */
[----:B------:R-:W-:Y:S01]  /*14b0*/  R2P PR, R7, 0x6 ;  /* 0x0000000607007804 */ /* 0x000fe20000000000 */
[----:B------:R-:W-:Y:S01]  /*14c0*/  IMAD R13, R2, 0x8, R0 ;  /* 0x00000008020d7824 */ /* 0x000fe200078e0200 */
[----:B------:R-:W-:Y:S01]  /*14d0*/  SHF.R.S32.HI R4, RZ, 0x2, R11 ;  /* 0x00000002ff047819 */ /* 0x000fe2000001140b */
[----:B------:R-:W-:Y:S01]  /*14e0*/  IMAD.SHL.U32 R2, R14, 0x8, RZ ;  /* 0x000000080e027824 */ /* 0x000fe200078e00ff */
[----:B------:R-:W-:Y:S01]  /*14f0*/  LOP3.LUT R0, R3, 0x1c0, RZ, 0xc0, !PT ;  /* 0x000001c003007812 */ /* 0x000fe200078ec0ff */
[----:B------:R-:W-:Y:S01]  /*1500*/  IMAD.SHL.U32 R3, R7, 0x40, RZ ;  /* 0x0000004007037824 */ /* 0x000fe200078e00ff */
[----:B------:R-:W-:Y:S01]  /*1510*/  LOP3.LUT P4, RZ, R9, 0x2, RZ, 0xc0, !PT ;  /* 0x0000000209ff7812 */ /* 0x000fe2000788c0ff */
[----:B------:R-:W-:Y:S01]  /*1520*/  IMAD R16, R5, 0x10, R4 ;  /* 0x0000001005107824 */ /* 0x000fe200078e0204 */
[----:B------:R-:W-:Y:S01]  /*1530*/  LOP3.LUT R2, R0, 0x8, R2, 0xf8, !PT ;  /* 0x0000000800027812 */ /* 0x000fe200078ef802 */
[----:B------:R-:W-:Y:S01]  /*1540*/  IMAD.SHL.U32 R6, R6, 0x400, RZ ;  /* 0x0000040006067824 */ /* 0x000fe200078e00ff */
[----:B------:R-:W-:Y:S01]  /*1550*/  LOP3.LUT R4, R3, 0x1c0, RZ, 0xc0, !PT ;  /* 0x000001c003047812 */ /* 0x000fe200078ec0ff */
[----:B------:R-:W-:Y:S01]  /*1560*/  IMAD.SHL.U32 R7, R12, 0x40, RZ ;  /* 0x000000400c077824 */ /* 0x000fe200078e00ff */
[----:B------:R-:W-:Y:S01]  /*1570*/  SHF.R.U32.HI R0, RZ, 0x3, R0 ;  /* 0x00000003ff007819 */ /* 0x000fe20000011600 */
[----:B------:R-:W-:Y:S01]  /*1580*/  IMAD R5, R8, 0x2, R6 ;  /* 0x0000000208057824 */ /* 0x000fe200078e0206 */
[----:B------:R-:W-:Y:S01]  /*1590*/  LEA.HI R4, R4, R4, RZ, 0x1d ;  /* 0x0000000404047211 */ /* 0x000fe200078fe8ff */
[----:B------:R-:W-:Y:S01]  /*15a0*/  IMAD.MOV.U32 R12, RZ, RZ, 0x40 ;  /* 0x00000040ff0c7424 */ /* 0x000fe200078e00ff */
[----:B------:R-:W-:Y:S01]  /*15b0*/  LOP3.LUT R2, R2, R0, RZ, 0x3c, !PT ;  /* 0x0000000002027212 */ /* 0x000fe200078e3cff */
[----:B------:R-:W-:Y:S01]  /*15c0*/  IMAD R0, R14, 0x200, R15 ;  /* 0x000002000e007824 */ /* 0x000fe200078e020f */
[----:B------:R-:W-:Y:S01]  /*15d0*/  LOP3.LUT R3, R7, 0xfffffe00, RZ, 0xc0, !PT ;  /* 0xfffffe0007037812 */ /* 0x000fe200078ec0ff */
[----:B------:R-:W-:Y:S01]  /*15e0*/  IMAD.IADD R8, R5, 0x1, R4 ;  /* 0x0000000105087824 */ /* 0x000fe200078e0204 */
[----:B------:R-:W-:Y:S01]  /*15f0*/  LOP3.LUT P6, RZ, R10, 0x2, RZ, 0xc0, !PT ;  /* 0x000000020aff7812 */ /* 0x000fe200078cc0ff */
[----:B------:R-:W-:Y:S01]  /*1600*/  IMAD.MOV.U32 R7, RZ, RZ, -0x10 ;  /* 0xfffffff0ff077424 */ /* 0x000fe200078e00ff */
[CC--:B------:R-:W-:Y:S01]  /*1610*/  IADD3 R4, R2.reuse, R3.reuse, R6 ;  /* 0x0000000302047210 */ /* 0x0c0fe20007ffe006 */
[----:B------:R-:W-:Y:S01]  /*1620*/  IMAD R6, R9, 0x10, R18 ;  /* 0x0000001009067824 */ /* 0x000fe200078e0212 */
[----:B------:R-:W-:Y:S01]  /*1630*/  LOP3.LUT R5, R2, R3, RZ, 0xfc, !PT ;  /* 0x0000000302057212 */ /* 0x000fe200078efcff */
[----:B------:R-:W-:Y:S01]  /*1640*/  STL [R1+0x88], R16 ;  /* 0x0000881001007387 */ /* 0x000fe20000100800 */
[----:B------:R-:W-:Y:S01]  /*1650*/  LOP3.LUT P5, RZ, R10, 0x4, RZ, 0xc0, !PT ;  /* 0x000000040aff7812 */ /* 0x000fe200078ac0ff */
[----:B------:R-:W-:Y:S01]  /*1660*/  IMAD.MOV.U32 R10, RZ, RZ, 0x20 ;  /* 0x00000020ff0a7424 */ /* 0x000fe200078e00ff */
[----:B------:R-:W-:Y:S01]  /*1670*/  LOP3.LUT R3, R11, 0x7ffffffc, RZ, 0xc0, !PT ;  /* 0x7ffffffc0b037812 */ /* 0x000fe200078ec0ff */
[----:B------:R1:W-:Y:S01]  /*1680*/  STL [R1+0x78], R6 ;  /* 0x0000780601007387 */ /* 0x0003e20000100800 */
[----:B------:R-:W-:-:S02]  /*1690*/  LEA R188, R0, 0x2900, 0x1 ;  /* 0x0000290000bc7811 */ /* 0x000fc400078e08ff */
[----:B------:R-:W-:Y:S01]  /*16a0*/  LOP3.LUT P3, RZ, R9, 0x4, RZ, 0xc0, !PT ;  /* 0x0000000409ff7812 */ /* 0x000fe2000786c0ff */
[----:B------:R-:W-:Y:S01]  /*16b0*/  IMAD.IADD R3, R17, 0x1, -R3 ;  /* 0x0000000111037824 */ /* 0x000fe200078e0a03 */
[----:B------:R-:W-:Y:S01]  /*16c0*/  SEL R7, R7, 0x10, !P0 ;  /* 0x0000001007077807 */ /* 0x000fe20004000000 */
[----:B------:R-:W-:Y:S01]  /*16d0*/  IMAD.IADD R9, R16, 0x1, R13 ;  /* 0x0000000110097824 */ /* 0x000fe200078e020d */
[----:B------:R-:W-:Y:S01]  /*16e0*/  LEA R8, R8, 0x80, 0x1 ;  /* 0x0000008008087811 */ /* 0x000fe200078e08ff */
[----:B------:R-:W-:Y:S01]  /*16f0*/  IMAD.SHL.U32 R3, R3, 0x2, RZ ;  /* 0x0000000203037824 */ /* 0x000fe200078e00ff */
[----:B------:R-:W-:Y:S02]  /*1700*/  IADD3 R199, R188, 0x20, RZ ;  /* 0x00000020bcc77810 */ /* 0x000fe40007ffe0ff */
[----:B------:R-:W-:Y:S01]  /*1710*/  SEL R2, R12, 0xffffffc0, !P3 ;  /* 0xffffffc00c027807 */ /* 0x000fe20005800000 */
[----:B------:R-:W-:Y:S01]  /*1720*/  IMAD.IADD R11, R8, 0x1, R7 ;  /* 0x00000001080b7824 */ /* 0x000fe200078e0207 */
[----:B------:R-:W-:Y:S01]  /*1730*/  @P4 IADD3 R199, R188, -0x20, RZ ;  /* 0xffffffe0bcc74810 */ /* 0x000fe20007ffe0ff */
[----:B------:R2:W-:Y:S01]  /*1740*/  STL [R1+0x44], R9 ;  /* 0x0000440901007387 */ /* 0x0005e20000100800 */
[----:B------:R-:W-:Y:S01]  /*1750*/  SEL R0, R10, 0xffffffe0, !P6 ;  /* 0xffffffe00a007807 */ /* 0x000fe20007000000 */
[----:B------:R-:W-:Y:S01]  /*1760*/  IMAD.IADD R194, R188, 0x1, R2 ;  /* 0x00000001bcc27824 */ /* 0x000fe200078e0202 */
[----:B------:R-:W-:Y:S01]  /*1770*/  LEA R195, R4, 0x5100, 0x1 ;  /* 0x0000510004c37811 */ /* 0x000fe200078e08ff */
[----:B------:R-:W-:Y:S01]  /*1780*/  IMAD.IADD R191, R2, 0x1, R199 ;  /* 0x0000000102bf7824 */ /* 0x000fe200078e02c7 */
[----:B------:R3:W-:Y:S01]  /*1790*/  STL [R1], R3 ;  /* 0x0000000301007387 */ /* 0x0007e20000100800 */
[----:B------:R-:W-:-:S02]  /*17a0*/  LEA R189, R5, 0x100, 0x1 ;  /* 0x0000010005bd7811 */ /* 0x000fc400078e08ff */
[C---:B------:R-:W-:Y:S01]  /*17b0*/  IADD3 R203, R199.reuse, 0x800, RZ ;  /* 0x00000800c7cb7810 */ /* 0x040fe20007ffe0ff */
[----:B------:R4:W-:Y:S01]  /*17c0*/  STL [R1+0x5c], R8 ;  /* 0x00005c0801007387 */ /* 0x0009e20000100800 */
[----:B------:R-:W-:Y:S01]  /*17d0*/  IADD3 R202, R199, 0x1000, RZ ;  /* 0x00001000c7ca7810 */ /* 0x000fe20007ffe0ff */
[----:B------:R-:W-:Y:S01]  /*17e0*/  IMAD.IADD R198, R195, 0x1, R0 ;  /* 0x00000001c3c67824 */ /* 0x000fe200078e0200 */
[----:B-1----:R-:W-:Y:S01]  /*17f0*/  SEL R6, R10, 0xffffffe0, !P1 ;  /* 0xffffffe00a067807 */ /* 0x002fe20004800000 */
[----:B------:R-:W-:Y:S01]  /*1800*/  IMAD.IADD R193, R0, 0x1, R189 ;  /* 0x0000000100c17824 */ /* 0x000fe200078e02bd */
[C---:B------:R-:W-:Y:S02]  /*1810*/  IADD3 R201, R199.reuse, 0x1800, RZ ;  /* 0x00001800c7c97810 */ /* 0x040fe40007ffe0ff */
[----:B------:R-:W-:Y:S01]  /*1820*/  IADD3 R200, R199, 0x2000, RZ ;  /* 0x00002000c7c87810 */ /* 0x000fe20007ffe0ff */
[--C-:B------:R-:W-:Y:S02]  /*1830*/  IMAD.IADD R10, R8, 0x1, R6.reuse ;  /* 0x00000001080a7824 */ /* 0x100fe400078e0206 */
[----:B------:R-:W-:-:S03]  /*1840*/  IMAD.IADD R2, R11, 0x1, R6 ;  /* 0x000000010b027824 */ /* 0x000fc600078e0206 */
[----:B------:R-:W-:Y:S01]  /*1850*/  STL [R1+0x74], R10 ;  /* 0x0000740a01007387 */ /* 0x000fe20000100800 */
[----:B--2---:R-:W-:-:S03]  /*1860*/  IADD3 R9, R8, 0x40, RZ ;  /* 0x0000004008097810 */ /* 0x004fc60007ffe0ff */
[----:B------:R-:W-:Y:S01]  /*1870*/  STL [R1+0x6c], R11 ;  /* 0x00006c0b01007387 */ /* 0x000fe20000100800 */
[----:B------:R-:W-:Y:S02]  /*1880*/  @P2 IADD3 R9, R8, -0x40, RZ ;  /* 0xffffffc008092810 */ /* 0x000fe40007ffe0ff */
[----:B---3--:R-:W-:Y:S01]  /*1890*/  SEL R3, R12, 0xffffffc0, !P5 ;  /* 0xffffffc00c037807 */ /* 0x008fe20006800000 */
[----:B------:R1:W-:Y:S02]  /*18a0*/  STL [R1+0x70], R2 ;  /* 0x0000700201007387 */ /* 0x0003e40000100800 */
[----:B----4-:R-:W-:Y:S02]  /*18b0*/  IMAD.IADD R8, R6, 0x1, R9 ;  /* 0x0000000106087824 */ /* 0x010fe400078e0209 */
[----:B------:R-:W-:Y:S01]  /*18c0*/  STL [R1+0x60], R9 ;  /* 0x0000600901007387 */ /* 0x000fe20000100800 */
[----:B------:R-:W-:Y:S02]  /*18d0*/  IMAD.IADD R196, R195, 0x1, R3 ;  /* 0x00000001c3c47824 */ /* 0x000fe400078e0203 */
[----:B------:R-:W-:Y:S01]  /*18e0*/  IMAD.IADD R190, R3, 0x1, R189 ;  /* 0x0000000103be7824 */ /* 0x000fe200078e02bd */
[----:B------:R-:W-:Y:S01]  /*18f0*/  STL [R1+0x64], R8 ;  /* 0x0000640801007387 */ /* 0x000fe20000100800 */
[----:B------:R-:W-:-:S02]  /*1900*/  IMAD.IADD R3, R7, 0x1, R8 ;  /* 0x0000000107037824 */ /* 0x000fc400078e0208 */
[C---:B------:R-:W-:Y:S02]  /*1910*/  IMAD.IADD R197, R0.reuse, 0x1, R196 ;  /* 0x0000000100c57824 */ /* 0x040fe400078e02c4 */
[----:B------:R-:W-:Y:S02]  /*1920*/  IMAD.IADD R192, R0, 0x1, R190 ;  /* 0x0000000100c07824 */ /* 0x000fe400078e02be */
[----:B-1----:R-:W-:-:S05]  /*1930*/  IMAD.IADD R2, R7, 0x1, R9 ;  /* 0x0000000107027824 */ /* 0x002fca00078e0209 */
[----:B------:R1:W-:Y:S04]  /*1940*/  STL [R1+0x68], R2 ;  /* 0x0000680201007387 */ /* 0x0003e80000100800 */
[----:B------:R2:W-:Y:S01]  /*1950*/  STL [R1+0x80], R3 ;  /* 0x0000800301007387 */ /* 0x0005e20000100800 */
[----:B-1----:R-:W-:-:S05]  /*1960*/  IMAD.IADD R2, R6, 0x1, R2 ;  /* 0x0000000106027824 */ /* 0x002fca00078e0202 */
[----:B------:R2:W-:Y:S02]  /*1970*/  STL [R1+0x7c], R2 ;  /* 0x00007c0201007387 */ /* 0x0005e40000100800 */
.L_x_718:
[----:B------:R-:W3:Y:S04]  /*1980*/  LDL R25, [R1+0x54] ;  /* 0x0000540001197983 */ /* 0x000ee80000100800 */
[----:B------:R-:W4:Y:S01]  /*1990*/  LDL R16, [R1+0x50] ;  /* 0x0000500001107983 */ /* 0x000f220000100800 */
[----:B------:R-:W-:Y:S02]  /*19a0*/  ISETP.NE.U32.AND P0, PT, RZ, c[0x0][0x370], PT ;  /* 0x0000dc00ff007a0c */ /* 0x000fe40003f05070 */
[----:B------:R-:W-:Y:S02]  /*19b0*/  ISETP.NE.U32.AND P2, PT, RZ, c[0x0][0x360], PT ;  /* 0x0000d800ff007a0c */ /* 0x000fe40003f45070 */
[----:B------:R-:W-:Y:S02]  /*19c0*/  ISETP.NE.AND.EX P1, PT, RZ, c[0x0][0x374], PT, P0 ;  /* 0x0000dd00ff007a0c */ /* 0x000fe40003f25300 */
[----:B------:R-:W-:-:S02]  /*19d0*/  ISETP.NE.AND.EX P0, PT, RZ, c[0x0][0x364], PT, P2 ;  /* 0x0000d900ff007a0c */ /* 0x000fc40003f05320 */
[----:B------:R-:W-:Y:S02]  /*19e0*/  ISETP.NE.U32.AND P4, PT, RZ, c[0x0][0x348], PT ;  /* 0x0000d200ff007a0c */ /* 0x000fe40003f85070 */
[----:B------:R-:W-:Y:S02]  /*19f0*/  ISETP.NE.U32.AND P3, PT, RZ, c[0x0][0x350], PT ;  /* 0x0000d400ff007a0c */ /* 0x000fe40003f65070 */
[----:B------:R-:W-:Y:S02]  /*1a00*/  ISETP.NE.AND.EX P4, PT, RZ, c[0x0][0x34c], PT, P4 ;  /* 0x0000d300ff007a0c */ /* 0x000fe40003f85340 */
[----:B------:R-:W-:Y:S01]  /*1a10*/  ISETP.NE.AND.EX P3, PT, RZ, c[0x0][0x354], PT, P3 ;  /* 0x0000d500ff007a0c */ /* 0x000fe20003f65330 */
[----:B------:R-:W-:Y:S01]  /*1a20*/  IMAD.MOV.U32 R15, RZ, RZ, 0x4 ;  /* 0x00000004ff0f7424 */ /* 0x000fe200078e00ff */
[----:B------:R-:W-:Y:S01]  /*1a30*/  CS2R R12, SRZ ;  /* 0x00000000000c7805 */ /* 0x000fe2000001ff00 */
[----:B------:R-:W-:Y:S02]  /*1a40*/  IMAD.MOV.U32 R4, RZ, RZ, RZ ;  /* 0x000000ffff047224 */ /* 0x000fe400078e00ff */
[----:B---3--:R-:W-:-:S04]  /*1a50*/  @P1 IMAD.WIDE R10, R25, R15, c[0x0][0x370] ;  /* 0x0000dc00190a1625 */ /* 0x008fc800078e020f */
[CC--:B------:R-:W-:Y:S01]  /*1a60*/  @P0 IMAD.WIDE R8, R25.reuse, R15.reuse, c[0x0][0x360] ;  /* 0x0000d80019080625 */ /* 0x0c0fe200078e020f */
[----:B------:R1:W5:Y:S03]  /*1a70*/  @P1 LDG.E R4, [R10.64] ;  /* 0x000000080a041981 */ /* 0x000366000c1e1900 */
[CC--:B------:R-:W-:Y:S01]  /*1a80*/  IMAD.WIDE R6, R25.reuse, R15.reuse, c[0x0][0x348] ;  /* 0x0000d20019067625 */ /* 0x0c0fe200078e020f */
[----:B------:R1:W5:Y:S03]  /*1a90*/  @P0 LDG.E R243, [R8.64] ;  /* 0x0000000808f30981 */ /* 0x000366000c1e1900 */
[----:B--2---:R-:W-:Y:S01]  /*1aa0*/  IMAD.WIDE R2, R25, R15, c[0x0][0x350] ;  /* 0x0000d40019027625 */ /* 0x004fe200078e020f */
[----:B------:R1:W5:Y:S04]  /*1ab0*/  @P4 LDG.E R13, [R6.64] ;  /* 0x00000008060d4981 */ /* 0x000368000c1e1900 */
[----:B------:R1:W5:Y:S01]  /*1ac0*/  @P3 LDG.E R12, [R2.64] ;  /* 0x00000008020c3981 */ /* 0x000362000c1e1900 */
[----:B----4-:R-:W-:-:S05]  /*1ad0*/  LOP3.LUT R26, R16, 0xffff, RZ, 0xc0, !PT ;  /* 0x0000ffff101a7812 */ /* 0x010fca00078ec0ff */
[----:B------:R1:W-:Y:S01]  /*1ae0*/  STL [R1+0x58], R26 ;  /* 0x0000581a01007387 */ /* 0x0003e20000100800 */
[----:B------:R-:W-:Y:S01]  /*1af0*/  YIELD ;  /* 0x0000000000007946 */ /* 0x000fe20003800000 */
[----:B------:R-:W-:Y:S05]  /*1b00*/  @P0 BRA `(.L_x_545) ;  /* 0x0000005000000947 */ /* 0x000fea0003800000 */
[----:B-----5:R-:W-:Y:S01]  /*1b10*/  MOV R243, c[0x0][0x168] ;  /* 0x00005a0000f37a02 */ /* 0x020fe20000000f00 */
[----:B------:R-:W-:Y:S05]  /*1b20*/  @!P4 BRA `(.L_x_545) ;  /* 0x000000300000c947 */ /* 0x000fea0003800000 */
[----:B------:R-:W2:Y:S04]  /*1b30*/  LDG.E R5, [R6.64] ;  /* 0x0000000806057981 */ /* 0x000ea8000c1e1900 */
[----:B------:R-:W2:Y:S02]  /*1b40*/  LDG.E R0, [R6.64+0x4] ;  /* 0x0000040806007981 */ /* 0x000ea4000c1e1900 */
[----:B--2---:R-:W-:Y:S02]  /*1b50*/  IADD3 R243, -R5, R0, RZ ;  /* 0x0000000005f37210 */ /* 0x004fe40007ffe1ff */
.L_x_545:
[----:B------:R-:W-:-:S04]  /*1b60*/  ISETP.NE.U32.AND P0, PT, RZ, c[0x0][0x368], PT ;  /* 0x0000da00ff007a0c */ /* 0x000fc80003f05070 */
[----:B------:R-:W-:-:S13]  /*1b70*/  ISETP.NE.AND.EX P0, PT, RZ, c[0x0][0x36c], PT, P0 ;  /* 0x0000db00ff007a0c */ /* 0x000fda0003f05300 */
[----:B------:R-:W-:Y:S05]  /*1b80*/  @!P0 BRA `(.L_x_546) ;  /* 0x0000003000008947 */ /* 0x000fea0003800000 */
[----:B-1----:R-:W-:-:S05]  /*1b90*/  IMAD.WIDE R2, R25, R15, c[0x0][0x368] ;  /* 0x0000da0019027625 */ /* 0x002fca00078e020f */
[----:B------:R1:W5:Y:S01]  /*1ba0*/  LDG.E R0, [R2.64] ;  /* 0x0000000802007981 */ /* 0x000362000c1e1900 */
[----:B------:R-:W-:Y:S05]  /*1bb0*/  BRA `(.L_x_547) ;  /* 0x0000005000007947 */ /* 0x000fea0003800000 */
.L_x_546:
[----:B------:R-:W-:Y:S01]  /*1bc0*/  MOV R0, c[0x0][0x1d0] ;  /* 0x0000740000007a02 */ /* 0x000fe20000000f00 */
[----:B------:R-:W-:Y:S05]  /*1bd0*/  @!P3 BRA `(.L_x_547) ;  /* 0x000000300000b947 */ /* 0x000fea0003800000 */
[----:B------:R-:W2:Y:S04]  /*1be0*/  LDG.E R5, [R2.64] ;  /* 0x0000000802057981 */ /* 0x000ea8000c1e1900 */
[----:B------:R-:W2:Y:S02]  /*1bf0*/  LDG.E R0, [R2.64+0x4] ;  /* 0x0000040802007981 */ /* 0x000ea4000c1e1900 */
[----:B--2---:R-:W-:Y:S02]  /*1c00*/  IADD3 R0, -R5, R0, RZ ;  /* 0x0000000005007210 */ /* 0x004fe40007ffe1ff */
.L_x_547:
[----:B-1----:R-:W2:Y:S01]  /*1c10*/  LDL.LU R2, [R1+0x4c] ;  /* 0x00004c0001027983 */ /* 0x002ea20000300800 */
[----:B------:R-:W-:Y:S01]  /*1c20*/  IMAD.MOV.U32 R3, RZ, RZ, c[0x0][0x2c4] ;  /* 0x0000b100ff037624 */ /* 0x000fe200078e00ff */
[----:B------:R-:W-:Y:S01]  /*1c30*/  LOP3.LUT R204, R204, 0xfffeffff, RZ, 0xc0, !PT ;  /* 0xfffeffffcccc7812 */ /* 0x000fe200078ec0ff */
[----:B------:R-:W-:-:S02]  /*1c40*/  IMAD.MOV.U32 R6, RZ, RZ, c[0x0][0x32c] ;  /* 0x0000cb00ff067624 */ /* 0x000fc400078e00ff */
[--C-:B-----5:R-:W-:Y:S01]  /*1c50*/  IMAD.IADD R244, R0, 0x1, -R4.reuse ;  /* 0x0000000100f47824 */ /* 0x120fe200078e0a04 */
[----:B------:R-:W-:Y:S01]  /*1c60*/  ISETP.NE.AND P5, PT, R3, 0x1, PT ;  /* 0x000000010300780c */ /* 0x000fe20003fa5270 */
[----:B------:R-:W-:Y:S01]  /*1c70*/  IMAD.IADD R14, R12, 0x1, R4 ;  /* 0x000000010c0e7824 */ /* 0x000fe200078e0204 */
[----:B------:R-:W-:-:S11]  /*1c80*/  ISETP.GE.AND P1, PT, R6, 0x1, PT ;  /* 0x000000010600780c */ /* 0x000fd60003f26270 */
[----:B------:R-:W-:-:S04]  /*1c90*/  @P5 LOP3.LUT R204, R204, 0x10000, RZ, 0xfc, !PT ;  /* 0x00010000cccc5812 */ /* 0x000fc800078efcff */
[----:B------:R-:W-:-:S04]  /*1ca0*/  LOP3.LUT R204, R204, 0xffff7fff, RZ, 0xc0, !PT ;  /* 0xffff7fffcccc7812 */ /* 0x000fc800078ec0ff */
[----:B------:R-:W-:Y:S01]  /*1cb0*/  @P1 LOP3.LUT R204, R204, 0x8000, RZ, 0xfc, !PT ;  /* 0x00008000cccc1812 */ /* 0x000fe200078efcff */
[----:B--2---:R-:W-:-:S05]  /*1cc0*/  IMAD.SHL.U32 R18, R2, 0x80, RZ ;  /* 0x0000008002127824 */ /* 0x004fca00078e00ff */
[----:B------:R1:W-:Y:S01]  /*1cd0*/  STL [R1+0x40], R18 ;  /* 0x0000401201007387 */ /* 0x0003e20000100800 */
[----:B------:R-:W-:-:S05]  /*1ce0*/  IADD3 R2, R18, 0x7f, RZ ;  /* 0x0000007f12027810 */ /* 0x000fca0007ffe0ff */
[----:B------:R-:W-:-:S04]  /*1cf0*/  @P5 IMAD.HI.U32 R3, R2, c[0x0][0x2c8], RZ ;  /* 0x0000b20002035a27 */ /* 0x000fc800078e00ff */
[----:B------:R-:W-:Y:S01]  /*1d00*/  IMAD.MOV.U32 R0, RZ, RZ, R2 ;  /* 0x000000ffff007224 */ /* 0x000fe200078e0002 */
[----:B------:R-:W-:Y:S02]  /*1d10*/  IADD3 R2, R244, 0x1, -R243 ;  /* 0x00000001f4027810 */ /* 0x000fe40007ffe8f3 */
[----:B------:R-:W-:-:S05]  /*1d20*/  @P5 SHF.R.U32.HI R0, RZ, c[0x0][0x2cc], R3 ;  /* 0x0000b300ff005a19 */ /* 0x000fca0000011603 */
[----:B------:R-:W-:-:S05]  /*1d30*/  IMAD.IADD R0, R2, 0x1, R0 ;  /* 0x0000000102007824 */ /* 0x000fca00078e0200 */
[----:B------:R-:W-:Y:S01]  /*1d40*/  IADD3 R3, R0, c[0x0][0x328], RZ ;  /* 0x0000ca0000037a10 */ /* 0x000fe20007ffe0ff */
[----:B------:R-:W-:Y:S05]  /*1d50*/  @!P1 BRA `(.L_x_548) ;  /* 0x0000010000009947 */ /* 0x000fea0003800000 */
[C---:B------:R-:W-:Y:S01]  /*1d60*/  ISETP.GT.AND P0, PT, R0.reuse, RZ, PT ;  /* 0x000000ff0000720c */ /* 0x040fe20003f04270 */
[----:B------:R-:W-:Y:S01]  /*1d70*/  BSSY B0, `(.L_x_549) ;  /* 0x000000c000007945 */ /* 0x000fe20003800000 */
[----:B------:R-:W-:-:S11]  /*1d80*/  IADD3 R2, R0, -0x1, RZ ;  /* 0xffffffff00027810 */ /* 0x000fd60007ffe0ff */
[----:B------:R-:W-:Y:S05]  /*1d90*/  @P0 BRA `(.L_x_550) ;  /* 0x0000006000000947 */ /* 0x000fea0003800000 */
[----:B------:R-:W-:Y:S01]  /*1da0*/  ISETP.NE.AND P0, PT, R6, 0x1, PT ;  /* 0x000000010600780c */ /* 0x000fe20003f05270 */
[----:B------:R-:W-:-:S12]  /*1db0*/  IMAD.MOV R0, RZ, RZ, -R0 ;  /* 0x000000ffff007224 */ /* 0x000fd800078e0a00 */
[----:B------:R-:W-:-:S05]  /*1dc0*/  @P0 IMAD.HI.U32 R2, R0, c[0x0][0x330], RZ ;  /* 0x0000cc0000020a27 */ /* 0x000fca00078e00ff */
[----:B------:R-:W-:-:S04]  /*1dd0*/  @P0 SHF.R.U32.HI R0, RZ, c[0x0][0x334], R2 ;  /* 0x0000cd00ff000a19 */ /* 0x000fc80000011602 */
[----:B------:R-:W-:Y:S01]  /*1de0*/  LOP3.LUT R2, RZ, R0, RZ, 0x33, !PT ;  /* 0x00000000ff027212 */ /* 0x000fe200078e33ff */
[----:B------:R-:W-:Y:S05]  /*1df0*/  BRA `(.L_x_551) ;  /* 0x0000003000007947 */ /* 0x000fea0003800000 */
.L_x_550:
[----:B------:R-:W-:-:S13]  /*1e00*/  ISETP.NE.AND P0, PT, R6, 0x1, PT ;  /* 0x000000010600780c */ /* 0x000fda0003f05270 */
[----:B------:R-:W-:-:S05]  /*1e10*/  @P0 IMAD.HI.U32 R0, R2, c[0x0][0x330], RZ ;  /* 0x0000cc0002000a27 */ /* 0x000fca00078e00ff */
[----:B------:R-:W-:Y:S02]  /*1e20*/  @P0 SHF.R.U32.HI R2, RZ, c[0x0][0x334], R0 ;  /* 0x0000cd00ff020a19 */ /* 0x000fe40000011600 */
.L_x_551:
[----:B------:R-:W-:Y:S05]  /*1e30*/  BSYNC B0 ;  /* 0x0000000000007941 */ /* 0x000fea0003800000 */
.L_x_549:
[----:B------:R-:W-:-:S05]  /*1e40*/  IMAD R2, R2, R6, c[0x0][0x32c] ;  /* 0x0000cb0002027624 */ /* 0x000fca00078e0206 */
[----:B------:R-:W-:-:S03]  /*1e50*/  IMNMX R3, R3, R2, PT ;  /* 0x0000000203037217 */ /* 0x000fc60003800200 */
.L_x_548:
[----:B------:R-:W-:Y:S01]  /*1e60*/  IMAD.IADD R7, R244, 0x1, -R243 ;  /* 0x00000001f4077824 */ /* 0x000fe200078e0af3 */
[----:B------:R-:W-:Y:S01]  /*1e70*/  IADD3 R3, R3, 0x4f, RZ ;  /* 0x0000004f03037810 */ /* 0x000fe20007ffe0ff */
[----:B------:R-:W-:Y:S01]  /*1e80*/  @P5 IMAD.HI.U32 R4, R18, c[0x0][0x2c8], RZ ;  /* 0x0000b20012045a27 */ /* 0x000fe200078e00ff */
[----:B------:R-:W-:Y:S02]  /*1e90*/  IADD3 R2, R244, 0x4f, RZ ;  /* 0x0000004ff4027810 */ /* 0x000fe40007ffe0ff */
[----:B------:R2:W-:Y:S01]  /*1ea0*/  STL [R1+0x4], R7 ;  /* 0x0000040701007387 */ /* 0x0005e20000100800 */
[----:B------:R-:W-:-:S04]  /*1eb0*/  IMAD.HI R5, R3, 0x66666667, RZ ;  /* 0x6666666703057827 */ /* 0x000fc800078e02ff */
[----:B------:R-:W-:-:S04]  /*1ec0*/  IMAD.HI R2, R2, 0x66666667, RZ ;  /* 0x6666666702027827 */ /* 0x000fc800078e02ff */
[----:B------:R-:W-:Y:S01]  /*1ed0*/  IMAD.MOV.U32 R0, RZ, RZ, R18 ;  /* 0x000000ffff007224 */ /* 0x000fe200078e0012 */
[----:B------:R-:W-:Y:S02]  /*1ee0*/  @P5 SHF.R.U32.HI R0, RZ, c[0x0][0x2cc], R4 ;  /* 0x0000b300ff005a19 */ /* 0x000fe40000011604 */
[----:B------:R-:W-:Y:S02]  /*1ef0*/  SHF.R.U32.HI R4, RZ, 0x1f, R5 ;  /* 0x0000001fff047819 */ /* 0x000fe40000011605 */
[----:B------:R-:W-:Y:S01]  /*1f00*/  SHF.R.U32.HI R3, RZ, 0x1f, R2 ;  /* 0x0000001fff037819 */ /* 0x000fe20000011602 */
[----:B------:R-:W-:Y:S01]  /*1f10*/  IMAD.IADD R0, R7, 0x1, R0 ;  /* 0x0000000107007824 */ /* 0x000fe200078e0200 */
[----:B------:R-:W-:Y:S02]  /*1f20*/  LEA.HI.SX32 R4, R5, R4, 0x1b ;  /* 0x0000000405047211 */ /* 0x000fe400078fdaff */
[----:B------:R-:W-:Y:S02]  /*1f30*/  LEA.HI.SX32 R3, R2, R3, 0x1b ;  /* 0x0000000302037211 */ /* 0x000fe400078fdaff */
[----:B------:R-:W-:-:S02]  /*1f40*/  IADD3 R2, R0, -c[0x0][0x324], RZ ;  /* 0x8000c90000027a10 */ /* 0x000fc40007ffe0ff */
[----:B------:R-:W-:Y:S01]  /*1f50*/  IMNMX R8, R3, R4, PT ;  /* 0x0000000403087217 */ /* 0x000fe20003800200 */
[----:B------:R-:W-:Y:S05]  /*1f60*/  @!P1 BRA `(.L_x_552) ;  /* 0x000000f000009947 */ /* 0x000fea0003800000 */
[----:B------:R-:W-:Y:S01]  /*1f70*/  ISETP.GT.AND P0, PT, R0, -0x1, PT ;  /* 0xffffffff0000780c */ /* 0x000fe20003f04270 */
[----:B------:R-:W-:-:S12]  /*1f80*/  BSSY B0, `(.L_x_553) ;  /* 0x000000b000007945 */ /* 0x000fd80003800000 */
[----:B------:R-:W-:Y:S05]  /*1f90*/  @P0 BRA `(.L_x_554) ;  /* 0x0000006000000947 */ /* 0x000fea0003800000 */
[----:B------:R-:W-:Y:S02]  /*1fa0*/  ISETP.NE.AND P0, PT, R6, 0x1, PT ;  /* 0x000000010600780c */ /* 0x000fe40003f05270 */
[----:B------:R-:W-:-:S11]  /*1fb0*/  LOP3.LUT R0, RZ, R0, RZ, 0x33, !PT ;  /* 0x00000000ff007212 */ /* 0x000fd600078e33ff */
[----:B------:R-:W-:-:S05]  /*1fc0*/  @P0 IMAD.HI.U32 R3, R0, c[0x0][0x330], RZ ;  /* 0x0000cc0000030a27 */ /* 0x000fca00078e00ff */
[----:B------:R-:W-:-:S04]  /*1fd0*/  @P0 SHF.R.U32.HI R0, RZ, c[0x0][0x334], R3 ;  /* 0x0000cd00ff000a19 */ /* 0x000fc80000011603 */
[----:B------:R-:W-:Y:S01]  /*1fe0*/  LOP3.LUT R0, RZ, R0, RZ, 0x33, !PT ;  /* 0x00000000ff007212 */ /* 0x000fe200078e33ff */
[----:B------:R-:W-:Y:S05]  /*1ff0*/  BRA `(.L_x_555) ;  /* 0x0000003000007947 */ /* 0x000fea0003800000 */
.L_x_554:
[----:B------:R-:W-:-:S13]  /*2000*/  ISETP.NE.AND P0, PT, R6, 0x1, PT ;  /* 0x000000010600780c */ /* 0x000fda0003f05270 */
[----:B------:R-:W-:-:S05]  /*2010*/  @P0 IMAD.HI.U32 R3, R0, c[0x0][0x330], RZ ;  /* 0x0000cc0000030a27 */ /* 0x000fca00078e00ff */
[----:B------:R-:W-:Y:S02]  /*2020*/  @P0 SHF.R.U32.HI R0, RZ, c[0x0][0x334], R3 ;  /* 0x0000cd00ff000a19 */ /* 0x000fe40000011603 */
.L_x_555:
[----:B------:R-:W-:Y:S05]  /*2030*/  BSYNC B0 ;  /* 0x0000000000007941 */ /* 0x000fea0003800000 */
.L_x_553:
[----:B------:R-:W-:-:S05]  /*2040*/  IMAD R0, R0, c[0x0][0x32c], RZ ;  /* 0x0000cb0000007a24 */ /* 0x000fca00078e02ff */
[----:B------:R-:W-:-:S05]  /*2050*/  IMNMX R2, R2, R0, !PT ;  /* 0x0000000002027217 */ /* 0x000fca0007800200 */
.L_x_552:
[----:B------:R-:W-:Y:S01]  /*2060*/  IMAD.HI R2, R2, 0x66666667, RZ ;  /* 0x6666666702027827 */ /* 0x000fe200078e02ff */
[----:B------:R-:W-:Y:S01]  /*2070*/  LOP3.LUT R3, R16, 0xff000000, RZ, 0xc0, !PT ;  /* 0xff00000010037812 */ /* 0x000fe200078ec0ff */
[----:B------:R-:W-:Y:S03]  /*2080*/  BSSY B0, `(.L_x_556) ;  /* 0x000002d000007945 */ /* 0x000fe60003800000 */
[----:B------:R-:W-:Y:S02]  /*2090*/  SHF.R.U32.HI R0, RZ, 0x1f, R2 ;  /* 0x0000001fff007819 */ /* 0x000fe40000011602 */
[----:B------:R-:W-:Y:S02]  /*20a0*/  SHF.R.U32.HI R3, RZ, 0x8, R3 ;  /* 0x00000008ff037819 */ /* 0x000fe40000011603 */
[----:B------:R-:W-:Y:S02]  /*20b0*/  LEA.HI.SX32 R2, R2, R0, 0x1b ;  /* 0x0000000002027211 */ /* 0x000fe400078fdaff */
[----:B------:R-:W-:-:S02]  /*20c0*/  LOP3.LUT R0, R16, 0xff0000, RZ, 0xc0, !PT ;  /* 0x00ff000010007812 */ /* 0x000fc400078ec0ff */
[----:B------:R-:W-:Y:S01]  /*20d0*/  IMNMX R6, RZ, R2, !PT ;  /* 0x00000002ff067217 */ /* 0x000fe20007800200 */
[----:B------:R-:W-:Y:S01]  /*20e0*/  IMAD.MOV.U32 R2, RZ, RZ, RZ ;  /* 0x000000ffff027224 */ /* 0x000fe200078e00ff */
[----:B------:R-:W-:Y:S02]  /*20f0*/  LEA.HI R0, R0, R3, RZ, 0x10 ;  /* 0x0000000300007211 */ /* 0x000fe400078f80ff */
[----:B------:R-:W-:Y:S02]  /*2100*/  ISETP.GT.AND P0, PT, R8, R6, PT ;  /* 0x000000060800720c */ /* 0x000fe40003f04270 */
[----:B------:R-:W-:Y:S02]  /*2110*/  LOP3.LUT R12, R0, 0xff, RZ, 0xc0, !PT ;  /* 0x000000ff000c7812 */ /* 0x000fe400078ec0ff */
[----:B------:R-:W-:-:S03]  /*2120*/  SHF.R.U32.HI R5, RZ, 0x10, R0 ;  /* 0x00000010ff057819 */ /* 0x000fc60000011600 */
[----:B------:R3:W-:Y:S04]  /*2130*/  STL [R1+0x50], R12 ;  /* 0x0000500c01007387 */ /* 0x0007e80000100800 */
[----:B------:R3:W-:Y:S02]  /*2140*/  STL [R1+0x4c], R5 ;  /* 0x00004c0501007387 */ /* 0x0007e40000100800 */
[----:B------:R-:W-:Y:S05]  /*2150*/  @!P0 BRA `(.L_x_557) ;  /* 0x000001f000008947 */ /* 0x000fea0003800000 */
[----:B------:R-:W-:-:S04]  /*2160*/  ISETP.NE.AND P0, PT, R5, RZ, PT ;  /* 0x000000ff0500720c */ /* 0x000fc80003f05270 */
[----:B------:R-:W-:-:S04]  /*2170*/  SEL R0, R5, c[0x0][0x338], P0 ;  /* 0x0000ce0005007a07 */ /* 0x000fc80000000000 */
[----:B------:R-:W-:Y:S02]  /*2180*/  IABS R3, R0 ;  /* 0x0000000000037213 */ /* 0x000fe40000000000 */
[----:B--2---:R-:W-:Y:S02]  /*2190*/  IADD3 R7, R0, -0x1, R8 ;  /* 0xffffffff00077810 */ /* 0x004fe40007ffe008 */
[----:B------:R-:W2:Y:S03]  /*21a0*/  I2F.RP R2, R3 ;  /* 0x0000000300027306 */ /* 0x000ea60000209400 */
[----:B------:R-:W-:-:S05]  /*21b0*/  IMAD.IADD R7, R7, 0x1, -R6 ;  /* 0x0000000107077824 */ /* 0x000fca00078e0a06 */
[----:B------:R-:W-:Y:S01]  /*21c0*/  IABS R11, R7 ;  /* 0x00000007000b7213 */ /* 0x000fe20000000000 */
[----:B--2---:R-:W2:Y:S02]  /*21d0*/  MUFU.RCP R2, R2 ;  /* 0x0000000200027308 */ /* 0x004ea40000001000 */
[----:B--2---:R-:W-:-:S06]  /*21e0*/  IADD3 R2, R2, 0xffffffe, RZ ;  /* 0x0ffffffe02027810 */ /* 0x004fcc0007ffe0ff */
[----:B---3--:R-:W2:Y:S02]  /*21f0*/  F2I.FTZ.U32.TRUNC.NTZ R5, R2 ;  /* 0x0000000200057305 */ /* 0x008ea4000021f000 */
[----:B--2---:R-:W-:-:S04]  /*2200*/  IMAD.MOV R2, RZ, RZ, -R5 ;  /* 0x000000ffff027224 */ /* 0x004fc800078e0a05 */
        /* <DEDUP_REMOVED lines=20> */
.L_x_557:
[----:B------:R-:W-:Y:S05]  /*2350*/  BSYNC B0 ;  /* 0x0000000000007941 */ /* 0x000fea0003800000 */
.L_x_556:
[----:B------:R-:W-:Y:S01]  /*2360*/  IMAD R239, R12, R2, R6 ;  /* 0x000000020cef7224 */ /* 0x000fe200078e0206 */
[----:B------:R-:W-:Y:S01]  /*2370*/  PRMT R0, RZ, 0x7610, R0 ;  /* 0x00007610ff007816 */ /* 0x000fe20000000000 */
[----:B------:R-:W-:Y:S01]  /*2380*/  IMAD.MOV.U32 R24, RZ, RZ, RZ ;  /* 0x000000ffff187224 */ /* 0x000fe200078e00ff */
[----:B------:R-:W-:Y:S01]  /*2390*/  MOV R19, RZ ;  /* 0x000000ff00137202 */ /* 0x000fe20000000f00 */
[----:B------:R-:W-:Y:S01]  /*23a0*/  IMAD.IADD R2, R239, 0x1, R2 ;  /* 0x00000001ef027824 */ /* 0x000fe200078e0202 */
[----:B------:R-:W-:Y:S01]  /*23b0*/  CS2R R22, SRZ ;  /* 0x0000000000167805 */ /* 0x000fe2000001ff00 */
        /* <DEDUP_REMOVED lines=35> */
[----:B------:R-:W4:Y:S04]  /*25f0*/  LDL R4, [R1+0x78] ;  /* 0x0000780001047983 */ /* 0x000f280000100800 */
[----:B------:R-:W5:Y:S04]  /*2600*/  LDL.64 R10, [R1+0x38] ;  /* 0x00003800010a7983 */ /* 0x000f680000100a00 */
[----:B------:R1:W5:Y:S01]  /*2610*/  LDL.64 R20, [R1+0x38] ;  /* 0x0000380001147983 */ /* 0x0003620000100a00 */
[----:B------:R-:W-:-:S04]  /*2620*/  ISETP.NE.U32.AND P0, PT, RZ, c[0x0][0x340], PT ;  /* 0x0000d000ff007a0c */ /* 0x000fc80003f05070 */
[----:B------:R-:W-:-:S13]  /*2630*/  ISETP.NE.AND.EX P0, PT, RZ, c[0x0][0x344], PT, P0 ;  /* 0x0000d100ff007a0c */ /* 0x000fda0003f05300 */
[----:B------:R-:W-:-:S05]  /*2640*/  @P0 IMAD.WIDE R2, R25, R15, c[0x0][0x340] ;  /* 0x0000d00019020625 */ /* 0x000fca00078e020f */
[----:B---3--:R2:W3:Y:S01]  /*2650*/  @P0 LDG.E R16, [R2.64] ;  /* 0x0000000802100981 */ /* 0x0084e2000c1e1900 */
[----:B------:R-:W-:Y:S02]  /*2660*/  SHF.R.S32.HI R0, RZ, 0x1f, R13 ;  /* 0x0000001fff007819 */ /* 0x000fe4000001140d */
[----:B------:R-:W-:Y:S01]  /*2670*/  SHF.R.S32.HI R15, RZ, 0x1f, R25 ;  /* 0x0000001fff0f7819 */ /* 0x000fe20000011419 */
[----:B--2---:R-:W2:Y:S01]  /*2680*/  S2R R7, SR_TID.X ;  /* 0x0000000000077919 */ /* 0x004ea20000002100 */
[----:B------:R-:W-:Y:S01]  /*2690*/  IADD3 R84, R205, -0x1, RZ ;  /* 0xffffffffcd547810 */ /* 0x000fe20007ffe0ff */
[----:B------:R-:W-:Y:S01]  /*26a0*/  IMAD R0, R0, c[0x0][0x178], RZ ;  /* 0x00005e0000007a24 */ /* 0x000fe200078e02ff */
[----:B------:R-:W-:-:S03]  /*26b0*/  SEL R6, R15, RZ, !P4 ;  /* 0x000000ff0f067207 */ /* 0x000fc60006000000 */
[----:B------:R-:W-:Y:S01]  /*26c0*/  IMAD R2, R13, c[0x0][0x17c], R0 ;  /* 0x00005f000d027a24 */ /* 0x000fe200078e0200 */
[----:B--2---:R-:W-:-:S04]  /*26d0*/  SHF.R.S32.HI R17, RZ, 0x1f, R7 ;  /* 0x0000001fff117819 */ /* 0x004fc80000011407 */
[----:B------:R-:W-:-:S04]  /*26e0*/  LEA.HI R17, R17, R7, RZ, 0x3 ;  /* 0x0000000711117211 */ /* 0x000fc800078f18ff */
[----:B------:R-:W-:Y:S02]  /*26f0*/  SHF.R.S32.HI R17, RZ, 0x3, R17 ;  /* 0x00000003ff117819 */ /* 0x000fe40000011411 */
[----:B----4-:R-:W-:Y:S01]  /*2700*/  IADD3 R12, R4, R18, RZ ;  /* 0x00000012040c7210 */ /* 0x010fe20007ffe0ff */
[----:B------:R-:W-:-:S03]  /*2710*/  IMAD.WIDE.U32 R4, R13, c[0x0][0x178], RZ ;  /* 0x00005e000d047a25 */ /* 0x000fc600078e00ff */
[----:B------:R-:W-:Y:S01]  /*2720*/  MOV R0, R12 ;  /* 0x0000000c00007202 */ /* 0x000fe20000000f00 */
[----:B------:R-:W-:Y:S01]  /*2730*/  @P5 IMAD.HI.U32 R3, R12, c[0x0][0x2c8], RZ ;  /* 0x0000b2000c035a27 */ /* 0x000fe200078e00ff */
[----:B------:R-:W-:Y:S02]  /*2740*/  IADD3 R5, R5, R2, RZ ;  /* 0x0000000205057210 */ /* 0x000fe40007ffe0ff */
[C---:B------:R-:W-:Y:S01]  /*2750*/  IADD3 R2, P1, R17.reuse, R14, RZ ;  /* 0x0000000e11027210 */ /* 0x040fe20007f3e0ff */
[----:B-----5:R-:W-:Y:S01]  /*2760*/  IMAD.MOV.U32 R20, RZ, RZ, R10 ;  /* 0x000000ffff147224 */ /* 0x020fe200078e000a */
[----:B------:R-:W-:Y:S01]  /*2770*/  @P5 SHF.R.U32.HI R0, RZ, c[0x0][0x2cc], R3 ;  /* 0x0000b300ff005a19 */ /* 0x000fe20000011603 */
[----:B------:R-:W-:Y:S01]  /*2780*/  IMAD.WIDE.U32 R4, R26, c[0x0][0x1b8], R4 ;  /* 0x00006e001a047a25 */ /* 0x000fe200078e0004 */
[----:B------:R-:W-:Y:S02]  /*2790*/  SHF.R.S32.HI R3, RZ, 0x1f, R14 ;  /* 0x0000001fff037819 */ /* 0x000fe4000001140e */
[----:B------:R-:W-:Y:S01]  /*27a0*/  SHF.R.S32.HI R21, RZ, 0x1f, R20 ;  /* 0x0000001fff157819 */ /* 0x000fe20000011414 */
[----:B------:R-:W-:Y:S01]  /*27b0*/  IMAD R11, R6, c[0x0][0x1c0], RZ ;  /* 0x00007000060b7a24 */ /* 0x000fe200078e02ff */
[----:B------:R-:W-:-:S02]  /*27c0*/  LEA.HI.X.SX32 R3, R17, R3, 0x1, P1 ;  /* 0x0000000311037211 */ /* 0x000fc400008f0eff */
[----:B------:R-:W-:Y:S01]  /*27d0*/  SEL R10, R25, RZ, !P4 ;  /* 0x000000ff190a7207 */ /* 0x000fe20006000000 */
[----:B------:R-:W-:Y:S01]  /*27e0*/  IMAD.WIDE.U32 R6, R2, c[0x0][0x1e0], R20 ;  /* 0x0000780002067a25 */ /* 0x000fe200078e0014 */
[----:B------:R1:W-:Y:S01]  /*27f0*/  STL [R1+0x3c], R21 ;  /* 0x00003c1501007387 */ /* 0x0003e20000100800 */
[----:B------:R-:W-:Y:S02]  /*2800*/  ISETP.GE.AND P2, PT, R20, c[0x0][0x198], PT ;  /* 0x0000660014007a0c */ /* 0x000fe40003f46270 */
[C---:B------:R-:W-:Y:S02]  /*2810*/  IMAD R14, R3.reuse, c[0x0][0x1e0], RZ ;  /* 0x00007800030e7a24 */ /* 0x040fe400078e02ff */
[----:B------:R-:W-:Y:S02]  /*2820*/  IMAD R13, R3, c[0x0][0x208], RZ ;  /* 0x00008200030d7a24 */ /* 0x000fe400078e02ff */
[----:B------:R-:W-:Y:S02]  /*2830*/  IMAD R3, R26, c[0x0][0x1bc], R5 ;  /* 0x00006f001a037a24 */ /* 0x000fe400078e0205 */
[----:B------:R-:W-:-:S04]  /*2840*/  IMAD.WIDE.U32 R8, R2, c[0x0][0x208], R20 ;  /* 0x0000820002087a25 */ /* 0x000fc800078e0014 */
[C---:B------:R-:W-:Y:S02]  /*2850*/  IMAD R5, R2.reuse, c[0x0][0x1e4], R14 ;  /* 0x0000790002057a24 */ /* 0x040fe400078e020e */
[----:B------:R-:W-:Y:S01]  /*2860*/  IMAD R13, R2, c[0x0][0x20c], R13 ;  /* 0x00008300020d7a24 */ /* 0x000fe200078e020d */
[----:B------:R-:W-:Y:S01]  /*2870*/  MOV R2, R4 ;  /* 0x0000000400027202 */ /* 0x000fe20000000f00 */
[C---:B------:R-:W-:Y:S01]  /*2880*/  IMAD R11, R10.reuse, c[0x0][0x1c4], R11 ;  /* 0x000071000a0b7a24 */ /* 0x040fe200078e020b */
[----:B------:R-:W-:Y:S02]  /*2890*/  SHF.R.S32.HI R4, RZ, 0x1f, R0 ;  /* 0x0000001fff047819 */ /* 0x000fe40000011400 */
[----:B------:R-:W-:Y:S01]  /*28a0*/  IADD3 R7, R7, R5, RZ ;  /* 0x0000000507077210 */ /* 0x000fe20007ffe0ff */
[----:B------:R-:W-:-:S04]  /*28b0*/  IMAD.WIDE.U32 R2, R10, c[0x0][0x1c0], R2 ;  /* 0x000070000a027a25 */ /* 0x000fc800078e0002 */
[----:B------:R-:W-:Y:S01]  /*28c0*/  IMAD.IADD R5, R9, 0x1, R13 ;  /* 0x0000000109057824 */ /* 0x000fe200078e020d */
[----:B------:R-:W-:Y:S01]  /*28d0*/  IADD3 R3, R3, R11, RZ ;  /* 0x0000000b03037210 */ /* 0x000fe20007ffe0ff */
[----:B------:R-:W-:Y:S01]  /*28e0*/  IMAD R9, R4, c[0x0][0x1b0], RZ ;  /* 0x00006c0004097a24 */ /* 0x000fe200078e02ff */
[----:B------:R-:W-:Y:S01]  /*28f0*/  MOV R4, R8 ;  /* 0x0000000800047202 */ /* 0x000fe20000000f00 */
[----:B------:R-:W-:Y:S02]  /*2900*/  IMAD.MOV R8, RZ, RZ, -R0 ;  /* 0x000000ffff087224 */ /* 0x000fe400078e0a00 */
[C---:B------:R-:W-:Y:S02]  /*2910*/  IMAD R13, R0.reuse, c[0x0][0x1b4], R9 ;  /* 0x00006d00000d7a24 */ /* 0x040fe400078e0209 */
[----:B------:R-:W-:-:S04]  /*2920*/  IMAD.WIDE.U32 R10, R0, c[0x0][0x1b0], R2 ;  /* 0x00006c00000a7a25 */ /* 0x000fc800078e0002 */
[----:B------:R-:W-:Y:S02]  /*2930*/  IMAD R0, R8, c[0x0][0x2c4], R12 ;  /* 0x0000b10008007a24 */ /* 0x000fe400078e020c */
[C---:B------:R-:W-:Y:S01]  /*2940*/  IMAD.WIDE.U32 R2, R26.reuse, c[0x0][0x210], R4 ;  /* 0x000084001a027a25 */ /* 0x040fe200078e0004 */
[----:B------:R-:W-:Y:S02]  /*2950*/  IADD3 R5, R11, R13, RZ ;  /* 0x0000000d0b057210 */ /* 0x000fe40007ffe0ff */
[----:B------:R-:W-:Y:S01]  /*2960*/  SHF.R.S32.HI R11, RZ, 0x1f, R0 ;  /* 0x0000001fff0b7819 */ /* 0x000fe20000011400 */
[C---:B------:R-:W-:Y:S01]  /*2970*/  IMAD R9, R26.reuse, c[0x0][0x214], R3 ;  /* 0x000085001a097a24 */ /* 0x040fe200078e0203 */
[----:B---3--:R-:W-:Y:S01]  /*2980*/  @P0 SHF.R.S32.HI R3, RZ, 0x1f, R16 ;  /* 0x0000001fff030819 */ /* 0x008fe20000011410 */
[C---:B------:R-:W-:Y:S01]  /*2990*/  IMAD.WIDE.U32 R6, R26.reuse, c[0x0][0x1e8], R6 ;  /* 0x00007a001a067a25 */ /* 0x040fe200078e0006 */
[----:B------:R-:W-:Y:S02]  /*29a0*/  @!P0 MOV R3, R15 ;  /* 0x0000000f00038202 */ /* 0x000fe40000000f00 */
[----:B------:R-:W-:Y:S01]  /*29b0*/  MOV R8, R2 ;  /* 0x0000000200087202 */ /* 0x000fe20000000f00 */
[----:B------:R-:W-:Y:S01]  /*29c0*/  IMAD R12, R11, c[0x0][0x1a8], RZ ;  /* 0x00006a000b0c7a24 */ /* 0x000fe200078e02ff */
[----:B------:R-:W-:Y:S01]  /*29d0*/  @P0 MOV R2, R16 ;  /* 0x0000001000020202 */ /* 0x000fe20000000f00 */
[----:B------:R-:W-:Y:S01]  /*29e0*/  IMAD.MOV.U32 R4, RZ, RZ, R10 ;  /* 0x000000ffff047224 */ /* 0x000fe200078e000a */
[----:B------:R-:W-:Y:S01]  /*29f0*/  @!P0 MOV R2, R25 ;  /* 0x0000001900028202 */ /* 0x000fe20000000f00 */
[----:B------:R-:W-:Y:S01]  /*2a00*/  IMAD R7, R26, c[0x0][0x1ec], R7 ;  /* 0x00007b001a077a24 */ /* 0x000fe200078e0207 */
[----:B------:R-:W-:Y:S01]  /*2a10*/  SEL R11, R3, RZ, !P3 ;  /* 0x000000ff030b7207 */ /* 0x000fe20005800000 */
[----:B------:R-:W-:Y:S01]  /*2a20*/  IMAD R12, R0, c[0x0][0x1ac], R12 ;  /* 0x00006b00000c7a24 */ /* 0x000fe200078e020c */
[----:B------:R-:W-:Y:S01]  /*2a30*/  SEL R10, R2, RZ, !P3 ;  /* 0x000000ff020a7207 */ /* 0x000fe20005800000 */
[----:B------:R-:W-:-:S04]  /*2a40*/  IMAD.WIDE.U32 R2, R0, c[0x0][0x1a8], R4 ;  /* 0x00006a0000027a25 */ /* 0x000fc800078e0004 */
[C---:B------:R-:W-:Y:S02]  /*2a50*/  IMAD R5, R11.reuse, c[0x0][0x218], RZ ;  /* 0x000086000b057a24 */ /* 0x040fe400078e02ff */
[----:B------:R-:W-:Y:S02]  /*2a60*/  IMAD R4, R11, c[0x0][0x1f0], RZ ;  /* 0x00007c000b047a24 */ /* 0x000fe400078e02ff */
[----:B------:R-:W-:Y:S01]  /*2a70*/  IMAD.WIDE.U32 R14, R10, c[0x0][0x1f0], R6 ;  /* 0x00007c000a0e7a25 */ /* 0x000fe200078e0006 */
[----:B------:R-:W-:-:S03]  /*2a80*/  LEA R7, P0, R2, c[0x0][0x160], 0x1 ;  /* 0x0000580002077a11 */ /* 0x000fc600078008ff */
[----:B------:R-:W-:Y:S01]  /*2a90*/  IMAD.IADD R0, R3, 0x1, R12 ;  /* 0x0000000103007824 */ /* 0x000fe200078e020c */
[----:B------:R1:W-:Y:S01]  /*2aa0*/  STL.64 [R1+0x20], R14 ;  /* 0x0000200e01007387 */ /* 0x0003e20000100a00 */
[----:B------:R-:W-:-:S03]  /*2ab0*/  IMAD.WIDE.U32 R8, R10, c[0x0][0x218], R8 ;  /* 0x000086000a087a25 */ /* 0x000fc600078e0008 */
[----:B------:R-:W-:Y:S01]  /*2ac0*/  LEA.HI.X R6, R2, c[0x0][0x164], R0, 0x1, P0 ;  /* 0x0000590002067a11 */ /* 0x000fe200000f0c00 */
[C---:B------:R-:W-:Y:S01]  /*2ad0*/  IMAD R3, R10.reuse, c[0x0][0x21c], R5 ;  /* 0x000087000a037a24 */ /* 0x040fe200078e0205 */
[----:B------:R1:W-:Y:S01]  /*2ae0*/  STL.64 [R1+0x28], R8 ;  /* 0x0000280801007387 */ /* 0x0003e20000100a00 */
[----:B------:R-:W-:Y:S01]  /*2af0*/  IMAD R4, R10, c[0x0][0x1f4], R4 ;  /* 0x00007d000a047a24 */ /* 0x000fe200078e0204 */
[----:B------:R-:W-:Y:S02]  /*2b00*/  IADD3 R0, R17, R18, RZ ;  /* 0x0000001211007210 */ /* 0x000fe40007ffe0ff */
[----:B------:R-:W-:Y:S02]  /*2b10*/  IADD3 R2, R9, R3, RZ ;  /* 0x0000000309027210 */ /* 0x000fe40007ffe0ff */
[----:B------:R-:W-:-:S03]  /*2b20*/  IADD3 R4, R15, R4, RZ ;  /* 0x000000040f047210 */ /* 0x000fc60007ffe0ff */
[----:B------:R1:W-:Y:S04]  /*2b30*/  STL [R1+0x34], R2 ;  /* 0x0000340201007387 */ /* 0x0003e80000100800 */
[----:B------:R1:W-:Y:S01]  /*2b40*/  STL [R1+0x30], R4 ;  /* 0x0000300401007387 */ /* 0x0003e20000100800 */
[----:B------:R-:W-:Y:S05]  /*2b50*/  BRA.DIV ~URZ, `(.L_x_559) ;  /* 0x000195927f007947 */ /* 0x000fea000b800000 */
[----:B-1----:R1:W2:Y:S02]  /*2b60*/  SHFL.IDX PT, R8, R6, RZ, 0x181f ;  /* 0x00181fff06087589 */ /* 0x0022a400000e0000 */
.L_x_723:
[----:B------:R-:W-:Y:S05]  /*2b70*/  BRA.DIV ~URZ, `(.L_x_560) ;  /* 0x000195e27f007947 */ /* 0x000fea000b800000 */
[----:B------:R3:W4:Y:S02]  /*2b80*/  SHFL.IDX PT, R2, R7, RZ, 0x181f ;  /* 0x00181fff07027589 */ /* 0x00072400000e0000 */
.L_x_724:
        /* <DEDUP_REMOVED lines=11> */
.L_x_562:
[----:B------:R-:W-:Y:S05]  /*2c40*/  BSYNC B0 ;  /* 0x0000000000007941 */ /* 0x000fea0003800000 */
.L_x_561:
[----:B------:R-:W-:Y:S05]  /*2c50*/  BRA.DIV ~URZ, `(.L_x_563) ;  /* 0x000195727f007947 */ /* 0x000fea000b800000 */
[----:B--2---:R2:W1:Y:S04]  /*2c60*/  SHFL.IDX PT, R8, R6, 0x1, 0x181f ;  /* 0x00381f0006087f89 */ /* 0x00446800000e0000 */
[----:B----4-:R2:W4:Y:S02]  /*2c70*/  SHFL.IDX PT, R2, R7, 0x1, 0x181f ;  /* 0x00381f0007027f89 */ /* 0x01052400000e0000 */
.L_x_725:
        /* <DEDUP_REMOVED lines=11> */
.L_x_565:
[----:B------:R-:W-:Y:S05]  /*2d30*/  BSYNC B0 ;  /* 0x0000000000007941 */ /* 0x000fea0003800000 */
.L_x_564:
[----:B------:R-:W-:Y:S05]  /*2d40*/  BRA.DIV ~URZ, `(.L_x_566) ;  /* 0x000195527f007947 */ /* 0x000fea000b800000 */
[----:B-1----:R1:W2:Y:S02]  /*2d50*/  SHFL.IDX PT, R8, R6, 0x2, 0x181f ;  /* 0x00581f0006087f89 */ /* 0x0022a400000e0000 */
.L_x_726:
[----:B------:R-:W-:Y:S05]  /*2d60*/  BRA.DIV ~URZ, `(.L_x_567) ;  /* 0x000195a27f007947 */ /* 0x000fea000b800000 */
[----:B----4-:R4:W1:Y:S02]  /*2d70*/  SHFL.IDX PT, R2, R7, 0x2, 0x181f ;  /* 0x00581f0007027f89 */ /* 0x01086400000e0000 */
.L_x_727:
        /* <DEDUP_REMOVED lines=11> */
.L_x_569:
[----:B------:R-:W-:Y:S05]  /*2e30*/  BSYNC B0 ;  /* 0x0000000000007941 */ /* 0x000fea0003800000 */
.L_x_568:
[----:B------:R-:W-:Y:S05]  /*2e40*/  BRA.DIV ~URZ, `(.L_x_570) ;  /* 0x000195327f007947 */ /* 0x000fea000b800000 */
[----:B--2---:R2:W3:Y:S04]  /*2e50*/  SHFL.IDX PT, R8, R6, 0x3, 0x181f ;  /* 0x00781f0006087f89 */ /* 0x0044e800000e0000 */
[----:B-1----:R2:W1:Y:S02]  /*2e60*/  SHFL.IDX PT, R2, R7, 0x3, 0x181f ;  /* 0x00781f0007027f89 */ /* 0x00246400000e0000 */
.L_x_728:
        /* <DEDUP_REMOVED lines=11> */
.L_x_572:
[----:B------:R-:W-:Y:S05]  /*2f20*/  BSYNC B0 ;  /* 0x0000000000007941 */ /* 0x000fea0003800000 */
.L_x_571:
[----:B------:R-:W-:Y:S05]  /*2f30*/  BRA.DIV ~URZ, `(.L_x_573) ;  /* 0x000195127f007947 */ /* 0x000fea000b800000 */
[----:B---3--:R3:W2:Y:S02]  /*2f40*/  SHFL.IDX PT, R8, R6, 0x4, 0x181f ;  /* 0x00981f0006087f89 */ /* 0x0086a400000e0000 */
.L_x_729:
[----:B------:R-:W-:Y:S05]  /*2f50*/  BRA.DIV ~URZ, `(.L_x_574) ;  /* 0x000195627f007947 */ /* 0x000fea000b800000 */
[----:B-1----:R1:W3:Y:S02]  /*2f60*/  SHFL.IDX PT, R2, R7, 0x4, 0x181f ;  /* 0x00981f0007027f89 */ /* 0x0022e400000e0000 */
.L_x_730:
        /* <DEDUP_REMOVED lines=11> */
.L_x_576:
[----:B------:R-:W-:Y:S05]  /*3020*/  BSYNC B0 ;  /* 0x0000000000007941 */ /* 0x000fea0003800000 */
.L_x_575:
[----:B------:R-:W-:Y:S05]  /*3030*/  BRA.DIV ~URZ, `(.L_x_577) ;  /* 0x000194f27f007947 */ /* 0x000fea000b800000 */
[----:B--2---:R2:W1:Y:S04]  /*3040*/  SHFL.IDX PT, R8, R6, 0x5, 0x181f ;  /* 0x00b81f0006087f89 */ /* 0x00446800000e0000 */
[----:B---3--:R2:W3:Y:S02]  /*3050*/  SHFL.IDX PT, R2, R7, 0x5, 0x181f ;  /* 0x00b81f0007027f89 */ /* 0x0084e400000e0000 */
.L_x_731:
        /* <DEDUP_REMOVED lines=11> */
.L_x_579:
[----:B------:R-:W-:Y:S05]  /*3110*/  BSYNC B0 ;  /* 0x0000000000007941 */ /* 0x000fea0003800000 */
.L_x_578:
[----:B------:R-:W-:Y:S05]  /*3120*/  BRA.DIV ~URZ, `(.L_x_580) ;  /* 0x000194d27f007947 */ /* 0x000fea000b800000 */
[----:B-1----:R1:W2:Y:S02]  /*3130*/  SHFL.IDX PT, R8, R6, 0x6, 0x181f ;  /* 0x00d81f0006087f89 */ /* 0x0022a400000e0000 */
.L_x_732:
[----:B------:R-:W-:Y:S05]  /*3140*/  BRA.DIV ~URZ, `(.L_x_581) ;  /* 0x000195227f007947 */ /* 0x000fea000b800000 */
[----:B---3--:R3:W1:Y:S02]  /*3150*/  SHFL.IDX PT, R2, R7, 0x6, 0x181f ;  /* 0x00d81f0007027f89 */ /* 0x00866400000e0000 */
.L_x_733:
        /* <DEDUP_REMOVED lines=11> */
.L_x_583:
[----:B------:R-:W-:Y:S05]  /*3210*/  BSYNC B0 ;  /* 0x0000000000007941 */ /* 0x000fea0003800000 */
.L_x_582:
[----:B------:R-:W-:Y:S05]  /*3220*/  BRA.DIV ~URZ, `(.L_x_584) ;  /* 0x000194b27f007947 */ /* 0x000fea000b800000 */
[----:B-12---:R-:W1:Y:S04]  /*3230*/  SHFL.IDX PT, R6, R6, 0x7, 0x181f ;  /* 0x00f81f0006067f89 */ /* 0x006e6800000e0000 */
[----:B------:R2:W3:Y:S02]  /*3240*/  SHFL.IDX PT, R2, R7, 0x7, 0x181f ;  /* 0x00f81f0007027f89 */ /* 0x0004e400000e0000 */
.L_x_734:
[----:B------:R-:W5:Y:S01]  /*3250*/  LDL.64 R14, [R1+0x38] ;  /* 0x00003800010e7983 */ /* 0x000f620000100a00 */
[----:B------:R-:W-:-:S04]  /*3260*/  IADD3 R0, R0, 0x70, RZ ;  /* 0x0000007000007810 */ /* 0x000fc80007ffe0ff */
[----:B------:R-:W-:-:S13]  /*3270*/  ISETP.GE.AND P0, PT, R0, R4, PT ;  /* 0x000000040000720c */ /* 0x000fda0003f06270 */
[C---:B---3-5:R-:W-:Y:S02]  /*3280*/  @!P0 LEA R2, P1, R14.reuse, R2, 0x1 ;  /* 0x000000020e028211 */ /* 0x068fe400078208ff */
[C---:B------:R-:W-:Y:S02]  /*3290*/  ISETP.GE.AND P4, PT, R14.reuse, c[0x0][0x1d4], PT ;  /* 0x000075000e007a0c */ /* 0x040fe40003f86270 */
        /* <DEDUP_REMOVED lines=16> */
[----:B------:R-:W-:Y:S02]  /*33a0*/  ULDC.64 UR4, c[0x0][0x208] ;  /* 0x0000820000047ab9 */ /* 0x000fe40000000a00 */
[----:B------:R-:W-:Y:S02]  /*33b0*/  IMAD R0, R205, R0, 0x50 ;  /* 0x00000050cd007424 */ /* 0x000fe400078e0200 */
[----:B------:R-:W-:Y:S01]  /*33c0*/  IMAD R4, R11, c[0x0][0x1e0], RZ ;  /* 0x000078000b047a24 */ /* 0x000fe200078e02ff */
[----:B------:R-:W-:-:S04]  /*33d0*/  SHF.R.S32.HI R7, RZ, 0x1f, R10 ;  /* 0x0000001fff077819 */ /* 0x000fc8000001140a */
[----:B------:R-:W-:-:S04]  /*33e0*/  LEA.HI R7, R7, R10, RZ, 0x3 ;  /* 0x0000000a07077211 */ /* 0x000fc800078f18ff */
[----:B------:R-:W-:Y:S01]  /*33f0*/  SHF.R.S32.HI R7, RZ, 0x3, R7 ;  /* 0x00000003ff077819 */ /* 0x000fe20000011407 */
[----:B------:R-:W-:-:S03]  /*3400*/  IMAD R4, R84, c[0x0][0x1e4], R4 ;  /* 0x0000790054047a24 */ /* 0x000fc600078e0204 */
[----:B------:R-:W-:-:S04]  /*3410*/  IADD3 R10, R0, R244, -R7 ;  /* 0x000000f4000a7210 */ /* 0x000fc80007ffe807 */
[C---:B------:R-:W-:Y:S02]  /*3420*/  ISETP.GE.AND P0, PT, R10.reuse, 0x1, PT ;  /* 0x000000010a00780c */ /* 0x040fe40003f06270 */
[----:B------:R-:W-:Y:S01]  /*3430*/  IADD3 R4, R3, R4, RZ ;  /* 0x0000000403047210 */ /* 0x000fe20007ffe0ff */
[----:B------:R-:W-:Y:S01]  /*3440*/  BAR.SYNC.DEFER_BLOCKING 0x0 ;  /* 0x0000000000007b1d */ /* 0x000fe20000010000 */
[----:B------:R-:W-:Y:S02]  /*3450*/  ISETP.GE.AND P1, PT, R10, 0x11, PT ;  /* 0x000000110a00780c */ /* 0x000fe40003f26270 */
[----:B------:R-:W-:-:S04]  /*3460*/  MOV R130, c[0x0][0x1e4] ;  /* 0x0000790000827a02 */ /* 0x000fc80000000f00 */
[----:B------:R-:W-:Y:S01]  /*3470*/  SHF.L.U32 R7, R130, 0x5, RZ ;  /* 0x0000000582077819 */ /* 0x000fe200000006ff */
[----:B------:R-:W-:Y:S02]  /*3480*/  USHF.L.U32 UR7, UR4, 0x5, URZ ;  /* 0x0000000504077899 */ /* 0x000fe4000800063f */
[----:B------:R-:W-:Y:S02]  /*3490*/  UMOV UR6, 0x5 ;  /* 0x0000000500067882 */ /* 0x000fe40000000000 */
[----:B------:R-:W-:Y:S01]  /*34a0*/  USHF.L.U64.HI UR5, UR4, UR6, UR5 ;  /* 0x0000000604057299 */ /* 0x000fe20008010205 */
[----:B---3--:R-:W-:Y:S02]  /*34b0*/  MOV R87, R5 ;  /* 0x0000000500577202 */ /* 0x008fe40000000f00 */
[----:B-----5:R-:W-:Y:S01]  /*34c0*/  MOV R86, R8 ;  /* 0x0000000800567202 */ /* 0x020fe20000000f00 */
[----:B------:R-:W-:-:S04]  /*34d0*/  IMAD R5, R4, 0x50, RZ ;  /* 0x0000005004057824 */ /* 0x000fc800078e02ff */
[----:B------:R-:W-:-:S05]  /*34e0*/  IMAD.WIDE.U32 R2, R2, 0x50, R86 ;  /* 0x0000005002027825 */ /* 0x000fca00078e0056 */
[C---:B------:R-:W-:Y:S02]  /*34f0*/  @P0 LEA R4, P2, R2.reuse, c[0x0][0x1c8], 0x1 ;  /* 0x0000720002040a11 */ /* 0x040fe400078408ff */
[----:B------:R-:W-:Y:S02]  /*3500*/  IADD3 R3, R3, R5, RZ ;  /* 0x0000000503037210 */ /* 0x000fe40007ffe0ff */
[----:B------:R-:W-:Y:S02]  /*3510*/  @P1 LEA R6, P5, R129, R2, 0x4 ;  /* 0x0000000281061211 */ /* 0x000fe400078a20ff */
[----:B------:R-:W-:Y:S02]  /*3520*/  @P0 LEA.HI.X R5, R2, c[0x0][0x1cc], R3, 0x1, P2 ;  /* 0x0000730002050a11 */ /* 0x000fe400010f0c03 */
[----:B------:R-:W-:-:S03]  /*3530*/  ISETP.GE.AND P2, PT, R10, 0x21, PT ;  /* 0x000000210a00780c */ /* 0x000fc60003f46270 */
[----:B------:R-:W-:Y:S01]  /*3540*/  @!PT LDS RZ, [RZ] ;  /* 0x00000000fffff984 */ /* 0x000fe20000000800 */
[----:B------:R-:W-:Y:S01]  /*3550*/  @!PT LDS RZ, [RZ] ;  /* 0x00000000fffff984 */ /* 0x000fe20000000800 */
[----:B------:R-:W-:Y:S01]  /*3560*/  @!PT LDS RZ, [RZ] ;  /* 0x00000000fffff984 */ /* 0x000fe20000000800 */
[----:B------:R1:W-:Y:S01]  /*3570*/  @P0 LDGSTS.E.BYPASS.LTC128B.128 [R207+0x2900], [R4.64], !P4 ;  /* 0x0290000004cf0fae */ /* 0x0003e2000e101d48 */
[----:B------:R-:W-:Y:S01]  /*3580*/  ISETP.GE.AND P0, PT, R10, 0x31, PT ;  /* 0x000000310a00780c */ /* 0x000fe20003f06270 */
[----:B------:R-:W-:-:S12]  /*3590*/  IMAD.WIDE.U32 R8, R129, 0x20, RZ ;  /* 0x0000002081087825 */ /* 0x000fd800078e00ff */
[----:B------:R-:W-:Y:S01]  /*35a0*/  @P0 IMAD R12, R130, 0x30, RZ ;  /* 0x00000030820c0824 */ /* 0x000fe200078e02ff */
[----:B-1----:R-:W-:Y:S02]  /*35b0*/  @P1 LEA R4, P3, R6, c[0x0][0x1c8], 0x1 ;  /* 0x0000720006041a11 */ /* 0x002fe400078608ff */
[----:B------:R-:W-:-:S04]  /*35c0*/  @P1 LEA.HI.X R5, R129, R3, R130, 0x4, P5 ;  /* 0x0000000381051211 */ /* 0x000fc800028f2482 */
[----:B------:R-:W-:Y:S02]  /*35d0*/  @P1 LEA.HI.X R5, R6, c[0x0][0x1cc], R5, 0x1, P3 ;  /* 0x0000730006051a11 */ /* 0x000fe400018f0c05 */
[----:B------:R-:W-:-:S03]  /*35e0*/  @P2 IADD3 R6, P3, R2, R8, RZ ;  /* 0x0000000802062210 */ /* 0x000fc60007f7e0ff */
[----:B------:R1:W-:Y:S01]  /*35f0*/  @P1 LDGSTS.E.BYPASS.LTC128B.128 [R207+0x3100], [R4.64], !P4 ;  /* 0x0310000004cf1fae */ /* 0x0003e2000e101d48 */
[----:B------:R-:W-:Y:S02]  /*3600*/  ISETP.GE.AND P1, PT, R10, 0x41, PT ;  /* 0x000000410a00780c */ /* 0x000fe40003f26270 */
[----:B------:R-:W-:Y:S02]  /*3610*/  @P2 IADD3.X R7, R3, R9, R7, P3, !PT ;  /* 0x0000000903072210 */ /* 0x000fe40001ffe407 */
[----:B------:R-:W-:-:S04]  /*3620*/  @P2 LEA R8, P3, R6, c[0x0][0x1c8], 0x1 ;  /* 0x0000720006082a11 */ /* 0x000fc800078608ff */
[----:B------:R-:W-:-:S05]  /*3630*/  @P2 LEA.HI.X R9, R6, c[0x0][0x1cc], R7, 0x1, P3 ;  /* 0x0000730006092a11 */ /* 0x000fca00018f0c07 */
[----:B------:R3:W-:Y:S01]  /*3640*/  @P2 LDGSTS.E.BYPASS.LTC128B.128 [R207+0x3900], [R8.64], !P4 ;  /* 0x0390000008cf2fae */ /* 0x0007e2000e101d48 */
[----:B-1----:R-:W-:-:S05]  /*3650*/  @P0 IMAD.WIDE.U32 R4, R129, 0x30, R2 ;  /* 0x0000003081040825 */ /* 0x002fca00078e0002 */
[----:B------:R-:W-:Y:S02]  /*3660*/  @P0 IADD3 R5, R5, R12, RZ ;  /* 0x0000000c05050210 */ /* 0x000fe40007ffe0ff */
[----:B------:R-:W-:-:S04]  /*3670*/  @P0 LEA R6, P3, R4, c[0x0][0x1c8], 0x1 ;  /* 0x0000720004060a11 */ /* 0x000fc800078608ff */
[----:B------:R-:W-:Y:S02]  /*3680*/  @P0 LEA.HI.X R7, R4, c[0x0][0x1cc], R5, 0x1, P3 ;  /* 0x0000730004070a11 */ /* 0x000fe400018f0c05 */
[----:B------:R-:W-:-:S03]  /*3690*/  @P1 LEA R2, P3, R129, R2, 0x6 ;  /* 0x0000000281021211 */ /* 0x000fc600078630ff */
[----:B------:R1:W-:Y:S01]  /*36a0*/  @P0 LDGSTS.E.BYPASS.LTC128B.128 [R207+0x4100], [R6.64], !P4 ;  /* 0x0410000006cf0fae */ /* 0x0003e2000e101d48 */
[----:B------:R-:W-:Y:S02]  /*36b0*/  @P1 LEA.HI.X R3, R129, R3, R130, 0x6, P3 ;  /* 0x0000000381031211 */ /* 0x000fe400018f3482 */
[----:B------:R-:W-:-:S04]  /*36c0*/  @P1 LEA R4, P3, R2, c[0x0][0x1c8], 0x1 ;  /* 0x0000720002041a11 */ /* 0x000fc800078608ff */
[----:B------:R-:W-:-:S05]  /*36d0*/  @P1 LEA.HI.X R5, R2, c[0x0][0x1cc], R3, 0x1, P3 ;  /* 0x0000730002051a11 */ /* 0x000fca00018f0c03 */
[----:B------:R4:W-:Y:S04]  /*36e0*/  @P1 LDGSTS.E.BYPASS.LTC128B.128 [R207+0x4900], [R4.64], !P4 ;  /* 0x0490000004cf1fae */ /* 0x0009e8000e101d48 */
[----:B------:R-:W0:Y:S01]  /*36f0*/  LDGDEPBAR ;  /* 0x00000000000079af */ /* 0x000e220000000000 */
[----:B---3--:R-:W-:Y:S02]  /*3700*/  IMAD R8, R11, c[0x0][0x208], RZ ;  /* 0x000082000b087a24 */ /* 0x008fe400078e02ff */
[----:B------:R-:W-:Y:S01]  /*3710*/  IMAD.WIDE.U32 R2, R84, c[0x0][0x208], RZ ;  /* 0x0000820054027a25 */ /* 0x000fe200078e00ff */
[----:B------:R-:W-:-:S04]  /*3720*/  DEPBAR.LE SB0, 0x1 ;  /* 0x000080400000791a */ /* 0x000fc80000000000 */
[----:B------:R-:W-:-:S04]  /*3730*/  DEPBAR.LE SB0, 0x0 ;  /* 0x000080000000791a */ /* 0x000fc80000000000 */
[----:B------:R-:W-:Y:S01]  /*3740*/  BAR.SYNC.DEFER_BLOCKING 0x0 ;  /* 0x0000000000007b1d */ /* 0x000fe20000010000 */
[----:B-1----:R-:W-:Y:S01]  /*3750*/  IMAD R6, R84, c[0x0][0x20c], R8 ;  /* 0x0000830054067a24 */ /* 0x002fe200078e0208 */
[----:B----4-:R-:W-:Y:S02]  /*3760*/  MOV R4, R16 ;  /* 0x0000001000047202 */ /* 0x010fe40000000f00 */
[----:B--2---:R-:W-:Y:S02]  /*3770*/  MOV R5, R13 ;  /* 0x0000000d00057202 */ /* 0x004fe40000000f00 */
[----:B------:R-:W-:-:S03]  /*3780*/  IADD3 R6, R3, R6, RZ ;  /* 0x0000000603067210 */ /* 0x000fc60007ffe0ff */
[----:B------:R-:W-:-:S04]  /*3790*/  IMAD.WIDE.U32 R2, R2, 0x50, R4 ;  /* 0x0000005002027825 */ /* 0x000fc800078e0004 */
[----:B------:R-:W-:Y:S01]  /*37a0*/  IMAD R4, R6, 0x50, RZ ;  /* 0x0000005006047824 */ /* 0x000fe200078e02ff */
[----:B------:R-:W-:Y:S01]  /*37b0*/  LEA R8, P0, R2, c[0x0][0x1f8], 0x1 ;  /* 0x00007e0002087a11 */ /* 0x000fe200078008ff */
[----:B------:R-:W-:Y:S04]  /*37c0*/  LDSM.16.M88.4 R32, [R195] ;  /* 0x00000000c320783b */ /* 0x000fe80000000200 */
[----:B------:R-:W1:Y:S01]  /*37d0*/  LDSM.16.M88.4 R44, [R188] ;  /* 0x00000000bc2c783b */ /* 0x000e620000000200 */
[----:B------:R-:W-:Y:S02]  /*37e0*/  IADD3 R3, R3, R4, RZ ;  /* 0x0000000403037210 */ /* 0x000fe40007ffe0ff */
[----:B------:R-:W-:Y:S01]  /*37f0*/  IADD3 R6, P1, R8, UR7, RZ ;  /* 0x0000000708067c10 */ /* 0x000fe2000ff3e0ff */
[----:B------:R-:W2:Y:S01]  /*3800*/  LDSM.16.M88.4 R28, [R195+0x2000] ;  /* 0x00200000c31c783b */ /* 0x000ea20000000200 */
[----:B------:R-:W-:-:S02]  /*3810*/  LEA.HI.X R9, R2, c[0x0][0x1fc], R3, 0x1, P0 ;  /* 0x00007f0002097a11 */ /* 0x000fc400000f0c03 */
[----:B------:R-:W-:Y:S01]  /*3820*/  IADD3 R4, P0, R6, UR7, RZ ;  /* 0x0000000706047c10 */ /* 0x000fe2000ff1e0ff */
[----:B------:R-:W-:Y:S01]  /*3830*/  LDSM.16.M88.4 R24, [R198] ;  /* 0x00000000c618783b */ /* 0x000fe20000000200 */
[----:B------:R-:W-:Y:S02]  /*3840*/  IADD3.X R7, R9, UR5, RZ, P1, !PT ;  /* 0x0000000509077c10 */ /* 0x000fe40008ffe4ff */
[----:B------:R-:W-:Y:S01]  /*3850*/  IADD3 R2, P2, R4, UR7, RZ ;  /* 0x0000000704027c10 */ /* 0x000fe2000ff5e0ff */
[----:B------:R-:W3:Y:S01]  /*3860*/  LDSM.16.M88.4 R48, [R199] ;  /* 0x00000000c730783b */ /* 0x000ee20000000200 */
[----:B------:R-:W-:Y:S02]  /*3870*/  IADD3.X R5, R7, UR5, RZ, P0, !PT ;  /* 0x0000000507057c10 */ /* 0x000fe400087fe4ff */
[----:B------:R-:W-:Y:S01]  /*3880*/  ISETP.GE.AND P0, PT, R14, c[0x0][0x1d4], PT ;  /* 0x000075000e007a0c */ /* 0x000fe20003f06270 */
[----:B------:R-:W-:Y:S01]  /*3890*/  LDSM.16.M88.4 R68, [R188+0x800] ;  /* 0x00080000bc44783b */ /* 0x000fe20000000200 */
[----:B------:R-:W-:-:S02]  /*38a0*/  IADD3.X R3, R5, UR5, RZ, P2, !PT ;  /* 0x0000000505037c10 */ /* 0x000fc400097fe4ff */
[----:B------:R-:W-:Y:S01]  /*38b0*/  ISETP.LT.OR P2, PT, R10, 0x1, P0 ;  /* 0x000000010a00780c */ /* 0x000fe20000741670 */
[----:B------:R-:W-:Y:S01]  /*38c0*/  LDSM.16.M88.4 R88, [R188+0x1000] ;  /* 0x00100000bc58783b */ /* 0x000fe20000000200 */
[----:B------:R-:W-:Y:S02]  /*38d0*/  IADD3 R12, P1, R2, UR7, RZ ;  /* 0x00000007020c7c10 */ /* 0x000fe4000ff3e0ff */
[C---:B------:R-:W-:Y:S01]  /*38e0*/  ISETP.LT.OR P5, PT, R10.reuse, 0x11, P0 ;  /* 0x000000110a00780c */ /* 0x040fe200007a1670 */
[----:B------:R-:W-:Y:S01]  /*38f0*/  LDSM.16.M88.4 R96, [R188+0x1800] ;  /* 0x00180000bc60783b */ /* 0x000fe20000000200 */
[----:B------:R-:W-:Y:S02]  /*3900*/  IADD3.X R13, R3, UR5, RZ, P1, !PT ;  /* 0x00000005030d7c10 */ /* 0x000fe40008ffe4ff */
[C---:B------:R-:W-:Y:S01]  /*3910*/  ISETP.LT.OR P3, PT, R10.reuse, 0x21, P0 ;  /* 0x000000210a00780c */ /* 0x040fe20000761670 */
[----:B------:R-:W-:Y:S01]  /*3920*/  LDSM.16.M88.4 R104, [R188+0x2000] ;  /* 0x00200000bc68783b */ /* 0x000fe20000000200 */
[----:B------:R-:W-:-:S02]  /*3930*/  ISETP.LT.OR P1, PT, R10, 0x31, P0 ;  /* 0x000000310a00780c */ /* 0x000fc40000721670 */
[----:B------:R-:W-:Y:S01]  /*3940*/  ISETP.LT.OR P0, PT, R10, 0x41, P0 ;  /* 0x000000410a00780c */ /* 0x000fe20000701670 */
[----:B------:R-:W4:Y:S04]  /*3950*/  LDSM.16.M88.4 R20, [R198+0x2000] ;  /* 0x00200000c614783b */ /* 0x000f280000000200 */
[----:B------:R-:W-:Y:S04]  /*3960*/  LDSM.16.M88.4 R80, [R203] ;  /* 0x00000000cb50783b */ /* 0x000fe80000000200 */
[----:B------:R-:W-:Y:S04]  /*3970*/  LDSM.16.M88.4 R92, [R202] ;  /* 0x00000000ca5c783b */ /* 0x000fe80000000200 */
        /* <DEDUP_REMOVED lines=8> */
[----:B------:R3:W-:Y:S04]  /*3a00*/  LDGSTS.E.BYPASS.LTC128B.128 [R207+0x1900], [R2.64], !P1 ;  /* 0x0190000002cf7fae */ /* 0x0007e8000c901d48 */
[----:B------:R3:W-:Y:S04]  /*3a10*/  LDGSTS.E.BYPASS.LTC128B.128 [R207+0x2100], [R12.64], !P0 ;  /* 0x021000000ccf7fae */ /* 0x0007e8000c101d48 */
[----:B------:R-:W-:Y:S04]  /*3a20*/  LDSM.16.M88.4 R36, [R194] ;  /* 0x00000000c224783b */ /* 0x000fe80000000200 */
[----:B------:R-:W4:Y:S01]  /*3a30*/  LDSM.16.M88.4 R16, [R196] ;  /* 0x00000000c410783b */ /* 0x000f220000000200 */
[-C--:B-1----:R-:W-:Y:S03]  /*3a40*/  HMMA.16816.F32.BF16 R8, R32, R44.reuse, RZ ;  /* 0x0000002c2008723c */ /* 0x082fe600000418ff */
[----:B------:R-:W-:Y:S04]  /*3a50*/  LDSM.16.M88.4 R40, [R191] ;  /* 0x00000000bf28783b */ /* 0x000fe80000000200 */
[----:B------:R-:W0:Y:S01]  /*3a60*/  LDGDEPBAR ;  /* 0x00000000000079af */ /* 0x000e220000000000 */
[----:B--2---:R-:W-:Y:S03]  /*3a70*/  HMMA.16816.F32.BF16 R52, R28, R44, RZ ;  /* 0x0000002c1c34723c */ /* 0x004fe600000418ff */
[----:B-----5:R-:W-:Y:S04]  /*3a80*/  LDSM.16.M88.4 R4, [R197+0x2000] ;  /* 0x00200000c504783b */ /* 0x020fe80000000200 */
[----:B---3--:R-:W1:Y:S09]  /*3a90*/  LDSM.16.M88.4 R12, [R196+0x2000] ;  /* 0x00200000c40c783b */ /* 0x008e720000000200 */
[-C--:B------:R-:W-:Y:S01]  /*3aa0*/  HMMA.16816.F32.BF16 R56, R24, R48.reuse, R8 ;  /* 0x000000301838723c */ /* 0x080fe20000041808 */
[----:B------:R-:W2:Y:S07]  /*3ab0*/  LDSM.16.M88.4 R8, [R197] ;  /* 0x00000000c508783b */ /* 0x000eae0000000200 */
[----:B----4-:R-:W-:Y:S08]  /*3ac0*/  HMMA.16816.F32.BF16 R52, R20, R48, R52 ;  /* 0x000000301434723c */ /* 0x010ff00000041834 */
[----:B------:R-:W-:Y:S08]  /*3ad0*/  HMMA.16816.F32.BF16 R64, R32, R46, RZ ;  /* 0x0000002e2040723c */ /* 0x000ff000000418ff */
[----:B------:R-:W-:Y:S08]  /*3ae0*/  HMMA.16816.F32.BF16 R60, R16, R36, R56 ;  /* 0x00000024103c723c */ /* 0x000ff00000041838 */
[----:B------:R-:W-:Y:S08]  /*3af0*/  HMMA.16816.F32.BF16 R56, R28, R46, RZ ;  /* 0x0000002e1c38723c */ /* 0x000ff000000418ff */
[----:B-1----:R-:W-:Y:S08]  /*3b00*/  HMMA.16816.F32.BF16 R44, R12, R36, R52 ;  /* 0x000000240c2c723c */ /* 0x002ff00000041834 */
[----:B------:R-:W-:Y:S08]  /*3b10*/  HMMA.16816.F32.BF16 R52, R24, R50, R64 ;  /* 0x000000321834723c */ /* 0x000ff00000041840 */
[----:B--2---:R-:W-:Y:S08]  /*3b20*/  HMMA.16816.F32.BF16 R64, R8, R40, R60 ;  /* 0x000000280840723c */ /* 0x004ff0000004183c */
[----:B------:R-:W-:Y:S08]  /*3b30*/  HMMA.16816.F32.BF16 R60, R20, R50, R56 ;  /* 0x00000032143c723c */ /* 0x000ff00000041838 */
[----:B------:R-:W-:Y:S08]  /*3b40*/  HMMA.16816.F32.BF16 R56, R32, R68, RZ ;  /* 0x000000442038723c */ /* 0x000ff000000418ff */
[----:B------:R-:W-:Y:S01]  /*3b50*/  HMMA.16816.F32.BF16 R76, R4, R40, R44 ;  /* 0x00000028044c723c */ /* 0x000fe2000004182c */
[----:B------:R-:W1:Y:S07]  /*3b60*/  LDSM.16.M88.4 R44, [R194+0x800] ;  /* 0x00080000c22c783b */ /* 0x000e6e0000000200 */
        /* <DEDUP_REMOVED lines=242> */
[----:B------:R-:W-:Y:S01]  /*4a90*/  SHF.R.S32.HI R3, RZ, 0x1f, R2 ;  /* 0x0000001fff037819 */ /* 0x000fe20000011402 */
[----:B------:R-:W-:-:S04]  /*4aa0*/  IMAD.WIDE.U32 R4, R2, c[0x0][0x1e0], RZ ;  /* 0x0000780002047a25 */ /* 0x000fc800078e00ff */
[----:B------:R-:W-:-:S04]  /*4ab0*/  IMAD R3, R3, c[0x0][0x1e0], RZ ;  /* 0x0000780003037a24 */ /* 0x000fc800078e02ff */
        /* <DEDUP_REMOVED lines=23> */
.L_x_586:
[----:B--234-:R-:W-:Y:S05]  /*4c30*/  BSYNC B0 ;  /* 0x0000000000007941 */ /* 0x01cfea0003800000 */
.L_x_585:
[----:B-1----:R-:W2:Y:S01]  /*4c40*/  LDL R2, [R1+0x44] ;  /* 0x0000440001027983 */ /* 0x002ea20000100800 */
[----:B------:R-:W-:-:S03]  /*4c50*/  IMAD.MOV.U32 R3, RZ, RZ, c[0x0][0x2c4] ;  /* 0x0000b100ff037624 */ /* 0x000fc600078e00ff */
[----:B------:R-:W2:Y:S04]  /*4c60*/  LDL R97, [R1+0x40] ;  /* 0x0000400001617983 */ /* 0x000ea80000100800 */
[----:B------:R-:W3:Y:S01]  /*4c70*/  LDL R9, [R1] ;  /* 0x0000000001097983 */ /* 0x000ee20000100800 */
[----:B------:R-:W-:Y:S01]  /*4c80*/  ISETP.NE.AND P0, PT, R3, 0x1, PT ;  /* 0x000000010300780c */ /* 0x000fe20003f05270 */
[----:B------:R-:W-:Y:S01]  /*4c90*/  IMAD.MOV.U32 R62, RZ, RZ, c[0x0][0x32c] ;  /* 0x0000cb00ff3e7624 */ /* 0x000fe200078e00ff */
[----:B------:R-:W-:Y:S01]  /*4ca0*/  ULDC UR4, c[0x0][0x324] ;  /* 0x0000c90000047ab9 */ /* 0x000fe20000000800 */
[----:B------:R-:W0:Y:S01]  /*4cb0*/  LDGDEPBAR ;  /* 0x00000000000079af */ /* 0x000e220000000000 */
[----:B------:R-:W-:Y:S01]  /*4cc0*/  ULOP3.LUT UR4, URZ, UR4, URZ, 0x33, !UPT ;  /* 0x000000043f047292 */ /* 0x000fe2000f8e333f */
[----:B--2---:R-:W-:-:S08]  /*4cd0*/  IMAD.IADD R2, R2, 0x1, R97 ;  /* 0x0000000102027824 */ /* 0x004fd000078e0261 */
[----:B------:R-:W-:-:S04]  /*4ce0*/  @P0 IMAD.HI.U32 R3, R2, c[0x0][0x2c8], RZ ;  /* 0x0000b20002030a27 */ /* 0x000fc800078e00ff */
[----:B------:R-:W-:Y:S01]  /*4cf0*/  IMAD.MOV.U32 R5, RZ, RZ, R2 ;  /* 0x000000ffff057224 */ /* 0x000fe200078e0002 */
[----:B------:R-:W-:-:S05]  /*4d00*/  @P0 SHF.R.U32.HI R5, RZ, c[0x0][0x2cc], R3 ;  /* 0x0000b300ff050a19 */ /* 0x000fca0000011603 */
[----:B------:R-:W1:Y:S01]  /*4d10*/  SHFL.IDX PT, R4, R5, RZ, 0x1c1f ;  /* 0x001c1fff05047589 */ /* 0x000e6200000e0000 */
[----:B------:R-:W-:-:S04]  /*4d20*/  IADD3 R2, R244, R0, RZ ;  /* 0x00000000f4027210 */ /* 0x000fc80007ffe0ff */
[----:B---3--:R-:W-:Y:S02]  /*4d30*/  IADD3 R3, -R9, 0x1, R2 ;  /* 0x0000000109037810 */ /* 0x008fe40007ffe102 */
[----:B------:R-:W-:-:S03]  /*4d40*/  ISETP.GE.AND P0, PT, R62, 0x1, PT ;  /* 0x000000013e00780c */ /* 0x000fc60003f06270 */
[----:B------:R-:W-:-:S05]  /*4d50*/  IMAD.IADD R3, R3, 0x1, -R243 ;  /* 0x0000000103037824 */ /* 0x000fca00078e0af3 */
[C---:B------:R-:W-:Y:S02]  /*4d60*/  IADD3 R6, R3.reuse, c[0x0][0x328], RZ ;  /* 0x0000ca0003067a10 */ /* 0x040fe40007ffe0ff */
[----:B------:R-:W-:Y:S02]  /*4d70*/  IADD3 R7, R3, UR4, RZ ;  /* 0x0000000403077c10 */ /* 0x000fe4000fffe0ff */
[----:B------:R-:W-:Y:S01]  /*4d80*/  IADD3 R8, -R9, R2, RZ ;  /* 0x0000000209087210 */ /* 0x000fe20007ffe1ff */
[----:B-1----:R-:W-:Y:S01]  /*4d90*/  IMAD.IADD R3, R6, 0x1, R4 ;  /* 0x0000000106037824 */ /* 0x002fe200078e0204 */
[----:B------:R-:W-:Y:S01]  /*4da0*/  IADD3 R2, R7, R4, RZ ;  /* 0x0000000407027210 */ /* 0x000fe20007ffe0ff */
[----:B------:R-:W-:-:S03]  /*4db0*/  IMAD.IADD R9, R0, 0x1, -R9 ;  /* 0x0000000100097824 */ /* 0x000fc600078e0a09 */
[----:B------:R-:W-:Y:S01]  /*4dc0*/  IMNMX R3, R8, R3, PT ;  /* 0x0000000308037217 */ /* 0x000fe20003800200 */
[----:B------:R-:W-:Y:S05]  /*4dd0*/  @!P0 BRA `(.L_x_587) ;  /* 0x0000014000008947 */ /* 0x000fea0003800000 */
[----:B------:R-:W-:Y:S01]  /*4de0*/  IADD3 R4, -R243, R244, R4 ;  /* 0x000000f4f3047210 */ /* 0x000fe20007ffe104 */
[----:B------:R-:W-:Y:S03]  /*4df0*/  BSSY B0, `(.L_x_588) ;  /* 0x000000e000007945 */ /* 0x000fe60003800000 */
        /* <DEDUP_REMOVED lines=9> */
.L_x_589:
[----:B------:R-:W-:-:S04]  /*4e90*/  MOV R10, c[0x0][0x32c] ;  /* 0x0000cb00000a7a02 */ /* 0x000fc80000000f00 */
[----:B------:R-:W-:-:S13]  /*4ea0*/  ISETP.NE.AND P0, PT, R10, 0x1, PT ;  /* 0x000000010a00780c */ /* 0x000fda0003f05270 */
[----:B------:R-:W-:-:S05]  /*4eb0*/  @P0 IMAD.HI.U32 R10, R4, c[0x0][0x330], RZ ;  /* 0x0000cc00040a0a27 */ /* 0x000fca00078e00ff */
[----:B------:R-:W-:Y:S02]  /*4ec0*/  @P0 SHF.R.U32.HI R4, RZ, c[0x0][0x334], R10 ;  /* 0x0000cd00ff040a19 */ /* 0x000fe4000001160a */
.L_x_590:
[----:B------:R-:W-:Y:S05]  /*4ed0*/  BSYNC B0 ;  /* 0x0000000000007941 */ /* 0x000fea0003800000 */
.L_x_588:
[----:B------:R-:W-:-:S05]  /*4ee0*/  IMAD R4, R4, c[0x0][0x32c], R9 ;  /* 0x0000cb0004047a24 */ /* 0x000fca00078e0209 */
[----:B------:R-:W-:Y:S02]  /*4ef0*/  IADD3 R10, R4, c[0x0][0x32c], RZ ;  /* 0x0000cb00040a7a10 */ /* 0x000fe40007ffe0ff */
[----:B------:R-:W-:Y:S02]  /*4f00*/  IMNMX R2, R2, R4, !PT ;  /* 0x0000000402027217 */ /* 0x000fe40007800200 */
[----:B------:R-:W-:Y:S02]  /*4f10*/  IMNMX R3, R3, R10, PT ;  /* 0x0000000a03037217 */ /* 0x000fe40003800200 */
.L_x_587:
[C---:B------:R-:W-:Y:S02]  /*4f20*/  ISETP.GE.AND P0, PT, R0.reuse, 0x9, PT ;  /* 0x000000090000780c */ /* 0x040fe40003f06270 */
[----:B------:R-:W-:Y:S02]  /*4f30*/  ISETP.GE.AND P1, PT, R0, 0x2, PT ;  /* 0x000000020000780c */ /* 0x000fe40003f26270 */
[----:B------:R-:W-:Y:S02]  /*4f40*/  P2R R22, PR, RZ, 0x1 ;  /* 0x00000001ff167803 */ /* 0x000fe40000000000 */
[----:B------:R-:W-:-:S02]  /*4f50*/  ISETP.GT.AND P0, PT, R2, 0x8, !P0 ;  /* 0x000000080200780c */ /* 0x000fc40004704270 */
[----:B------:R-:W-:Y:S02]  /*4f60*/  P2R R23, PR, RZ, 0x2 ;  /* 0x00000002ff177803 */ /* 0x000fe40000000000 */
[C---:B------:R-:W-:Y:S02]  /*4f70*/  ISETP.LT.OR P0, PT, R3.reuse, 0x9, P0 ;  /* 0x000000090300780c */ /* 0x040fe40000701670 */
[----:B------:R-:W-:Y:S02]  /*4f80*/  ISETP.GT.AND P1, PT, R2, 0x1, !P1 ;  /* 0x000000010200780c */ /* 0x000fe40004f24270 */
[----:B------:R-:W-:Y:S02]  /*4f90*/  ISETP.GE.AND P2, PT, R0, 0xa, PT ;  /* 0x0000000a0000780c */ /* 0x000fe40003f46270 */
[----:B------:R-:W-:Y:S02]  /*4fa0*/  FSEL R28, R120, -INF , !P0 ;  /* 0xff800000781c7808 */ /* 0x000fe40004000000 */
[----:B------:R-:W-:-:S02]  /*4fb0*/  ISETP.LT.OR P1, PT, R3, 0x2, P1 ;  /* 0x000000020300780c */ /* 0x000fc40000f21670 */
[----:B------:R-:W-:Y:S02]  /*4fc0*/  ISETP.GT.AND P0, PT, R2, 0x9, !P2 ;  /* 0x000000090200780c */ /* 0x000fe40005704270 */
[----:B------:R-:W-:Y:S02]  /*4fd0*/  FSEL R26, R127, -INF , !P1 ;  /* 0xff8000007f1a7808 */ /* 0x000fe40004800000 */
        /* <DEDUP_REMOVED lines=16> */
[----:B------:R-:W-:Y:S02]  /*50e0*/  ISETP.GE.AND P1, PT, R0, 0x1a, PT ;  /* 0x0000001a0000780c */ /* 0x000fe40003f26270 */
        /* <DEDUP_REMOVED lines=22> */
[----:B------:R-:W-:-:S02]  /*5250*/  ISETP.GE.AND P6, PT, R0, 0x31, PT ;  /* 0x000000310000780c */ /* 0x000fc40003fc6270 */
[C---:B------:R-:W-:Y:S02]  /*5260*/  ISETP.LT.OR P0, PT, R3.reuse, 0x2a, P0 ;  /* 0x0000002a0300780c */ /* 0x040fe40000701670 */
[----:B------:R-:W-:Y:S02]  /*5270*/  ISETP.GE.AND P5, PT, R0, 0x32, PT ;  /* 0x000000320000780c */ /* 0x000fe40003fa6270 */
        /* <DEDUP_REMOVED lines=16> */
[----:B------:R-:W-:-:S04]  /*5380*/  ISETP.GT.AND P0, PT, R2, 0x39, !P2 ;  /* 0x000000390200780c */ /* 0x000fc80005704270 */
[----:B------:R-:W-:-:S04]  /*5390*/  ISETP.LT.OR P0, PT, R3, 0x3a, P0 ;  /* 0x0000003a0300780c */ /* 0x000fc80000701670 */
[----:B------:R-:W-:Y:S02]  /*53a0*/  FSEL R145, R56, -INF , !P0 ;  /* 0xff80000038917808 */ /* 0x000fe40004000000 */
[----:B------:R-:W-:Y:S02]  /*53b0*/  ISETP.GT.AND P0, PT, R2, 0x40, !P1 ;  /* 0x000000400200780c */ /* 0x000fe40004f04270 */
[----:B------:R-:W-:Y:S02]  /*53c0*/  ISETP.GE.AND P1, PT, R0, 0x42, PT ;  /* 0x000000420000780c */ /* 0x000fe40003f26270 */
[----:B------:R-:W-:Y:S02]  /*53d0*/  ISETP.LT.OR P0, PT, R3, 0x41, P0 ;  /* 0x000000410300780c */ /* 0x000fe40000701670 */
[----:B------:R-:W-:Y:S02]  /*53e0*/  P2R R11, PR, RZ, 0x2 ;  /* 0x00000002ff0b7803 */ /* 0x000fe40000000000 */
        /* <DEDUP_REMOVED lines=8> */
[----:B------:R-:W-:-:S04]  /*5470*/  ISETP.LT.OR P0, PT, R3, 0x49, P0 ;  /* 0x000000490300780c */ /* 0x000fc80000701670 */
[----:B------:R-:W-:Y:S02]  /*5480*/  FSEL R176, R25, -INF , !P0 ;  /* 0xff80000019b07808 */ /* 0x000fe40004000000 */
[----:B------:R-:W-:-:S04]  /*5490*/  ISETP.GT.AND P0, PT, R2, RZ, !P1 ;  /* 0x000000ff0200720c */ /* 0x000fc80004f04270 */
[----:B------:R-:W-:-:S04]  /*54a0*/  ISETP.LT.OR P0, PT, R3, 0x1, P0 ;  /* 0x000000010300780c */ /* 0x000fc80000701670 */
[----:B------:R-:W-:Y:S02]  /*54b0*/  FSEL R25, R139, -INF , !P0 ;  /* 0xff8000008b197808 */ /* 0x000fe40004000000 */
[----:B------:R-:W-:-:S04]  /*54c0*/  ISETP.GE.AND P0, PT, R0, 0x4a, PT ;  /* 0x0000004a0000780c */ /* 0x000fc80003f06270 */
[----:B------:R-:W-:Y:S02]  /*54d0*/  P2R R4, PR, RZ, 0x1 ;  /* 0x00000001ff047803 */ /* 0x000fe40000000000 */
[----:B------:R-:W-:-:S04]  /*54e0*/  ISETP.GT.AND P0, PT, R2, 0x49, !P0 ;  /* 0x000000490200780c */ /* 0x000fc80004704270 */
[----:B------:R-:W-:Y:S02]  /*54f0*/  ISETP.LT.OR P0, PT, R3, 0x4a, P0 ;  /* 0x0000004a0300780c */ /* 0x000fe40000701670 */
[----:B------:R-:W1:Y:S02]  /*5500*/  SHFL.IDX PT, R3, R5, 0x1, 0x1c1f ;  /* 0x003c1f0005037f89 */ /* 0x000e6400000e0000 */
[----:B------:R-:W-:Y:S02]  /*5510*/  FSEL R175, R24, -INF , !P0 ;  /* 0xff80000018af7808 */ /* 0x000fe40004000000 */
[----:B------:R-:W-:Y:S01]  /*5520*/  ISETP.GE.AND P0, PT, R62, 0x1, PT ;  /* 0x000000013e00780c */ /* 0x000fe20003f06270 */
[--C-:B-1----:R-:W-:Y:S02]  /*5530*/  IMAD.IADD R2, R6, 0x1, R3.reuse ;  /* 0x0000000106027824 */ /* 0x102fe400078e0203 */
[----:B------:R-:W-:-:S03]  /*5540*/  IMAD.IADD R0, R7, 0x1, R3 ;  /* 0x0000000107007824 */ /* 0x000fc600078e0203 */
[----:B------:R-:W-:-:S07]  /*5550*/  IMNMX R2, R8, R2, PT ;  /* 0x0000000208027217 */ /* 0x000fce0003800200 */
        /* <DEDUP_REMOVED lines=12> */
.L_x_593:
[----:B------:R-:W-:-:S04]  /*5620*/  MOV R24, c[0x0][0x32c] ;  /* 0x0000cb0000187a02 */ /* 0x000fc80000000f00 */
[----:B------:R-:W-:-:S13]  /*5630*/  ISETP.NE.AND P0, PT, R24, 0x1, PT ;  /* 0x000000011800780c */ /* 0x000fda0003f05270 */
[----:B------:R-:W-:-:S05]  /*5640*/  @P0 IMAD.HI.U32 R24, R3, c[0x0][0x330], RZ ;  /* 0x0000cc0003180a27 */ /* 0x000fca00078e00ff */
[----:B------:R-:W-:Y:S02]  /*5650*/  @P0 SHF.R.U32.HI R3, RZ, c[0x0][0x334], R24 ;  /* 0x0000cd00ff030a19 */ /* 0x000fe40000011618 */
.L_x_594:
[----:B------:R-:W-:Y:S05]  /*5660*/  BSYNC B0 ;  /* 0x0000000000007941 */ /* 0x000fea0003800000 */
.L_x_592:
[----:B------:R-:W-:-:S05]  /*5670*/  IMAD R3, R3, c[0x0][0x32c], R9 ;  /* 0x0000cb0003037a24 */ /* 0x000fca00078e0209 */
[----:B------:R-:W-:Y:S02]  /*5680*/  IADD3 R24, R3, c[0x0][0x32c], RZ ;  /* 0x0000cb0003187a10 */ /* 0x000fe40007ffe0ff */
[----:B------:R-:W-:Y:S02]  /*5690*/  IMNMX R0, R0, R3, !PT ;  /* 0x0000000300007217 */ /* 0x000fe40007800200 */
[----:B------:R-:W-:Y:S02]  /*56a0*/  IMNMX R2, R2, R24, PT ;  /* 0x0000001802027217 */ /* 0x000fe40003800200 */
.L_x_591:
[----:B------:R-:W-:Y:S01]  /*56b0*/  ISETP.NE.AND P0, PT, R23, RZ, PT ;  /* 0x000000ff1700720c */ /* 0x000fe20003f05270 */
        /* <DEDUP_REMOVED lines=73> */
[----:B-1----:R-:W-:-:S03]  /*5b50*/  IMAD.IADD R0, R7, 0x1, R3 ;  /* 0x0000000107007824 */ /* 0x002fc600078e0203 */
[----:B------:R-:W-:Y:S01]  /*5b60*/  ISETP.LT.OR P0, PT, R2, 0x4a, P0 ;  /* 0x0000004a0200780c */ /* 0x000fe20000701670 */
[----:B------:R-:W-:-:S03]  /*5b70*/  IMAD.IADD R2, R6, 0x1, R3 ;  /* 0x0000000106027824 */ /* 0x000fc600078e0203 */
[----:B------:R-:W-:Y:S02]  /*5b80*/  FSEL R169, R31, -INF , !P0 ;  /* 0xff8000001fa97808 */ /* 0x000fe40004000000 */
[----:B------:R-:W-:Y:S02]  /*5b90*/  ISETP.GE.AND P0, PT, R62, 0x1, PT ;  /* 0x000000013e00780c */ /* 0x000fe40003f06270 */
[----:B------:R-:W-:-:S11]  /*5ba0*/  IMNMX R2, R8, R2, PT ;  /* 0x0000000208027217 */ /* 0x000fd60003800200 */
        /* <DEDUP_REMOVED lines=12> */
.L_x_597:
[----:B------:R-:W-:-:S04]  /*5c70*/  MOV R24, c[0x0][0x32c] ;  /* 0x0000cb0000187a02 */ /* 0x000fc80000000f00 */
[----:B------:R-:W-:-:S13]  /*5c80*/  ISETP.NE.AND P0, PT, R24, 0x1, PT ;  /* 0x000000011800780c */ /* 0x000fda0003f05270 */
[----:B------:R-:W-:-:S05]  /*5c90*/  @P0 IMAD.HI.U32 R24, R3, c[0x0][0x330], RZ ;  /* 0x0000cc0003180a27 */ /* 0x000fca00078e00ff */
[----:B------:R-:W-:Y:S02]  /*5ca0*/  @P0 SHF.R.U32.HI R3, RZ, c[0x0][0x334], R24 ;  /* 0x0000cd00ff030a19 */ /* 0x000fe40000011618 */
.L_x_598:
[----:B------:R-:W-:Y:S05]  /*5cb0*/  BSYNC B0 ;  /* 0x0000000000007941 */ /* 0x000fea0003800000 */
.L_x_596:
[----:B------:R-:W-:-:S05]  /*5cc0*/  IMAD R3, R3, c[0x0][0x32c], R9 ;  /* 0x0000cb0003037a24 */ /* 0x000fca00078e0209 */
[----:B------:R-:W-:Y:S02]  /*5cd0*/  IADD3 R24, R3, c[0x0][0x32c], RZ ;  /* 0x0000cb0003187a10 */ /* 0x000fe40007ffe0ff */
[----:B------:R-:W-:Y:S02]  /*5ce0*/  IMNMX R0, R0, R3, !PT ;  /* 0x0000000300007217 */ /* 0x000fe40007800200 */
[----:B------:R-:W-:Y:S02]  /*5cf0*/  IMNMX R2, R2, R24, PT ;  /* 0x0000001802027217 */ /* 0x000fe40003800200 */
.L_x_595:
        /* <DEDUP_REMOVED lines=92> */
.L_x_601:
[----:B------:R-:W-:-:S04]  /*62c0*/  MOV R5, c[0x0][0x32c] ;  /* 0x0000cb0000057a02 */ /* 0x000fc80000000f00 */
[----:B------:R-:W-:-:S13]  /*62d0*/  ISETP.NE.AND P0, PT, R5, 0x1, PT ;  /* 0x000000010500780c */ /* 0x000fda0003f05270 */
[----:B------:R-:W-:-:S05]  /*62e0*/  @P0 IMAD.HI.U32 R5, R3, c[0x0][0x330], RZ ;  /* 0x0000cc0003050a27 */ /* 0x000fca00078e00ff */
[----:B------:R-:W-:Y:S02]  /*62f0*/  @P0 SHF.R.U32.HI R3, RZ, c[0x0][0x334], R5 ;  /* 0x0000cd00ff030a19 */ /* 0x000fe40000011605 */
.L_x_602:
[----:B------:R-:W-:Y:S05]  /*6300*/  BSYNC B0 ;  /* 0x0000000000007941 */ /* 0x000fea0003800000 */
.L_x_600:
[----:B------:R-:W-:-:S05]  /*6310*/  IMAD R3, R3, c[0x0][0x32c], R9 ;  /* 0x0000cb0003037a24 */ /* 0x000fca00078e0209 */
[----:B------:R-:W-:Y:S02]  /*6320*/  IADD3 R5, R3, c[0x0][0x32c], RZ ;  /* 0x0000cb0003057a10 */ /* 0x000fe40007ffe0ff */
[----:B------:R-:W-:Y:S02]  /*6330*/  IMNMX R0, R0, R3, !PT ;  /* 0x0000000300007217 */ /* 0x000fe40007800200 */
[----:B------:R-:W-:Y:S02]  /*6340*/  IMNMX R2, R2, R5, PT ;  /* 0x0000000502027217 */ /* 0x000fe40003800200 */
.L_x_599:
[----:B------:R-:W-:Y:S01]  /*6350*/  ISETP.NE.AND P0, PT, R23, RZ, PT ;  /* 0x000000ff1700720c */ /* 0x000fe20003f05270 */
[----:B------:R-:W-:Y:S01]  /*6360*/  LDSM.16.MT88.4 R36, [R193] ;  /* 0x00000000c124783b */ /* 0x000fe20000004200 */
[----:B------:R-:W-:Y:S02]  /*6370*/  FMNMX.FTZ R3, R25, R26, !PT ;  /* 0x0000001a19037209 */ /* 0x000fe40007810000 */
[----:B------:R-:W-:Y:S01]  /*6380*/  ISETP.GT.AND P0, PT, R0, 0x1, !P0 ;  /* 0x000000010000780c */ /* 0x000fe20004704270 */
[----:B------:R-:W-:Y:S01]  /*6390*/  LDSM.16.MT88.4 R64, [R189+0x800] ;  /* 0x00080000bd40783b */ /* 0x000fe20000004200 */
[----:B------:R-:W-:-:S02]  /*63a0*/  FMNMX.FTZ R3, R28, R3, !PT ;  /* 0x000000031c037209 */ /* 0x000fc40007810000 */
[----:B------:R-:W-:Y:S01]  /*63b0*/  ISETP.LT.OR P0, PT, R2, 0x2, P0 ;  /* 0x000000020200780c */ /* 0x000fe20000701670 */
[----:B------:R-:W-:Y:S01]  /*63c0*/  LDSM.16.MT88.4 R80, [R190+0x800] ;  /* 0x00080000be50783b */ /* 0x000fe20000004200 */
[----:B------:R-:W-:Y:S02]  /*63d0*/  FMNMX.FTZ R3, R29, R3, !PT ;  /* 0x000000031d037209 */ /* 0x000fe40007810000 */
[----:B------:R-:W-:Y:S02]  /*63e0*/  FSEL R73, R142, -INF , !P0 ;  /* 0xff8000008e497808 */ /* 0x000fe40004000000 */
[----:B------:R-:W-:Y:S02]  /*63f0*/  ISETP.NE.AND P0, PT, R22, RZ, PT ;  /* 0x000000ff1600720c */ /* 0x000fe40003f05270 */
[----:B------:R-:W-:Y:S02]  /*6400*/  FMNMX.FTZ R3, R30, R3, !PT ;  /* 0x000000031e037209 */ /* 0x000fe40007810000 */
        /* <DEDUP_REMOVED lines=30> */
[----:B------:R-:W-:-:S02]  /*65f0*/  ISETP.LT.OR P0, PT, R2, 0x19, P0 ;  /* 0x000000190200780c */ /* 0x000fc40000701670 */
[----:B------:R-:W-:Y:S02]  /*6600*/  FMNMX.FTZ R3, R176, R3, !PT ;  /* 0x00000003b0037209 */ /* 0x000fe40007810000 */
[----:B------:R-:W-:Y:S02]  /*6610*/  FSEL R92, R92, -INF , !P0 ;  /* 0xff8000005c5c7808 */ /* 0x000fe40004000000 */
[----:B------:R-:W-:Y:S02]  /*6620*/  ISETP.NE.AND P0, PT, R17, RZ, PT ;  /* 0x000000ff1100720c */ /* 0x000fe40003f05270 */
[----:B------:R-:W-:Y:S02]  /*6630*/  FMNMX.FTZ R3, R175, R3, !PT ;  /* 0x00000003af037209 */ /* 0x000fe40007810000 */
        /* <DEDUP_REMOVED lines=19> */
[----:B------:R-:W-:Y:S02]  /*6770*/  ISETP.GT.AND P0, PT, R0, 0x30, !P6 ;  /* 0x000000300000780c */ /* 0x000fe40007704270 */
[----:B------:R-:W-:Y:S02]  /*6780*/  ISETP.NE.AND P6, PT, R4, RZ, PT ;  /* 0x000000ff0400720c */ /* 0x000fe40003fc5270 */
[----:B------:R-:W1:Y:S01]  /*6790*/  SHFL.BFLY PT, R4, R3, 0x2, 0x1f ;  /* 0x0c401f0003047f89 */ /* 0x000e6200000e0000 */
[----:B------:R-:W-:-:S04]  /*67a0*/  ISETP.LT.OR P0, PT, R2, 0x31, P0 ;  /* 0x000000310200780c */ /* 0x000fc80000701670 */
[----:B------:R-:W-:Y:S02]  /*67b0*/  FSEL R163, R78, -INF , !P0 ;  /* 0xff8000004ea37808 */ /* 0x000fe40004000000 */
[----:B------:R-:W-:Y:S01]  /*67c0*/  ISETP.GT.AND P0, PT, R0, 0x31, !P5 ;  /* 0x000000310000780c */ /* 0x000fe20006f04270 */
[----:B------:R-:W-:Y:S01]  /*67d0*/  LDSM.16.MT88.4 R76, [R192+0x800] ;  /* 0x00080000c04c783b */ /* 0x000fe20000004200 */
[----:B------:R-:W-:Y:S02]  /*67e0*/  ISETP.NE.AND P5, PT, R10, RZ, PT ;  /* 0x000000ff0a00720c */ /* 0x000fe40003fa5270 */
[----:B------:R-:W-:-:S04]  /*67f0*/  ISETP.LT.OR P0, PT, R2, 0x32, P0 ;  /* 0x000000320200780c */ /* 0x000fc80000701670 */
[----:B------:R-:W-:Y:S02]  /*6800*/  FSEL R164, R72, -INF , !P0 ;  /* 0xff80000048a47808 */ /* 0x000fe40004000000 */
[----:B------:R-:W-:Y:S02]  /*6810*/  ISETP.GT.AND P0, PT, R0, 0x38, !P3 ;  /* 0x000000380000780c */ /* 0x000fe40005f04270 */
[----:B------:R-:W-:Y:S02]  /*6820*/  ISETP.NE.AND P3, PT, R11, RZ, PT ;  /* 0x000000ff0b00720c */ /* 0x000fe40003f65270 */
[----:B------:R-:W-:Y:S02]  /*6830*/  ISETP.LT.OR P0, PT, R2, 0x39, P0 ;  /* 0x000000390200780c */ /* 0x000fe40000701670 */
[----:B-1----:R-:W-:Y:S02]  /*6840*/  FMNMX.FTZ R3, R3, R4, !PT ;  /* 0x0000000403037209 */ /* 0x002fe40007810000 */
[----:B------:R-:W-:-:S02]  /*6850*/  FSEL R165, R50, -INF , !P0 ;  /* 0xff80000032a57808 */ /* 0x000fc40004000000 */
[----:B------:R-:W-:Y:S01]  /*6860*/  ISETP.GT.AND P0, PT, R0, 0x39, !P2 ;  /* 0x000000390000780c */ /* 0x000fe20005704270 */
[----:B------:R-:W1:Y:S01]  /*6870*/  SHFL.BFLY PT, R4, R3, 0x1, 0x1f ;  /* 0x0c201f0003047f89 */ /* 0x000e6200000e0000 */
[----:B------:R-:W-:Y:S02]  /*6880*/  ISETP.NE.AND P2, PT, R12, RZ, PT ;  /* 0x000000ff0c00720c */ /* 0x000fe40003f45270 */
[----:B------:R-:W-:Y:S02]  /*6890*/  ISETP.LT.OR P0, PT, R2, 0x3a, P0 ;  /* 0x0000003a0200780c */ /* 0x000fe40000701670 */
[C---:B------:R-:W-:Y:S02]  /*68a0*/  ISETP.GT.AND P2, PT, R0.reuse, 0x40, !P2 ;  /* 0x000000400000780c */ /* 0x040fe40005744270 */
[----:B------:R-:W-:Y:S02]  /*68b0*/  FSEL R168, R49, -INF , !P0 ;  /* 0xff80000031a87808 */ /* 0x000fe40004000000 */
[----:B------:R-:W-:-:S02]  /*68c0*/  ISETP.GT.AND P0, PT, R0, RZ, !P1 ;  /* 0x000000ff0000720c */ /* 0x000fc40004f04270 */
[----:B------:R-:W-:Y:S02]  /*68d0*/  ISETP.GT.AND P1, PT, R0, 0x41, !P3 ;  /* 0x000000410000780c */ /* 0x000fe40005f24270 */
[C---:B------:R-:W-:Y:S02]  /*68e0*/  ISETP.LT.OR P0, PT, R2.reuse, 0x1, P0 ;  /* 0x000000010200780c */ /* 0x040fe40000701670 */
[----:B------:R-:W-:Y:S02]  /*68f0*/  ISETP.LT.OR P3, PT, R2, 0x41, P2 ;  /* 0x000000410200780c */ /* 0x000fe40001761670 */
[----:B------:R-:W-:Y:S02]  /*6900*/  FSEL R68, R148, -INF , !P0 ;  /* 0xff80000094447808 */ /* 0x000fe40004000000 */
[----:B------:R-:W-:Y:S02]  /*6910*/  ISETP.LT.OR P2, PT, R2, 0x42, P1 ;  /* 0x000000420200780c */ /* 0x000fe40000f41670 */
[----:B------:R-:W-:-:S02]  /*6920*/  FMNMX.FTZ R7, R68, R73, !PT ;  /* 0x0000004944077209 */ /* 0x000fc40007810000 */
[----:B------:R-:W-:Y:S02]  /*6930*/  FSEL R162, R61, -INF , !P3 ;  /* 0xff8000003da27808 */ /* 0x000fe40005800000 */
[----:B-1----:R-:W-:Y:S02]  /*6940*/  FMNMX.FTZ R72, R3, R4, !PT ;  /* 0x0000000403487209 */ /* 0x002fe40007810000 */
[----:B------:R-:W-:Y:S02]  /*6950*/  FSEL R161, R59, -INF , !P2 ;  /* 0xff8000003ba17808 */ /* 0x000fe40005000000 */
[C---:B------:R-:W-:Y:S01]  /*6960*/  FSETP.NEU.FTZ.AND P0, PT, R72.reuse, -INF , PT ;  /* 0xff8000004800780b */ /* 0x040fe20003f1d000 */
[----:B------:R-:W-:-:S05]  /*6970*/  FMUL.FTZ R3, R72, c[0x0][0x2d0] ;  /* 0x0000b40048037a20 */ /* 0x000fca0000410000 */
[----:B------:R-:W-:Y:S02]  /*6980*/  FSEL R4, R3, RZ, P0 ;  /* 0x000000ff03047208 */ /* 0x000fe40000000000 */
[----:B------:R-:W-:-:S03]  /*6990*/  FMNMX.FTZ R3, R27, R32, !PT ;  /* 0x000000201b037209 */ /* 0x000fc60007810000 */
[----:B------:R-:W-:Y:S01]  /*69a0*/  FFMA.FTZ R6, R25, c[0x0][0x2d0], -R4 ;  /* 0x0000b40019067a23 */ /* 0x000fe20000010804 */
[----:B------:R-:W-:-:S03]  /*69b0*/  FMNMX.FTZ R3, R33, R3, !PT ;  /* 0x0000000321037209 */ /* 0x000fc60007810000 */
[----:B------:R1:W-:Y:S01]  /*69c0*/  MUFU.EX2 R8, R6 ;  /* 0x0000000600087308 */ /* 0x0003e20000000800 */
[----:B------:R-:W-:-:S04]  /*69d0*/  FMNMX.FTZ R3, R34, R3, !PT ;  /* 0x0000000322037209 */ /* 0x000fc80007810000 */
[----:B------:R-:W-:-:S04]  /*69e0*/  FMNMX.FTZ R3, R45, R3, !PT ;  /* 0x000000032d037209 */ /* 0x000fc80007810000 */
[----:B------:R-:W-:-:S04]  /*69f0*/  FMNMX.FTZ R3, R47, R3, !PT ;  /* 0x000000032f037209 */ /* 0x000fc80007810000 */
[----:B------:R-:W-:Y:S02]  /*6a00*/  FMNMX.FTZ R3, R60, R3, !PT ;  /* 0x000000033c037209 */ /* 0x000fe40007810000 */
[----:B-1----:R-:W-:Y:S01]  /*6a10*/  FMNMX.FTZ R6, R85, R7, !PT ;  /* 0x0000000755067209 */ /* 0x002fe20007810000 */
[----:B------:R-:W-:Y:S01]  /*6a20*/  FFMA.FTZ R7, R26, c[0x0][0x2d0], -R4 ;  /* 0x0000b4001a077a23 */ /* 0x000fe20000010804 */
[----:B------:R-:W-:Y:S02]  /*6a30*/  FMNMX.FTZ R3, R75, R3, !PT ;  /* 0x000000034b037209 */ /* 0x000fe40007810000 */
[----:B------:R-:W-:Y:S01]  /*6a40*/  FMNMX.FTZ R6, R84, R6, !PT ;  /* 0x0000000654067209 */ /* 0x000fe20007810000 */
[----:B------:R1:W2:Y:S01]  /*6a50*/  MUFU.EX2 R9, R7 ;  /* 0x0000000700097308 */ /* 0x0002a20000000800 */
[----:B------:R-:W-:Y:S02]  /*6a60*/  FMNMX.FTZ R3, R118, R3, !PT ;  /* 0x0000000376037209 */ /* 0x000fe40007810000 */
[----:B------:R-:W-:-:S02]  /*6a70*/  FMNMX.FTZ R6, R87, R6, !PT ;  /* 0x0000000657067209 */ /* 0x000fc40007810000 */
[----:B------:R-:W-:Y:S02]  /*6a80*/  FMNMX.FTZ R3, R119, R3, !PT ;  /* 0x0000000377037209 */ /* 0x000fe40007810000 */
[----:B------:R-:W-:Y:S02]  /*6a90*/  FMNMX.FTZ R6, R89, R6, !PT ;  /* 0x0000000659067209 */ /* 0x000fe40007810000 */
[----:B------:R-:W-:Y:S02]  /*6aa0*/  FMNMX.FTZ R3, R131, R3, !PT ;  /* 0x0000000383037209 */ /* 0x000fe40007810000 */
[----:B------:R-:W-:Y:S02]  /*6ab0*/  FMNMX.FTZ R6, R92, R6, !PT ;  /* 0x000000065c067209 */ /* 0x000fe40007810000 */
[----:B------:R-:W-:Y:S02]  /*6ac0*/  FMNMX.FTZ R3, R132, R3, !PT ;  /* 0x0000000384037209 */ /* 0x000fe40007810000 */
[----:B------:R-:W-:Y:S01]  /*6ad0*/  FMNMX.FTZ R6, R93, R6, !PT ;  /* 0x000000065d067209 */ /* 0x000fe20007810000 */
[----:B-1----:R-:W-:Y:S01]  /*6ae0*/  FFMA.FTZ R7, R28, c[0x0][0x2d0], -R4 ;  /* 0x0000b4001c077a23 */ /* 0x002fe20000010804 */
[----:B------:R-:W-:-:S02]  /*6af0*/  FMNMX.FTZ R3, R134, R3, !PT ;  /* 0x0000000386037209 */ /* 0x000fc40007810000 */
[----:B------:R-:W-:Y:S01]  /*6b00*/  FMNMX.FTZ R6, R133, R6, !PT ;  /* 0x0000000685067209 */ /* 0x000fe20007810000 */
[----:B------:R1:W-:Y:S01]  /*6b10*/  MUFU.EX2 R185, R7 ;  /* 0x0000000700b97308 */ /* 0x0003e20000000800 */
[----:B------:R-:W-:Y:S02]  /*6b20*/  FMNMX.FTZ R3, R144, R3, !PT ;  /* 0x0000000390037209 */ /* 0x000fe40007810000 */
[----:B------:R-:W-:Y:S02]  /*6b30*/  FMNMX.FTZ R6, R153, R6, !PT ;  /* 0x0000000699067209 */ /* 0x000fe40007810000 */
[----:B------:R-:W-:Y:S02]  /*6b40*/  FMNMX.FTZ R3, R152, R3, !PT ;  /* 0x0000000398037209 */ /* 0x000fe40007810000 */
[----:B--2---:R-:W-:Y:S02]  /*6b50*/  F2FP.BF16.PACK_AB R12, R9, R8 ;  /* 0x00000008090c723e */ /* 0x004fe400000010ff */
[----:B------:R-:W-:-:S04]  /*6b60*/  FMNMX.FTZ R3, R154, R3, !PT ;  /* 0x000000039a037209 */ /* 0x000fc80007810000 */
[----:B------:R-:W-:Y:S01]  /*6b70*/  FMNMX.FTZ R3, R173, R3, !PT ;  /* 0x00000003ad037209 */ /* 0x000fe20007810000 */
[----:B-1----:R-:W-:-:S03]  /*6b80*/  FFMA.FTZ R7, R29, c[0x0][0x2d0], -R4 ;  /* 0x0000b4001d077a23 */ /* 0x002fc60000010804 */
[----:B------:R-:W-:Y:S01]  /*6b90*/  FMNMX.FTZ R3, R172, R3, !PT ;  /* 0x00000003ac037209 */ /* 0x000fe20007810000 */
[----:B------:R1:W2:Y:S03]  /*6ba0*/  MUFU.EX2 R184, R7 ;  /* 0x0000000700b87308 */ /* 0x0002a60000000800 */
[----:B------:R-:W-:-:S04]  /*6bb0*/  FMNMX.FTZ R3, R171, R3, !PT ;  /* 0x00000003ab037209 */ /* 0x000fc80007810000 */
[----:B------:R-:W-:-:S05]  /*6bc0*/  FMNMX.FTZ R3, R169, R3, !PT ;  /* 0x00000003a9037209 */ /* 0x000fca0007810000 */
[----:B------:R-:W3:Y:S01]  /*6bd0*/  SHFL.BFLY PT, R5, R3, 0x2, 0x1f ;  /* 0x0c401f0003057f89 */ /* 0x000ee200000e0000 */
[----:B-1----:R-:W-:Y:S01]  /*6be0*/  FFMA.FTZ R7, R30, c[0x0][0x2d0], -R4 ;  /* 0x0000b4001e077a23 */ /* 0x002fe20000010804 */
[----:B--2---:R-:W-:Y:S02]  /*6bf0*/  F2FP.BF16.PACK_AB R14, R184, R185 ;  /* 0x000000b9b80e723e */ /* 0x004fe400000010ff */
[----:B------:R-:W-:Y:S01]  /*6c00*/  LDSM.16.MT88.4 R28, [R189] ;  /* 0x00000000bd1c783b */ /* 0x000fe20000004200 */
[----:B------:R1:W-:Y:S01]  /*6c10*/  MUFU.EX2 R183, R7 ;  /* 0x0000000700b77308 */ /* 0x0003e20000000800 */
[----:B---3--:R-:W-:Y:S02]  /*6c20*/  FMNMX.FTZ R3, R3, R5, !PT ;  /* 0x0000000503037209 */ /* 0x008fe40007810000 */
[----:B-1----:R-:W-:-:S03]  /*6c30*/  FMNMX.FTZ R7, R155, R6, !PT ;  /* 0x000000069b077209 */ /* 0x002fc60007810000 */
[----:B------:R-:W1:Y:S01]  /*6c40*/  SHFL.BFLY PT, R5, R3, 0x1, 0x1f ;  /* 0x0c201f0003057f89 */ /* 0x000e6200000e0000 */
[----:B------:R-:W-:Y:S02]  /*6c50*/  FMNMX.FTZ R7, R157, R7, !PT ;  /* 0x000000079d077209 */ /* 0x000fe40007810000 */
[----:B-1----:R-:W-:Y:S02]  /*6c60*/  FMNMX.FTZ R71, R3, R5, !PT ;  /* 0x0000000503477209 */ /* 0x002fe40007810000 */
[----:B------:R-:W-:Y:S02]  /*6c70*/  FMNMX.FTZ R5, R69, R74, !PT ;  /* 0x0000004a45057209 */ /* 0x000fe40007810000 */
[C---:B------:R-:W-:Y:S01]  /*6c80*/  FSETP.NEU.FTZ.AND P0, PT, R71.reuse, -INF , PT ;  /* 0xff8000004700780b */ /* 0x040fe20003f1d000 */
[----:B------:R-:W-:Y:S01]  /*6c90*/  FMUL.FTZ R3, R71, c[0x0][0x2d0] ;  /* 0x0000b40047037a20 */ /* 0x000fe20000410000 */
[----:B------:R-:W-:-:S04]  /*6ca0*/  FMNMX.FTZ R5, R86, R5, !PT ;  /* 0x0000000556057209 */ /* 0x000fc80007810000 */
[----:B------:R-:W-:Y:S02]  /*6cb0*/  FMNMX.FTZ R5, R88, R5, !PT ;  /* 0x0000000558057209 */ /* 0x000fe40007810000 */
[----:B------:R-:W-:Y:S02]  /*6cc0*/  FSEL R3, R3, RZ, P0 ;  /* 0x000000ff03037208 */ /* 0x000fe40000000000 */
[----:B------:R-:W-:Y:S02]  /*6cd0*/  FMNMX.FTZ R5, R90, R5, !PT ;  /* 0x000000055a057209 */ /* 0x000fe40007810000 */
[C---:B------:R-:W-:Y:S01]  /*6ce0*/  ISETP.GT.AND P0, PT, R0.reuse, 0x48, !P5 ;  /* 0x000000480000780c */ /* 0x040fe20006f04270 */
[----:B------:R-:W-:Y:S01]  /*6cf0*/  FFMA.FTZ R6, R27, c[0x0][0x2d0], -R3 ;  /* 0x0000b4001b067a23 */ /* 0x000fe20000010803 */
[----:B------:R-:W-:Y:S02]  /*6d00*/  FMNMX.FTZ R5, R91, R5, !PT ;  /* 0x000000055b057209 */ /* 0x000fe40007810000 */
[----:B------:R-:W-:Y:S01]  /*6d10*/  ISETP.GT.AND P5, PT, R0, 0x49, !P6 ;  /* 0x000000490000780c */ /* 0x000fe200077a4270 */
[----:B------:R1:W-:Y:S01]  /*6d20*/  MUFU.EX2 R249, R6 ;  /* 0x0000000600f97308 */ /* 0x0003e20000000800 */
[----:B------:R-:W-:-:S02]  /*6d30*/  FMNMX.FTZ R5, R94, R5, !PT ;  /* 0x000000055e057209 */ /* 0x000fc40007810000 */
[C---:B------:R-:W-:Y:S02]  /*6d40*/  ISETP.LT.OR P1, PT, R2.reuse, 0x49, P0 ;  /* 0x000000490200780c */ /* 0x040fe40000721670 */
[----:B------:R-:W-:Y:S02]  /*6d50*/  FMNMX.FTZ R5, R95, R5, !PT ;  /* 0x000000055f057209 */ /* 0x000fe40007810000 */
[----:B------:R-:W-:Y:S01]  /*6d60*/  ISETP.LT.OR P0, PT, R2, 0x4a, P5 ;  /* 0x0000004a0200780c */ /* 0x000fe20002f01670 */
[----:B------:R-:W-:Y:S01]  /*6d70*/  FFMA.FTZ R2, R34, c[0x0][0x2d0], -R3 ;  /* 0x0000b40022027a23 */ /* 0x000fe20000010803 */
[----:B------:R-:W-:Y:S02]  /*6d80*/  FMNMX.FTZ R5, R135, R5, !PT ;  /* 0x0000000587057209 */ /* 0x000fe40007810000 */
[----:B------:R-:W-:Y:S01]  /*6d90*/  FSEL R160, R51, -INF , !P1 ;  /* 0xff80000033a07808 */ /* 0x000fe20004800000 */
[----:B------:R-:W-:Y:S01]  /*6da0*/  MUFU.EX2 R246, R2 ;  /* 0x0000000200f67308 */ /* 0x000fe20000000800 */
[----:B------:R-:W-:-:S02]  /*6db0*/  FMNMX.FTZ R5, R147, R5, !PT ;  /* 0x0000000593057209 */ /* 0x000fc40007810000 */
[----:B------:R-:W-:Y:S02]  /*6dc0*/  FSEL R159, R43, -INF , !P0 ;  /* 0xff8000002b9f7808 */ /* 0x000fe40004000000 */
[----:B------:R-:W-:Y:S02]  /*6dd0*/  FMNMX.FTZ R5, R156, R5, !PT ;  /* 0x000000059c057209 */ /* 0x000fe40007810000 */
[----:B-1----:R-:W-:Y:S02]  /*6de0*/  FMNMX.FTZ R6, R163, R7, !PT ;  /* 0x00000007a3067209 */ /* 0x002fe40007810000 */
[----:B------:R-:W-:Y:S02]  /*6df0*/  FMNMX.FTZ R5, R158, R5, !PT ;  /* 0x000000059e057209 */ /* 0x000fe40007810000 */
[----:B------:R-:W-:Y:S02]  /*6e00*/  FMNMX.FTZ R6, R164, R6, !PT ;  /* 0x00000006a4067209 */ /* 0x000fe40007810000 */
[----:B------:R-:W-:-:S02]  /*6e10*/  FMNMX.FTZ R5, R167, R5, !PT ;  /* 0x00000005a7057209 */ /* 0x000fc40007810000 */
[----:B------:R-:W-:Y:S02]  /*6e20*/  FMNMX.FTZ R6, R165, R6, !PT ;  /* 0x00000006a5067209 */ /* 0x000fe40007810000 */
[----:B------:R-:W-:-:S04]  /*6e30*/  FMNMX.FTZ R5, R166, R5, !PT ;  /* 0x00000005a6057209 */ /* 0x000fc80007810000 */
[----:B------:R-:W-:-:S04]  /*6e40*/  FMNMX.FTZ R5, R170, R5, !PT ;  /* 0x00000005aa057209 */ /* 0x000fc80007810000 */
[----:B------:R-:W-:-:S04]  /*6e50*/  FMNMX.FTZ R5, R174, R5, !PT ;  /* 0x00000005ae057209 */ /* 0x000fc80007810000 */
[----:B------:R-:W-:-:S04]  /*6e60*/  FMNMX.FTZ R5, R179, R5, !PT ;  /* 0x00000005b3057209 */ /* 0x000fc80007810000 */
[----:B------:R-:W-:Y:S01]  /*6e70*/  FMNMX.FTZ R0, R181, R5, !PT ;  /* 0x00000005b5007209 */ /* 0x000fe20007810000 */
[----:B------:R-:W-:-:S03]  /*6e80*/  FFMA.FTZ R5, R32, c[0x0][0x2d0], -R3 ;  /* 0x0000b40020057a23 */ /* 0x000fc60000010803 */
[----:B------:R-:W-:Y:S01]  /*6e90*/  FMNMX.FTZ R0, R182, R0, !PT ;  /* 0x00000000b6007209 */ /* 0x000fe20007810000 */
[----:B------:R1:W2:Y:S03]  /*6ea0*/  MUFU.EX2 R245, R5 ;  /* 0x0000000500f57308 */ /* 0x0002a60000000800 */
[----:B------:R-:W-:-:S05]  /*6eb0*/  FMNMX.FTZ R0, R180, R0, !PT ;  /* 0x00000000b4007209 */ /* 0x000fca0007810000 */
[----:B------:R-:W3:Y:S01]  /*6ec0*/  SHFL.BFLY PT, R7, R0, 0x2, 0x1f ;  /* 0x0c401f0000077f89 */ /* 0x000ee200000e0000 */
[----:B-1----:R-:W-:Y:S01]  /*6ed0*/  FFMA.FTZ R5, R33, c[0x0][0x2d0], -R3 ;  /* 0x0000b40021057a23 */ /* 0x002fe20000010803 */
[----:B--2---:R-:W-:Y:S02]  /*6ee0*/  F2FP.BF16.PACK_AB R13, R245, R249 ;  /* 0x000000f9f50d723e */ /* 0x004fe400000010ff */
[----:B------:R-:W-:Y:S01]  /*6ef0*/  LDSM.16.MT88.4 R32, [R190] ;  /* 0x00000000be20783b */ /* 0x000fe20000004200 */
[----:B------:R1:W2:Y:S01]  /*6f00*/  MUFU.EX2 R248, R5 ;  /* 0x0000000500f87308 */ /* 0x0002a20000000800 */
[----:B---3--:R-:W-:Y:S02]  /*6f10*/  FMNMX.FTZ R0, R0, R7, !PT ;  /* 0x0000000700007209 */ /* 0x008fe40007810000 */
[----:B-1----:R-:W-:-:S03]  /*6f20*/  FMNMX.FTZ R5, R168, R6, !PT ;  /* 0x00000006a8057209 */ /* 0x002fc60007810000 */
[----:B------:R-:W1:Y:S01]  /*6f30*/  SHFL.BFLY PT, R7, R0, 0x1, 0x1f ;  /* 0x0c201f0000077f89 */ /* 0x000e6200000e0000 */
[----:B--2---:R-:W-:Y:S02]  /*6f40*/  F2FP.BF16.PACK_AB R15, R246, R248 ;  /* 0x000000f8f60f723e */ /* 0x004fe400000010ff */
[----:B------:R-:W-:-:S04]  /*6f50*/  FMNMX.FTZ R5, R162, R5, !PT ;  /* 0x00000005a2057209 */ /* 0x000fc80007810000 */
[----:B------:R-:W-:Y:S01]  /*6f60*/  FMNMX.FTZ R2, R161, R5, !PT ;  /* 0x00000005a1027209 */ /* 0x000fe20007810000 */
[----:B------:R-:W-:Y:S01]  /*6f70*/  FFMA.FTZ R5, R40, c[0x0][0x2d0], -R4 ;  /* 0x0000b40028057a23 */ /* 0x000fe20000010804 */
[C---:B------:R-:W-:Y:S01]  /*6f80*/  HMMA.16816.F32.BF16 R48, R12.reuse, R28, RZ ;  /* 0x0000001c0c30723c */ /* 0x040fe200000418ff */
[----:B------:R-:W-:Y:S01]  /*6f90*/  LDSM.16.MT88.4 R40, [R192] ;  /* 0x00000000c028783b */ /* 0x000fe20000004200 */
[----:B------:R-:W-:Y:S01]  /*6fa0*/  FMNMX.FTZ R2, R160, R2, !PT ;  /* 0x00000002a0027209 */ /* 0x000fe20007810000 */
[----:B------:R2:W-:Y:S03]  /*6fb0*/  MUFU.EX2 R250, R5 ;  /* 0x0000000500fa7308 */ /* 0x0005e60000000800 */
[----:B------:R-:W-:Y:S02]  /*6fc0*/  FMNMX.FTZ R2, R159, R2, !PT ;  /* 0x000000029f027209 */ /* 0x000fe40007810000 */
[----:B------:R-:W-:Y:S03]  /*6fd0*/  HMMA.16816.F32.BF16 R56, R12, R36, RZ ;  /* 0x000000240c38723c */ /* 0x000fe600000418ff */
[----:B------:R-:W3:Y:S01]  /*6fe0*/  SHFL.BFLY PT, R6, R2, 0x2, 0x1f ;  /* 0x0c401f0002067f89 */ /* 0x000ee200000e0000 */
[----:B-1----:R-:W-:Y:S01]  /*6ff0*/  FMNMX.FTZ R70, R0, R7, !PT ;  /* 0x0000000700467209 */ /* 0x002fe20007810000 */
[----:B------:R-:W-:-:S03]  /*7000*/  FFMA.FTZ R0, R60, c[0x0][0x2d0], -R3 ;  /* 0x0000b4003c007a23 */ /* 0x000fc60000010803 */
[----:B------:R-:W-:Y:S01]  /*7010*/  HMMA.16816.F32.BF16 R20, R12, R38, RZ ;  /* 0x000000260c14723c */ /* 0x000fe200000418ff */
[----:B------:R-:W-:Y:S01]  /*7020*/  LDSM.16.MT88.4 R60, [R193+0x800] ;  /* 0x00080000c13c783b */ /* 0x000fe20000004200 */
[----:B--2---:R-:W-:Y:S01]  /*7030*/  FFMA.FTZ R5, R44, c[0x0][0x2d0], -R4 ;  /* 0x0000b4002c057a23 */ /* 0x004fe20000010804 */
[----:B------:R1:W-:Y:S01]  /*7040*/  MUFU.EX2 R242, R0 ;  /* 0x0000000000f27308 */ /* 0x0003e20000000800 */
[----:B------:R-:W-:-:S04]  /*7050*/  FSETP.NEU.FTZ.AND P0, PT, R70, -INF , PT ;  /* 0xff8000004600780b */ /* 0x000fc80003f1d000 */
[C---:B------:R-:W-:Y:S03]  /*7060*/  HMMA.16816.F32.BF16 R16, R12.reuse, R34, RZ ;  /* 0x000000220c10723c */ /* 0x040fe600000418ff */
[----:B------:R2:W-:Y:S01]  /*7070*/  MUFU.EX2 R251, R5 ;  /* 0x0000000500fb7308 */ /* 0x0005e20000000800 */
[----:B---3--:R-:W-:Y:S01]  /*7080*/  FMNMX.FTZ R2, R2, R6, !PT ;  /* 0x0000000602027209 */ /* 0x008fe20007810000 */
[----:B-1----:R-:W-:Y:S02]  /*7090*/  FMUL.FTZ R0, R70, c[0x0][0x2d0] ;  /* 0x0000b40046007a20 */ /* 0x002fe40000410000 */
[----:B------:R-:W-:Y:S02]  /*70a0*/  FFMA.FTZ R6, R75, c[0x0][0x2d0], -R3 ;  /* 0x0000b4004b067a23 */ /* 0x000fe40000010803 */
[----:B------:R-:W1:Y:S01]  /*70b0*/  SHFL.BFLY PT, R7, R2, 0x1, 0x1f ;  /* 0x0c201f0002077f89 */ /* 0x000e6200000e0000 */
[----:B------:R-:W-:Y:S01]  /*70c0*/  HMMA.16816.F32.BF16 R24, R12, R40, RZ ;  /* 0x000000280c18723c */ /* 0x000fe200000418ff */
[----:B------:R-:W3:Y:S01]  /*70d0*/  MUFU.EX2 R247, R6 ;  /* 0x0000000600f77308 */ /* 0x000ee20000000800 */
[----:B------:R-:W-:-:S02]  /*70e0*/  IMAD.MOV.U32 R75, RZ, RZ, R97 ;  /* 0x000000ffff4b7224 */ /* 0x000fc400078e0061 */
[----:B--2---:R-:W-:-:S05]  /*70f0*/  FFMA.FTZ R5, R46, c[0x0][0x2d0], -R4 ;  /* 0x0000b4002e057a23 */ /* 0x004fca0000010804 */
[----:B------:R2:W4:Y:S01]  /*7100*/  MUFU.EX2 R252, R5 ;  /* 0x0000000500fc7308 */ /* 0x0005220000000800 */
[----:B---3--:R-:W-:Y:S01]  /*7110*/  F2FP.BF16.PACK_AB R11, R247, R242 ;  /* 0x000000f2f70b723e */ /* 0x008fe200000010ff */
[----:B--2---:R-:W-:Y:S01]  /*7120*/  FFMA.FTZ R5, R52, c[0x0][0x2d0], -R4 ;  /* 0x0000b40034057a23 */ /* 0x004fe20000010804 */
[----:B----4-:R-:W-:Y:S01]  /*7130*/  F2FP.BF16.PACK_AB R10, R252, R251 ;  /* 0x000000fbfc0a723e */ /* 0x010fe200000010ff */
[----:B------:R-:W-:Y:S04]  /*7140*/  HMMA.16816.F32.BF16 R52, R12, R32, RZ ;  /* 0x000000200c34723c */ /* 0x000fe800000418ff */
[----:B------:R2:W-:Y:S02]  /*7150*/  MUFU.EX2 R96, R5 ;  /* 0x0000000500607308 */ /* 0x0005e40000000800 */
[----:B--2---:R-:W-:-:S06]  /*7160*/  FFMA.FTZ R5, R45, c[0x0][0x2d0], -R3 ;  /* 0x0000b4002d057a23 */ /* 0x004fcc0000010803 */
[----:B------:R2:W-:Y:S02]  /*7170*/  MUFU.EX2 R241, R5 ;  /* 0x0000000500f17308 */ /* 0x0005e40000000800 */
[----:B--2---:R-:W-:Y:S02]  /*7180*/  FFMA.FTZ R5, R47, c[0x0][0x2d0], -R3 ;  /* 0x0000b4002f057a23 */ /* 0x004fe40000010803 */
[C---:B------:R-:W-:Y:S04]  /*7190*/  HMMA.16816.F32.BF16 R44, R12.reuse, R30, RZ ;  /* 0x0000001e0c2c723c */ /* 0x040fe800000418ff */
[----:B------:R2:W3:Y:S04]  /*71a0*/  MUFU.EX2 R240, R5 ;  /* 0x0000000500f07308 */ /* 0x0004e80000000800 */
[----:B------:R-:W-:Y:S01]  /*71b0*/  HMMA.16816.F32.BF16 R12, R12, R42, RZ ;  /* 0x0000002a0c0c723c */ /* 0x000fe200000418ff */
[----:B--2---:R-:W-:-:S05]  /*71c0*/  FSEL R5, R0, RZ, P0 ;  /* 0x000000ff00057208 */ /* 0x004fca0000000000 */
[--C-:B------:R-:W-:Y:S02]  /*71d0*/  FFMA.FTZ R0, R69, c[0x0][0x2d0], -R5.reuse ;  /* 0x0000b40045007a23 */ /* 0x100fe40000010805 */
[----:B------:R-:W-:Y:S02]  /*71e0*/  FFMA.FTZ R6, R74, c[0x0][0x2d0], -R5 ;  /* 0x0000b4004a067a23 */ /* 0x000fe40000010805 */
[----:B------:R1:W-:Y:S01]  /*71f0*/  MUFU.EX2 R238, R0 ;  /* 0x0000000000ee7308 */ /* 0x0003e20000000800 */
[----:B------:R-:W-:Y:S01]  /*7200*/  IMAD.MOV.U32 R74, RZ, RZ, R9 ;  /* 0x000000ffff4a7224 */ /* 0x000fe200078e0009 */
[----:B---3--:R-:W-:-:S06]  /*7210*/  F2FP.BF16.PACK_AB R9, R240, R241 ;  /* 0x000000f1f009723e */ /* 0x008fcc00000010ff */
[----:B------:R2:W3:Y:S01]  /*7220*/  MUFU.EX2 R236, R6 ;  /* 0x0000000600ec7308 */ /* 0x0004e20000000800 */
[----:B-1----:R-:W-:Y:S01]  /*7230*/  FMNMX.FTZ R0, R2, R7, !PT ;  /* 0x0000000702007209 */ /* 0x002fe20007810000 */
[----:B------:R-:W-:Y:S02]  /*7240*/  FFMA.FTZ R2, R86, c[0x0][0x2d0], -R5 ;  /* 0x0000b40056027a23 */ /* 0x000fe40000010805 */
[----:B------:R-:W-:Y:S01]  /*7250*/  IMAD.MOV.U32 R7, RZ, RZ, R8 ;  /* 0x000000ffff077224 */ /* 0x000fe200078e0008 */
[----:B------:R-:W-:-:S03]  /*7260*/  FSETP.NEU.FTZ.AND P0, PT, R0, -INF , PT ;  /* 0xff8000000000780b */ /* 0x000fc60003f1d000 */
[----:B------:R1:W-:Y:S01]  /*7270*/  MUFU.EX2 R237, R2 ;  /* 0x0000000200ed7308 */ /* 0x0003e20000000800 */
[----:B------:R-:W-:Y:S01]  /*7280*/  F2FP.BF16.PACK_AB R8, R250, R183 ;  /* 0x000000b7fa08723e */ /* 0x000fe200000010ff */
[----:B--2---:R-:W-:-:S06]  /*7290*/  FFMA.FTZ R6, R88, c[0x0][0x2d0], -R5 ;  /* 0x0000b40058067a23 */ /* 0x004fcc0000010805 */
[----:B------:R2:W4:Y:S01]  /*72a0*/  MUFU.EX2 R235, R6 ;  /* 0x0000000600eb7308 */ /* 0x0005220000000800 */
[----:B------:R-:W-:Y:S01]  /*72b0*/  HMMA.16816.F32.BF16 R124, R8, R64, R48 ;  /* 0x00000040087c723c */ /* 0x000fe20000041830 */
[----:B-1----:R-:W-:-:S07]  /*72c0*/  FMUL.FTZ R2, R0, c[0x0][0x2d0] ;  /* 0x0000b40000027a20 */ /* 0x002fce0000410000 */
[----:B------:R-:W-:Y:S01]  /*72d0*/  HMMA.16816.F32.BF16 R120, R8, R60, R56 ;  /* 0x0000003c0878723c */ /* 0x000fe20000041838 */
[----:B------:R-:W-:-:S07]  /*72e0*/  FSEL R2, R2, RZ, P0 ;  /* 0x000000ff02027208 */ /* 0x000fce0000000000 */
[----:B------:R-:W-:Y:S01]  /*72f0*/  HMMA.16816.F32.BF16 R48, R8, R80, R52 ;  /* 0x000000500830723c */ /* 0x000fe20000041834 */
[----:B--2---:R-:W-:-:S04]  /*7300*/  FFMA.FTZ R6, R68, c[0x0][0x2d0], -R2 ;  /* 0x0000b40044067a23 */ /* 0x004fc80000010802 */
[----:B------:R1:W-:Y:S03]  /*7310*/  MUFU.EX2 R69, R6 ;  /* 0x0000000600457308 */ /* 0x0003e60000000800 */
[C---:B------:R-:W-:Y:S08]  /*7320*/  HMMA.16816.F32.BF16 R108, R8.reuse, R76, R24 ;  /* 0x0000004c086c723c */ /* 0x040ff00000041818 */
[----:B------:R-:W-:Y:S01]  /*7330*/  HMMA.16816.F32.BF16 R104, R8, R66, R44 ;  /* 0x000000420868723c */ /* 0x000fe2000004182c */
[----:B-1----:R-:W-:-:S02]  /*7340*/  FFMA.FTZ R6, R73, c[0x0][0x2d0], -R2 ;  /* 0x0000b40049067a23 */ /* 0x002fc40000010802 */
[----:B------:R-:W-:-:S05]  /*7350*/  IMAD.MOV.U32 R73, RZ, RZ, R96 ;  /* 0x000000ffff497224 */ /* 0x000fca00078e0060 */
[C---:B------:R-:W-:Y:S01]  /*7360*/  HMMA.16816.F32.BF16 R100, R8.reuse, R62, R20 ;  /* 0x0000003e0864723c */ /* 0x040fe20000041814 */
[----:B------:R1:W2:Y:S07]  /*7370*/  MUFU.EX2 R233, R6 ;  /* 0x0000000600e97308 */ /* 0x0002ae0000000800 */
[C---:B------:R-:W-:Y:S08]  /*7380*/  HMMA.16816.F32.BF16 R112, R8.reuse, R82, R16 ;  /* 0x000000520870723c */ /* 0x040ff00000041810 */
[----:B------:R-:W-:Y:S01]  /*7390*/  HMMA.16816.F32.BF16 R96, R8, R78, R12 ;  /* 0x0000004e0860723c */ /* 0x000fe2000004180c */
[----:B-1----:R-:W-:-:S04]  /*73a0*/  FFMA.FTZ R6, R85, c[0x0][0x2d0], -R2 ;  /* 0x0000b40055067a23 */ /* 0x002fc80000010802 */
[----:B------:R1:W-:Y:S02]  /*73b0*/  MUFU.EX2 R234, R6 ;  /* 0x0000000600ea7308 */ /* 0x0003e40000000800 */
[----:B---3--:R-:W-:Y:S02]  /*73c0*/  F2FP.BF16.PACK_AB R8, R236, R238 ;  /* 0x000000eeec08723e */ /* 0x008fe400000010ff */
[----:B----4-:R-:W-:Y:S02]  /*73d0*/  F2FP.BF16.PACK_AB R10, R235, R237 ;  /* 0x000000edeb0a723e */ /* 0x010fe400000010ff */
[----:B--2---:R-:W-:Y:S01]  /*73e0*/  F2FP.BF16.PACK_AB R9, R233, R69 ;  /* 0x00000045e909723e */ /* 0x004fe200000010ff */
[----:B-1----:R-:W-:-:S04]  /*73f0*/  FFMA.FTZ R6, R84, c[0x0][0x2d0], -R2 ;  /* 0x0000b40054067a23 */ /* 0x002fc80000010802 */
[----:B------:R1:W2:Y:S02]  /*7400*/  MUFU.EX2 R232, R6 ;  /* 0x0000000600e87308 */ /* 0x0002a40000000800 */
[----:B-1----:R-:W-:Y:S01]  /*7410*/  FFMA.FTZ R6, R90, c[0x0][0x2d0], -R5 ;  /* 0x0000b4005a067a23 */ /* 0x002fe20000010805 */
[----:B--2---:R-:W-:-:S05]  /*7420*/  F2FP.BF16.PACK_AB R11, R232, R234 ;  /* 0x000000eae80b723e */ /* 0x004fca00000010ff */
[----:B------:R1:W-:Y:S02]  /*7430*/  MUFU.EX2 R230, R6 ;  /* 0x0000000600e67308 */ /* 0x0003e40000000800 */
[C---:B------:R-:W-:Y:S08]  /*7440*/  HMMA.16816.F32.BF16 R16, R8.reuse, R32, RZ ;  /* 0x000000200810723c */ /* 0x040ff000000418ff */
[----:B------:R-:W-:Y:S01]  /*7450*/  HMMA.16816.F32.BF16 R24, R8, R28, RZ ;  /* 0x0000001c0818723c */ /* 0x000fe200000418ff */
[----:B-1----:R-:W-:-:S04]  /*7460*/  FFMA.FTZ R6, R91, c[0x0][0x2d0], -R5 ;  /* 0x0000b4005b067a23 */ /* 0x002fc80000010805 */
[----:B------:R1:W2:Y:S03]  /*7470*/  MUFU.EX2 R229, R6 ;  /* 0x0000000600e57308 */ /* 0x0002a60000000800 */
[C---:B------:R-:W-:Y:S08]  /*7480*/  HMMA.16816.F32.BF16 R20, R8.reuse, R36, RZ ;  /* 0x000000240814723c */ /* 0x040ff000000418ff */
[----:B------:R-:W-:Y:S01]  /*7490*/  HMMA.16816.F32.BF16 R44, R8, R34, RZ ;  /* 0x00000022082c723c */ /* 0x000fe200000418ff */
[----:B-1----:R-:W-:-:S07]  /*74a0*/  FFMA.FTZ R6, R94, c[0x0][0x2d0], -R5 ;  /* 0x0000b4005e067a23 */ /* 0x002fce0000010805 */
[C---:B------:R-:W-:Y:S01]  /*74b0*/  HMMA.16816.F32.BF16 R28, R8.reuse, R30, RZ ;  /* 0x0000001e081c723c */ /* 0x040fe200000418ff */
[----:B------:R1:W-:Y:S07]  /*74c0*/  MUFU.EX2 R228, R6 ;  /* 0x0000000600e47308 */ /* 0x0003ee0000000800 */
[C---:B------:R-:W-:Y:S08]  /*74d0*/  HMMA.16816.F32.BF16 R36, R8.reuse, R38, RZ ;  /* 0x000000260824723c */ /* 0x040ff000000418ff */
[----:B------:R-:W-:Y:S01]  /*74e0*/  HMMA.16816.F32.BF16 R12, R8, R40, RZ ;  /* 0x00000028080c723c */ /* 0x000fe200000418ff */
[----:B-1----:R-:W-:-:S04]  /*74f0*/  FFMA.FTZ R6, R95, c[0x0][0x2d0], -R5 ;  /* 0x0000b4005f067a23 */ /* 0x002fc80000010805 */
[----:B------:R1:W3:Y:S03]  /*7500*/  MUFU.EX2 R231, R6 ;  /* 0x0000000600e77308 */ /* 0x0002e60000000800 */
[----:B------:R-:W-:Y:S07]  /*7510*/  HMMA.16816.F32.BF16 R32, R8, R42, RZ ;  /* 0x0000002a0820723c */ /* 0x000fee00000418ff */
[----:B--2---:R-:W-:Y:S01]  /*7520*/  F2FP.BF16.PACK_AB R8, R229, R230 ;  /* 0x000000e6e508723e */ /* 0x004fe200000010ff */
[----:B-1----:R-:W-:Y:S01]  /*7530*/  FFMA.FTZ R6, R87, c[0x0][0x2d0], -R2 ;  /* 0x0000b40057067a23 */ /* 0x002fe20000010802 */
[----:B---3--:R-:W-:-:S03]  /*7540*/  F2FP.BF16.PACK_AB R10, R231, R228 ;  /* 0x000000e4e70a723e */ /* 0x008fc600000010ff */
        /* <DEDUP_REMOVED lines=11> */
[C---:B------:R-:W-:Y:S01]  /*7600*/  HMMA.16816.F32.BF16 R140, R8.reuse, R80, R16 ;  /* 0x00000050088c723c */ /* 0x040fe20000041810 */
[----:B------:R-:W3:Y:S07]  /*7610*/  LDSM.16.MT88.4 R16, [R189+0x1000] ;  /* 0x00100000bd10783b */ /* 0x000eee0000004200 */
[----:B------:R-:W-:Y:S01]  /*7620*/  HMMA.16816.F32.BF16 R92, R8, R64, R24 ;  /* 0x00000040085c723c */ /* 0x000fe20000041818 */
[----:B------:R-:W4:Y:S01]  /*7630*/  LDSM.16.MT88.4 R24, [R190+0x1000] ;  /* 0x00100000be18783b */ /* 0x000f220000004200 */
[----:B-1----:R-:W-:-:S04]  /*7640*/  FFMA.FTZ R6, R117, c[0x0][0x2d0], -R4 ;  /* 0x0000b40075067a23 */ /* 0x002fc80000010804 */
[----:B------:R1:W-:Y:S02]  /*7650*/  MUFU.EX2 R225, R6 ;  /* 0x0000000600e17308 */ /* 0x0003e40000000800 */
[C---:B------:R-:W-:Y:S01]  /*7660*/  HMMA.16816.F32.BF16 R136, R8.reuse, R60, R20 ;  /* 0x0000003c0888723c */ /* 0x040fe20000041814 */
[----:B------:R-:W5:Y:S07]  /*7670*/  LDSM.16.MT88.4 R20, [R193+0x1000] ;  /* 0x00100000c114783b */ /* 0x000f6e0000004200 */
[----:B------:R-:W-:Y:S01]  /*7680*/  HMMA.16816.F32.BF16 R148, R8, R76, R12 ;  /* 0x0000004c0894723c */ /* 0x000fe2000004180c */
[----:B-1----:R-:W-:-:S07]  /*7690*/  FFMA.FTZ R6, R128, c[0x0][0x2d0], -R4 ;  /* 0x0000b40080067a23 */ /* 0x002fce0000010804 */
[C---:B------:R-:W-:Y:S01]  /*76a0*/  HMMA.16816.F32.BF16 R84, R8.reuse, R66, R28 ;  /* 0x000000420854723c */ /* 0x040fe2000004181c */
[----:B------:R-:W1:Y:S01]  /*76b0*/  LDSM.16.MT88.4 R28, [R192+0x1000] ;  /* 0x00100000c01c783b */ /* 0x000e620000004200 */
[----:B------:R2:W-:Y:S03]  /*76c0*/  MUFU.EX2 R226, R6 ;  /* 0x0000000600e27308 */ /* 0x0005e60000000800 */
[----:B------:R-:W-:Y:S03]  /*76d0*/  LDSM.16.MT88.4 R64, [R193+0x1800] ;  /* 0x00180000c140783b */ /* 0x000fe60000004200 */
[----:B------:R-:W-:Y:S01]  /*76e0*/  HMMA.16816.F32.BF16 R88, R8, R62, R36 ;  /* 0x0000003e0858723c */ /* 0x000fe20000041824 */
[----:B------:R-:W1:Y:S01]  /*76f0*/  LDSM.16.MT88.4 R60, [R189+0x1800] ;  /* 0x00180000bd3c783b */ /* 0x000e620000004200 */
[----:B--2---:R-:W-:-:S04]  /*7700*/  FFMA.FTZ R6, R129, c[0x0][0x2d0], -R4 ;  /* 0x0000b40081067a23 */ /* 0x004fc80000010804 */
[----:B------:R2:W-:Y:S02]  /*7710*/  MUFU.EX2 R222, R6 ;  /* 0x0000000600de7308 */ /* 0x0005e40000000800 */
[----:B--2---:R-:W-:-:S06]  /*7720*/  FFMA.FTZ R6, R130, c[0x0][0x2d0], -R4 ;  /* 0x0000b40082067a23 */ /* 0x004fcc0000010804 */
[----:B------:R2:W-:Y:S02]  /*7730*/  MUFU.EX2 R219, R6 ;  /* 0x0000000600db7308 */ /* 0x0005e40000000800 */
[----:B--2---:R-:W-:-:S06]  /*7740*/  FFMA.FTZ R6, R118, c[0x0][0x2d0], -R3 ;  /* 0x0000b40076067a23 */ /* 0x004fcc0000010803 */
[----:B------:R2:W-:Y:S02]  /*7750*/  MUFU.EX2 R218, R6 ;  /* 0x0000000600da7308 */ /* 0x0005e40000000800 */
[--C-:B--2---:R-:W-:Y:S02]  /*7760*/  FFMA.FTZ R6, R119, c[0x0][0x2d0], -R3.reuse ;  /* 0x0000b40077067a23 */ /* 0x104fe40000010803 */
[----:B------:R-:W-:Y:S01]  /*7770*/  HMMA.16816.F32.BF16 R116, R8, R82, R44 ;  /* 0x000000520874723c */ /* 0x000fe2000004182c */
[----:B------:R-:W-:Y:S03]  /*7780*/  LDSM.16.MT88.4 R80, [R192+0x1800] ;  /* 0x00180000c050783b */ /* 0x000fe60000004200 */
[----:B------:R2:W1:Y:S02]  /*7790*/  MUFU.EX2 R217, R6 ;  /* 0x0000000600d97308 */ /* 0x0004640000000800 */
[----:B--2---:R-:W-:-:S02]  /*77a0*/  FFMA.FTZ R6, R131, c[0x0][0x2d0], -R3 ;  /* 0x0000b40083067a23 */ /* 0x004fc40000010803 */
[----:B------:R-:W-:Y:S01]  /*77b0*/  HMMA.16816.F32.BF16 R128, R8, R78, R32 ;  /* 0x0000004e0880723c */ /* 0x000fe20000041820 */
[----:B------:R-:W2:Y:S03]  /*77c0*/  LDSM.16.MT88.4 R76, [R190+0x1800] ;  /* 0x00180000be4c783b */ /* 0x000ea60000004200 */
[----:B------:R3:W-:Y:S03]  /*77d0*/  MUFU.EX2 R216, R6 ;  /* 0x0000000600d87308 */ /* 0x0007e60000000800 */
[----:B------:R-:W-:Y:S02]  /*77e0*/  F2FP.BF16.PACK_AB R8, R227, R73 ;  /* 0x00000049e308723e */ /* 0x000fe400000010ff */
[----:B-1----:R-:W-:Y:S02]  /*77f0*/  F2FP.BF16.PACK_AB R9, R217, R218 ;  /* 0x000000dad909723e */ /* 0x002fe400000010ff */
[----:B------:R-:W-:Y:S01]  /*7800*/  F2FP.BF16.PACK_AB R10, R226, R225 ;  /* 0x000000e1e20a723e */ /* 0x000fe200000010ff */
[----:B---3--:R-:W-:-:S04]  /*7810*/  FFMA.FTZ R6, R132, c[0x0][0x2d0], -R3 ;  /* 0x0000b40084067a23 */ /* 0x008fc80000010803 */
[----:B------:R1:W3:Y:S02]  /*7820*/  MUFU.EX2 R214, R6 ;  /* 0x0000000600d67308 */ /* 0x0002e40000000800 */
[----:B-1----:R-:W-:Y:S01]  /*7830*/  FFMA.FTZ R6, R146, c[0x0][0x2d0], -R4 ;  /* 0x0000b40092067a23 */ /* 0x002fe20000010804 */
[----:B---3--:R-:W-:Y:S01]  /*7840*/  F2FP.BF16.PACK_AB R11, R214, R216 ;  /* 0x000000d8d60b723e */ /* 0x008fe200000010ff */
[----:B------:R-:W-:-:S04]  /*7850*/  IMAD.MOV.U32 R146, RZ, RZ, R183 ;  /* 0x000000ffff927224 */ /* 0x000fc800078e00b7 */
[----:B------:R1:W-:Y:S02]  /*7860*/  MUFU.EX2 R215, R6 ;  /* 0x0000000600d77308 */ /* 0x0003e40000000800 */
[C---:B------:R-:W-:Y:S07]  /*7870*/  HMMA.16816.F32.BF16 R56, R8.reuse, R16, R124 ;  /* 0x000000100838723c */ /* 0x040fee000004187c */
[----:B------:R-:W-:Y:S01]  /*7880*/  IMAD.MOV.U32 R126, RZ, RZ, R184 ;  /* 0x000000ffff7e7224 */ /* 0x000fe200078e00b8 */
[----:B----4-:R-:W-:Y:S01]  /*7890*/  HMMA.16816.F32.BF16 R32, R8, R26, R112 ;  /* 0x0000001a0820723c */ /* 0x010fe20000041870 */
[----:B------:R-:W-:Y:S01]  /*78a0*/  IMAD.MOV.U32 R127, RZ, RZ, R185 ;  /* 0x000000ffff7f7224 */ /* 0x000fe200078e00b9 */
[----:B------:R-:W-:Y:S01]  /*78b0*/  LDSM.16.MT88.4 R112, [R193+0x2000] ;  /* 0x00200000c170783b */ /* 0x000fe20000004200 */
[----:B-1----:R-:W-:-:S04]  /*78c0*/  FFMA.FTZ R6, R145, c[0x0][0x2d0], -R4 ;  /* 0x0000b40091067a23 */ /* 0x002fc80000010804 */
[----:B------:R1:W3:Y:S01]  /*78d0*/  MUFU.EX2 R213, R6 ;  /* 0x0000000600d57308 */ /* 0x0002e20000000800 */
        /* <DEDUP_REMOVED lines=8> */
[----:B------:R1:W4:Y:S03]  /*7960*/  MUFU.EX2 R211, R6 ;  /* 0x0000000600d37308 */ /* 0x0003260000000800 */
[----:B------:R-:W-:Y:S01]  /*7970*/  HMMA.16816.F32.BF16 R12, R8, R30, R96 ;  /* 0x0000001e080c723c */ /* 0x000fe20000041860 */
[----:B------:R-:W5:Y:S06]  /*7980*/  LDSM.16.MT88.4 R96, [R189+0x2000] ;  /* 0x00200000bd60783b */ /* 0x000f6c0000004200 */
[----:B------:R-:W-:-:S02]  /*7990*/  F2FP.BF16.PACK_AB R8, R219, R222 ;  /* 0x000000dedb08723e */ /* 0x000fc400000010ff */
[----:B---3--:R-:W-:Y:S01]  /*79a0*/  F2FP.BF16.PACK_AB R10, R213, R215 ;  /* 0x000000d7d50a723e */ /* 0x008fe200000010ff */
[----:B-1----:R-:W-:Y:S01]  /*79b0*/  FFMA.FTZ R6, R152, c[0x0][0x2d0], -R3 ;  /* 0x0000b40098067a23 */ /* 0x002fe20000010803 */
[----:B----4-:R-:W-:-:S03]  /*79c0*/  F2FP.BF16.PACK_AB R9, R211, R212 ;  /* 0x000000d4d309723e */ /* 0x010fc600000010ff */
        /* <DEDUP_REMOVED lines=10> */
[C---:B------:R-:W-:Y:S08]  /*7a70*/  HMMA.16816.F32.BF16 R52, R8.reuse, R64, R52 ;  /* 0x000000400834723c */ /* 0x040ff00000041834 */
[----:B------:R-:W-:Y:S01]  /*7a80*/  HMMA.16816.F32.BF16 R36, R8, R66, R36 ;  /* 0x000000420824723c */ /* 0x000fe20000041824 */
[----:B-1----:R-:W-:-:S07]  /*7a90*/  FFMA.FTZ R6, R156, c[0x0][0x2d0], -R5 ;  /* 0x0000b4009c067a23 */ /* 0x002fce0000010805 */
[C---:B--2---:R-:W-:Y:S01]  /*7aa0*/  HMMA.16816.F32.BF16 R48, R8.reuse, R76, R48 ;  /* 0x0000004c0830723c */ /* 0x044fe20000041830 */
[----:B------:R1:W-:Y:S07]  /*7ab0*/  MUFU.EX2 R187, R6 ;  /* 0x0000000600bb7308 */ /* 0x0003ee0000000800 */
[----:B------:R-:W-:Y:S01]  /*7ac0*/  HMMA.16816.F32.BF16 R44, R8, R80, R44 ;  /* 0x00000050082c723c */ /* 0x000fe2000004182c */
[----:B-1----:R-:W-:-:S04]  /*7ad0*/  FFMA.FTZ R6, R158, c[0x0][0x2d0], -R5 ;  /* 0x0000b4009e067a23 */ /* 0x002fc80000010805 */
[----:B------:R1:W2:Y:S02]  /*7ae0*/  MUFU.EX2 R186, R6 ;  /* 0x0000000600ba7308 */ /* 0x0002a40000000800 */
[----:B-1----:R-:W-:Y:S02]  /*7af0*/  FFMA.FTZ R6, R133, c[0x0][0x2d0], -R2 ;  /* 0x0000b40085067a23 */ /* 0x002fe40000010802 */
[C---:B------:R-:W-:Y:S04]  /*7b00*/  HMMA.16816.F32.BF16 R132, R8.reuse, R78, R32 ;  /* 0x0000004e0884723c */ /* 0x040fe80000041820 */
[----:B------:R1:W-:Y:S04]  /*7b10*/  MUFU.EX2 R184, R6 ;  /* 0x0000000600b87308 */ /* 0x0003e80000000800 */
[----:B------:R-:W-:Y:S01]  /*7b20*/  HMMA.16816.F32.BF16 R32, R8, R82, R12 ;  /* 0x000000520820723c */ /* 0x000fe2000004180c */
[----:B------:R-:W-:Y:S06]  /*7b30*/  LDSM.16.MT88.4 R12, [R192+0x2000] ;  /* 0x00200000c00c783b */ /* 0x000fec0000004200 */
[----:B---3--:R-:W-:-:S02]  /*7b40*/  F2FP.BF16.PACK_AB R8, R208, R206 ;  /* 0x000000ced008723e */ /* 0x008fc400000010ff */
[----:B--2---:R-:W-:Y:S01]  /*7b50*/  F2FP.BF16.PACK_AB R10, R186, R187 ;  /* 0x000000bbba0a723e */ /* 0x004fe200000010ff */
[----:B-1----:R-:W-:-:S04]  /*7b60*/  FFMA.FTZ R6, R153, c[0x0][0x2d0], -R2 ;  /* 0x0000b40099067a23 */ /* 0x002fc80000010802 */
        /* <DEDUP_REMOVED lines=8> */
[----:B------:R1:W-:Y:S01]  /*7bf0*/  MUFU.EX2 R158, R6 ;  /* 0x00000006009e7308 */ /* 0x0003e20000000800 */
[----:B------:R-:W-:Y:S01]  /*7c00*/  IMAD.MOV.U32 R178, RZ, RZ, R73 ;  /* 0x000000ffffb27224 */ /* 0x000fe200078e0049 */
[C---:B------:R-:W-:Y:S08]  /*7c10*/  HMMA.16816.F32.BF16 R92, R8.reuse, R16, R92 ;  /* 0x00000010085c723c */ /* 0x040ff0000004185c */
[----:B------:R-:W-:Y:S01]  /*7c20*/  HMMA.16816.F32.BF16 R16, R8, R18, R84 ;  /* 0x000000120810723c */ /* 0x000fe20000041854 */
[----:B-1----:R-:W-:-:S04]  /*7c30*/  FFMA.FTZ R6, R177, c[0x0][0x2d0], -R4 ;  /* 0x0000b400b1067a23 */ /* 0x002fc80000010804 */
[----:B------:R1:W2:Y:S03]  /*7c40*/  MUFU.EX2 R177, R6 ;  /* 0x0000000600b17308 */ /* 0x0002a60000000800 */
[C---:B------:R-:W-:Y:S01]  /*7c50*/  HMMA.16816.F32.BF16 R108, R8.reuse, R20, R136 ;  /* 0x00000014086c723c */ /* 0x040fe20000041888 */
[--C-:B-1----:R-:W-:Y:S02]  /*7c60*/  FFMA.FTZ R6, R176, c[0x0][0x2d0], -R4.reuse ;  /* 0x0000b400b0067a23 */ /* 0x102fe40000010804 */
[----:B------:R-:W-:Y:S02]  /*7c70*/  FFMA.FTZ R4, R175, c[0x0][0x2d0], -R4 ;  /* 0x0000b400af047a23 */ /* 0x000fe40000010804 */
[----:B------:R-:W-:Y:S03]  /*7c80*/  MUFU.EX2 R176, R6 ;  /* 0x0000000600b07308 */ /* 0x000fe60000000800 */
[----:B------:R-:W-:Y:S01]  /*7c90*/  HMMA.16816.F32.BF16 R84, R8, R26, R116 ;  /* 0x0000001a0854723c */ /* 0x000fe20000041874 */
[----:B------:R-:W-:-:S04]  /*7ca0*/  IMAD.MOV.U32 R175, RZ, RZ, R146 ;  /* 0x000000ffffaf7224 */ /* 0x000fc800078e0092 */
[----:B------:R1:W-:Y:S03]  /*7cb0*/  MUFU.EX2 R157, R4 ;  /* 0x00000004009d7308 */ /* 0x0003e60000000800 */
[----:B------:R-:W-:Y:S01]  /*7cc0*/  HMMA.16816.F32.BF16 R144, R8, R22, R88 ;  /* 0x000000160890723c */ /* 0x000fe20000041858 */
[--C-:B-1----:R-:W-:Y:S02]  /*7cd0*/  FFMA.FTZ R4, R173, c[0x0][0x2d0], -R3.reuse ;  /* 0x0000b400ad047a23 */ /* 0x102fe40000010803 */
[----:B------:R-:W-:Y:S02]  /*7ce0*/  IMAD.MOV.U32 R173, RZ, RZ, R126 ;  /* 0x000000ffffad7224 */ /* 0x000fe400078e007e */
[----:B------:R1:W-:Y:S02]  /*7cf0*/  MUFU.EX2 R153, R4 ;  /* 0x0000000400997308 */ /* 0x0003e40000000800 */
[----:B-1----:R-:W-:-:S02]  /*7d00*/  FFMA.FTZ R4, R172, c[0x0][0x2d0], -R3 ;  /* 0x0000b400ac047a23 */ /* 0x002fc40000010803 */
[----:B------:R-:W3:Y:S01]  /*7d10*/  LDL.LU R172, [R1+0x4] ;  /* 0x0000040001ac7983 */ /* 0x000ee20000300800 */
[----:B------:R-:W-:-:S03]  /*7d20*/  IADD3 R205, R205, -0x2, RZ ;  /* 0xfffffffecdcd7810 */ /* 0x000fc60007ffe0ff */
[----:B------:R1:W4:Y:S02]  /*7d30*/  MUFU.EX2 R154, R4 ;  /* 0x00000004009a7308 */ /* 0x0003240000000800 */
[--C-:B-1----:R-:W-:Y:S02]  /*7d40*/  FFMA.FTZ R4, R171, c[0x0][0x2d0], -R3.reuse ;  /* 0x0000b400ab047a23 */ /* 0x102fe40000010803 */
[----:B------:R-:W-:Y:S02]  /*7d50*/  FFMA.FTZ R3, R169, c[0x0][0x2d0], -R3 ;  /* 0x0000b400a9037a23 */ /* 0x000fe40000010803 */
[----:B------:R-:W-:Y:S02]  /*7d60*/  IMAD.MOV.U32 R171, RZ, RZ, R127 ;  /* 0x000000ffffab7224 */ /* 0x000fe400078e007f */
[----:B------:R-:W-:Y:S01]  /*7d70*/  MUFU.EX2 R155, R4 ;  /* 0x00000004009b7308 */ /* 0x000fe20000000800 */
[----:B------:R-:W-:Y:S01]  /*7d80*/  HMMA.16816.F32.BF16 R124, R8, R24, R140 ;  /* 0x00000018087c723c */ /* 0x000fe2000004188c */
[----:B------:R-:W-:-:S06]  /*7d90*/  IMAD.MOV.U32 R169, RZ, RZ, R7 ;  /* 0x000000ffffa97224 */ /* 0x000fcc00078e0007 */
[----:B------:R1:W1:Y:S01]  /*7da0*/  MUFU.EX2 R156, R3 ;  /* 0x00000003009c7308 */ /* 0x0002620000000800 */
[C---:B------:R-:W-:Y:S07]  /*7db0*/  HMMA.16816.F32.BF16 R140, R8.reuse, R28, R148 ;  /* 0x0000001c088c723c */ /* 0x040fee0000041894 */
[----:B--2---:R-:W-:Y:S01]  /*7dc0*/  F2FP.BF16.PACK_AB R148, R177, R158 ;  /* 0x0000009eb194723e */ /* 0x004fe200000010ff */
[----:B------:R-:W-:Y:S01]  /*7dd0*/  HMMA.16816.F32.BF16 R28, R8, R30, R128 ;  /* 0x0000001e081c723c */ /* 0x000fe20000041880 */
[----:B------:R-:W2:Y:S01]  /*7de0*/  LDSM.16.MT88.4 R128, [R190+0x2000] ;  /* 0x00200000be80783b */ /* 0x000ea20000004200 */
[----:B----4-:R-:W-:-:S02]  /*7df0*/  F2FP.BF16.PACK_AB R149, R154, R153 ;  /* 0x000000999a95723e */ /* 0x010fc400000010ff */
[----:B------:R-:W-:Y:S01]  /*7e00*/  F2FP.BF16.PACK_AB R150, R157, R176 ;  /* 0x000000b09d96723e */ /* 0x000fe200000010ff */
[--C-:B-1----:R-:W-:Y:S01]  /*7e10*/  FFMA.FTZ R3, R167, c[0x0][0x2d0], -R5.reuse ;  /* 0x0000b400a7037a23 */ /* 0x102fe20000010805 */
[----:B------:R-:W-:Y:S01]  /*7e20*/  F2FP.BF16.PACK_AB R151, R156, R155 ;  /* 0x0000009b9c97723e */ /* 0x000fe200000010ff */
[----:B------:R-:W-:Y:S02]  /*7e30*/  IMAD.MOV.U32 R167, RZ, RZ, R74 ;  /* 0x000000ffffa77224 */ /* 0x000fe400078e004a */
[----:B------:R1:W-:Y:S04]  /*7e40*/  MUFU.EX2 R152, R3 ;  /* 0x0000000300987308 */ /* 0x0003e80000000800 */
[C---:B-----5:R-:W-:Y:S08]  /*7e50*/  HMMA.16816.F32.BF16 R88, R148.reuse, R96, R56 ;  /* 0x000000609458723c */ /* 0x060ff00000041838 */
[----:B------:R-:W-:Y:S01]  /*7e60*/  HMMA.16816.F32.BF16 R100, R148, R98, R40 ;  /* 0x000000629464723c */ /* 0x000fe20000041828 */
[----:B-1----:R-:W-:-:S02]  /*7e70*/  FFMA.FTZ R3, R166, c[0x0][0x2d0], -R5 ;  /* 0x0000b400a6037a23 */ /* 0x002fc40000010805 */
[----:B------:R-:W-:Y:S02]  /*7e80*/  IMAD.MOV.U32 R166, RZ, RZ, R75 ;  /* 0x000000ffffa67224 */ /* 0x000fe400078e004b */
[----:B------:R1:W4:Y:S03]  /*7e90*/  MUFU.EX2 R75, R3 ;  /* 0x00000003004b7308 */ /* 0x0003260000000800 */
[C---:B------:R-:W-:Y:S08]  /*7ea0*/  HMMA.16816.F32.BF16 R104, R148.reuse, R112, R52 ;  /* 0x000000709468723c */ /* 0x040ff00000041834 */
[----:B------:R-:W-:Y:S01]  /*7eb0*/  HMMA.16816.F32.BF16 R116, R148, R114, R36 ;  /* 0x000000729474723c */ /* 0x000fe20000041824 */
[----:B-1----:R-:W-:-:S07]  /*7ec0*/  FFMA.FTZ R3, R170, c[0x0][0x2d0], -R5 ;  /* 0x0000b400aa037a23 */ /* 0x002fce0000010805 */
[C---:B--2---:R-:W-:Y:S01]  /*7ed0*/  HMMA.16816.F32.BF16 R120, R148.reuse, R128, R48 ;  /* 0x000000809478723c */ /* 0x044fe20000041830 */
[----:B----4-:R-:W-:Y:S01]  /*7ee0*/  F2FP.BF16.PACK_AB R8, R75, R152 ;  /* 0x000000984b08723e */ /* 0x010fe200000010ff */
[----:B------:R-:W-:Y:S01]  /*7ef0*/  IMAD.MOV.U32 R170, RZ, RZ, c[0x0][0x2c4] ;  /* 0x0000b100ffaa7624 */ /* 0x000fe200078e00ff */
[----:B------:R1:W-:Y:S04]  /*7f00*/  MUFU.EX2 R73, R3 ;  /* 0x0000000300497308 */ /* 0x0003e80000000800 */
[----:B------:R-:W-:Y:S01]  /*7f10*/  ISETP.NE.AND P6, PT, R170, 0x1, PT ;  /* 0x00000001aa00780c */ /* 0x000fe20003fc5270 */
[C---:B------:R-:W-:Y:S08]  /*7f20*/  HMMA.16816.F32.BF16 R132, R148.reuse, R130, R132 ;  /* 0x000000829484723c */ /* 0x040ff00000041884 */
[----:B------:R-:W-:Y:S01]  /*7f30*/  HMMA.16816.F32.BF16 R136, R148, R12, R44 ;  /* 0x0000000c9488723c */ /* 0x000fe2000004182c */
[----:B-1----:R-:W-:-:S04]  /*7f40*/  FFMA.FTZ R3, R174, c[0x0][0x2d0], -R5 ;  /* 0x0000b400ae037a23 */ /* 0x002fc80000010805 */
[----:B------:R1:W2:Y:S03]  /*7f50*/  MUFU.EX2 R74, R3 ;  /* 0x00000003004a7308 */ /* 0x0002a60000000800 */
[----:B------:R-:W-:Y:S01]  /*7f60*/  HMMA.16816.F32.BF16 R148, R148, R14, R32 ;  /* 0x0000000e9494723c */ /* 0x000fe20000041820 */
        /* <DEDUP_REMOVED lines=22> */
[C---:B------:R-:W-:Y:S08]  /*80d0*/  HMMA.16816.F32.BF16 R76, R8.reuse, R78, R84 ;  /* 0x0000004e084c723c */ /* 0x040ff00000041854 */
[----:B------:R-:W-:Y:S01]  /*80e0*/  HMMA.16816.F32.BF16 R80, R8, R82, R28 ;  /* 0x000000520850723c */ /* 0x000fe2000004181c */
[----:B-1----:R-:W-:-:S04]  /*80f0*/  FFMA.FTZ R3, R180, c[0x0][0x2d0], -R5 ;  /* 0x0000b400b4037a23 */ /* 0x002fc80000010805 */
[----:B------:R-:W1:Y:S03]  /*8100*/  MUFU.EX2 R33, R3 ;  /* 0x0000000300217308 */ /* 0x000e660000000800 */
[----:B------:R-:W-:Y:S07]  /*8110*/  HMMA.16816.F32.BF16 R4, R8, R66, R144 ;  /* 0x000000420804723c */ /* 0x000fee0000041890 */
[----:B--2---:R-:W-:Y:S01]  /*8120*/  F2FP.BF16.PACK_AB R144, R34, R32 ;  /* 0x000000202290723e */ /* 0x004fe200000010ff */
[----:B------:R-:W-:-:S02]  /*8130*/  FADD.FTZ R8, R169, R167 ;  /* 0x000000a7a9087221 */ /* 0x000fc40000010000 */
[----:B------:R-:W-:Y:S02]  /*8140*/  FADD.FTZ R9, R249, R245 ;  /* 0x000000f5f9097221 */ /* 0x000fe40000010000 */
[----:B------:R-:W-:Y:S02]  /*8150*/  FADD.FTZ R10, R238, R236 ;  /* 0x000000ecee0a7221 */ /* 0x000fe40000010000 */
[----:B------:R-:W-:Y:S01]  /*8160*/  FADD.FTZ R8, R171, R8 ;  /* 0x00000008ab087221 */ /* 0x000fe20000010000 */
[----:B-1----:R-:W-:Y:S01]  /*8170*/  F2FP.BF16.PACK_AB R146, R33, R35 ;  /* 0x000000232192723e */ /* 0x002fe200000010ff */
[----:B------:R-:W-:-:S04]  /*8180*/  FFMA.FTZ R3, R162, c[0x0][0x2d0], -R2 ;  /* 0x0000b400a2037a23 */ /* 0x000fc80000010802 */
[----:B------:R1:W-:Y:S02]  /*8190*/  MUFU.EX2 R20, R3 ;  /* 0x0000000300147308 */ /* 0x0003e40000000800 */
[----:B-1----:R-:W-:-:S06]  /*81a0*/  FFMA.FTZ R3, R161, c[0x0][0x2d0], -R2 ;  /* 0x0000b400a1037a23 */ /* 0x002fcc0000010802 */
[----:B------:R1:W2:Y:S02]  /*81b0*/  MUFU.EX2 R21, R3 ;  /* 0x0000000300157308 */ /* 0x0002a40000000800 */
[--C-:B-1----:R-:W-:Y:S01]  /*81c0*/  FFMA.FTZ R3, R160, c[0x0][0x2d0], -R2.reuse ;  /* 0x0000b400a0037a23 */ /* 0x102fe20000010802 */
[----:B--2---:R-:W-:Y:S01]  /*81d0*/  F2FP.BF16.PACK_AB R145, R21, R20 ;  /* 0x000000141591723e */ /* 0x004fe200000010ff */
[----:B------:R-:W-:-:S04]  /*81e0*/  FFMA.FTZ R2, R159, c[0x0][0x2d0], -R2 ;  /* 0x0000b4009f027a23 */ /* 0x000fc80000010802 */
[----:B------:R1:W-:Y:S08]  /*81f0*/  MUFU.EX2 R23, R3 ;  /* 0x0000000300177308 */ /* 0x0003f00000000800 */
[----:B------:R-:W2:Y:S01]  /*8200*/  MUFU.EX2 R22, R2 ;  /* 0x0000000200167308 */ /* 0x000ea20000000800 */
[----:B-1----:R-:W-:Y:S01]  /*8210*/  @P6 IMAD.HI.U32 R3, R166, c[0x0][0x2c8], RZ ;  /* 0x0000b200a6036a27 */ /* 0x002fe200078e00ff */
[----:B--2---:R-:W-:-:S03]  /*8220*/  F2FP.BF16.PACK_AB R147, R22, R23 ;  /* 0x000000171693723e */ /* 0x004fc600000010ff */
[----:B------:R-:W-:Y:S01]  /*8230*/  IMAD.MOV.U32 R2, RZ, RZ, R166 ;  /* 0x000000ffff027224 */ /* 0x000fe200078e00a6 */
[----:B------:R-:W-:-:S05]  /*8240*/  @P6 SHF.R.U32.HI R2, RZ, c[0x0][0x2cc], R3 ;  /* 0x0000b300ff026a19 */ /* 0x000fca0000011603 */
[----:B---3--:R-:W-:Y:S01]  /*8250*/  IMAD.IADD R3, R172, 0x1, R2 ;  /* 0x00000001ac037824 */ /* 0x008fe200078e0202 */
[----:B------:R-:W-:Y:S01]  /*8260*/  HMMA.16816.F32.BF16 R108, R144, R112, R108 ;  /* 0x00000070906c723c */ /* 0x000fe2000004186c */
[----:B------:R-:W-:-:S04]  /*8270*/  FADD.FTZ R2, R69, R233 ;  /* 0x000000e945027221 */ /* 0x000fc80000010000 */
[----:B------:R-:W-:-:S03]  /*8280*/  FADD.FTZ R2, R234, R2 ;  /* 0x00000002ea027221 */ /* 0x000fc60000010000 */
[----:B------:R-:W-:Y:S01]  /*8290*/  HMMA.16816.F32.BF16 R112, R144, R114, R4 ;  /* 0x000000729070723c */ /* 0x000fe20000041804 */
[----:B------:R-:W-:-:S06]  /*82a0*/  FADD.FTZ R2, R232, R2 ;  /* 0x00000002e8027221 */ /* 0x000fcc0000010000 */
        /* <DEDUP_REMOVED lines=72> */
[----:B------:R-:W-:Y:S01]  /*8730*/  FADD.FTZ R5, R23, R5 ;  /* 0x0000000517057221 */ /* 0x000fe20000010000 */
[----:B------:R-:W-:Y:S01]  /*8740*/  STL [R1+0xc], R7 ;  /* 0x00000c0701007387 */ /* 0x000fe20000100800 */
[----:B------:R-:W-:Y:S02]  /*8750*/  FADD.FTZ R4, R33, R6 ;  /* 0x0000000621047221 */ /* 0x000fe40000010000 */
[----:B------:R-:W-:Y:S01]  /*8760*/  IMAD.MOV.U32 R178, RZ, RZ, c[0x0][0x32c] ;  /* 0x0000cb00ffb27624 */ /* 0x000fe200078e00ff */
[----:B------:R1:W-:Y:S04]  /*8770*/  STL [R1+0x10], R2 ;  /* 0x0000100201007387 */ /* 0x0003e80000100800 */
[----:B------:R2:W-:Y:S01]  /*8780*/  STL [R1+0x14], R4 ;  /* 0x0000140401007387 */ /* 0x0005e20000100800 */
[----:B------:R-:W-:Y:S01]  /*8790*/  ISETP.GE.AND P6, PT, R178, 0x1, PT ;  /* 0x00000001b200780c */ /* 0x000fe20003fc6270 */
[----:B-1----:R-:W-:Y:S01]  /*87a0*/  FADD.FTZ R2, R22, R5 ;  /* 0x0000000516027221 */ /* 0x002fe20000010000 */
[----:B--2---:R-:W-:-:S04]  /*87b0*/  IADD3 R4, R3, c[0x0][0x328], RZ ;  /* 0x0000ca0003047a10 */ /* 0x004fc80007ffe0ff */
[----:B------:R1:W-:Y:S07]  /*87c0*/  STL [R1+0x18], R2 ;  /* 0x0000180201007387 */ /* 0x0003ee0000100800 */
[----:B------:R-:W-:Y:S05]  /*87d0*/  @!P6 BRA `(.L_x_603) ;  /* 0x000001100000e947 */ /* 0x000fea0003800000 */
[C---:B------:R-:W-:Y:S01]  /*87e0*/  ISETP.GT.AND P0, PT, R3.reuse, RZ, PT ;  /* 0x000000ff0300720c */ /* 0x040fe20003f04270 */
[----:B------:R-:W-:Y:S01]  /*87f0*/  BSSY B0, `(.L_x_604) ;  /* 0x000000d000007945 */ /* 0x000fe20003800000 */
[----:B-1----:R-:W-:Y:S01]  /*8800*/  IADD3 R2, R3, -0x1, RZ ;  /* 0xffffffff03027810 */ /* 0x002fe20007ffe0ff */
[----:B------:R-:W-:-:S10]  /*8810*/  IMAD.MOV.U32 R5, RZ, RZ, c[0x0][0x32c] ;  /* 0x0000cb00ff057624 */ /* 0x000fd400078e00ff */
[----:B------:R-:W-:Y:S05]  /*8820*/  @P0 BRA `(.L_x_605) ;  /* 0x0000006000000947 */ /* 0x000fea0003800000 */
[----:B------:R-:W-:Y:S01]  /*8830*/  ISETP.NE.AND P0, PT, R5, 0x1, PT ;  /* 0x000000010500780c */ /* 0x000fe20003f05270 */
[----:B------:R-:W-:-:S12]  /*8840*/  IMAD.MOV R2, RZ, RZ, -R3 ;  /* 0x000000ffff027224 */ /* 0x000fd800078e0a03 */
[----:B------:R-:W-:-:S05]  /*8850*/  @P0 IMAD.HI.U32 R3, R2, c[0x0][0x330], RZ ;  /* 0x0000cc0002030a27 */ /* 0x000fca00078e00ff */
[----:B------:R-:W-:-:S04]  /*8860*/  @P0 SHF.R.U32.HI R2, RZ, c[0x0][0x334], R3 ;  /* 0x0000cd00ff020a19 */ /* 0x000fc80000011603 */
[----:B------:R-:W-:Y:S01]  /*8870*/  LOP3.LUT R2, RZ, R2, RZ, 0x33, !PT ;  /* 0x00000002ff027212 */ /* 0x000fe200078e33ff */
[----:B------:R-:W-:Y:S05]  /*8880*/  BRA `(.L_x_606) ;  /* 0x0000003000007947 */ /* 0x000fea0003800000 */
.L_x_605:
[----:B------:R-:W-:-:S13]  /*8890*/  ISETP.NE.AND P0, PT, R5, 0x1, PT ;  /* 0x000000010500780c */ /* 0x000fda0003f05270 */
[----:B------:R-:W-:-:S05]  /*88a0*/  @P0 IMAD.HI.U32 R3, R2, c[0x0][0x330], RZ ;  /* 0x0000cc0002030a27 */ /* 0x000fca00078e00ff */
[----:B------:R-:W-:Y:S02]  /*88b0*/  @P0 SHF.R.U32.HI R2, RZ, c[0x0][0x334], R3 ;  /* 0x0000cd00ff020a19 */ /* 0x000fe40000011603 */
.L_x_606:
[----:B------:R-:W-:Y:S05]  /*88c0*/  BSYNC B0 ;  /* 0x0000000000007941 */ /* 0x000fea0003800000 */
.L_x_604:
[----:B------:R-:W-:-:S05]  /*88d0*/  IMAD R2, R2, R5, c[0x0][0x32c] ;  /* 0x0000cb0002027624 */ /* 0x000fca00078e0205 */
[----:B------:R-:W-:-:S05]  /*88e0*/  IMNMX R4, R4, R2, PT ;  /* 0x0000000204047217 */ /* 0x000fca0003800200 */
.L_x_603:
[----:B-1----:R-:W-:-:S05]  /*88f0*/  IMAD.HI R2, R4, 0x66666667, RZ ;  /* 0x6666666704027827 */ /* 0x002fca00078e02ff */
[----:B------:R-:W-:-:S04]  /*8900*/  SHF.R.U32.HI R3, RZ, 0x1f, R2 ;  /* 0x0000001fff037819 */ /* 0x000fc80000011602 */
[----:B------:R-:W-:-:S04]  /*8910*/  LEA.HI.SX32 R2, R2, R3, 0x1b ;  /* 0x0000000302027211 */ /* 0x000fc800078fdaff */
[----:B------:R-:W-:-:S04]  /*8920*/  IMNMX R5, R239, R2, !PT ;  /* 0x00000002ef057217 */ /* 0x000fc80007800200 */
[----:B------:R-:W-:Y:S01]  /*8930*/  ISETP.GE.AND P0, PT, R205, R5, PT ;  /* 0x00000005cd00720c */ /* 0x000fe20003f06270 */
[----:B------:R1:W-:-:S12]  /*8940*/  STL [R1+0x8], R5 ;  /* 0x0000080501007387 */ /* 0x0003d80000100800 */
[----:B------:R-:W-:Y:S05]  /*8950*/  @!P0 BRA `(.L_x_607) ;  /* 0x0000579000008947 */ /* 0x000fea0003800000 */
[----:B------:R-:W-:Y:S01]  /*8960*/  IMAD.MOV.U32 R85, RZ, RZ, R71 ;  /* 0x000000ffff557224 */ /* 0x000fe200078e0047 */
[----:B------:R-:W-:Y:S01]  /*8970*/  MOV R87, R0 ;  /* 0x0000000000577202 */ /* 0x000fe20000000f00 */
[----:B------:R-:W-:Y:S01]  /*8980*/  IMAD.MOV.U32 R84, RZ, RZ, R72 ;  /* 0x000000ffff547224 */ /* 0x000fe200078e0048 */
[----:B------:R-:W-:Y:S02]  /*8990*/  MOV R86, R70 ;  /* 0x0000004600567202 */ /* 0x000fe40000000f00 */
.L_x_624:
[----:B------:R-:W2:Y:S01]  /*89a0*/  LDL R178, [R1+0x34] ;  /* 0x0000340001b27983 */ /* 0x000ea20000100800 */
[----:B------:R-:W-:Y:S04]  /*89b0*/  DEPBAR.LE SB0, 0x0 ;  /* 0x000080000000791a */ /* 0x000fe80000000000 */
[----:B------:R-:W3:Y:S01]  /*89c0*/  LDL.64 R176, [R1+0x28] ;  /* 0x0000280001b07983 */ /* 0x000ee20000100a00 */
[----:B------:R-:W-:Y:S05]  /*89d0*/  WARPSYNC 0xffffffff ;  /* 0xffffffff00007948 */ /* 0x000fea0003800000 */
[----:B------:R-:W-:Y:S01]  /*89e0*/  BAR.SYNC.DEFER_BLOCKING 0x0 ;  /* 0x0000000000007b1d */ /* 0x000fe20000010000 */
[----:B------:R-:W-:-:S13]  /*89f0*/  ISETP.GT.AND P0, PT, R239, R205, PT ;  /* 0x000000cdef00720c */ /* 0x000fda0003f04270 */
[----:B------:R-:W-:Y:S01]  /*8a00*/  @!P0 SHF.R.S32.HI R0, RZ, 0x1f, R205 ;  /* 0x0000001fff008819 */ /* 0x000fe200000114cd */
[C---:B------:R-:W-:Y:S04]  /*8a10*/  @!P0 IMAD.WIDE.U32 R2, R205.reuse, c[0x0][0x208], RZ ;  /* 0x00008200cd028a25 */ /* 0x040fe800078e00ff */
[----:B------:R-:W-:Y:S04]  /*8a20*/  @!P0 IMAD R0, R0, c[0x0][0x208], RZ ;  /* 0x0000820000008a24 */ /* 0x000fe800078e02ff */
[----:B------:R-:W-:Y:S01]  /*8a30*/  @!P0 IMAD R0, R205, c[0x0][0x20c], R0 ;  /* 0x00008300cd008a24 */ /* 0x000fe200078e0200 */
[----:B------:R-:W-:Y:S01]  /*8a40*/  LDSM.16.M88.4 R80, [R195] ;  /* 0x00000000c350783b */ /* 0x000fe20000000200 */
[----:B------:R-:W-:Y:S02]  /*8a50*/  ULDC UR4, c[0x0][0x324] ;  /* 0x0000c90000047ab9 */ /* 0x000fe40000000800 */
[----:B------:R-:W-:Y:S01]  /*8a60*/  ULOP3.LUT UR4, URZ, UR4, URZ, 0x33, !UPT ;  /* 0x000000043f047292 */ /* 0x000fe2000f8e333f */
[----:B------:R-:W-:Y:S04]  /*8a70*/  @!P0 IADD3 R0, R3, R0, RZ ;  /* 0x0000000003008210 */ /* 0x000fe80007ffe0ff */
[----:B------:R-:W4:Y:S01]  /*8a80*/  LDSM.16.M88.4 R16, [R188] ;  /* 0x00000000bc10783b */ /* 0x000f220000000200 */
[----:B------:R-:W-:Y:S07]  /*8a90*/  @!P0 IMAD R0, R0, 0x50, RZ ;  /* 0x0000005000008824 */ /* 0x000fee00078e02ff */
[----:B------:R-:W5:Y:S08]  /*8aa0*/  LDSM.16.M88.4 R76, [R195+0x2000] ;  /* 0x00200000c34c783b */ /* 0x000f700000000200 */
[----:B------:R-:W1:Y:S08]  /*8ab0*/  LDSM.16.M88.4 R32, [R188+0x800] ;  /* 0x00080000bc20783b */ /* 0x000e700000000200 */
[----:B------:R-:W1:Y:S08]  /*8ac0*/  LDSM.16.M88.4 R48, [R188+0x1000] ;  /* 0x00100000bc30783b */ /* 0x000e700000000200 */
[----:B------:R-:W1:Y:S08]  /*8ad0*/  LDSM.16.M88.4 R64, [R188+0x1800] ;  /* 0x00180000bc40783b */ /* 0x000e700000000200 */
[----:B------:R-:W1:Y:S08]  /*8ae0*/  LDSM.16.M88.4 R152, [R188+0x2000] ;  /* 0x00200000bc98783b */ /* 0x000e700000000200 */
[----:B------:R-:W-:Y:S08]  /*8af0*/  LDSM.16.M88.4 R156, [R198] ;  /* 0x00000000c69c783b */ /* 0x000ff00000000200 */
[----:B------:R-:W1:Y:S08]  /*8b00*/  LDSM.16.M88.4 R160, [R199] ;  /* 0x00000000c7a0783b */ /* 0x000e700000000200 */
[----:B------:R-:W1:Y:S08]  /*8b10*/  LDSM.16.M88.4 R164, [R198+0x2000] ;  /* 0x00200000c6a4783b */ /* 0x000e700000000200 */
[----:B------:R-:W1:Y:S08]  /*8b20*/  LDSM.16.M88.4 R168, [R203] ;  /* 0x00000000cba8783b */ /* 0x000e700000000200 */
[----:B------:R-:W1:Y:S08]  /*8b30*/  LDSM.16.M88.4 R172, [R202] ;  /* 0x00000000caac783b */ /* 0x000e700000000200 */
[----:B------:R-:W3:Y:S04]  /*8b40*/  LDL R209, [R1+0x30] ;  /* 0x0000300001d17983 */ /* 0x000ee80000100800 */
[----:B------:R-:W3:Y:S06]  /*8b50*/  LDL.64 R226, [R1+0x20] ;  /* 0x0000200001e27983 */ /* 0x000eec0000100a00 */
[----:B------:R-:W3:Y:S04]  /*8b60*/  LDL R213, [R1+0x40] ;  /* 0x0000400001d57983 */ /* 0x000ee80000100800 */
[----:B------:R-:W3:Y:S01]  /*8b70*/  LDL R210, [R1+0x44] ;  /* 0x0000440001d27983 */ /* 0x000ee20000100800 */
[-C--:B-1--4-:R-:W-:Y:S08]  /*8b80*/  HMMA.16816.F32.BF16 R4, R80, R16.reuse, RZ ;  /* 0x000000105004723c */ /* 0x092ff000000418ff */
[C---:B-----5:R-:W-:Y:S08]  /*8b90*/  HMMA.16816.F32.BF16 R8, R76.reuse, R16, RZ ;  /* 0x000000104c08723c */ /* 0x060ff000000418ff */
        /* <DEDUP_REMOVED lines=20> */
[C---:B------:R-:W-:Y:S08]  /*8ce0*/  HMMA.16816.F32.BF16 R8, R164.reuse, R160, R8 ;  /* 0x000000a0a408723c */ /* 0x040ff00000041808 */
[-C--:B------:R-:W-:Y:S08]  /*8cf0*/  HMMA.16816.F32.BF16 R12, R164, R162.reuse, R12 ;  /* 0x000000a2a40c723c */ /* 0x080ff0000004180c */
[C---:B------:R-:W-:Y:S01]  /*8d00*/  HMMA.16816.F32.BF16 R16, R156.reuse, R162, R16 ;  /* 0x000000a29c10723c */ /* 0x040fe20000041810 */
[----:B------:R-:W4:Y:S07]  /*8d10*/  LDSM.16.M88.4 R160, [R200] ;  /* 0x00000000c8a0783b */ /* 0x000f2e0000000200 */
[-C--:B------:R-:W-:Y:S08]  /*8d20*/  HMMA.16816.F32.BF16 R20, R156, R168.reuse, R20 ;  /* 0x000000a89c14723c */ /* 0x080ff00000041814 */
[C---:B------:R-:W-:Y:S07]  /*8d30*/  HMMA.16816.F32.BF16 R24, R164.reuse, R168, R24 ;  /* 0x000000a8a418723c */ /* 0x040fee0000041818 */
[----:B--2---:R-:W-:Y:S01]  /*8d40*/  @!P0 MOV R169, R178 ;  /* 0x000000b200a98202 */ /* 0x004fe20000000f00 */
[-C--:B------:R-:W-:Y:S04]  /*8d50*/  HMMA.16816.F32.BF16 R28, R164, R170.reuse, R28 ;  /* 0x000000aaa41c723c */ /* 0x080fe8000004181c */
[----:B---3--:R-:W-:Y:S04]  /*8d60*/  @!P0 MOV R168, R176 ;  /* 0x000000b000a88202 */ /* 0x008fe80000000f00 */
[C---:B------:R-:W-:Y:S04]  /*8d70*/  HMMA.16816.F32.BF16 R32, R156.reuse, R170, R32 ;  /* 0x000000aa9c20723c */ /* 0x040fe80000041820 */
[----:B------:R-:W-:Y:S03]  /*8d80*/  @!P0 IMAD.WIDE.U32 R168, R2, 0x50, R168 ;  /* 0x0000005002a88825 */ /* 0x000fe600078e00a8 */
[----:B------:R-:W-:Y:S01]  /*8d90*/  @!P0 MOV R170, c[0x0][0x208] ;  /* 0x0000820000aa8a02 */ /* 0x000fe20000000f00 */
[-C--:B------:R-:W-:Y:S01]  /*8da0*/  HMMA.16816.F32.BF16 R36, R156, R172.reuse, R36 ;  /* 0x000000ac9c24723c */ /* 0x080fe20000041824 */
[----:B------:R-:W-:Y:S03]  /*8db0*/  @!P0 MOV R171, 0x5 ;  /* 0x0000000500ab8802 */ /* 0x000fe60000000f00 */
[----:B------:R-:W-:Y:S02]  /*8dc0*/  @!P0 LEA R2, P1, R168, c[0x0][0x1f8], 0x1 ;  /* 0x00007e00a8028a11 */ /* 0x000fe400078208ff */
[----:B------:R-:W-:Y:S02]  /*8dd0*/  @!P0 IADD3 R3, R169, R0, RZ ;  /* 0x00000000a9038210 */ /* 0x000fe40007ffe0ff */
[C---:B------:R-:W-:Y:S04]  /*8de0*/  HMMA.16816.F32.BF16 R40, R164.reuse, R172, R40 ;  /* 0x000000aca428723c */ /* 0x040fe80000041828 */
[----:B------:R-:W-:Y:S02]  /*8df0*/  @!P0 SHF.L.U32 R176, R170, 0x5, RZ ;  /* 0x00000005aab08819 */ /* 0x000fe400000006ff */
[----:B------:R-:W-:Y:S02]  /*8e00*/  @!P0 LEA.HI.X R3, R168, c[0x0][0x1fc], R3, 0x1, P1 ;  /* 0x00007f00a8038a11 */ /* 0x000fe400008f0c03 */
[-C--:B------:R-:W-:Y:S01]  /*8e10*/  @!P0 IADD3 R172, P2, R2, R176.reuse, RZ ;  /* 0x000000b002ac8210 */ /* 0x080fe20007f5e0ff */
[-C--:B------:R-:W-:Y:S02]  /*8e20*/  HMMA.16816.F32.BF16 R44, R164, R174.reuse, R44 ;  /* 0x000000aea42c723c */ /* 0x080fe4000004182c */
[----:B------:R-:W-:Y:S01]  /*8e30*/  @!PT LDS RZ, [RZ] ;  /* 0x00000000fffff984 */ /* 0x000fe20000000800 */
[----:B------:R-:W-:Y:S01]  /*8e40*/  @!PT LDS RZ, [RZ] ;  /* 0x00000000fffff984 */ /* 0x000fe20000000800 */
[----:B------:R-:W-:Y:S01]  /*8e50*/  @!PT LDS RZ, [RZ] ;  /* 0x00000000fffff984 */ /* 0x000fe20000000800 */
[----:B------:R2:W-:Y:S01]  /*8e60*/  @!P0 LDGSTS.E.BYPASS.LTC128B.128 [R207+0x100], [R2.64], !P4 ;  /* 0x0010000002cf8fae */ /* 0x0005e2000e101d48 */
[----:B------:R-:W-:Y:S02]  /*8e70*/  @!P0 SHF.L.U64.HI R0, R170, R171, c[0x0][0x20c] ;  /* 0x00008300aa008619 */ /* 0x000fe400000102ab */
[----:B------:R-:W-:Y:S02]  /*8e80*/  @!P0 IADD3 R170, P1, R172, R176, RZ ;  /* 0x000000b0acaa8210 */ /* 0x000fe40007f3e0ff */
[-C--:B------:R-:W-:Y:S01]  /*8e90*/  @!P0 IADD3.X R173, R3, R0.reuse, RZ, P2, !PT ;  /* 0x0000000003ad8210 */ /* 0x080fe200017fe4ff */
[C---:B------:R-:W-:Y:S04]  /*8ea0*/  HMMA.16816.F32.BF16 R48, R156.reuse, R174, R48 ;  /* 0x000000ae9c30723c */ /* 0x040fe80000041830 */
[----:B------:R3:W-:Y:S01]  /*8eb0*/  @!P0 LDGSTS.E.BYPASS.LTC128B.128 [R207+0x900], [R172.64], !P4 ;  /* 0x00900000accf8fae */ /* 0x0007e2000e101d48 */
[----:B------:R-:W-:Y:S02]  /*8ec0*/  @!P0 IADD3.X R171, R173, R0, RZ, P1, !PT ;  /* 0x00000000adab8210 */ /* 0x000fe40000ffe4ff */
[----:B------:R-:W-:Y:S01]  /*8ed0*/  @!P0 IADD3 R168, P2, R170, R176, RZ ;  /* 0x000000b0aaa88210 */ /* 0x000fe20007f5e0ff */
[-C--:B-1----:R-:W-:Y:S04]  /*8ee0*/  HMMA.16816.F32.BF16 R52, R156, R152.reuse, R52 ;  /* 0x000000989c34723c */ /* 0x082fe80000041834 */
[----:B------:R1:W-:Y:S01]  /*8ef0*/  @!P0 LDGSTS.E.BYPASS.LTC128B.128 [R207+0x1100], [R170.64], !P4 ;  /* 0x01100000aacf8fae */ /* 0x0003e2000e101d48 */
[----:B------:R-:W-:Y:S03]  /*8f00*/  @!P0 IADD3.X R169, R171, R0, RZ, P2, !PT ;  /* 0x00000000aba98210 */ /* 0x000fe600017fe4ff */
[C---:B------:R-:W-:Y:S04]  /*8f10*/  HMMA.16816.F32.BF16 R56, R164.reuse, R152, R56 ;  /* 0x00000098a438723c */ /* 0x040fe80000041838 */
[----:B------:R1:W-:Y:S01]  /*8f20*/  @!P0 LDGSTS.E.BYPASS.LTC128B.128 [R207+0x1900], [R168.64], !P4 ;  /* 0x01900000a8cf8fae */ /* 0x0003e2000e101d48 */
[----:B--2---:R-:W-:Y:S03]  /*8f30*/  @!P0 IADD3 R2, P1, R168, R176, RZ ;  /* 0x000000b0a8028210 */ /* 0x004fe60007f3e0ff */
[-C--:B------:R-:W-:Y:S04]  /*8f40*/  HMMA.16816.F32.BF16 R60, R164, R154.reuse, R60 ;  /* 0x0000009aa43c723c */ /* 0x080fe8000004183c */
[----:B------:R-:W-:Y:S04]  /*8f50*/  @!P0 IADD3.X R3, R169, R0, RZ, P1, !PT ;  /* 0x00000000a9038210 */ /* 0x000fe80000ffe4ff */
[C---:B------:R-:W-:Y:S01]  /*8f60*/  HMMA.16816.F32.BF16 R64, R156.reuse, R154, R64 ;  /* 0x0000009a9c40723c */ /* 0x040fe20000041840 */
[----:B------:R2:W-:Y:S03]  /*8f70*/  @!P0 LDGSTS.E.BYPASS.LTC128B.128 [R207+0x2100], [R2.64], !P4 ;  /* 0x0210000002cf8fae */ /* 0x0005e6000e101d48 */
[----:B------:R-:W-:Y:S04]  /*8f80*/  ISETP.GT.AND P0, PT, R205, R239, PT ;  /* 0x000000efcd00720c */ /* 0x000fe80003f04270 */
[-C--:B----4-:R-:W-:Y:S01]  /*8f90*/  HMMA.16816.F32.BF16 R68, R156, R160.reuse, R68 ;  /* 0x000000a09c44723c */ /* 0x090fe20000041844 */
[----:B---3--:R-:W-:Y:S07]  /*8fa0*/  LDSM.16.M88.4 R172, [R194] ;  /* 0x00000000c2ac783b */ /* 0x008fee0000000200 */
[C---:B------:R-:W-:Y:S01]  /*8fb0*/  HMMA.16816.F32.BF16 R72, R164.reuse, R160, R72 ;  /* 0x000000a0a448723c */ /* 0x040fe20000041848 */
[----:B-1----:R-:W1:Y:S07]  /*8fc0*/  LDSM.16.M88.4 R168, [R196] ;  /* 0x00000000c4a8783b */ /* 0x002e6e0000000200 */
[-C--:B------:R-:W-:Y:S01]  /*8fd0*/  HMMA.16816.F32.BF16 R76, R164, R162.reuse, R76 ;  /* 0x000000a2a44c723c */ /* 0x080fe2000004184c */
[----:B------:R-:W3:Y:S07]  /*8fe0*/  LDSM.16.M88.4 R176, [R196+0x2000] ;  /* 0x00200000c4b0783b */ /* 0x000eee0000000200 */
[----:B------:R-:W-:Y:S01]  /*8ff0*/  HMMA.16816.F32.BF16 R80, R156, R162, R80 ;  /* 0x000000a29c50723c */ /* 0x000fe20000041850 */
[----:B------:R-:W4:Y:S08]  /*9000*/  LDSM.16.M88.4 R180, [R194+0x800] ;  /* 0x00080000c2b4783b */ /* 0x000f300000000200 */
[----:B------:R-:W5:Y:S08]  /*9010*/  LDSM.16.M88.4 R152, [R194+0x1000] ;  /* 0x00100000c298783b */ /* 0x000f700000000200 */
[----:B------:R-:W2:Y:S01]  /*9020*/  LDSM.16.M88.4 R164, [R194+0x1800] ;  /* 0x00180000c2a4783b */ /* 0x000ea20000000200 */
[-C--:B-1----:R-:W-:Y:S07]  /*9030*/  HMMA.16816.F32.BF16 R4, R168, R172.reuse, R4 ;  /* 0x000000aca804723c */ /* 0x082fee0000041804 */
[----:B------:R-:W1:Y:S01]  /*9040*/  LDSM.16.M88.4 R184, [R194+0x2000] ;  /* 0x00200000c2b8783b */ /* 0x000e620000000200 */
[C---:B---3--:R-:W-:Y:S07]  /*9050*/  HMMA.16816.F32.BF16 R8, R176.reuse, R172, R8 ;  /* 0x000000acb008723c */ /* 0x048fee0000041808 */
[----:B------:R-:W-:Y:S01]  /*9060*/  LDSM.16.M88.4 R156, [R197] ;  /* 0x00000000c59c783b */ /* 0x000fe20000000200 */
[-C--:B------:R-:W-:Y:S07]  /*9070*/  HMMA.16816.F32.BF16 R12, R176, R174.reuse, R12 ;  /* 0x000000aeb00c723c */ /* 0x080fee000004180c */
[----:B------:R-:W3:Y:S01]  /*9080*/  LDSM.16.M88.4 R160, [R191] ;  /* 0x00000000bfa0783b */ /* 0x000ee20000000200 */
[C---:B------:R-:W-:Y:S07]  /*9090*/  HMMA.16816.F32.BF16 R16, R168.reuse, R174, R16 ;  /* 0x000000aea810723c */ /* 0x040fee0000041810 */
[----:B------:R-:W1:Y:S01]  /*90a0*/  LDSM.16.M88.4 R172, [R197+0x2000] ;  /* 0x00200000c5ac783b */ /* 0x000e620000000200 */
[-C--:B----4-:R-:W-:Y:S07]  /*90b0*/  HMMA.16816.F32.BF16 R20, R168, R180.reuse, R20 ;  /* 0x000000b4a814723c */ /* 0x090fee0000041814 */
[----:B------:R-:W0:Y:S01]  /*90c0*/  LDGDEPBAR ;  /* 0x00000000000079af */ /* 0x000e220000000000 */
[C---:B------:R-:W-:Y:S08]  /*90d0*/  HMMA.16816.F32.BF16 R24, R176.reuse, R180, R24 ;  /* 0x000000b4b018723c */ /* 0x040ff00000041818 */
[-C--:B------:R-:W-:Y:S08]  /*90e0*/  HMMA.16816.F32.BF16 R28, R176, R182.reuse, R28 ;  /* 0x000000b6b01c723c */ /* 0x080ff0000004181c */
[C---:B------:R-:W-:Y:S08]  /*90f0*/  HMMA.16816.F32.BF16 R32, R168.reuse, R182, R32 ;  /* 0x000000b6a820723c */ /* 0x040ff00000041820 */
[-C--:B-----5:R-:W-:Y:S08]  /*9100*/  HMMA.16816.F32.BF16 R36, R168, R152.reuse, R36 ;  /* 0x00000098a824723c */ /* 0x0a0ff00000041824 */
[C---:B------:R-:W-:Y:S08]  /*9110*/  HMMA.16816.F32.BF16 R40, R176.reuse, R152, R40 ;  /* 0x00000098b028723c */ /* 0x040ff00000041828 */
[-C--:B------:R-:W-:Y:S08]  /*9120*/  HMMA.16816.F32.BF16 R44, R176, R154.reuse, R44 ;  /* 0x0000009ab02c723c */ /* 0x080ff0000004182c */
[C---:B------:R-:W-:Y:S08]  /*9130*/  HMMA.16816.F32.BF16 R48, R168.reuse, R154, R48 ;  /* 0x0000009aa830723c */ /* 0x040ff00000041830 */
[-C--:B--2---:R-:W-:Y:S08]  /*9140*/  HMMA.16816.F32.BF16 R52, R168, R164.reuse, R52 ;  /* 0x000000a4a834723c */ /* 0x084ff00000041834 */
[C---:B------:R-:W-:Y:S08]  /*9150*/  HMMA.16816.F32.BF16 R56, R176.reuse, R164, R56 ;  /* 0x000000a4b038723c */ /* 0x040ff00000041838 */
[-C--:B------:R-:W-:Y:S08]  /*9160*/  HMMA.16816.F32.BF16 R60, R176, R166.reuse, R60 ;  /* 0x000000a6b03c723c */ /* 0x080ff0000004183c */
[C---:B------:R-:W-:Y:S08]  /*9170*/  HMMA.16816.F32.BF16 R64, R168.reuse, R166, R64 ;  /* 0x000000a6a840723c */ /* 0x040ff00000041840 */
[-C--:B-1----:R-:W-:Y:S08]  /*9180*/  HMMA.16816.F32.BF16 R68, R168, R184.reuse, R68 ;  /* 0x000000b8a844723c */ /* 0x082ff00000041844 */
[C---:B------:R-:W-:Y:S08]  /*9190*/  HMMA.16816.F32.BF16 R72, R176.reuse, R184, R72 ;  /* 0x000000b8b048723c */ /* 0x040ff00000041848 */
[-C--:B------:R-:W-:Y:S08]  /*91a0*/  HMMA.16816.F32.BF16 R76, R176, R186.reuse, R76 ;  /* 0x000000bab04c723c */ /* 0x080ff0000004184c */
[----:B------:R-:W-:Y:S08]  /*91b0*/  HMMA.16816.F32.BF16 R80, R168, R186, R80 ;  /* 0x000000baa850723c */ /* 0x000ff00000041850 */
[-C--:B---3--:R-:W-:Y:S08]  /*91c0*/  HMMA.16816.F32.BF16 R4, R156, R160.reuse, R4 ;  /* 0x000000a09c04723c */ /* 0x088ff00000041804 */
[C---:B------:R-:W-:Y:S08]  /*91d0*/  HMMA.16816.F32.BF16 R8, R172.reuse, R160, R8 ;  /* 0x000000a0ac08723c */ /* 0x040ff00000041808 */
[-C--:B------:R-:W-:Y:S08]  /*91e0*/  HMMA.16816.F32.BF16 R12, R172, R162.reuse, R12 ;  /* 0x000000a2ac0c723c */ /* 0x080ff0000004180c */
[----:B------:R-:W-:Y:S01]  /*91f0*/  FMUL.FTZ R0, R4, c[0x0][0x320] ;  /* 0x0000c80004007a20 */ /* 0x000fe20000410000 */
[C---:B------:R-:W-:Y:S03]  /*9200*/  HMMA.16816.F32.BF16 R16, R156.reuse, R162, R16 ;  /* 0x000000a29c10723c */ /* 0x040fe60000041810 */
[----:B------:R1:W2:Y:S04]  /*9210*/  MUFU.TANH R183, R0 ;  /* 0x0000000000b77308 */ /* 0x0002a80000002400 */
[----:B------:R-:W-:Y:S02]  /*9220*/  FMUL.FTZ R3, R10, c[0x0][0x320] ;  /* 0x0000c8000a037a20 */ /* 0x000fe40000410000 */
[----:B------:R-:W-:Y:S04]  /*9230*/  FMUL.FTZ R2, R11, c[0x0][0x320] ;  /* 0x0000c8000b027a20 */ /* 0x000fe80000410000 */
[----:B------:R-:W3:Y:S10]  /*9240*/  MUFU.TANH R224, R2 ;  /* 0x0000000200e07308 */ /* 0x000ef40000002400 */
[----:B------:R-:W4:Y:S01]  /*9250*/  MUFU.TANH R225, R3 ;  /* 0x0000000300e17308 */ /* 0x000f220000002400 */
[----:B-1----:R-:W-:Y:S09]  /*9260*/  FMUL.FTZ R0, R5, c[0x0][0x320] ;  /* 0x0000c80005007a20 */ /* 0x002ff20000410000 */
[----:B------:R1:W1:Y:S02]  /*9270*/  MUFU.TANH R171, R0 ;  /* 0x0000000000ab7308 */ /* 0x0002640000002400 */
[----:B-1----:R-:W-:Y:S08]  /*9280*/  FMUL.FTZ R0, R6, c[0x0][0x320] ;  /* 0x0000c80006007a20 */ /* 0x002ff00000410000 */
[----:B------:R1:W1:Y:S02]  /*9290*/  MUFU.TANH R218, R0 ;  /* 0x0000000000da7308 */ /* 0x0002640000002400 */
[----:B-1----:R-:W-:Y:S02]  /*92a0*/  FMUL.FTZ R0, R7, c[0x0][0x320] ;  /* 0x0000c80007007a20 */ /* 0x002fe40000410000 */
[----:B------:R-:W1:Y:S06]  /*92b0*/  LDSM.16.M88.4 R4, [R191+0x800] ;  /* 0x00080000bf04783b */ /* 0x000e6c0000000200 */
[----:B------:R5:W1:Y:S02]  /*92c0*/  MUFU.TANH R208, R0 ;  /* 0x0000000000d07308 */ /* 0x000a640000002400 */
[----:B-----5:R-:W-:Y:S08]  /*92d0*/  FMUL.FTZ R0, R8, c[0x0][0x320] ;  /* 0x0000c80008007a20 */ /* 0x020ff00000410000 */
[----:B------:R5:W2:Y:S01]  /*92e0*/  MUFU.TANH R223, R0 ;  /* 0x0000000000df7308 */ /* 0x000aa20000002400 */
[-C--:B-1----:R-:W-:Y:S08]  /*92f0*/  HMMA.16816.F32.BF16 R20, R156, R4.reuse, R20 ;  /* 0x000000049c14723c */ /* 0x082ff00000041814 */
[C---:B------:R-:W-:Y:S04]  /*9300*/  HMMA.16816.F32.BF16 R24, R172.reuse, R4, R24 ;  /* 0x00000004ac18723c */ /* 0x040fe80000041818 */
[----:B-----5:R-:W-:Y:S02]  /*9310*/  FMUL.FTZ R0, R9, c[0x0][0x320] ;  /* 0x0000c80009007a20 */ /* 0x020fe40000410000 */
[----:B------:R-:W1:Y:S02]  /*9320*/  LDSM.16.M88.4 R8, [R191+0x1000] ;  /* 0x00100000bf08783b */ /* 0x000e640000000200 */
[-C--:B------:R-:W-:Y:S01]  /*9330*/  HMMA.16816.F32.BF16 R28, R172, R6.reuse, R28 ;  /* 0x00000006ac1c723c */ /* 0x080fe2000004181c */
[----:B------:R5:W1:Y:S07]  /*9340*/  MUFU.TANH R219, R0 ;  /* 0x0000000000db7308 */ /* 0x000a6e0000002400 */
[C---:B------:R-:W-:Y:S01]  /*9350*/  HMMA.16816.F32.BF16 R32, R156.reuse, R6, R32 ;  /* 0x000000069c20723c */ /* 0x040fe20000041820 */
[----:B------:R-:W2:Y:S07]  /*9360*/  LDSM.16.M88.4 R4, [R191+0x1800] ;  /* 0x00180000bf04783b */ /* 0x000eae0000000200 */
[----:B------:R-:W-:Y:S04]  /*9370*/  FMUL.FTZ R3, R26, c[0x0][0x320] ;  /* 0x0000c8001a037a20 */ /* 0x000fe80000410000 */
[----:B------:R-:W-:Y:S01]  /*9380*/  FMUL.FTZ R2, R27, c[0x0][0x320] ;  /* 0x0000c8001b027a20 */ /* 0x000fe20000410000 */
[----:B------:R-:W2:Y:S01]  /*9390*/  MUFU.TANH R212, R3 ;  /* 0x0000000300d47308 */ /* 0x000ea20000002400 */
[----:B-----5:R-:W-:Y:S09]  /*93a0*/  FMUL.FTZ R0, R12, c[0x0][0x320] ;  /* 0x0000c8000c007a20 */ /* 0x020ff20000410000 */
[----:B------:R5:W2:Y:S10]  /*93b0*/  MUFU.TANH R216, R0 ;  /* 0x0000000000d87308 */ /* 0x000ab40000002400 */
[----:B------:R2:W2:Y:S01]  /*93c0*/  MUFU.TANH R211, R2 ;  /* 0x0000000200d37308 */ /* 0x0004a20000002400 */
[-C--:B-1----:R-:W-:Y:S08]  /*93d0*/  HMMA.16816.F32.BF16 R36, R156, R8.reuse, R36 ;  /* 0x000000089c24723c */ /* 0x082ff00000041824 */
[C---:B------:R-:W-:Y:S04]  /*93e0*/  HMMA.16816.F32.BF16 R40, R172.reuse, R8, R40 ;  /* 0x00000008ac28723c */ /* 0x040fe80000041828 */
[----:B-----5:R-:W-:Y:S04]  /*93f0*/  FMUL.FTZ R0, R13, c[0x0][0x320] ;  /* 0x0000c8000d007a20 */ /* 0x020fe80000410000 */
[-C--:B------:R-:W-:Y:S01]  /*9400*/  HMMA.16816.F32.BF16 R44, R172, R10.reuse, R44 ;  /* 0x0000000aac2c723c */ /* 0x080fe2000004182c */
[----:B------:R1:W1:Y:S07]  /*9410*/  MUFU.TANH R214, R0 ;  /* 0x0000000000d67308 */ /* 0x00026e0000002400 */
[C---:B------:R-:W-:Y:S01]  /*9420*/  HMMA.16816.F32.BF16 R48, R156.reuse, R10, R48 ;  /* 0x0000000a9c30723c */ /* 0x040fe20000041830 */
[----:B------:R-:W5:Y:S01]  /*9430*/  LDSM.16.M88.4 R8, [R191+0x2000] ;  /* 0x00200000bf08783b */ /* 0x000f620000000200 */
[----:B------:R-:W-:Y:S06]  /*9440*/  DEPBAR.LE SB0, 0x0 ;  /* 0x000080000000791a */ /* 0x000fec0000000000 */
[-C--:B--2---:R-:W-:Y:S01]  /*9450*/  HMMA.16816.F32.BF16 R52, R156, R4.reuse, R52 ;  /* 0x000000049c34723c */ /* 0x084fe20000041834 */
[----:B------:R-:W-:Y:S04]  /*9460*/  BAR.SYNC.DEFER_BLOCKING 0x0 ;  /* 0x0000000000007b1d */ /* 0x000fe80000010000 */
[----:B------:R-:W-:Y:S02]  /*9470*/  FMUL.FTZ R3, R42, c[0x0][0x320] ;  /* 0x0000c8002a037a20 */ /* 0x000fe40000410000 */
[----:B------:R-:W-:Y:S01]  /*9480*/  FMUL.FTZ R2, R43, c[0x0][0x320] ;  /* 0x0000c8002b027a20 */ /* 0x000fe20000410000 */
[C---:B------:R-:W-:Y:S01]  /*9490*/  HMMA.16816.F32.BF16 R56, R172.reuse, R4, R56 ;  /* 0x00000004ac38723c */ /* 0x040fe20000041838 */
[----:B------:R2:W2:Y:S03]  /*94a0*/  MUFU.TANH R177, R3 ;  /* 0x0000000300b17308 */ /* 0x0004a60000002400 */
[----:B-1----:R-:W-:Y:S03]  /*94b0*/  FMUL.FTZ R0, R14, c[0x0][0x320] ;  /* 0x0000c8000e007a20 */ /* 0x002fe60000410000 */
[----:B------:R-:W-:Y:S01]  /*94c0*/  @P0 MOV R5, R209 ;  /* 0x000000d100050202 */ /* 0x000fe20000000f00 */
[-C--:B------:R-:W-:Y:S01]  /*94d0*/  HMMA.16816.F32.BF16 R60, R172, R6.reuse, R60 ;  /* 0x00000006ac3c723c */ /* 0x080fe2000004183c */
[----:B------:R-:W-:Y:S02]  /*94e0*/  MOV R209, c[0x0][0x2c4] ;  /* 0x0000b10000d17a02 */ /* 0x000fe40000000f00 */
[----:B------:R1:W1:Y:S02]  /*94f0*/  MUFU.TANH R222, R0 ;  /* 0x0000000000de7308 */ /* 0x0002640000002400 */
[----:B------:R-:W-:Y:S03]  /*9500*/  ISETP.NE.AND P3, PT, R209, 0x1, PT ;  /* 0x00000001d100780c */ /* 0x000fe60003f65270 */
[C---:B------:R-:W-:Y:S05]  /*9510*/  HMMA.16816.F32.BF16 R64, R156.reuse, R6, R64 ;  /* 0x000000069c40723c */ /* 0x040fea0000041840 */
[----:B------:R3:W3:Y:S02]  /*9520*/  MUFU.TANH R176, R2 ;  /* 0x0000000200b07308 */ /* 0x0006e40000002400 */
[----:B------:R-:W-:Y:S01]  /*9530*/  @P0 MOV R7, c[0x0][0x1e0] ;  /* 0x0000780000070a02 */ /* 0x000fe20000000f00 */
[-C--:B-----5:R-:W-:Y:S04]  /*9540*/  HMMA.16816.F32.BF16 R68, R156, R8.reuse, R68 ;  /* 0x000000089c44723c */ /* 0x0a0fe80000041844 */
[----:B--2---:R-:W-:Y:S01]  /*9550*/  FMUL.FTZ R3, R58, c[0x0][0x320] ;  /* 0x0000c8003a037a20 */ /* 0x004fe20000410000 */
[----:B------:R-:W-:Y:S03]  /*9560*/  MOV R58, c[0x0][0x32c] ;  /* 0x0000cb00003a7a02 */ /* 0x000fe60000000f00 */
[C---:B------:R-:W-:Y:S04]  /*9570*/  HMMA.16816.F32.BF16 R72, R172.reuse, R8, R72 ;  /* 0x00000008ac48723c */ /* 0x040fe80000041848 */
[----:B-1----:R-:W-:Y:S01]  /*9580*/  FMUL.FTZ R0, R15, c[0x0][0x320] ;  /* 0x0000c8000f007a20 */ /* 0x002fe20000410000 */
[----:B------:R-:W-:Y:S03]  /*9590*/  ISETP.GE.AND P5, PT, R58, 0x1, PT ;  /* 0x000000013a00780c */ /* 0x000fe60003fa6270 */
[----:B------:R1:W2:Y:S01]  /*95a0*/  MUFU.TANH R221, R0 ;  /* 0x0000000000dd7308 */ /* 0x0002a20000002400 */
[-C--:B------:R-:W-:Y:S03]  /*95b0*/  HMMA.16816.F32.BF16 R76, R172, R10.reuse, R76 ;  /* 0x0000000aac4c723c */ /* 0x080fe6000004184c */
[----:B---3--:R-:W-:Y:S05]  /*95c0*/  FMUL.FTZ R2, R59, c[0x0][0x320] ;  /* 0x0000c8003b027a20 */ /* 0x008fea0000410000 */
[----:B------:R-:W-:Y:S04]  /*95d0*/  HMMA.16816.F32.BF16 R80, R156, R10, R80 ;  /* 0x0000000a9c50723c */ /* 0x000fe80000041850 */
[----:B-1----:R-:W-:-:S12]  /*95e0*/  FMUL.FTZ R0, R16, c[0x0][0x320] ;  /* 0x0000c80010007a20 */ /* 0x002fd80000410000 */
[----:B------:R-:W-:Y:S01]  /*95f0*/  FMUL.FTZ R6, R79, c[0x0][0x320] ;  /* 0x0000c8004f067a20 */ /* 0x000fe20000410000 */
[----:B------:R1:W3:Y:S07]  /*9600*/  MUFU.TANH R15, R0 ;  /* 0x00000000000f7308 */ /* 0x0002ee0000002400 */
[----:B------:R-:W-:Y:S06]  /*9610*/  FMUL.FTZ R11, R80, c[0x0][0x320] ;  /* 0x0000c800500b7a20 */ /* 0x000fec0000410000 */
[----:B------:R-:W2:Y:S01]  /*9620*/  MUFU.TANH R11, R11 ;  /* 0x0000000b000b7308 */ /* 0x000ea20000002400 */
[----:B-1----:R-:W-:Y:S09]  /*9630*/  FMUL.FTZ R0, R17, c[0x0][0x320] ;  /* 0x0000c80011007a20 */ /* 0x002ff20000410000 */
[----:B------:R1:W1:Y:S02]  /*9640*/  MUFU.TANH R168, R0 ;  /* 0x0000000000a87308 */ /* 0x0002640000002400 */
[----:B-1----:R-:W-:Y:S08]  /*9650*/  FMUL.FTZ R0, R18, c[0x0][0x320] ;  /* 0x0000c80012007a20 */ /* 0x002ff00000410000 */
        /* <DEDUP_REMOVED lines=60> */
[----:B------:R1:W1:Y:S10]  /*9a20*/  MUFU.TANH R52, R2 ;  /* 0x0000000200347308 */ /* 0x0002740000002400 */
[----:B------:R5:W2:Y:S01]  /*9a30*/  MUFU.TANH R30, R0 ;  /* 0x00000000001e7308 */ /* 0x000aa20000002400 */
[----:B-1----:R-:W-:Y:S09]  /*9a40*/  FMUL.FTZ R2, R75, c[0x0][0x320] ;  /* 0x0000c8004b027a20 */ /* 0x002ff20000410000 */
[----:B------:R-:W1:Y:S01]  /*9a50*/  MUFU.TANH R59, R2 ;  /* 0x00000002003b7308 */ /* 0x000e620000002400 */
[----:B-----5:R-:W-:Y:S09]  /*9a60*/  FMUL.FTZ R0, R53, c[0x0][0x320] ;  /* 0x0000c80035007a20 */ /* 0x020ff20000410000 */
[----:B------:R5:W1:Y:S10]  /*9a70*/  MUFU.TANH R25, R0 ;  /* 0x0000000000197308 */ /* 0x000a740000002400 */
[----:B------:R1:W1:Y:S01]  /*9a80*/  MUFU.TANH R53, R3 ;  /* 0x0000000300357308 */ /* 0x0002620000002400 */
[----:B-----5:R-:W-:Y:S09]  /*9a90*/  FMUL.FTZ R0, R54, c[0x0][0x320] ;  /* 0x0000c80036007a20 */ /* 0x020ff20000410000 */
[----:B------:R5:W2:Y:S01]  /*9aa0*/  MUFU.TANH R39, R0 ;  /* 0x0000000000277308 */ /* 0x000aa20000002400 */
[----:B-1----:R-:W-:Y:S09]  /*9ab0*/  FMUL.FTZ R3, R76, c[0x0][0x320] ;  /* 0x0000c8004c037a20 */ /* 0x002ff20000410000 */
[----:B------:R-:W1:Y:S01]  /*9ac0*/  MUFU.TANH R22, R3 ;  /* 0x0000000300167308 */ /* 0x000e620000002400 */
[----:B-----5:R-:W-:Y:S09]  /*9ad0*/  FMUL.FTZ R0, R55, c[0x0][0x320] ;  /* 0x0000c80037007a20 */ /* 0x020ff20000410000 */
[----:B------:R5:W1:Y:S02]  /*9ae0*/  MUFU.TANH R35, R0 ;  /* 0x0000000000237308 */ /* 0x000a640000002400 */
[----:B-----5:R-:W-:Y:S02]  /*9af0*/  FMUL.FTZ R0, R56, c[0x0][0x320] ;  /* 0x0000c80038007a20 */ /* 0x020fe40000410000 */
[----:B------:R-:W5:Y:S06]  /*9b00*/  LDL R56, [R1] ;  /* 0x0000000001387983 */ /* 0x000f6c0000100800 */
[----:B------:R1:W1:Y:S02]  /*9b10*/  MUFU.TANH R51, R0 ;  /* 0x0000000000337308 */ /* 0x0002640000002400 */
[----:B-1----:R-:W-:Y:S08]  /*9b20*/  FMUL.FTZ R0, R57, c[0x0][0x320] ;  /* 0x0000c80039007a20 */ /* 0x002ff00000410000 */
[----:B------:R-:W1:Y:S10]  /*9b30*/  MUFU.TANH R57, R6 ;  /* 0x0000000600397308 */ /* 0x000e740000002400 */
        /* <DEDUP_REMOVED lines=31> */
[----:B-1----:R-:W-:Y:S04]  /*9d30*/  @P0 IADD3 R0, R205, -0x1, RZ ;  /* 0xffffffffcd000810 */ /* 0x002fe80007ffe0ff */
[----:B------:R-:W-:Y:S05]  /*9d40*/  @P0 SHF.R.S32.HI R2, RZ, 0x1f, R0 ;  /* 0x0000001fff020819 */ /* 0x000fea0000011400 */
[----:B------:R-:W-:Y:S04]  /*9d50*/  @P0 IMAD R2, R2, c[0x0][0x1e0], RZ ;  /* 0x0000780002020a24 */ /* 0x000fe800078e02ff */
[C---:B------:R-:W-:Y:S02]  /*9d60*/  @P0 IMAD R4, R0.reuse, c[0x0][0x1e4], R2 ;  /* 0x0000790000040a24 */ /* 0x040fe400078e0202 */
[----:B------:R-:W-:Y:S04]  /*9d70*/  @P0 IMAD.WIDE.U32 R2, R0, c[0x0][0x1e0], RZ ;  /* 0x0000780000020a25 */ /* 0x000fe800078e00ff */
[----:B------:R-:W-:Y:S04]  /*9d80*/  FMUL.FTZ R0, R77, c[0x0][0x320] ;  /* 0x0000c8004d007a20 */ /* 0x000fe80000410000 */
[----:B------:R1:W1:Y:S02]  /*9d90*/  MUFU.TANH R21, R0 ;  /* 0x0000000000157308 */ /* 0x0002640000002400 */
[----:B-1----:R-:W-:Y:S01]  /*9da0*/  @P0 IADD3 R0, R3, R4, RZ ;  /* 0x0000000403000210 */ /* 0x002fe20007ffe0ff */
[----:B------:R-:W-:Y:S01]  /*9db0*/  FMUL.FTZ R3, R78, c[0x0][0x320] ;  /* 0x0000c8004e037a20 */ /* 0x000fe20000410000 */
[----:B------:R-:W-:Y:S06]  /*9dc0*/  @P0 MOV R4, R226 ;  /* 0x000000e200040202 */ /* 0x000fec0000000f00 */
[----:B------:R1:W1:Y:S01]  /*9dd0*/  MUFU.TANH R55, R3 ;  /* 0x0000000300377308 */ /* 0x0002620000002400 */
[----:B------:R-:W-:Y:S02]  /*9de0*/  @P0 IMAD R0, R0, 0x50, RZ ;  /* 0x0000005000000824 */ /* 0x000fe400078e02ff */
[----:B------:R-:W-:Y:S05]  /*9df0*/  @P0 IMAD.WIDE.U32 R4, R2, 0x50, R4 ;  /* 0x0000005002040825 */ /* 0x000fea00078e0004 */
[----:B------:R-:W-:Y:S02]  /*9e00*/  @P0 LEA R2, P1, R4, c[0x0][0x1c8], 0x1 ;  /* 0x0000720004020a11 */ /* 0x000fe400078208ff */
[----:B------:R-:W-:Y:S02]  /*9e10*/  @P0 IADD3 R0, R5, R0, RZ ;  /* 0x0000000005000210 */ /* 0x000fe40007ffe0ff */
[----:B------:R-:W-:Y:S05]  /*9e20*/  IADD3 R5, R210, R213, RZ ;  /* 0x000000d5d2057210 */ /* 0x000fea0007ffe0ff */
[----:B------:R-:W-:Y:S05]  /*9e30*/  @P3 IMAD.HI.U32 R6, R5, c[0x0][0x2c8], RZ ;  /* 0x0000b20005063a27 */ /* 0x000fea00078e00ff */
[----:B------:R-:W-:Y:S02]  /*9e40*/  @P3 SHF.R.U32.HI R5, RZ, c[0x0][0x2cc], R6 ;  /* 0x0000b300ff053a19 */ /* 0x000fe40000011606 */
[----:B-1----:R-:W-:Y:S02]  /*9e50*/  @P0 LEA.HI.X R3, R4, c[0x0][0x1cc], R0, 0x1, P1 ;  /* 0x0000730004030a11 */ /* 0x002fe400008f0c00 */
[----:B------:R-:W-:Y:S02]  /*9e60*/  @P0 MOV R0, 0x5 ;  /* 0x0000000500000802 */ /* 0x000fe40000000f00 */
[C---:B------:R-:W-:Y:S01]  /*9e70*/  @P0 SHF.L.U32 R4, R7.reuse, 0x5, RZ ;  /* 0x0000000507040819 */ /* 0x040fe200000006ff */
[----:B------:R-:W-:Y:S01]  /*9e80*/  @!PT LDS RZ, [RZ] ;  /* 0x00000000fffff984 */ /* 0x000fe20000000800 */
[----:B------:R-:W-:Y:S01]  /*9e90*/  @!PT LDS RZ, [RZ] ;  /* 0x00000000fffff984 */ /* 0x000fe20000000800 */
[----:B------:R-:W-:Y:S01]  /*9ea0*/  @!PT LDS RZ, [RZ] ;  /* 0x00000000fffff984 */ /* 0x000fe20000000800 */
[----:B------:R1:W-:Y:S01]  /*9eb0*/  @P0 LDGSTS.E.BYPASS.LTC128B.128 [R207+0x2900], [R2.64], !P4 ;  /* 0x0290000002cf0fae */ /* 0x0003e2000e101d48 */
[----:B------:R-:W-:Y:S01]  /*9ec0*/  @P0 SHF.L.U64.HI R0, R7, R0, c[0x0][0x1e4] ;  /* 0x0000790007000619 */ /* 0x000fe20000010200 */
[----:B------:R-:W-:Y:S01]  /*9ed0*/  FMUL.FTZ R7, R81, c[0x0][0x320] ;  /* 0x0000c80051077a20 */ /* 0x000fe20000410000 */
[-C--:B------:R-:W-:Y:S03]  /*9ee0*/  @P0 IADD3 R8, P1, R2, R4.reuse, RZ ;  /* 0x0000000402080210 */ /* 0x080fe60007f3e0ff */
[----:B------:R2:W2:Y:S01]  /*9ef0*/  MUFU.TANH R10, R7 ;  /* 0x00000007000a7308 */ /* 0x0004a20000002400 */
[----:B------:R-:W-:Y:S02]  /*9f00*/  @P0 IADD3.X R9, R0, R3, RZ, P1, !PT ;  /* 0x0000000300090210 */ /* 0x000fe40000ffe4ff */
[-C--:B------:R-:W-:Y:S03]  /*9f10*/  @P0 IADD3 R6, P3, R8, R4.reuse, RZ ;  /* 0x0000000408060210 */ /* 0x080fe60007f7e0ff */
[----:B------:R3:W-:Y:S01]  /*9f20*/  @P0 LDGSTS.E.BYPASS.LTC128B.128 [R207+0x3100], [R8.64], !P4 ;  /* 0x0310000008cf0fae */ /* 0x0007e2000e101d48 */
[----:B-1----:R-:W-:Y:S02]  /*9f30*/  @P0 IADD3 R2, P2, R6, R4, RZ ;  /* 0x0000000406020210 */ /* 0x002fe40007f5e0ff */
[-C--:B--2---:R-:W-:Y:S04]  /*9f40*/  @P0 IADD3.X R7, R9, R0.reuse, RZ, P3, !PT ;  /* 0x0000000009070210 */ /* 0x084fe80001ffe4ff */
[----:B------:R-:W-:Y:S01]  /*9f50*/  @P0 IADD3.X R3, R7, R0, RZ, P2, !PT ;  /* 0x0000000007030210 */ /* 0x000fe200017fe4ff */
[----:B------:R1:W-:Y:S01]  /*9f60*/  @P0 LDGSTS.E.BYPASS.LTC128B.128 [R207+0x3900], [R6.64], !P4 ;  /* 0x0390000006cf0fae */ /* 0x0003e2000e101d48 */
[----:B---3--:R-:W-:Y:S01]  /*9f70*/  @P0 IADD3 R8, P1, R2, R4, RZ ;  /* 0x0000000402080210 */ /* 0x008fe20007f3e0ff */
[----:B------:R-:W-:Y:S06]  /*9f80*/  FMUL.FTZ R4, R82, c[0x0][0x320] ;  /* 0x0000c80052047a20 */ /* 0x000fec0000410000 */
[----:B------:R2:W-:Y:S01]  /*9f90*/  @P0 LDGSTS.E.BYPASS.LTC128B.128 [R207+0x4100], [R2.64], !P4 ;  /* 0x0410000002cf0fae */ /* 0x0005e2000e101d48 */
[----:B------:R-:W-:Y:S01]  /*9fa0*/  @P0 IADD3.X R9, R3, R0, RZ, P1, !PT ;  /* 0x0000000003090210 */ /* 0x000fe20000ffe4ff */
[----:B------:R3:W1:Y:S01]  /*9fb0*/  MUFU.TANH R12, R4 ;  /* 0x00000004000c7308 */ /* 0x0006620000002400 */
[----:B------:R-:W-:Y:S05]  /*9fc0*/  IMAD R0, R205, -0x50, RZ ;  /* 0xffffffb0cd007824 */ /* 0x000fea00078e02ff */
[----:B------:R1:W-:Y:S08]  /*9fd0*/  @P0 LDGSTS.E.BYPASS.LTC128B.128 [R207+0x4900], [R8.64], !P4 ;  /* 0x0490000008cf0fae */ /* 0x0003f0000e101d48 */
[----:B------:R-:W0:Y:S08]  /*9fe0*/  LDGDEPBAR ;  /* 0x00000000000079af */ /* 0x000e300000000000 */
[----:B---3--:R-:W3:Y:S01]  /*9ff0*/  SHFL.IDX PT, R4, R5, RZ, 0x1c1f ;  /* 0x001c1fff05047589 */ /* 0x008ee200000e0000 */
[----:B--2---:R-:W-:Y:S04]  /*a000*/  FMUL.FTZ R2, R83, c[0x0][0x320] ;  /* 0x0000c80053027a20 */ /* 0x004fe80000410000 */
[----:B-1----:R5:W1:Y:S02]  /*a010*/  MUFU.TANH R9, R2 ;  /* 0x0000000200097308 */ /* 0x002a640000002400 */
[----:B-----5:R-:W-:Y:S04]  /*a020*/  IADD3 R2, -R56, 0x1, R0 ;  /* 0x0000000138027810 */ /* 0x020fe80007ffe100 */
[----:B------:R-:W-:Y:S04]  /*a030*/  IADD3 R2, -R243, R2, R244 ;  /* 0x00000002f3027210 */ /* 0x000fe80007ffe1f4 */
[C---:B------:R-:W-:Y:S02]  /*a040*/  IADD3 R6, R2.reuse, c[0x0][0x328], RZ ;  /* 0x0000ca0002067a10 */ /* 0x040fe40007ffe0ff */
[----:B------:R-:W-:Y:S02]  /*a050*/  IADD3 R7, R2, UR4, RZ ;  /* 0x0000000402077c10 */ /* 0x000fe4000fffe0ff */
[----:B---3--:R-:W-:Y:S02]  /*a060*/  IADD3 R3, R6, R4, RZ ;  /* 0x0000000406037210 */ /* 0x008fe40007ffe0ff */
[----:B------:R-:W-:Y:S01]  /*a070*/  IADD3 R2, R4, R7, RZ ;  /* 0x0000000704027210 */ /* 0x000fe20007ffe0ff */
[----:B------:R-:W-:-:S05]  /*a080*/  @!P5 BRA `(.L_x_608) ;  /* 0x000001500000d947 */ /* 0x000fca0003800000 */
[----:B-1--4-:R-:W-:Y:S01]  /*a090*/  IADD3 R4, -R243, R244, R4 ;  /* 0x000000f4f3047210 */ /* 0x012fe20007ffe104 */
[----:B------:R-:W-:Y:S03]  /*a0a0*/  BSSY B0, `(.L_x_609) ;  /* 0x000000e000007945 */ /* 0x000fe60003800000 */
[----:B------:R-:W-:-:S13]  /*a0b0*/  ISETP.GT.AND P0, PT, R4, -0x1, PT ;  /* 0xffffffff0400780c */ /* 0x000fda0003f04270 */
[----:B------:R-:W-:-:S05]  /*a0c0*/  @P0 BRA `(.L_x_610) ;  /* 0x0000007000000947 */ /* 0x000fca0003800000 */
[----:B------:R-:W-:Y:S01]  /*a0d0*/  LOP3.LUT R4, RZ, R4, RZ, 0x33, !PT ;  /* 0x00000004ff047212 */ /* 0x000fe200078e33ff */
[----:B------:R-:W-:Y:S05]  /*a0e0*/  IMAD.MOV.U32 R8, RZ, RZ, c[0x0][0x32c] ;  /* 0x0000cb00ff087624 */ /* 0x000fea00078e00ff */
[----:B------:R-:W-:-:S13]  /*a0f0*/  ISETP.NE.AND P0, PT, R8, 0x1, PT ;  /* 0x000000010800780c */ /* 0x000fda0003f05270 */
[----:B------:R-:W-:Y:S05]  /*a100*/  @P0 IMAD.HI.U32 R8, R4, c[0x0][0x330], RZ ;  /* 0x0000cc0004080a27 */ /* 0x000fea00078e00ff */
[----:B------:R-:W-:Y:S04]  /*a110*/  @P0 SHF.R.U32.HI R4, RZ, c[0x0][0x334], R8 ;  /* 0x0000cd00ff040a19 */ /* 0x000fe80000011608 */
[----:B------:R-:W-:Y:S01]  /*a120*/  LOP3.LUT R4, RZ, R4, RZ, 0x33, !PT ;  /* 0x00000004ff047212 */ /* 0x000fe200078e33ff */
[----:B------:R-:W-:-:S05]  /*a130*/  BRA `(.L_x_611) ;  /* 0x0000004000007947 */ /* 0x000fca0003800000 */
.L_x_610:
[----:B------:R-:W-:Y:S04]  /*a140*/  MOV R8, c[0x0][0x32c] ;  /* 0x0000cb0000087a02 */ /* 0x000fe80000000f00 */
[----:B------:R-:W-:-:S13]  /*a150*/  ISETP.NE.AND P0, PT, R8, 0x1, PT ;  /* 0x000000010800780c */ /* 0x000fda0003f05270 */
[----:B------:R-:W-:Y:S05]  /*a160*/  @P0 IMAD.HI.U32 R8, R4, c[0x0][0x330], RZ ;  /* 0x0000cc0004080a27 */ /* 0x000fea00078e00ff */
[----:B------:R-:W-:Y:S02]  /*a170*/  @P0 SHF.R.U32.HI R4, RZ, c[0x0][0x334], R8 ;  /* 0x0000cd00ff040a19 */ /* 0x000fe40000011608 */
.L_x_611:
[----:B------:R-:W-:Y:S05]  /*a180*/  BSYNC B0 ;  /* 0x0000000000007941 */ /* 0x000fea0003800000 */
.L_x_609:
[----:B------:R-:W-:Y:S04]  /*a190*/  IMAD.IADD R8, R0, 0x1, -R56 ;  /* 0x0000000100087824 */ /* 0x000fe800078e0a38 */
[----:B------:R-:W-:Y:S05]  /*a1a0*/  IMAD R4, R4, c[0x0][0x32c], R8 ;  /* 0x0000cb0004047a24 */ /* 0x000fea00078e0208 */
[----:B------:R-:W-:Y:S02]  /*a1b0*/  IADD3 R8, R4, c[0x0][0x32c], RZ ;  /* 0x0000cb0004087a10 */ /* 0x000fe40007ffe0ff */
[----:B------:R-:W-:Y:S02]  /*a1c0*/  IMNMX R2, R2, R4, !PT ;  /* 0x0000000402027217 */ /* 0x000fe40007800200 */
[----:B------:R-:W-:Y:S02]  /*a1d0*/  IMNMX R3, R3, R8, PT ;  /* 0x0000000803037217 */ /* 0x000fe40003800200 */
.L_x_608:
[C---:B-1--4-:R-:W-:Y:S01]  /*a1e0*/  ISETP.GE.AND P1, PT, R0.reuse, 0x1, PT ;  /* 0x000000010000780c */ /* 0x052fe20003f26270 */
[----:B------:R-:W1:Y:S01]  /*a1f0*/  SHFL.IDX PT, R4, R5, 0x1, 0x1c1f ;  /* 0x003c1f0005047f89 */ /* 0x000e6200000e0000 */
[----:B------:R-:W-:Y:S02]  /*a200*/  ISETP.GE.AND P0, PT, R0, 0x2, PT ;  /* 0x000000020000780c */ /* 0x000fe40003f06270 */
[----:B------:R-:W-:Y:S02]  /*a210*/  LOP3.LUT R204, R204, 0xfffffdff, RZ, 0xc0, !PT ;  /* 0xfffffdffcccc7812 */ /* 0x000fe400078ec0ff */
[C---:B------:R-:W-:Y:S02]  /*a220*/  ISETP.GE.AND P2, PT, R0.reuse, 0x9, PT ;  /* 0x000000090000780c */ /* 0x040fe40003f46270 */
[C---:B------:R-:W-:Y:S02]  /*a230*/  ISETP.GE.AND P6, PT, R0.reuse, 0x31, PT ;  /* 0x000000310000780c */ /* 0x040fe40003fc6270 */
[C---:B------:R-:W-:Y:S02]  /*a240*/  ISETP.GE.AND P5, PT, R0.reuse, 0x32, PT ;  /* 0x000000320000780c */ /* 0x040fe40003fa6270 */
[----:B------:R-:W-:Y:S02]  /*a250*/  ISETP.GE.AND P3, PT, R0, 0x39, PT ;  /* 0x000000390000780c */ /* 0x000fe40003f66270 */
[----:B------:R-:W-:Y:S02]  /*a260*/  @P1 LOP3.LUT R204, R204, 0x200, RZ, 0xfc, !PT ;  /* 0x00000200cccc1812 */ /* 0x000fe400078efcff */
[----:B------:R-:W-:Y:S02]  /*a270*/  ISETP.GT.AND P1, PT, R2, RZ, !P1 ;  /* 0x000000ff0200720c */ /* 0x000fe40004f24270 */
[----:B------:R-:W-:Y:S02]  /*a280*/  LOP3.LUT R204, R204, 0xffffdfff, RZ, 0xc0, !PT ;  /* 0xffffdfffcccc7812 */ /* 0x000fe400078ec0ff */
[----:B------:R-:W-:Y:S02]  /*a290*/  ISETP.LT.OR P1, PT, R3, 0x1, P1 ;  /* 0x000000010300780c */ /* 0x000fe40000f21670 */
[----:B------:R-:W-:Y:S02]  /*a2a0*/  @P0 LOP3.LUT R204, R204, 0x2000, RZ, 0xfc, !PT ;  /* 0x00002000cccc0812 */ /* 0x000fe400078efcff */
[----:B------:R-:W-:Y:S02]  /*a2b0*/  ISETP.GT.AND P0, PT, R2, 0x1, !P0 ;  /* 0x000000010200780c */ /* 0x000fe40004704270 */
[----:B------:R-:W-:Y:S02]  /*a2c0*/  FSEL R13, R183, -INF , !P1 ;  /* 0xff800000b70d7808 */ /* 0x000fe40004800000 */
[----:B------:R-:W-:Y:S02]  /*a2d0*/  ISETP.GE.AND P1, PT, R0, 0xa, PT ;  /* 0x0000000a0000780c */ /* 0x000fe40003f26270 */
[----:B------:R-:W-:Y:S02]  /*a2e0*/  ISETP.LT.OR P0, PT, R3, 0x2, P0 ;  /* 0x000000020300780c */ /* 0x000fe40000701670 */
[----:B------:R-:W-:Y:S02]  /*a2f0*/  LOP3.LUT R204, R204, 0xfffff7ff, RZ, 0xc0, !PT ;  /* 0xfffff7ffcccc7812 */ /* 0x000fe400078ec0ff */
[----:B------:R-:W-:Y:S02]  /*a300*/  FSEL R14, R171, -INF , !P0 ;  /* 0xff800000ab0e7808 */ /* 0x000fe40004000000 */
[----:B------:R-:W-:Y:S02]  /*a310*/  @P2 LOP3.LUT R204, R204, 0x800, RZ, 0xfc, !PT ;  /* 0x00000800cccc2812 */ /* 0x000fe400078efcff */
[----:B------:R-:W-:Y:S02]  /*a320*/  ISETP.GT.AND P0, PT, R2, 0x8, !P2 ;  /* 0x000000080200780c */ /* 0x000fe40005704270 */
[----:B------:R-:W-:Y:S02]  /*a330*/  LOP3.LUT R204, R204, 0xfffffeff, RZ, 0xc0, !PT ;  /* 0xfffffeffcccc7812 */ /* 0x000fe400078ec0ff */
[----:B------:R-:W-:Y:S02]  /*a340*/  ISETP.LT.OR P0, PT, R3, 0x9, P0 ;  /* 0x000000090300780c */ /* 0x000fe40000701670 */
[----:B------:R-:W-:Y:S02]  /*a350*/  @P1 LOP3.LUT R204, R204, 0x100, RZ, 0xfc, !PT ;  /* 0x00000100cccc1812 */ /* 0x000fe400078efcff */
[----:B------:R-:W-:Y:S02]  /*a360*/  FSEL R15, R15, -INF , !P0 ;  /* 0xff8000000f0f7808 */ /* 0x000fe40004000000 */
[----:B------:R-:W-:Y:S02]  /*a370*/  ISETP.GT.AND P0, PT, R2, 0x9, !P1 ;  /* 0x000000090200780c */ /* 0x000fe40004f04270 */
[----:B------:R-:W-:Y:S02]  /*a380*/  ISETP.GE.AND P1, PT, R0, 0x11, PT ;  /* 0x000000110000780c */ /* 0x000fe40003f26270 */
[C---:B------:R-:W-:Y:S02]  /*a390*/  ISETP.LT.OR P0, PT, R3.reuse, 0xa, P0 ;  /* 0x0000000a0300780c */ /* 0x040fe40000701670 */
[----:B------:R-:W-:Y:S02]  /*a3a0*/  LOP3.LUT R204, R204, 0xffffff7f, RZ, 0xc0, !PT ;  /* 0xffffff7fcccc7812 */ /* 0x000fe400078ec0ff */
[----:B------:R-:W-:Y:S02]  /*a3b0*/  FSEL R18, R168, -INF , !P0 ;  /* 0xff800000a8127808 */ /* 0x000fe40004000000 */
[----:B------:R-:W-:Y:S02]  /*a3c0*/  ISETP.GT.AND P0, PT, R2, 0x10, !P1 ;  /* 0x000000100200780c */ /* 0x000fe40004f04270 */
[----:B------:R-:W-:Y:S02]  /*a3d0*/  ISETP.GE.AND P2, PT, R0, 0x3a, PT ;  /* 0x0000003a0000780c */ /* 0x000fe40003f46270 */
[C---:B------:R-:W-:Y:S02]  /*a3e0*/  ISETP.LT.OR P0, PT, R3.reuse, 0x11, P0 ;  /* 0x000000110300780c */ /* 0x040fe40000701670 */
[----:B------:R-:W-:Y:S02]  /*a3f0*/  @P1 LOP3.LUT R204, R204, 0x80, RZ, 0xfc, !PT ;  /* 0x00000080cccc1812 */ /* 0x000fe400078efcff */
[----:B------:R-:W-:Y:S02]  /*a400*/  ISETP.GE.AND P1, PT, R0, 0x12, PT ;  /* 0x000000120000780c */ /* 0x000fe40003f26270 */
[----:B------:R-:W-:Y:S02]  /*a410*/  LOP3.LUT R204, R204, 0xffffffbf, RZ, 0xc0, !PT ;  /* 0xffffffbfcccc7812 */ /* 0x000fe400078ec0ff */
[----:B------:R-:W-:Y:S02]  /*a420*/  FSEL R27, R166, -INF , !P0 ;  /* 0xff800000a61b7808 */ /* 0x000fe40004000000 */
[----:B------:R-:W-:Y:S04]  /*a430*/  ISETP.GT.AND P0, PT, R2, 0x11, !P1 ;  /* 0x000000110200780c */ /* 0x000fe80004f04270 */
[C---:B------:R-:W-:Y:S03]  /*a440*/  ISETP.LT.OR P0, PT, R3.reuse, 0x12, P0 ;  /* 0x000000120300780c */ /* 0x040fe60000701670 */
[----:B------:R-:W-:Y:S02]  /*a450*/  @P1 LOP3.LUT R204, R204, 0x40, RZ, 0xfc, !PT ;  /* 0x00000040cccc1812 */ /* 0x000fe400078efcff */
[----:B------:R-:W-:Y:S02]  /*a460*/  ISETP.GE.AND P1, PT, R0, 0x19, PT ;  /* 0x000000190000780c */ /* 0x000fe40003f26270 */
[----:B------:R-:W-:Y:S02]  /*a470*/  LOP3.LUT R204, R204, 0xffffffdf, RZ, 0xc0, !PT ;  /* 0xffffffdfcccc7812 */ /* 0x000fe400078ec0ff */
[----:B------:R-:W-:Y:S02]  /*a480*/  FSEL R28, R160, -INF , !P0 ;  /* 0xff800000a01c7808 */ /* 0x000fe40004000000 */
[----:B------:R-:W-:Y:S04]  /*a490*/  ISETP.GT.AND P0, PT, R2, 0x18, !P1 ;  /* 0x000000180200780c */ /* 0x000fe80004f04270 */
[----:B------:R-:W-:Y:S03]  /*a4a0*/  ISETP.LT.OR P0, PT, R3, 0x19, P0 ;  /* 0x000000190300780c */ /* 0x000fe60000701670 */
        /* <DEDUP_REMOVED lines=20> */
[----:B------:R-:W-:Y:S02]  /*a5f0*/  FSEL R43, R152, -INF , !P0 ;  /* 0xff800000982b7808 */ /* 0x000fe40004000000 */
[----:B------:R-:W-:Y:S02]  /*a600*/  LOP3.LUT R204, R204, 0xfffffffd, RZ, 0xc0, !PT ;  /* 0xfffffffdcccc7812 */ /* 0x000fe400078ec0ff */
[----:B------:R-:W-:Y:S04]  /*a610*/  ISETP.GT.AND P0, PT, R2, 0x28, !P1 ;  /* 0x000000280200780c */ /* 0x000fe80004f04270 */
[C---:B------:R-:W-:Y:S03]  /*a620*/  ISETP.LT.OR P0, PT, R3.reuse, 0x29, P0 ;  /* 0x000000290300780c */ /* 0x040fe60000701670 */
[----:B------:R-:W-:Y:S02]  /*a630*/  @P1 LOP3.LUT R204, R204, 0x2, RZ, 0xfc, !PT ;  /* 0x00000002cccc1812 */ /* 0x000fe400078efcff */
[----:B------:R-:W-:Y:S02]  /*a640*/  ISETP.GE.AND P1, PT, R0, 0x2a, PT ;  /* 0x0000002a0000780c */ /* 0x000fe40003f26270 */
[----:B------:R-:W-:Y:S02]  /*a650*/  FSEL R46, R40, -INF , !P0 ;  /* 0xff800000282e7808 */ /* 0x000fe40004000000 */
[----:B------:R-:W-:Y:S02]  /*a660*/  ISETP.GT.AND P0, PT, R2, 0x29, !P1 ;  /* 0x000000290200780c */ /* 0x000fe40004f04270 */
[----:B------:R-:W-:Y:S02]  /*a670*/  LOP3.LUT R204, R204, 0xfffffffe, RZ, 0xc0, !PT ;  /* 0xfffffffecccc7812 */ /* 0x000fe400078ec0ff */
[----:B------:R-:W-:Y:S04]  /*a680*/  ISETP.LT.OR P0, PT, R3, 0x2a, P0 ;  /* 0x0000002a0300780c */ /* 0x000fe80000701670 */
[----:B------:R-:W-:Y:S02]  /*a690*/  FSEL R160, R33, -INF , !P0 ;  /* 0xff80000021a07808 */ /* 0x000fe40004000000 */
[----:B------:R-:W-:Y:S02]  /*a6a0*/  ISETP.GT.AND P0, PT, R2, 0x30, !P6 ;  /* 0x000000300200780c */ /* 0x000fe40007704270 */
[----:B------:R-:W-:Y:S02]  /*a6b0*/  @P1 LOP3.LUT R204, R204, 0x1, RZ, 0xfc, !PT ;  /* 0x00000001cccc1812 */ /* 0x000fe400078efcff */
[C---:B------:R-:W-:Y:S02]  /*a6c0*/  ISETP.LT.OR P0, PT, R3.reuse, 0x31, P0 ;  /* 0x000000310300780c */ /* 0x040fe40000701670 */
[----:B------:R-:W-:Y:S02]  /*a6d0*/  ISETP.GE.AND P1, PT, R0, 0x41, PT ;  /* 0x000000410000780c */ /* 0x000fe40003f26270 */
[----:B------:R-:W-:Y:S02]  /*a6e0*/  FSEL R171, R30, -INF , !P0 ;  /* 0xff8000001eab7808 */ /* 0x000fe40004000000 */
[----:B------:R-:W-:Y:S02]  /*a6f0*/  ISETP.GT.AND P0, PT, R2, 0x31, !P5 ;  /* 0x000000310200780c */ /* 0x000fe40006f04270 */
[----:B------:R-:W-:Y:S02]  /*a700*/  LOP3.LUT R204, R204, 0xfffffbff, RZ, 0xc0, !PT ;  /* 0xfffffbffcccc7812 */ /* 0x000fe400078ec0ff */
[----:B------:R-:W-:Y:S04]  /*a710*/  ISETP.LT.OR P0, PT, R3, 0x32, P0 ;  /* 0x000000320300780c */ /* 0x000fe80000701670 */
[----:B------:R-:W-:Y:S02]  /*a720*/  FSEL R172, R25, -INF , !P0 ;  /* 0xff80000019ac7808 */ /* 0x000fe40004000000 */
[C---:B------:R-:W-:Y:S04]  /*a730*/  ISETP.GT.AND P0, PT, R2.reuse, 0x38, !P3 ;  /* 0x000000380200780c */ /* 0x040fe80005f04270 */
[----:B------:R-:W-:Y:S04]  /*a740*/  ISETP.LT.OR P0, PT, R3, 0x39, P0 ;  /* 0x000000390300780c */ /* 0x000fe80000701670 */
[----:B------:R-:W-:Y:S02]  /*a750*/  FSEL R173, R23, -INF , !P0 ;  /* 0xff80000017ad7808 */ /* 0x000fe40004000000 */
[C---:B------:R-:W-:Y:S04]  /*a760*/  ISETP.GT.AND P0, PT, R2.reuse, 0x39, !P2 ;  /* 0x000000390200780c */ /* 0x040fe80005704270 */
[----:B------:R-:W-:Y:S04]  /*a770*/  ISETP.LT.OR P0, PT, R3, 0x3a, P0 ;  /* 0x0000003a0300780c */ /* 0x000fe80000701670 */
[----:B------:R-:W-:Y:S02]  /*a780*/  FSEL R183, R19, -INF , !P0 ;  /* 0xff80000013b77808 */ /* 0x000fe40004000000 */
[----:B------:R-:W-:Y:S04]  /*a790*/  ISETP.GT.AND P0, PT, R2, 0x40, !P1 ;  /* 0x000000400200780c */ /* 0x000fe80004f04270 */
[----:B------:R-:W-:Y:S04]  /*a7a0*/  ISETP.LT.OR P0, PT, R3, 0x41, P0 ;  /* 0x000000410300780c */ /* 0x000fe80000701670 */
[----:B------:R-:W-:Y:S02]  /*a7b0*/  FSEL R210, R17, -INF , !P0 ;  /* 0xff80000011d27808 */ /* 0x000fe40004000000 */
[----:B------:R-:W-:-:S13]  /*a7c0*/  ISETP.GE.AND P0, PT, R0, 0x42, PT ;  /* 0x000000420000780c */ /* 0x000fda0003f06270 */
[----:B------:R-:W-:Y:S02]  /*a7d0*/  @P0 LOP3.LUT R204, R204, 0x400, RZ, 0xfc, !PT ;  /* 0x00000400cccc0812 */ /* 0x000fe400078efcff */
[----:B------:R-:W-:Y:S02]  /*a7e0*/  ISETP.GT.AND P0, PT, R2, 0x41, !P0 ;  /* 0x000000410200780c */ /* 0x000fe40004704270 */
[----:B------:R-:W-:Y:S02]  /*a7f0*/  LOP3.LUT R204, R204, 0xffffefff, RZ, 0xc0, !PT ;  /* 0xffffefffcccc7812 */ /* 0x000fe400078ec0ff */
        /* <DEDUP_REMOVED lines=10> */
[----:B------:R-:W-:Y:S01]  /*a8a0*/  ISETP.GT.AND P0, PT, R2, 0x49, !P0 ;  /* 0x000000490200780c */ /* 0x000fe20004704270 */
[--C-:B-1----:R-:W-:Y:S03]  /*a8b0*/  IMAD.IADD R2, R6, 0x1, R4.reuse ;  /* 0x0000000106027824 */ /* 0x102fe600078e0204 */
[----:B------:R-:W-:Y:S01]  /*a8c0*/  ISETP.LT.OR P0, PT, R3, 0x4a, P0 ;  /* 0x0000004a0300780c */ /* 0x000fe20000701670 */
[----:B------:R-:W-:Y:S03]  /*a8d0*/  IMAD.IADD R3, R7, 0x1, R4 ;  /* 0x0000000107037824 */ /* 0x000fe600078e0204 */
[----:B------:R-:W-:Y:S02]  /*a8e0*/  FSEL R220, R10, -INF , !P0 ;  /* 0xff8000000adc7808 */ /* 0x000fe40004000000 */
[----:B------:R-:W-:-:S13]  /*a8f0*/  ISETP.GE.AND P0, PT, R58, 0x1, PT ;  /* 0x000000013a00780c */ /* 0x000fda0003f06270 */
[----:B------:R-:W-:-:S05]  /*a900*/  @!P0 BRA `(.L_x_612) ;  /* 0x0000015000008947 */ /* 0x000fca0003800000 */
[----:B------:R-:W-:Y:S01]  /*a910*/  IADD3 R4, -R243, R244, R4 ;  /* 0x000000f4f3047210 */ /* 0x000fe20007ffe104 */
        /* <DEDUP_REMOVED lines=10> */
.L_x_614:
[----:B------:R-:W-:Y:S04]  /*a9c0*/  MOV R8, c[0x0][0x32c] ;  /* 0x0000cb0000087a02 */ /* 0x000fe80000000f00 */
[----:B------:R-:W-:-:S13]  /*a9d0*/  ISETP.NE.AND P0, PT, R8, 0x1, PT ;  /* 0x000000010800780c */ /* 0x000fda0003f05270 */
[----:B------:R-:W-:Y:S05]  /*a9e0*/  @P0 IMAD.HI.U32 R8, R4, c[0x0][0x330], RZ ;  /* 0x0000cc0004080a27 */ /* 0x000fea00078e00ff */
[----:B------:R-:W-:Y:S02]  /*a9f0*/  @P0 SHF.R.U32.HI R4, RZ, c[0x0][0x334], R8 ;  /* 0x0000cd00ff040a19 */ /* 0x000fe40000011608 */
.L_x_615:
[----:B------:R-:W-:Y:S05]  /*aa00*/  BSYNC B0 ;  /* 0x0000000000007941 */ /* 0x000fea0003800000 */
.L_x_613:
[----:B------:R-:W-:Y:S04]  /*aa10*/  IMAD.IADD R8, R0, 0x1, -R56 ;  /* 0x0000000100087824 */ /* 0x000fe800078e0a38 */
[----:B------:R-:W-:Y:S05]  /*aa20*/  IMAD R4, R4, c[0x0][0x32c], R8 ;  /* 0x0000cb0004047a24 */ /* 0x000fea00078e0208 */
[----:B------:R-:W-:Y:S02]  /*aa30*/  IADD3 R8, R4, c[0x0][0x32c], RZ ;  /* 0x0000cb0004087a10 */ /* 0x000fe40007ffe0ff */
[----:B------:R-:W-:Y:S02]  /*aa40*/  IMNMX R3, R3, R4, !PT ;  /* 0x0000000403037217 */ /* 0x000fe40007800200 */
[----:B------:R-:W-:Y:S02]  /*aa50*/  IMNMX R2, R2, R8, PT ;  /* 0x0000000802027217 */ /* 0x000fe40003800200 */
.L_x_612:
[----:B------:R-:W-:Y:S01]  /*aa60*/  LOP3.LUT P0, RZ, R204, 0x2000, RZ, 0xc0, !PT ;  /* 0x00002000ccff7812 */ /* 0x000fe2000780c0ff */
[----:B------:R-:W1:Y:S03]  /*aa70*/  SHFL.IDX PT, R4, R5, 0x2, 0x1c1f ;  /* 0x005c1f0005047f89 */ /* 0x000e6600000e0000 */
[C---:B------:R-:W-:Y:S04]  /*aa80*/  ISETP.GT.AND P0, PT, R3.reuse, 0x1, !P0 ;  /* 0x000000010300780c */ /* 0x040fe80004704270 */
[----:B------:R-:W-:Y:S04]  /*aa90*/  ISETP.LT.OR P0, PT, R2, 0x2, P0 ;  /* 0x000000020200780c */ /* 0x000fe80000701670 */
[----:B------:R-:W-:Y:S02]  /*aaa0*/  FSEL R11, R208, -INF , !P0 ;  /* 0xff800000d00b7808 */ /* 0x000fe40004000000 */
[----:B------:R-:W-:Y:S04]  /*aab0*/  LOP3.LUT P0, RZ, R204, 0x800, RZ, 0xc0, !PT ;  /* 0x00000800ccff7812 */ /* 0x000fe8000780c0ff */
        /* <DEDUP_REMOVED lines=8> */
[----:B------:R-:W-:Y:S04]  /*ab40*/  ISETP.GT.AND P0, PT, R3, 0x10, !P0 ;  /* 0x000000100300780c */ /* 0x000fe80004704270 */
        /* <DEDUP_REMOVED lines=30> */
[----:B------:R-:W-:Y:S04]  /*ad30*/  ISETP.GT.AND P0, PT, R3, 0x30, !P6 ;  /* 0x000000300300780c */ /* 0x000fe80007704270 */
[C---:B------:R-:W-:Y:S04]  /*ad40*/  ISETP.LT.OR P0, PT, R2.reuse, 0x31, P0 ;  /* 0x000000310200780c */ /* 0x040fe80000701670 */
[----:B------:R-:W-:Y:S02]  /*ad50*/  FSEL R166, R39, -INF , !P0 ;  /* 0xff80000027a67808 */ /* 0x000fe40004000000 */
[----:B------:R-:W-:Y:S04]  /*ad60*/  ISETP.GT.AND P0, PT, R3, 0x31, !P5 ;  /* 0x000000310300780c */ /* 0x000fe80006f04270 */
[C---:B------:R-:W-:Y:S04]  /*ad70*/  ISETP.LT.OR P0, PT, R2.reuse, 0x32, P0 ;  /* 0x000000320200780c */ /* 0x040fe80000701670 */
[----:B------:R-:W-:Y:S02]  /*ad80*/  FSEL R168, R35, -INF , !P0 ;  /* 0xff80000023a87808 */ /* 0x000fe40004000000 */
[C---:B------:R-:W-:Y:S04]  /*ad90*/  ISETP.GT.AND P0, PT, R3.reuse, 0x38, !P3 ;  /* 0x000000380300780c */ /* 0x040fe80005f04270 */
        /* <DEDUP_REMOVED lines=17> */
[C---:B------:R-:W-:Y:S04]  /*aeb0*/  ISETP.GT.AND P0, PT, R3.reuse, RZ, !P0 ;  /* 0x000000ff0300720c */ /* 0x040fe80004704270 */
[----:B------:R-:W-:Y:S04]  /*aec0*/  ISETP.LT.OR P0, PT, R2, 0x1, P0 ;  /* 0x000000010200780c */ /* 0x000fe80000701670 */
[----:B------:R-:W-:Y:S02]  /*aed0*/  FSEL R10, R218, -INF , !P0 ;  /* 0xff800000da0a7808 */ /* 0x000fe40004000000 */
[----:B------:R-:W-:Y:S04]  /*aee0*/  LOP3.LUT P0, RZ, R204, 0x4000, RZ, 0xc0, !PT ;  /* 0x00004000ccff7812 */ /* 0x000fe8000780c0ff */
        /* <DEDUP_REMOVED lines=18> */
.L_x_618:
[----:B------:R-:W-:Y:S04]  /*b010*/  MOV R8, c[0x0][0x32c] ;  /* 0x0000cb0000087a02 */ /* 0x000fe80000000f00 */
[----:B------:R-:W-:-:S13]  /*b020*/  ISETP.NE.AND P0, PT, R8, 0x1, PT ;  /* 0x000000010800780c */ /* 0x000fda0003f05270 */
[----:B------:R-:W-:Y:S05]  /*b030*/  @P0 IMAD.HI.U32 R8, R4, c[0x0][0x330], RZ ;  /* 0x0000cc0004080a27 */ /* 0x000fea00078e00ff */
[----:B------:R-:W-:Y:S02]  /*b040*/  @P0 SHF.R.U32.HI R4, RZ, c[0x0][0x334], R8 ;  /* 0x0000cd00ff040a19 */ /* 0x000fe40000011608 */
.L_x_619:
[----:B------:R-:W-:Y:S05]  /*b050*/  BSYNC B0 ;  /* 0x0000000000007941 */ /* 0x000fea0003800000 */
.L_x_617:
[----:B------:R-:W-:Y:S04]  /*b060*/  IMAD.IADD R8, R0, 0x1, -R56 ;  /* 0x0000000100087824 */ /* 0x000fe800078e0a38 */
[----:B------:R-:W-:Y:S05]  /*b070*/  IMAD R4, R4, c[0x0][0x32c], R8 ;  /* 0x0000cb0004047a24 */ /* 0x000fea00078e0208 */
[----:B------:R-:W-:Y:S02]  /*b080*/  IADD3 R8, R4, c[0x0][0x32c], RZ ;  /* 0x0000cb0004087a10 */ /* 0x000fe40007ffe0ff */
[----:B------:R-:W-:Y:S02]  /*b090*/  IMNMX R3, R3, R4, !PT ;  /* 0x0000000403037217 */ /* 0x000fe40007800200 */
[----:B------:R-:W-:Y:S02]  /*b0a0*/  IMNMX R2, R2, R8, PT ;  /* 0x0000000802027217 */ /* 0x000fe40003800200 */
.L_x_616:
[----:B------:R-:W-:Y:S01]  /*b0b0*/  LOP3.LUT P0, RZ, R204, 0x2000, RZ, 0xc0, !PT ;  /* 0x00002000ccff7812 */ /* 0x000fe2000780c0ff */
[----:B------:R-:W1:Y:S03]  /*b0c0*/  SHFL.IDX PT, R4, R5, 0x3, 0x1c1f ;  /* 0x007c1f0005047f89 */ /* 0x000e6600000e0000 */
        /* <DEDUP_REMOVED lines=41> */
[C---:B------:R-:W-:Y:S04]  /*b360*/  ISETP.LT.OR P0, PT, R2.reuse, 0x2a, P0 ;  /* 0x0000002a0200780c */ /* 0x040fe80000701670 */
        /* <DEDUP_REMOVED lines=10> */
[----:B------:R-:W-:Y:S04]  /*b410*/  ISETP.GT.AND P0, PT, R3, 0x39, !P2 ;  /* 0x000000390300780c */ /* 0x000fe80005704270 */
[C---:B------:R-:W-:Y:S04]  /*b420*/  ISETP.LT.OR P0, PT, R2.reuse, 0x3a, P0 ;  /* 0x0000003a0200780c */ /* 0x040fe80000701670 */
        /* <DEDUP_REMOVED lines=13> */
[----:B------:R-:W-:Y:S04]  /*b500*/  ISETP.GT.AND P0, PT, R3, RZ, !P0 ;  /* 0x000000ff0300720c */ /* 0x000fe80004704270 */
        /* <DEDUP_REMOVED lines=21> */
.L_x_622:
[----:B------:R-:W-:Y:S04]  /*b660*/  MOV R5, c[0x0][0x32c] ;  /* 0x0000cb0000057a02 */ /* 0x000fe80000000f00 */
[----:B------:R-:W-:-:S13]  /*b670*/  ISETP.NE.AND P0, PT, R5, 0x1, PT ;  /* 0x000000010500780c */ /* 0x000fda0003f05270 */
[----:B------:R-:W-:Y:S05]  /*b680*/  @P0 IMAD.HI.U32 R5, R4, c[0x0][0x330], RZ ;  /* 0x0000cc0004050a27 */ /* 0x000fea00078e00ff */
[----:B------:R-:W-:Y:S02]  /*b690*/  @P0 SHF.R.U32.HI R4, RZ, c[0x0][0x334], R5 ;  /* 0x0000cd00ff040a19 */ /* 0x000fe40000011605 */
.L_x_623:
[----:B------:R-:W-:Y:S05]  /*b6a0*/  BSYNC B0 ;  /* 0x0000000000007941 */ /* 0x000fea0003800000 */
.L_x_621:
[----:B------:R-:W-:Y:S04]  /*b6b0*/  IMAD.IADD R0, R0, 0x1, -R56 ;  /* 0x0000000100007824 */ /* 0x000fe800078e0a38 */
[----:B------:R-:W-:Y:S05]  /*b6c0*/  IMAD R0, R4, c[0x0][0x32c], R0 ;  /* 0x0000cb0004007a24 */ /* 0x000fea00078e0200 */
[----:B------:R-:W-:Y:S02]  /*b6d0*/  IADD3 R4, R0, c[0x0][0x32c], RZ ;  /* 0x0000cb0000047a10 */ /* 0x000fe40007ffe0ff */
[----:B------:R-:W-:Y:S02]  /*b6e0*/  IMNMX R2, R2, R0, !PT ;  /* 0x0000000002027217 */ /* 0x000fe40007800200 */
[----:B------:R-:W-:Y:S02]  /*b6f0*/  IMNMX R3, R3, R4, PT ;  /* 0x0000000403037217 */ /* 0x000fe40003800200 */
.L_x_620:
[----:B------:R-:W-:Y:S01]  /*b700*/  LOP3.LUT P0, RZ, R204, 0x200, RZ, 0xc0, !PT ;  /* 0x00000200ccff7812 */ /* 0x000fe2000780c0ff */
[----:B------:R-:W-:Y:S01]  /*b710*/  LDSM.16.MT88.4 R36, [R193] ;  /* 0x00000000c124783b */ /* 0x000fe20000004200 */
[----:B------:R-:W-:Y:S02]  /*b720*/  FMNMX.FTZ R0, R13, R84, !PT ;  /* 0x000000540d007209 */ /* 0x000fe40007810000 */
[----:B------:R-:W-:Y:S02]  /*b730*/  ISETP.GT.AND P0, PT, R2, RZ, !P0 ;  /* 0x000000ff0200720c */ /* 0x000fe40004704270 */
[----:B------:R-:W-:Y:S02]  /*b740*/  FMNMX.FTZ R0, R14, R0, !PT ;  /* 0x000000000e007209 */ /* 0x000fe40007810000 */
[----:B------:R-:W-:Y:S01]  /*b750*/  ISETP.LT.OR P0, PT, R3, 0x1, P0 ;  /* 0x000000010300780c */ /* 0x000fe20000701670 */
[----:B------:R-:W-:Y:S01]  /*b760*/  LDSM.16.MT88.4 R80, [R192] ;  /* 0x00000000c050783b */ /* 0x000fe20000004200 */
[----:B------:R-:W-:Y:S02]  /*b770*/  FMNMX.FTZ R0, R15, R0, !PT ;  /* 0x000000000f007209 */ /* 0x000fe40007810000 */
[----:B------:R-:W-:Y:S02]  /*b780*/  FSEL R21, R225, -INF , !P0 ;  /* 0xff800000e1157808 */ /* 0x000fe40004000000 */
[----:B------:R-:W-:Y:S02]  /*b790*/  LOP3.LUT P0, RZ, R204, 0x2000, RZ, 0xc0, !PT ;  /* 0x00002000ccff7812 */ /* 0x000fe4000780c0ff */
[----:B------:R-:W-:Y:S02]  /*b7a0*/  FMNMX.FTZ R0, R18, R0, !PT ;  /* 0x0000000012007209 */ /* 0x000fe40007810000 */
[----:B------:R-:W-:Y:S02]  /*b7b0*/  ISETP.GT.AND P0, PT, R2, 0x1, !P0 ;  /* 0x000000010200780c */ /* 0x000fe40004704270 */
[----:B------:R-:W-:Y:S02]  /*b7c0*/  FMNMX.FTZ R0, R27, R0, !PT ;  /* 0x000000001b007209 */ /* 0x000fe40007810000 */
[----:B------:R-:W-:Y:S02]  /*b7d0*/  ISETP.LT.OR P0, PT, R3, 0x2, P0 ;  /* 0x000000020300780c */ /* 0x000fe40000701670 */
        /* <DEDUP_REMOVED lines=46> */
[----:B------:R-:W-:Y:S02]  /*bac0*/  LOP3.LUT P0, RZ, R204, 0x8, RZ, 0xc0, !PT ;  /* 0x00000008ccff7812 */ /* 0x000fe4000780c0ff */
        /* <DEDUP_REMOVED lines=8> */
[----:B------:R-:W-:Y:S01]  /*bb50*/  FSEL R162, R177, -INF , !P0 ;  /* 0xff800000b1a27808 */ /* 0x000fe20004000000 */
[----:B------:R-:W1:Y:S01]  /*bb60*/  SHFL.BFLY PT, R6, R0, 0x2, 0x1f ;  /* 0x0c401f0000067f89 */ /* 0x000e6200000e0000 */
[----:B------:R-:W-:Y:S02]  /*bb70*/  LOP3.LUT P0, RZ, R204, 0x4, RZ, 0xc0, !PT ;  /* 0x00000004ccff7812 */ /* 0x000fe4000780c0ff */
        /* <DEDUP_REMOVED lines=20> */
[----:B-1----:R-:W-:Y:S02]  /*bcc0*/  FMNMX.FTZ R0, R0, R6, !PT ;  /* 0x0000000600007209 */ /* 0x002fe40007810000 */
[----:B------:R-:W-:Y:S02]  /*bcd0*/  FMNMX.FTZ R4, R217, R4, !PT ;  /* 0x00000004d9047209 */ /* 0x000fe40007810000 */
[----:B------:R-:W-:Y:S01]  /*bce0*/  FMNMX.FTZ R5, R35, R5, !PT ;  /* 0x0000000523057209 */ /* 0x000fe20007810000 */
[----:B------:R-:W1:Y:S01]  /*bcf0*/  SHFL.BFLY PT, R6, R0, 0x1, 0x1f ;  /* 0x0c201f0000067f89 */ /* 0x000e6200000e0000 */
[----:B------:R-:W-:Y:S02]  /*bd00*/  ISETP.GT.AND P0, PT, R2, 0x29, !P0 ;  /* 0x000000290200780c */ /* 0x000fe40004704270 */
[----:B------:R-:W-:Y:S02]  /*bd10*/  FMNMX.FTZ R4, R218, R4, !PT ;  /* 0x00000004da047209 */ /* 0x000fe40007810000 */
[----:B------:R-:W-:Y:S02]  /*bd20*/  ISETP.LT.OR P0, PT, R3, 0x2a, P0 ;  /* 0x0000002a0300780c */ /* 0x000fe40000701670 */
[----:B------:R-:W-:Y:S01]  /*bd30*/  FMNMX.FTZ R5, R40, R5, !PT ;  /* 0x0000000528057209 */ /* 0x000fe20007810000 */
[----:B------:R-:W2:Y:S01]  /*bd40*/  SHFL.BFLY PT, R7, R4, 0x2, 0x1f ;  /* 0x0c401f0004077f89 */ /* 0x000ea200000e0000 */
[----:B------:R-:W-:Y:S02]  /*bd50*/  FSEL R165, R169, -INF , !P0 ;  /* 0xff800000a9a57808 */ /* 0x000fe40004000000 */
        /* <DEDUP_REMOVED lines=11> */
[----:B------:R-:W-:Y:S02]  /*be10*/  ISETP.GT.AND P0, PT, R2, 0x38, !P3 ;  /* 0x000000380200780c */ /* 0x000fe40005f04270 */
[----:B-1----:R-:W-:Y:S02]  /*be20*/  FMNMX.FTZ R72, R0, R6, !PT ;  /* 0x0000000600487209 */ /* 0x002fe40007810000 */
[----:B------:R-:W-:Y:S02]  /*be30*/  ISETP.LT.OR P0, PT, R3, 0x39, P0 ;  /* 0x000000390300780c */ /* 0x000fe40000701670 */
[----:B------:R-:W-:Y:S02]  /*be40*/  FMNMX.FTZ R5, R175, R5, !PT ;  /* 0x00000005af057209 */ /* 0x000fe40007810000 */
[----:B--2---:R-:W-:Y:S01]  /*be50*/  FMNMX.FTZ R0, R4, R7, !PT ;  /* 0x0000000704007209 */ /* 0x004fe20007810000 */
[----:B------:R-:W-:Y:S01]  /*be60*/  FMUL.FTZ R4, R72, c[0x0][0x2d0] ;  /* 0x0000b40048047a20 */ /* 0x000fe20000410000 */
[----:B------:R-:W-:Y:S02]  /*be70*/  FSEL R181, R49, -INF , !P0 ;  /* 0xff80000031b57808 */ /* 0x000fe40004000000 */
[----:B------:R-:W-:Y:S01]  /*be80*/  ISETP.GT.AND P0, PT, R2, 0x39, !P2 ;  /* 0x000000390200780c */ /* 0x000fe20005704270 */
[----:B------:R-:W1:Y:S01]  /*be90*/  SHFL.BFLY PT, R8, R0, 0x1, 0x1f ;  /* 0x0c201f0000087f89 */ /* 0x000e6200000e0000 */
[----:B------:R-:W-:Y:S02]  /*bea0*/  FSETP.NEU.FTZ.AND P2, PT, R72, -INF , PT ;  /* 0xff8000004800780b */ /* 0x000fe40003f5d000 */
[----:B------:R-:W-:Y:S02]  /*beb0*/  FMNMX.FTZ R5, R178, R5, !PT ;  /* 0x00000005b2057209 */ /* 0x000fe40007810000 */
[----:B------:R-:W-:Y:S02]  /*bec0*/  FSEL R74, R4, RZ, P2 ;  /* 0x000000ff044a7208 */ /* 0x000fe40001000000 */
[----:B------:R-:W-:Y:S02]  /*bed0*/  FMNMX.FTZ R5, R179, R5, !PT ;  /* 0x00000005b3057209 */ /* 0x000fe40007810000 */
[----:B------:R-:W-:Y:S01]  /*bee0*/  ISETP.LT.OR P0, PT, R3, 0x3a, P0 ;  /* 0x0000003a0300780c */ /* 0x000fe20000701670 */
[--C-:B------:R-:W-:Y:S01]  /*bef0*/  FFMA.FTZ R4, R13, c[0x0][0x2d0], -R74.reuse ;  /* 0x0000b4000d047a23 */ /* 0x100fe2000001084a */
[----:B------:R-:W-:Y:S01]  /*bf00*/  FMNMX.FTZ R5, R185, R5, !PT ;  /* 0x00000005b9057209 */ /* 0x000fe20007810000 */
[--C-:B------:R-:W-:Y:S01]  /*bf10*/  FFMA.FTZ R6, R14, c[0x0][0x2d0], -R74.reuse ;  /* 0x0000b4000e067a23 */ /* 0x100fe2000001084a */
[----:B------:R-:W-:Y:S01]  /*bf20*/  FSEL R182, R47, -INF , !P0 ;  /* 0xff8000002fb67808 */ /* 0x000fe20004000000 */
[----:B------:R2:W-:Y:S01]  /*bf30*/  MUFU.EX2 R45, R4 ;  /* 0x00000004002d7308 */ /* 0x0005e20000000800 */
[----:B------:R-:W-:Y:S02]  /*bf40*/  FMNMX.FTZ R5, R186, R5, !PT ;  /* 0x00000005ba057209 */ /* 0x000fe40007810000 */
[----:B------:R-:W-:Y:S02]  /*bf50*/  ISETP.GT.AND P0, PT, R2, 0x40, !P1 ;  /* 0x000000400200780c */ /* 0x000fe40004f04270 */
[----:B------:R-:W-:Y:S02]  /*bf60*/  FMNMX.FTZ R5, R214, R5, !PT ;  /* 0x00000005d6057209 */ /* 0x000fe40007810000 */
[----:B------:R-:W-:Y:S02]  /*bf70*/  ISETP.LT.OR P0, PT, R3, 0x41, P0 ;  /* 0x000000410300780c */ /* 0x000fe40000701670 */
[----:B------:R-:W-:Y:S01]  /*bf80*/  FMNMX.FTZ R5, R216, R5, !PT ;  /* 0x00000005d8057209 */ /* 0x000fe20007810000 */
[----:B------:R3:W4:Y:S01]  /*bf90*/  MUFU.EX2 R50, R6 ;  /* 0x0000000600327308 */ /* 0x0007220000000800 */
[----:B-1----:R-:W-:Y:S02]  /*bfa0*/  FMNMX.FTZ R71, R0, R8, !PT ;  /* 0x0000000800477209 */ /* 0x002fe40007810000 */
[----:B------:R-:W-:Y:S01]  /*bfb0*/  LOP3.LUT P6, RZ, R204, 0x400, RZ, 0xc0, !PT ;  /* 0x00000400ccff7812 */ /* 0x000fe200078cc0ff */
[----:B------:R-:W1:Y:S01]  /*bfc0*/  SHFL.BFLY PT, R7, R5, 0x2, 0x1f ;  /* 0x0c401f0005077f89 */ /* 0x000e6200000e0000 */
[C---:B------:R-:W-:Y:S01]  /*bfd0*/  FSETP.NEU.FTZ.AND P1, PT, R71.reuse, -INF , PT ;  /* 0xff8000004700780b */ /* 0x040fe20003f3d000 */
[----:B------:R-:W-:Y:S01]  /*bfe0*/  FMUL.FTZ R0, R71, c[0x0][0x2d0] ;  /* 0x0000b40047007a20 */ /* 0x000fe20000410000 */
[----:B------:R-:W-:Y:S02]  /*bff0*/  FSEL R184, R54, -INF , !P0 ;  /* 0xff80000036b87808 */ /* 0x000fe40004000000 */
[----:B------:R-:W-:Y:S02]  /*c000*/  ISETP.GT.AND P0, PT, R2, 0x41, !P6 ;  /* 0x000000410200780c */ /* 0x000fe40007704270 */
[----:B------:R-:W-:Y:S02]  /*c010*/  FSEL R75, R0, RZ, P1 ;  /* 0x000000ff004b7208 */ /* 0x000fe40000800000 */
[----:B------:R-:W-:Y:S02]  /*c020*/  ISETP.LT.OR P0, PT, R3, 0x42, P0 ;  /* 0x000000420300780c */ /* 0x000fe40000701670 */
[----:B--2---:R-:W-:Y:S01]  /*c030*/  FMNMX.FTZ R4, R21, R87, !PT ;  /* 0x0000005715047209 */ /* 0x004fe20007810000 */
[--C-:B------:R-:W-:Y:S01]  /*c040*/  FFMA.FTZ R8, R30, c[0x0][0x2d0], -R75.reuse ;  /* 0x0000b4001e087a23 */ /* 0x100fe2000001084b */
[----:B------:R-:W-:Y:S01]  /*c050*/  LOP3.LUT P5, RZ, R204, 0x1000, RZ, 0xc0, !PT ;  /* 0x00001000ccff7812 */ /* 0x000fe200078ac0ff */
[--C-:B------:R-:W-:Y:S01]  /*c060*/  FFMA.FTZ R44, R44, c[0x0][0x2d0], -R75.reuse ;  /* 0x0000b4002c2c7a23 */ /* 0x100fe2000001084b */
[----:B------:R-:W-:Y:S01]  /*c070*/  FMNMX.FTZ R4, R22, R4, !PT ;  /* 0x0000000416047209 */ /* 0x000fe20007810000 */
[----:B------:R-:W-:Y:S01]  /*c080*/  MUFU.EX2 R241, R8 ;  /* 0x0000000800f17308 */ /* 0x000fe20000000800 */
[----:B------:R-:W-:Y:S02]  /*c090*/  FSEL R177, R59, -INF , !P0 ;  /* 0xff8000003bb17808 */ /* 0x000fe40004000000 */
[----:B------:R-:W-:Y:S02]  /*c0a0*/  ISETP.GT.AND P0, PT, R2, 0x48, !P5 ;  /* 0x000000480200780c */ /* 0x000fe40006f04270 */
[----:B---3--:R-:W-:Y:S02]  /*c0b0*/  FMNMX.FTZ R6, R24, R4, !PT ;  /* 0x0000000418067209 */ /* 0x008fe40007810000 */
[----:B------:R-:W-:Y:S02]  /*c0c0*/  ISETP.LT.OR P0, PT, R3, 0x49, P0 ;  /* 0x000000490300780c */ /* 0x000fe40000701670 */
[----:B-1----:R-:W-:Y:S01]  /*c0d0*/  FMNMX.FTZ R4, R5, R7, !PT ;  /* 0x0000000705047209 */ /* 0x002fe20007810000 */
[----:B------:R-:W-:Y:S01]  /*c0e0*/  MUFU.EX2 R229, R44 ;  /* 0x0000002c00e57308 */ /* 0x000fe20000000800 */
[----:B------:R-:W-:Y:S01]  /*c0f0*/  FMNMX.FTZ R5, R26, R6, !PT ;  /* 0x000000061a057209 */ /* 0x000fe20007810000 */
[--C-:B------:R-:W-:Y:S01]  /*c100*/  FFMA.FTZ R7, R15, c[0x0][0x2d0], -R74.reuse ;  /* 0x0000b4000f077a23 */ /* 0x100fe2000001084a */
[----:B------:R-:W-:Y:S02]  /*c110*/  FSEL R170, R55, -INF , !P0 ;  /* 0xff80000037aa7808 */ /* 0x000fe40004000000 */
[----:B------:R-:W-:Y:S01]  /*c120*/  FMNMX.FTZ R6, R56, R5, !PT ;  /* 0x0000000538067209 */ /* 0x000fe20007810000 */
[----:B------:R-:W-:Y:S01]  /*c130*/  FFMA.FTZ R5, R18, c[0x0][0x2d0], -R74 ;  /* 0x0000b40012057a23 */ /* 0x000fe2000001084a */
[----:B------:R-:W-:Y:S01]  /*c140*/  LDSM.16.MT88.4 R52, [R190] ;  /* 0x00000000be34783b */ /* 0x000fe20000004200 */
[----:B----4-:R-:W-:Y:S02]  /*c150*/  F2FP.BF16.PACK_AB R76, R50, R45 ;  /* 0x0000002d324c723e */ /* 0x010fe400000010ff */
[----:B------:R1:W-:Y:S01]  /*c160*/  MUFU.EX2 R63, R5 ;  /* 0x00000005003f7308 */ /* 0x0003e20000000800 */
[----:B------:R-:W-:Y:S02]  /*c170*/  FMNMX.FTZ R6, R58, R6, !PT ;  /* 0x000000063a067209 */ /* 0x000fe40007810000 */
[----:B------:R-:W-:Y:S02]  /*c180*/  LOP3.LUT P6, RZ, R204, 0x4000, RZ, 0xc0, !PT ;  /* 0x00004000ccff7812 */ /* 0x000fe400078cc0ff */
[----:B------:R-:W-:Y:S02]  /*c190*/  FMNMX.FTZ R0, R62, R6, !PT ;  /* 0x000000063e007209 */ /* 0x000fe40007810000 */
[----:B------:R-:W-:Y:S02]  /*c1a0*/  ISETP.GT.AND P3, PT, R2, 0x49, !P6 ;  /* 0x000000490200780c */ /* 0x000fe40007764270 */
[----:B------:R-:W-:Y:S01]  /*c1b0*/  FMNMX.FTZ R0, R154, R0, !PT ;  /* 0x000000009a007209 */ /* 0x000fe20007810000 */
[----:B------:R2:W3:Y:S01]  /*c1c0*/  MUFU.EX2 R60, R7 ;  /* 0x00000007003c7308 */ /* 0x0004e20000000800 */
[----:B------:R-:W-:Y:S02]  /*c1d0*/  ISETP.LT.OR P3, PT, R3, 0x4a, P3 ;  /* 0x0000004a0300780c */ /* 0x000fe40001f61670 */
[----:B------:R-:W-:Y:S02]  /*c1e0*/  FMNMX.FTZ R0, R162, R0, !PT ;  /* 0x00000000a2007209 */ /* 0x000fe40007810000 */
[----:B------:R-:W-:Y:S02]  /*c1f0*/  FSEL R73, R57, -INF , !P3 ;  /* 0xff80000039497808 */ /* 0x000fe40005800000 */
[----:B------:R-:W-:Y:S01]  /*c200*/  FMNMX.FTZ R0, R163, R0, !PT ;  /* 0x00000000a3007209 */ /* 0x000fe20007810000 */
[--C-:B-1----:R-:W-:Y:S04]  /*c210*/  FFMA.FTZ R5, R10, c[0x0][0x2d0], -R75.reuse ;  /* 0x0000b4000a057a23 */ /* 0x102fe8000001084b */
[----:B------:R1:W-:Y:S01]  /*c220*/  MUFU.EX2 R48, R5 ;  /* 0x0000000500307308 */ /* 0x0003e20000000800 */
[----:B--2---:R-:W2:Y:S01]  /*c230*/  SHFL.BFLY PT, R7, R4, 0x1, 0x1f ;  /* 0x0c201f0004077f89 */ /* 0x004ea200000e0000 */
[----:B---3--:R-:W-:Y:S01]  /*c240*/  F2FP.BF16.PACK_AB R78, R63, R60 ;  /* 0x0000003c3f4e723e */ /* 0x008fe200000010ff */
[--C-:B-1----:R-:W-:Y:S07]  /*c250*/  FFMA.FTZ R5, R11, c[0x0][0x2d0], -R75.reuse ;  /* 0x0000b4000b057a23 */ /* 0x102fee000001084b */
[----:B------:R1:W3:Y:S01]  /*c260*/  MUFU.EX2 R51, R5 ;  /* 0x0000000500337308 */ /* 0x0002e20000000800 */
[----:B--2---:R-:W-:Y:S01]  /*c270*/  FMNMX.FTZ R70, R4, R7, !PT ;  /* 0x0000000704467209 */ /* 0x004fe20007810000 */
[--C-:B------:R-:W-:Y:S03]  /*c280*/  FFMA.FTZ R4, R19, c[0x0][0x2d0], -R75.reuse ;  /* 0x0000b40013047a23 */ /* 0x100fe6000001084b */
[----:B------:R-:W-:Y:S05]  /*c290*/  FSETP.NEU.FTZ.AND P0, PT, R70, -INF , PT ;  /* 0xff8000004600780b */ /* 0x000fea0003f1d000 */
[----:B------:R2:W-:Y:S01]  /*c2a0*/  MUFU.EX2 R219, R4 ;  /* 0x0000000400db7308 */ /* 0x0005e20000000800 */
[----:B-1----:R-:W-:Y:S01]  /*c2b0*/  FMNMX.FTZ R5, R164, R0, !PT ;  /* 0x00000000a4057209 */ /* 0x002fe20007810000 */
[--C-:B------:R-:W-:Y:S01]  /*c2c0*/  FFMA.FTZ R0, R16, c[0x0][0x2d0], -R75.reuse ;  /* 0x0000b40010007a23 */ /* 0x100fe2000001084b */
[----:B---3--:R-:W-:Y:S02]  /*c2d0*/  F2FP.BF16.PACK_AB R77, R51, R48 ;  /* 0x00000030334d723e */ /* 0x008fe400000010ff */
[----:B------:R-:W-:Y:S05]  /*c2e0*/  FMNMX.FTZ R5, R165, R5, !PT ;  /* 0x00000005a5057209 */ /* 0x000fea0007810000 */
[----:B------:R1:W3:Y:S01]  /*c2f0*/  MUFU.EX2 R61, R0 ;  /* 0x00000000003d7308 */ /* 0x0002e20000000800 */
[----:B------:R-:W-:Y:S04]  /*c300*/  FMNMX.FTZ R5, R169, R5, !PT ;  /* 0x00000005a9057209 */ /* 0x000fe80007810000 */
[----:B------:R-:W-:Y:S04]  /*c310*/  FMNMX.FTZ R5, R176, R5, !PT ;  /* 0x00000005b0057209 */ /* 0x000fe80007810000 */
[----:B--2---:R-:W-:Y:S04]  /*c320*/  FMNMX.FTZ R4, R181, R5, !PT ;  /* 0x00000005b5047209 */ /* 0x004fe80007810000 */
[----:B------:R-:W-:Y:S01]  /*c330*/  FMNMX.FTZ R4, R182, R4, !PT ;  /* 0x00000004b6047209 */ /* 0x000fe20007810000 */
[----:B-1----:R-:W-:Y:S01]  /*c340*/  FMUL.FTZ R0, R70, c[0x0][0x2d0] ;  /* 0x0000b40046007a20 */ /* 0x002fe20000410000 */
[----:B---3--:R-:W-:Y:S04]  /*c350*/  F2FP.BF16.PACK_AB R79, R219, R61 ;  /* 0x0000003ddb4f723e */ /* 0x008fe800000010ff */
[----:B------:R-:W-:Y:S05]  /*c360*/  FSEL R152, R0, RZ, P0 ;  /* 0x000000ff00987208 */ /* 0x000fea0000000000 */
[--C-:B------:R-:W-:Y:S02]  /*c370*/  FFMA.FTZ R3, R20, c[0x0][0x2d0], -R152.reuse ;  /* 0x0000b40014037a23 */ /* 0x100fe40000010898 */
[--C-:B------:R-:W-:Y:S02]  /*c380*/  FFMA.FTZ R0, R9, c[0x0][0x2d0], -R152.reuse ;  /* 0x0000b40009007a23 */ /* 0x100fe40000010898 */
[----:B------:R1:W-:Y:S01]  /*c390*/  MUFU.EX2 R250, R3 ;  /* 0x0000000300fa7308 */ /* 0x0003e20000000800 */
[--C-:B------:R-:W-:Y:S02]  /*c3a0*/  FFMA.FTZ R2, R12, c[0x0][0x2d0], -R152.reuse ;  /* 0x0000b4000c027a23 */ /* 0x100fe40000010898 */
[--C-:B------:R-:W-:Y:S02]  /*c3b0*/  FFMA.FTZ R12, R33, c[0x0][0x2d0], -R75.reuse ;  /* 0x0000b400210c7a23 */ /* 0x100fe4000001084b */
[----:B------:R-:W-:Y:S02]  /*c3c0*/  FFMA.FTZ R16, R32, c[0x0][0x2d0], -R152 ;  /* 0x0000b40020107a23 */ /* 0x000fe40000010898 */
[--C-:B------:R-:W-:Y:S03]  /*c3d0*/  FFMA.FTZ R32, R42, c[0x0][0x2d0], -R74.reuse ;  /* 0x0000b4002a207a23 */ /* 0x100fe6000001084a */
[----:B------:R2:W-:Y:S10]  /*c3e0*/  MUFU.EX2 R249, R2 ;  /* 0x0000000200f97308 */ /* 0x0005f40000000800 */
[----:B------:R3:W4:Y:S01]  /*c3f0*/  MUFU.EX2 R247, R0 ;  /* 0x0000000000f77308 */ /* 0x0007220000000800 */
[----:B-1----:R-:W-:Y:S09]  /*c400*/  FFMA.FTZ R3, R27, c[0x0][0x2d0], -R74 ;  /* 0x0000b4001b037a23 */ /* 0x002ff2000001084a */
[----:B------:R1:W-:Y:S01]  /*c410*/  MUFU.EX2 R251, R3 ;  /* 0x0000000300fb7308 */ /* 0x0003e20000000800 */
[----:B--2---:R-:W-:Y:S09]  /*c420*/  FFMA.FTZ R2, R17, c[0x0][0x2d0], -R152 ;  /* 0x0000b40011027a23 */ /* 0x004ff20000010898 */
[----:B------:R2:W5:Y:S01]  /*c430*/  MUFU.EX2 R248, R2 ;  /* 0x0000000200f87308 */ /* 0x0005620000000800 */
[----:B---3--:R-:W-:Y:S01]  /*c440*/  FMNMX.FTZ R0, R184, R4, !PT ;  /* 0x00000004b8007209 */ /* 0x008fe20007810000 */
[--C-:B------:R-:W-:Y:S01]  /*c450*/  FFMA.FTZ R4, R25, c[0x0][0x2d0], -R75.reuse ;  /* 0x0000b40019047a23 */ /* 0x100fe2000001084b */
[----:B----4-:R-:W-:Y:S02]  /*c460*/  F2FP.BF16.PACK_AB R64, R249, R247 ;  /* 0x000000f7f940723e */ /* 0x010fe400000010ff */
[----:B------:R-:W-:Y:S05]  /*c470*/  FMNMX.FTZ R0, R177, R0, !PT ;  /* 0x00000000b1007209 */ /* 0x000fea0007810000 */
[----:B------:R-:W-:Y:S01]  /*c480*/  MUFU.EX2 R252, R4 ;  /* 0x0000000400fc7308 */ /* 0x000fe20000000800 */
[----:B------:R-:W-:Y:S01]  /*c490*/  FMNMX.FTZ R0, R170, R0, !PT ;  /* 0x00000000aa007209 */ /* 0x000fe20007810000 */
[----:B-1----:R-:W-:Y:S03]  /*c4a0*/  FFMA.FTZ R3, R28, c[0x0][0x2d0], -R74 ;  /* 0x0000b4001c037a23 */ /* 0x002fe6000001084a */
[----:B------:R-:W-:Y:S01]  /*c4b0*/  FMNMX.FTZ R0, R73, R0, !PT ;  /* 0x0000000049007209 */ /* 0x000fe20007810000 */
[----:B------:R-:W-:Y:S02]  /*c4c0*/  FFMA.FTZ R28, R40, c[0x0][0x2d0], -R152 ;  /* 0x0000b400281c7a23 */ /* 0x000fe40000010898 */
[--C-:B------:R-:W-:Y:S02]  /*c4d0*/  FFMA.FTZ R40, R41, c[0x0][0x2d0], -R75.reuse ;  /* 0x0000b40029287a23 */ /* 0x100fe4000001084b */
[----:B------:R1:W-:Y:S01]  /*c4e0*/  MUFU.EX2 R226, R3 ;  /* 0x0000000300e27308 */ /* 0x0003e20000000800 */
[----:B--2---:R-:W2:Y:S01]  /*c4f0*/  SHFL.BFLY PT, R2, R0, 0x2, 0x1f ;  /* 0x0c401f0000027f89 */ /* 0x004ea200000e0000 */
[----:B-----5:R-:W-:Y:S08]  /*c500*/  F2FP.BF16.PACK_AB R66, R250, R248 ;  /* 0x000000f8fa42723e */ /* 0x020ff000000010ff */
[----:B------:R-:W-:Y:S10]  /*c510*/  MUFU.EX2 R240, R12 ;  /* 0x0000000c00f07308 */ /* 0x000ff40000000800 */
[----:B------:R-:W-:Y:S01]  /*c520*/  MUFU.EX2 R236, R16 ;  /* 0x0000001000ec7308 */ /* 0x000fe20000000800 */
[----:B-1----:R-:W-:Y:S09]  /*c530*/  FFMA.FTZ R3, R23, c[0x0][0x2d0], -R75 ;  /* 0x0000b40017037a23 */ /* 0x002ff2000001084b */
[----:B------:R2:W-:Y:S10]  /*c540*/  MUFU.EX2 R223, R3 ;  /* 0x0000000300df7308 */ /* 0x0005f40000000800 */
[----:B------:R-:W-:Y:S10]  /*c550*/  MUFU.EX2 R233, R28 ;  /* 0x0000001c00e97308 */ /* 0x000ff40000000800 */
[----:B------:R-:W-:Y:S01]  /*c560*/  MUFU.EX2 R232, R32 ;  /* 0x0000002000e87308 */ /* 0x000fe20000000800 */
[----:B--2---:R-:W-:Y:S01]  /*c570*/  FMNMX.FTZ R3, R0, R2, !PT ;  /* 0x0000000200037209 */ /* 0x004fe20007810000 */
[----:B------:R-:W-:Y:S01]  /*c580*/  FFMA.FTZ R2, R29, c[0x0][0x2d0], -R74 ;  /* 0x0000b4001d027a23 */ /* 0x000fe2000001084a */
[----:B------:R-:W-:Y:S03]  /*c590*/  FSEL R0, R72, RZ, P2 ;  /* 0x000000ff48007208 */ /* 0x000fe60001000000 */
[----:B------:R-:W1:Y:S04]  /*c5a0*/  SHFL.BFLY PT, R4, R3, 0x1, 0x1f ;  /* 0x0c201f0003047f89 */ /* 0x000e6800000e0000 */
[----:B------:R2:W-:Y:S01]  /*c5b0*/  MUFU.EX2 R227, R2 ;  /* 0x0000000200e37308 */ /* 0x0005e20000000800 */
[----:B------:R-:W-:Y:S04]  /*c5c0*/  FADD.FTZ R0, -R0, R84 ;  /* 0x0000005400007221 */ /* 0x000fe80000010100 */
[----:B------:R-:W-:Y:S05]  /*c5d0*/  FMUL.FTZ R0, R0, c[0x0][0x2d0] ;  /* 0x0000b40000007a20 */ /* 0x000fea0000410000 */
[----:B------:R3:W4:Y:S10]  /*c5e0*/  MUFU.EX2 R69, R0 ;  /* 0x0000000000457308 */ /* 0x0007340000000800 */
[----:B------:R-:W-:Y:S01]  /*c5f0*/  MUFU.EX2 R230, R40 ;  /* 0x0000002800e67308 */ /* 0x000fe20000000800 */
[----:B-1----:R-:W-:Y:S02]  /*c600*/  FMNMX.FTZ R3, R3, R4, !PT ;  /* 0x0000000403037209 */ /* 0x002fe40007810000 */
[----:B--2---:R-:W-:Y:S03]  /*c610*/  FSEL R2, R71, RZ, P1 ;  /* 0x000000ff47027208 */ /* 0x004fe60000800000 */
[C---:B------:R-:W-:Y:S02]  /*c620*/  FMUL.FTZ R4, R3.reuse, c[0x0][0x2d0] ;  /* 0x0000b40003047a20 */ /* 0x040fe40000410000 */
[----:B------:R-:W-:Y:S01]  /*c630*/  FADD.FTZ R2, -R2, R85 ;  /* 0x0000005502027221 */ /* 0x000fe20000010100 */
[----:B---3--:R-:W-:Y:S03]  /*c640*/  FSEL R0, R70, RZ, P0 ;  /* 0x000000ff46007208 */ /* 0x008fe60000000000 */
[----:B------:R-:W-:Y:S01]  /*c650*/  FMUL.FTZ R2, R2, c[0x0][0x2d0] ;  /* 0x0000b40002027a20 */ /* 0x000fe20000410000 */
[----:B------:R-:W-:Y:S01]  /*c660*/  FSETP.NEU.FTZ.AND P0, PT, R3, -INF , PT ;  /* 0xff8000000300780b */ /* 0x000fe20003f1d000 */
[C---:B----4-:R-:W-:Y:S02]  /*c670*/  FMUL.FTZ R16, R69.reuse, R100 ;  /* 0x0000006445107220 */ /* 0x050fe40000410000 */
[----:B------:R-:W-:Y:S01]  /*c680*/  FADD.FTZ R0, -R0, R86 ;  /* 0x0000005600007221 */ /* 0x000fe20000010100 */
[----:B------:R-:W1:Y:S01]  /*c690*/  MUFU.EX2 R68, R2 ;  /* 0x0000000200447308 */ /* 0x000e620000000800 */
[----:B------:R-:W-:Y:S01]  /*c6a0*/  FSEL R153, R4, RZ, P0 ;  /* 0x000000ff04997208 */ /* 0x000fe20000000000 */
[----:B------:R-:W-:Y:S02]  /*c6b0*/  FMUL.FTZ R17, R69, R101 ;  /* 0x0000006545117220 */ /* 0x000fe40000410000 */
[----:B------:R-:W-:Y:S02]  /*c6c0*/  FMUL.FTZ R0, R0, c[0x0][0x2d0] ;  /* 0x0000b40000007a20 */ /* 0x000fe40000410000 */
[--C-:B------:R-:W-:Y:S02]  /*c6d0*/  FFMA.FTZ R4, R26, c[0x0][0x2d0], -R153.reuse ;  /* 0x0000b4001a047a23 */ /* 0x100fe40000010899 */
[--C-:B------:R-:W-:Y:S02]  /*c6e0*/  FFMA.FTZ R5, R24, c[0x0][0x2d0], -R153.reuse ;  /* 0x0000b40018057a23 */ /* 0x100fe40000010899 */
[----:B------:R2:W3:Y:S01]  /*c6f0*/  MUFU.EX2 R2, R0 ;  /* 0x0000000000027308 */ /* 0x0004e20000000800 */
[----:B------:R-:W-:Y:S02]  /*c700*/  FFMA.FTZ R24, R35, c[0x0][0x2d0], -R152 ;  /* 0x0000b40023187a23 */ /* 0x000fe40000010898 */
[C---:B------:R-:W-:Y:S02]  /*c710*/  FMUL.FTZ R32, R69.reuse, R116 ;  /* 0x0000007445207220 */ /* 0x040fe40000410000 */
[C---:B------:R-:W-:Y:S02]  /*c720*/  FMUL.FTZ R33, R69.reuse, R117 ;  /* 0x0000007545217220 */ /* 0x040fe40000410000 */
[--C-:B------:R-:W-:Y:S02]  /*c730*/  FFMA.FTZ R58, R58, c[0x0][0x2d0], -R153.reuse ;  /* 0x0000b4003a3a7a23 */ /* 0x100fe40000010899 */
[----:B------:R-:W-:Y:S01]  /*c740*/  FMUL.FTZ R49, R69, R133 ;  /* 0x0000008545317220 */ /* 0x000fe20000410000 */
[----:B------:R4:W-:Y:S01]  /*c750*/  MUFU.EX2 R246, R4 ;  /* 0x0000000400f67308 */ /* 0x0009e20000000800 */
[--C-:B------:R-:W-:Y:S02]  /*c760*/  FFMA.FTZ R62, R62, c[0x0][0x2d0], -R153.reuse ;  /* 0x0000b4003e3e7a23 */ /* 0x100fe40000010899 */
[C---:B-1----:R-:W-:Y:S02]  /*c770*/  FMUL.FTZ R6, R68.reuse, R90 ;  /* 0x0000005a44067220 */ /* 0x042fe40000410000 */
[C---:B------:R-:W-:Y:S02]  /*c780*/  FMUL.FTZ R7, R68.reuse, R91 ;  /* 0x0000005b44077220 */ /* 0x040fe40000410000 */
[C---:B------:R-:W-:Y:S03]  /*c790*/  FMUL.FTZ R18, R68.reuse, R102 ;  /* 0x0000006644127220 */ /* 0x040fe60000410000 */
[----:B------:R-:W1:Y:S01]  /*c7a0*/  MUFU.EX2 R242, R5 ;  /* 0x0000000500f27308 */ /* 0x000e620000000800 */
[C---:B------:R-:W-:Y:S02]  /*c7b0*/  FMUL.FTZ R19, R68.reuse, R103 ;  /* 0x0000006744137220 */ /* 0x040fe40000410000 */
[----:B------:R-:W-:Y:S01]  /*c7c0*/  FMUL.FTZ R35, R68, R119 ;  /* 0x0000007744237220 */ /* 0x000fe20000410000 */
[----:B------:R-:W-:Y:S01]  /*c7d0*/  LDSM.16.MT88.4 R100, [R189+0x2000] ;  /* 0x00200000bd64783b */ /* 0x000fe20000004200 */
[--C-:B--2---:R-:W-:Y:S02]  /*c7e0*/  FFMA.FTZ R0, R21, c[0x0][0x2d0], -R153.reuse ;  /* 0x0000b40015007a23 */ /* 0x104fe40000010899 */
[C---:B---3--:R-:W-:Y:S02]  /*c7f0*/  FMUL.FTZ R9, R2.reuse, R93 ;  /* 0x0000005d02097220 */ /* 0x048fe40000410000 */
[C---:B------:R-:W-:Y:S01]  /*c800*/  FMUL.FTZ R8, R2.reuse, R92 ;  /* 0x0000005c02087220 */ /* 0x040fe20000410000 */
[----:B------:R2:W-:Y:S01]  /*c810*/  MUFU.EX2 R237, R0 ;  /* 0x0000000000ed7308 */ /* 0x0005e20000000800 */
[C---:B------:R-:W-:Y:S02]  /*c820*/  FMUL.FTZ R13, R2.reuse, R97 ;  /* 0x00000061020d7220 */ /* 0x040fe40000410000 */
[C---:B------:R-:W-:Y:S01]  /*c830*/  FMUL.FTZ R12, R2.reuse, R96 ;  /* 0x00000060020c7220 */ /* 0x040fe20000410000 */
[----:B------:R-:W-:Y:S01]  /*c840*/  MOV R96, R50 ;  /* 0x0000003200607202 */ /* 0x000fe20000000f00 */
[----:B----4-:R-:W-:Y:S02]  /*c850*/  FFMA.FTZ R4, R31, c[0x0][0x2d0], -R74 ;  /* 0x0000b4001f047a23 */ /* 0x010fe4000001084a */
[C---:B------:R-:W-:Y:S02]  /*c860*/  FMUL.FTZ R25, R2.reuse, R109 ;  /* 0x0000006d02197220 */ /* 0x040fe40000410000 */
[C---:B------:R-:W-:Y:S01]  /*c870*/  FMUL.FTZ R28, R2.reuse, R112 ;  /* 0x00000070021c7220 */ /* 0x040fe20000410000 */
[----:B------:R3:W-:Y:S01]  /*c880*/  MUFU.EX2 R245, R4 ;  /* 0x0000000400f57308 */ /* 0x0007e20000000800 */
[C---:B------:R-:W-:Y:S01]  /*c890*/  FMUL.FTZ R29, R2.reuse, R113 ;  /* 0x00000071021d7220 */ /* 0x040fe20000410000 */
[----:B------:R-:W-:Y:S01]  /*c8a0*/  MOV R112, R61 ;  /* 0x0000003d00707202 */ /* 0x000fe20000000f00 */
[----:B------:R-:W-:Y:S01]  /*c8b0*/  FMUL.FTZ R40, R2, R124 ;  /* 0x0000007c02287220 */ /* 0x000fe20000410000 */
[----:B-1----:R-:W-:Y:S01]  /*c8c0*/  F2FP.BF16.PACK_AB R67, R246, R242 ;  /* 0x000000f2f643723e */ /* 0x002fe200000010ff */
[----:B------:R-:W-:Y:S01]  /*c8d0*/  FMUL.FTZ R5, R69, R89 ;  /* 0x0000005945057220 */ /* 0x000fe20000410000 */
[----:B------:R-:W-:Y:S01]  /*c8e0*/  MOV R113, R60 ;  /* 0x0000003c00717202 */ /* 0x000fe20000000f00 */
[C---:B------:R-:W-:Y:S01]  /*c8f0*/  FMUL.FTZ R41, R2.reuse, R125 ;  /* 0x0000007d02297220 */ /* 0x040fe20000410000 */
[----:B------:R-:W-:Y:S01]  /*c900*/  MOV R125, R227 ;  /* 0x000000e3007d7202 */ /* 0x000fe20000000f00 */
[----:B------:R-:W-:Y:S01]  /*c910*/  FMUL.FTZ R44, R2, R128 ;  /* 0x00000080022c7220 */ /* 0x000fe20000410000 */
[----:B------:R1:W-:Y:S01]  /*c920*/  MUFU.EX2 R234, R24 ;  /* 0x0000001800ea7308 */ /* 0x0003e20000000800 */
[----:B------:R-:W-:Y:S02]  /*c930*/  FMUL.FTZ R50, R68, R134 ;  /* 0x0000008644327220 */ /* 0x000fe40000410000 */
[----:B------:R-:W-:Y:S02]  /*c940*/  FMUL.FTZ R57, R2, R141 ;  /* 0x0000008d02397220 */ /* 0x000fe40000410000 */
[----:B--2---:R-:W-:Y:S02]  /*c950*/  FFMA.FTZ R0, R22, c[0x0][0x2d0], -R153 ;  /* 0x0000b40016007a23 */ /* 0x004fe40000010899 */
[----:B------:R-:W2:Y:S01]  /*c960*/  LDSM.16.MT88.4 R20, [R189] ;  /* 0x00000000bd14783b */ /* 0x000ea20000004200 */
[C---:B------:R-:W-:Y:S02]  /*c970*/  FMUL.FTZ R60, R2.reuse, R144 ;  /* 0x00000090023c7220 */ /* 0x040fe40000410000 */
[----:B------:R4:W5:Y:S01]  /*c980*/  MUFU.EX2 R238, R0 ;  /* 0x0000000000ee7308 */ /* 0x0009620000000800 */
[C---:B------:R-:W-:Y:S02]  /*c990*/  FMUL.FTZ R61, R2.reuse, R145 ;  /* 0x00000091023d7220 */ /* 0x040fe40000410000 */
[----:B------:R-:W-:Y:S02]  /*c9a0*/  FFMA.FTZ R92, R159, c[0x0][0x2d0], -R75 ;  /* 0x0000b4009f5c7a23 */ /* 0x000fe4000001084b */
[----:B---3--:R-:W-:Y:S02]  /*c9b0*/  FMUL.FTZ R4, R69, R88 ;  /* 0x0000005845047220 */ /* 0x008fe40000410000 */
[----:B------:R-:W-:Y:S03]  /*c9c0*/  LDSM.16.MT88.4 R88, [R193+0x800] ;  /* 0x00080000c158783b */ /* 0x000fe60000004200 */
[----:B------:R-:W-:Y:S01]  /*c9d0*/  MUFU.EX2 R225, R92 ;  /* 0x0000005c00e17308 */ /* 0x000fe20000000800 */
[----:B-1----:R-:W-:Y:S01]  /*c9e0*/  FMUL.FTZ R24, R2, R108 ;  /* 0x0000006c02187220 */ /* 0x002fe20000410000 */
[----:B----4-:R-:W-:Y:S02]  /*c9f0*/  FSEL R0, R3, RZ, P0 ;  /* 0x000000ff03007208 */ /* 0x010fe40000000000 */
[----:B-----5:R-:W-:Y:S03]  /*ca00*/  F2FP.BF16.PACK_AB R65, R238, R237 ;  /* 0x000000edee41723e */ /* 0x020fe600000010ff */
[----:B------:R-:W-:Y:S02]  /*ca10*/  FADD.FTZ R0, -R0, R87 ;  /* 0x0000005700007221 */ /* 0x000fe40000010100 */
[----:B------:R-:W1:Y:S02]  /*ca20*/  LDSM.16.MT88.4 R84, [R189+0x800] ;  /* 0x00080000bd54783b */ /* 0x000e640000004200 */
[----:B------:R-:W-:Y:S01]  /*ca30*/  FMUL.FTZ R0, R0, c[0x0][0x2d0] ;  /* 0x0000b40000007a20 */ /* 0x000fe20000410000 */
[-C--:B--2---:R-:W-:Y:S05]  /*ca40*/  HMMA.16816.F32.BF16 R4, R76, R20.reuse, R4 ;  /* 0x000000144c04723c */ /* 0x084fea0000041804 */
[----:B------:R-:W2:Y:S02]  /*ca50*/  MUFU.EX2 R0, R0 ;  /* 0x0000000000007308 */ /* 0x000ea40000000800 */
[C---:B--2---:R-:W-:Y:S02]  /*ca60*/  FMUL.FTZ R10, R0.reuse, R94 ;  /* 0x0000005e000a7220 */ /* 0x044fe40000410000 */
[C---:B------:R-:W-:Y:S02]  /*ca70*/  FMUL.FTZ R11, R0.reuse, R95 ;  /* 0x0000005f000b7220 */ /* 0x040fe40000410000 */
[----:B------:R-:W2:Y:S01]  /*ca80*/  LDSM.16.MT88.4 R92, [R190+0x800] ;  /* 0x00080000be5c783b */ /* 0x000ea20000004200 */
[C---:B------:R-:W-:Y:S02]  /*ca90*/  FMUL.FTZ R14, R0.reuse, R98 ;  /* 0x00000062000e7220 */ /* 0x040fe40000410000 */
[C---:B------:R-:W-:Y:S02]  /*caa0*/  FMUL.FTZ R42, R0.reuse, R126 ;  /* 0x0000007e002a7220 */ /* 0x040fe40000410000 */
[C---:B------:R-:W-:Y:S04]  /*cab0*/  HMMA.16816.F32.BF16 R8, R64.reuse, R20, R8 ;  /* 0x000000144008723c */ /* 0x040fe80000041808 */
[C---:B------:R-:W-:Y:S01]  /*cac0*/  FMUL.FTZ R15, R0.reuse, R99 ;  /* 0x00000063000f7220 */ /* 0x040fe20000410000 */
[----:B------:R-:W-:Y:S01]  /*cad0*/  MOV R99, R48 ;  /* 0x0000003000637202 */ /* 0x000fe20000000f00 */
[----:B------:R-:W-:Y:S02]  /*cae0*/  FMUL.FTZ R26, R0, R110 ;  /* 0x0000006e001a7220 */ /* 0x000fe40000410000 */
[----:B------:R-:W-:Y:S03]  /*caf0*/  FFMA.FTZ R20, R34, c[0x0][0x2d0], -R152 ;  /* 0x0000b40022147a23 */ /* 0x000fe60000010898 */
[-C--:B------:R-:W-:Y:S01]  /*cb00*/  HMMA.16816.F32.BF16 R12, R64, R22.reuse, R12 ;  /* 0x00000016400c723c */ /* 0x080fe2000004180c */
[----:B------:R3:W-:Y:S02]  /*cb10*/  MUFU.EX2 R235, R20 ;  /* 0x0000001400eb7308 */ /* 0x0007e40000000800 */
[----:B------:R-:W-:Y:S02]  /*cb20*/  FMUL.FTZ R34, R68, R118 ;  /* 0x0000007644227220 */ /* 0x000fe40000410000 */
[----:B------:R-:W-:Y:S01]  /*cb30*/  LDSM.16.MT88.4 R116, [R193+0x2000] ;  /* 0x00200000c174783b */ /* 0x000fe20000004200 */
[C---:B------:R-:W-:Y:S02]  /*cb40*/  FMUL.FTZ R27, R0.reuse, R111 ;  /* 0x0000006f001b7220 */ /* 0x040fe40000410000 */
[C---:B------:R-:W-:Y:S04]  /*cb50*/  HMMA.16816.F32.BF16 R16, R76.reuse, R22, R16 ;  /* 0x000000164c10723c */ /* 0x040fe80000041810 */
[C---:B------:R-:W-:Y:S01]  /*cb60*/  FMUL.FTZ R21, R69.reuse, R105 ;  /* 0x0000006945157220 */ /* 0x040fe20000410000 */
[----:B------:R-:W-:Y:S01]  /*cb70*/  MOV R105, R45 ;  /* 0x0000002d00697202 */ /* 0x000fe20000000f00 */
[----:B------:R-:W-:Y:S01]  /*cb80*/  FMUL.FTZ R30, R0, R114 ;  /* 0x00000072001e7220 */ /* 0x000fe20000410000 */
[----:B------:R-:W-:Y:S01]  /*cb90*/  MOV R114, R51 ;  /* 0x0000003300727202 */ /* 0x000fe20000000f00 */
[C---:B------:R-:W-:Y:S04]  /*cba0*/  FMUL.FTZ R22, R68.reuse, R106 ;  /* 0x0000006a44167220 */ /* 0x040fe80000410000 */
[----:B------:R-:W-:Y:S02]  /*cbb0*/  FMUL.FTZ R23, R68, R107 ;  /* 0x0000006b44177220 */ /* 0x000fe40000410000 */
[----:B------:R-:W-:Y:S02]  /*cbc0*/  FMUL.FTZ R31, R0, R115 ;  /* 0x00000073001f7220 */ /* 0x000fe40000410000 */
[--C-:B------:R-:W-:Y:S02]  /*cbd0*/  FFMA.FTZ R48, R46, c[0x0][0x2d0], -R74.reuse ;  /* 0x0000b4002e307a23 */ /* 0x100fe4000001084a */
[----:B---3--:R-:W-:Y:S02]  /*cbe0*/  FMUL.FTZ R20, R69, R104 ;  /* 0x0000006845147220 */ /* 0x008fe40000410000 */
[----:B------:R-:W3:Y:S01]  /*cbf0*/  LDL.LU R104, [R1+0xc] ;  /* 0x00000c0001687983 */ /* 0x000ee20000300800 */
[----:B------:R-:W-:Y:S01]  /*cc00*/  FMUL.FTZ R51, R68, R135 ;  /* 0x0000008744337220 */ /* 0x000fe20000410000 */
[----:B------:R4:W-:Y:S01]  /*cc10*/  MUFU.EX2 R228, R48 ;  /* 0x0000003000e47308 */ /* 0x0009e20000000800 */
[C---:B------:R-:W-:Y:S01]  /*cc20*/  FMUL.FTZ R46, R0.reuse, R130 ;  /* 0x00000082002e7220 */ /* 0x040fe20000410000 */
[----:B------:R-:W5:Y:S01]  /*cc30*/  LDL.LU R98, [R1+0x10] ;  /* 0x0000100001627983 */ /* 0x000f620000300800 */
[-C--:B------:R-:W-:Y:S03]  /*cc40*/  HMMA.16816.F32.BF16 R20, R76, R36.reuse, R20 ;  /* 0x000000244c14723c */ /* 0x080fe60000041814 */
[----:B------:R-:W5:Y:S01]  /*cc50*/  LDL.LU R97, [R1+0x14] ;  /* 0x0000140001617983 */ /* 0x000f620000300800 */
[C---:B------:R-:W-:Y:S02]  /*cc60*/  FMUL.FTZ R47, R0.reuse, R131 ;  /* 0x00000083002f7220 */ /* 0x040fe40000410000 */
[----:B------:R-:W-:Y:S01]  /*cc70*/  FMUL.FTZ R59, R0, R143 ;  /* 0x0000008f003b7220 */ /* 0x000fe20000410000 */
[----:B------:R-:W5:Y:S01]  /*cc80*/  LDL.LU R126, [R1+0x18] ;  /* 0x00001800017e7983 */ /* 0x000f620000300800 */
[C---:B------:R-:W-:Y:S01]  /*cc90*/  HMMA.16816.F32.BF16 R24, R64.reuse, R36, R24 ;  /* 0x000000244018723c */ /* 0x040fe20000041818 */
[----:B------:R1:W-:Y:S03]  /*cca0*/  MUFU.EX2 R130, R58 ;  /* 0x0000003a00827308 */ /* 0x0003e60000000800 */
[----:B------:R-:W-:Y:S03]  /*ccb0*/  FMUL.FTZ R45, R2, R129 ;  /* 0x00000081022d7220 */ /* 0x000fe60000410000 */
[--C-:B------:R-:W-:Y:S01]  /*ccc0*/  FFMA.FTZ R36, R43, c[0x0][0x2d0], -R74.reuse ;  /* 0x0000b4002b247a23 */ /* 0x100fe2000001084a */
[-C--:B------:R-:W-:Y:S03]  /*ccd0*/  HMMA.16816.F32.BF16 R28, R64, R38.reuse, R28 ;  /* 0x00000026401c723c */ /* 0x080fe6000004181c */
[----:B------:R2:W-:Y:S01]  /*cce0*/  MUFU.EX2 R231, R36 ;  /* 0x0000002400e77308 */ /* 0x0005e20000000800 */
[----:B------:R-:W-:Y:S02]  /*ccf0*/  FMUL.FTZ R43, R0, R127 ;  /* 0x0000007f002b7220 */ /* 0x000fe40000410000 */
[C---:B----4-:R-:W-:Y:S02]  /*cd00*/  FMUL.FTZ R48, R69.reuse, R132 ;  /* 0x0000008445307220 */ /* 0x050fe40000410000 */
[C---:B------:R-:W-:Y:S01]  /*cd10*/  HMMA.16816.F32.BF16 R32, R76.reuse, R38, R32 ;  /* 0x000000264c20723c */ /* 0x040fe20000041820 */
[----:B------:R-:W-:Y:S03]  /*cd20*/  LDSM.16.MT88.4 R132, [R190+0x2000] ;  /* 0x00200000be84783b */ /* 0x000fe60000004200 */
[C---:B------:R-:W-:Y:S01]  /*cd30*/  FMUL.FTZ R37, R69.reuse, R121 ;  /* 0x0000007945257220 */ /* 0x040fe20000410000 */
[----:B------:R4:W-:Y:S01]  /*cd40*/  MUFU.EX2 R129, R62 ;  /* 0x0000003e00817308 */ /* 0x0009e20000000800 */
[----:B------:R-:W-:Y:S01]  /*cd50*/  MOV R121, R223 ;  /* 0x000000df00797202 */ /* 0x000fe20000000f00 */
[C---:B------:R-:W-:Y:S01]  /*cd60*/  FMUL.FTZ R38, R68.reuse, R122 ;  /* 0x0000007a44267220 */ /* 0x040fe20000410000 */
[----:B------:R-:W-:Y:S01]  /*cd70*/  MOV R122, R219 ;  /* 0x000000db007a7202 */ /* 0x000fe20000000f00 */
[----:B------:R-:W-:Y:S03]  /*cd80*/  FMUL.FTZ R39, R68, R123 ;  /* 0x0000007b44277220 */ /* 0x000fe60000410000 */
[C---:B-1----:R-:W-:Y:S01]  /*cd90*/  FMUL.FTZ R58, R0.reuse, R142 ;  /* 0x0000008e003a7220 */ /* 0x042fe20000410000 */
[----:B------:R-:W-:Y:S01]  /*cda0*/  MOV R123, R63 ;  /* 0x0000003f007b7202 */ /* 0x000fe20000000f00 */
[C---:B------:R-:W-:Y:S02]  /*cdb0*/  FMUL.FTZ R63, R0.reuse, R147 ;  /* 0x00000093003f7220 */ /* 0x040fe40000410000 */
[C---:B--2---:R-:W-:Y:S01]  /*cdc0*/  FMUL.FTZ R36, R69.reuse, R120 ;  /* 0x0000007845247220 */ /* 0x044fe20000410000 */
[----:B------:R-:W-:Y:S06]  /*cdd0*/  MOV R120, R226 ;  /* 0x000000e200787202 */ /* 0x000fec0000000f00 */
[-C--:B------:R-:W-:Y:S03]  /*cde0*/  HMMA.16816.F32.BF16 R36, R76, R52.reuse, R36 ;  /* 0x000000344c24723c */ /* 0x080fe60000041824 */
[----:B----4-:R-:W-:Y:S05]  /*cdf0*/  FMUL.FTZ R62, R0, R146 ;  /* 0x00000092003e7220 */ /* 0x010fea0000410000 */
[C---:B------:R-:W-:Y:S07]  /*ce00*/  HMMA.16816.F32.BF16 R40, R64.reuse, R52, R40 ;  /* 0x000000344028723c */ /* 0x040fee0000041828 */
[--C-:B------:R-:W-:Y:S01]  /*ce10*/  FFMA.FTZ R52, R56, c[0x0][0x2d0], -R153.reuse ;  /* 0x0000b40038347a23 */ /* 0x100fe20000010899 */
[-C--:B------:R-:W-:Y:S03]  /*ce20*/  HMMA.16816.F32.BF16 R44, R64, R54.reuse, R44 ;  /* 0x00000036402c723c */ /* 0x080fe6000004182c */
[----:B------:R1:W2:Y:S01]  /*ce30*/  MUFU.EX2 R124, R52 ;  /* 0x00000034007c7308 */ /* 0x0002a20000000800 */
[----:B------:R-:W-:Y:S02]  /*ce40*/  FMUL.FTZ R56, R2, R140 ;  /* 0x0000008c02387220 */ /* 0x000fe40000410000 */
[C---:B------:R-:W-:Y:S02]  /*ce50*/  FMUL.FTZ R53, R69.reuse, R137 ;  /* 0x0000008945357220 */ /* 0x040fe40000410000 */
[C---:B------:R-:W-:Y:S07]  /*ce60*/  HMMA.16816.F32.BF16 R48, R76.reuse, R54, R48 ;  /* 0x000000364c30723c */ /* 0x040fee0000041830 */
[C---:B------:R-:W-:Y:S02]  /*ce70*/  FMUL.FTZ R55, R68.reuse, R139 ;  /* 0x0000008b44377220 */ /* 0x040fe40000410000 */
[----:B------:R-:W-:Y:S03]  /*ce80*/  FMUL.FTZ R54, R68, R138 ;  /* 0x0000008a44367220 */ /* 0x000fe60000410000 */
[C---:B-1----:R-:W-:Y:S07]  /*ce90*/  FMUL.FTZ R52, R69.reuse, R136 ;  /* 0x0000008845347220 */ /* 0x042fee0000410000 */
[-C--:B------:R-:W-:Y:S08]  /*cea0*/  HMMA.16816.F32.BF16 R52, R76, R80.reuse, R52 ;  /* 0x000000504c34723c */ /* 0x080ff00000041834 */
[C---:B------:R-:W-:Y:S07]  /*ceb0*/  HMMA.16816.F32.BF16 R56, R64.reuse, R80, R56 ;  /* 0x000000504038723c */ /* 0x040fee0000041838 */
[----:B------:R-:W-:Y:S01]  /*cec0*/  FFMA.FTZ R80, R154, c[0x0][0x2d0], -R153 ;  /* 0x0000b4009a507a23 */ /* 0x000fe20000010899 */
[-C--:B------:R-:W-:Y:S03]  /*ced0*/  HMMA.16816.F32.BF16 R60, R64, R82.reuse, R60 ;  /* 0x00000052403c723c */ /* 0x080fe6000004183c */
[----:B------:R1:W4:Y:S01]  /*cee0*/  MUFU.EX2 R227, R80 ;  /* 0x0000005000e37308 */ /* 0x0003220000000800 */
[----:B--2---:R-:W-:Y:S03]  /*cef0*/  F2FP.BF16.PACK_AB R81, R130, R124 ;  /* 0x0000007c8251723e */ /* 0x004fe600000010ff */
[C---:B------:R-:W-:Y:S02]  /*cf00*/  FMUL.FTZ R64, R69.reuse, R148 ;  /* 0x0000009445407220 */ /* 0x040fe40000410000 */
[----:B------:R-:W-:Y:S03]  /*cf10*/  FMUL.FTZ R65, R69, R149 ;  /* 0x0000009545417220 */ /* 0x000fe60000410000 */
[C---:B------:R-:W-:Y:S02]  /*cf20*/  FMUL.FTZ R66, R68.reuse, R150 ;  /* 0x0000009644427220 */ /* 0x040fe40000410000 */
[----:B------:R-:W-:Y:S07]  /*cf30*/  FMUL.FTZ R67, R68, R151 ;  /* 0x0000009744437220 */ /* 0x000fee0000410000 */
[----:B------:R-:W-:Y:S04]  /*cf40*/  HMMA.16816.F32.BF16 R64, R76, R82, R64 ;  /* 0x000000524c40723c */ /* 0x000fe80000041840 */
[----:B-1----:R-:W-:Y:S03]  /*cf50*/  FFMA.FTZ R80, R160, c[0x0][0x2d0], -R74 ;  /* 0x0000b400a0507a23 */ /* 0x002fe6000001084a */
[----:B------:R-:W-:Y:S02]  /*cf60*/  F2FP.BF16.PACK_AB R76, R120, R251 ;  /* 0x000000fb784c723e */ /* 0x000fe400000010ff */
[----:B------:R-:W-:Y:S01]  /*cf70*/  F2FP.BF16.PACK_AB R77, R252, R121 ;  /* 0x00000079fc4d723e */ /* 0x000fe200000010ff */
[----:B------:R1:W-:Y:S02]  /*cf80*/  MUFU.EX2 R226, R80 ;  /* 0x0000005000e27308 */ /* 0x0003e40000000800 */
[----:B------:R-:W-:Y:S02]  /*cf90*/  F2FP.BF16.PACK_AB R78, R245, R125 ;  /* 0x0000007df54e723e */ /* 0x000fe400000010ff */
[----:B------:R-:W-:Y:S02]  /*cfa0*/  F2FP.BF16.PACK_AB R79, R240, R241 ;  /* 0x000000f1f04f723e */ /* 0x000fe400000010ff */
[----:B------:R-:W-:Y:S02]  /*cfb0*/  F2FP.BF16.PACK_AB R82, R233, R234 ;  /* 0x000000eae952723e */ /* 0x000fe400000010ff */
[----:B----4-:R-:W-:Y:S03]  /*cfc0*/  F2FP.BF16.PACK_AB R83, R227, R129 ;  /* 0x00000081e353723e */ /* 0x010fe600000010ff */
[-C--:B------:R-:W-:Y:S03]  /*cfd0*/  HMMA.16816.F32.BF16 R4, R76, R84.reuse, R4 ;  /* 0x000000544c04723c */ /* 0x080fe60000041804 */
[----:B-1----:R-:W-:Y:S04]  /*cfe0*/  FFMA.FTZ R80, R156, c[0x0][0x2d0], -R75 ;  /* 0x0000b4009c507a23 */ /* 0x002fe8000001084b */
[----:B------:R1:W-:Y:S02]  /*cff0*/  MUFU.EX2 R224, R80 ;  /* 0x0000005000e07308 */ /* 0x0003e40000000800 */
[----:B-1----:R-:W-:Y:S07]  /*d000*/  F2FP.BF16.PACK_AB R80, R235, R236 ;  /* 0x000000eceb50723e */ /* 0x002fee00000010ff */
[C---:B------:R-:W-:Y:S07]  /*d010*/  HMMA.16816.F32.BF16 R8, R80.reuse, R84, R8 ;  /* 0x000000545008723c */ /* 0x040fee0000041808 */
[--C-:B------:R-:W-:Y:S01]  /*d020*/  FFMA.FTZ R84, R155, c[0x0][0x2d0], -R152.reuse ;  /* 0x0000b4009b547a23 */ /* 0x100fe20000010898 */
[-C--:B------:R-:W-:Y:S03]  /*d030*/  HMMA.16816.F32.BF16 R12, R80, R86.reuse, R12 ;  /* 0x00000056500c723c */ /* 0x080fe6000004180c */
[----:B------:R1:W-:Y:S05]  /*d040*/  MUFU.EX2 R128, R84 ;  /* 0x0000005400807308 */ /* 0x0003ea0000000800 */
[C---:B------:R-:W-:Y:S08]  /*d050*/  HMMA.16816.F32.BF16 R16, R76.reuse, R86, R16 ;  /* 0x000000564c10723c */ /* 0x040ff00000041810 */
[-C--:B------:R-:W-:Y:S08]  /*d060*/  HMMA.16816.F32.BF16 R20, R76, R88.reuse, R20 ;  /* 0x000000584c14723c */ /* 0x080ff00000041814 */
[C---:B------:R-:W-:Y:S04]  /*d070*/  HMMA.16816.F32.BF16 R24, R80.reuse, R88, R24 ;  /* 0x000000585018723c */ /* 0x040fe80000041818 */
[----:B-1----:R-:W-:Y:S03]  /*d080*/  FFMA.FTZ R84, R157, c[0x0][0x2d0], -R152 ;  /* 0x0000b4009d547a23 */ /* 0x002fe60000010898 */
[----:B------:R-:W-:Y:S01]  /*d090*/  FFMA.FTZ R88, R172, c[0x0][0x2d0], -R74 ;  /* 0x0000b400ac587a23 */ /* 0x000fe2000001084a */
[-C--:B------:R-:W-:Y:S01]  /*d0a0*/  HMMA.16816.F32.BF16 R28, R80, R90.reuse, R28 ;  /* 0x0000005a501c723c */ /* 0x080fe2000004181c */
[----:B------:R1:W-:Y:S07]  /*d0b0*/  MUFU.EX2 R223, R84 ;  /* 0x0000005400df7308 */ /* 0x0003ee0000000800 */
[C---:B------:R-:W-:Y:S03]  /*d0c0*/  HMMA.16816.F32.BF16 R32, R76.reuse, R90, R32 ;  /* 0x0000005a4c20723c */ /* 0x040fe60000041820 */
[----:B------:R2:W-:Y:S05]  /*d0d0*/  MUFU.EX2 R219, R88 ;  /* 0x0000005800db7308 */ /* 0x0005ea0000000800 */
[-C--:B------:R-:W-:Y:S08]  /*d0e0*/  HMMA.16816.F32.BF16 R36, R76, R92.reuse, R36 ;  /* 0x0000005c4c24723c */ /* 0x080ff00000041824 */
[C---:B------:R-:W-:Y:S04]  /*d0f0*/  HMMA.16816.F32.BF16 R40, R80.reuse, R92, R40 ;  /* 0x0000005c5028723c */ /* 0x040fe80000041828 */
[--C-:B-1----:R-:W-:Y:S03]  /*d100*/  FFMA.FTZ R84, R158, c[0x0][0x2d0], -R152.reuse ;  /* 0x0000b4009e547a23 */ /* 0x102fe60000010898 */
[----:B------:R-:W-:Y:S01]  /*d110*/  FFMA.FTZ R92, R163, c[0x0][0x2d0], -R153 ;  /* 0x0000b400a35c7a23 */ /* 0x000fe20000010899 */
[-C--:B------:R-:W-:Y:S01]  /*d120*/  HMMA.16816.F32.BF16 R44, R80, R94.reuse, R44 ;  /* 0x0000005e502c723c */ /* 0x080fe2000004182c */
[----:B------:R1:W-:Y:S03]  /*d130*/  MUFU.EX2 R221, R84 ;  /* 0x0000005400dd7308 */ /* 0x0003e60000000800 */
[----:B--2---:R-:W-:Y:S04]  /*d140*/  FFMA.FTZ R88, R166, c[0x0][0x2d0], -R75 ;  /* 0x0000b400a6587a23 */ /* 0x004fe8000001084b */
[C---:B------:R-:W-:Y:S03]  /*d150*/  HMMA.16816.F32.BF16 R48, R76.reuse, R94, R48 ;  /* 0x0000005e4c30723c */ /* 0x040fe60000041830 */
[----:B------:R2:W-:Y:S01]  /*d160*/  MUFU.EX2 R206, R88 ;  /* 0x0000005800ce7308 */ /* 0x0005e20000000800 */
[----:B---3--:R-:W-:Y:S09]  /*d170*/  FFMA.FTZ R69, R69, R104, R105 ;  /* 0x0000006845457223 */ /* 0x008ff20000010069 */
[----:B------:R3:W-:Y:S01]  /*d180*/  MUFU.EX2 R138, R92 ;  /* 0x0000005c008a7308 */ /* 0x0007e20000000800 */
[----:B------:R-:W-:Y:S02]  /*d190*/  FADD.FTZ R69, R96, R69 ;  /* 0x0000004560457221 */ /* 0x000fe40000010000 */
[----:B-1----:R-:W-:Y:S07]  /*d1a0*/  FFMA.FTZ R84, R161, c[0x0][0x2d0], -R152 ;  /* 0x0000b400a1547a23 */ /* 0x002fee0000010898 */
[----:B------:R1:W4:Y:S01]  /*d1b0*/  MUFU.EX2 R222, R84 ;  /* 0x0000005400de7308 */ /* 0x0003220000000800 */
[----:B--2---:R-:W-:Y:S09]  /*d1c0*/  FFMA.FTZ R88, R168, c[0x0][0x2d0], -R75 ;  /* 0x0000b400a8587a23 */ /* 0x004ff2000001084b */
[----:B------:R2:W-:Y:S01]  /*d1d0*/  MUFU.EX2 R211, R88 ;  /* 0x0000005800d37308 */ /* 0x0005e20000000800 */
[----:B---3--:R-:W-:Y:S09]  /*d1e0*/  FFMA.FTZ R92, R164, c[0x0][0x2d0], -R153 ;  /* 0x0000b400a45c7a23 */ /* 0x008ff20000010899 */
[----:B------:R3:W-:Y:S01]  /*d1f0*/  MUFU.EX2 R137, R92 ;  /* 0x0000005c00897308 */ /* 0x0007e20000000800 */
[--C-:B-1----:R-:W-:Y:S09]  /*d200*/  FFMA.FTZ R84, R171, c[0x0][0x2d0], -R74.reuse ;  /* 0x0000b400ab547a23 */ /* 0x102ff2000001084a */
[----:B------:R1:W-:Y:S01]  /*d210*/  MUFU.EX2 R212, R84 ;  /* 0x0000005400d47308 */ /* 0x0003e20000000800 */
[--C-:B--2---:R-:W-:Y:S09]  /*d220*/  FFMA.FTZ R88, R173, c[0x0][0x2d0], -R74.reuse ;  /* 0x0000b400ad587a23 */ /* 0x104ff2000001084a */
[----:B------:R2:W-:Y:S01]  /*d230*/  MUFU.EX2 R187, R88 ;  /* 0x0000005800bb7308 */ /* 0x0005e20000000800 */
[----:B---3--:R-:W-:Y:S01]  /*d240*/  FFMA.FTZ R92, R180, c[0x0][0x2d0], -R75 ;  /* 0x0000b400b45c7a23 */ /* 0x008fe2000001084b */
[----:B-1----:R-:W1:Y:S01]  /*d250*/  LDSM.16.MT88.4 R84, [R192+0x800] ;  /* 0x00080000c054783b */ /* 0x002e620000004200 */
[--C-:B--2---:R-:W-:Y:S07]  /*d260*/  FFMA.FTZ R88, R162, c[0x0][0x2d0], -R153.reuse ;  /* 0x0000b400a2587a23 */ /* 0x104fee0000010899 */
[----:B------:R2:W3:Y:S02]  /*d270*/  MUFU.EX2 R139, R88 ;  /* 0x00000058008b7308 */ /* 0x0004e40000000800 */
[----:B--2---:R-:W2:Y:S01]  /*d280*/  LDSM.16.MT88.4 R88, [R189+0x1000] ;  /* 0x00100000bd58783b */ /* 0x004ea20000004200 */
[-C--:B-1----:R-:W-:Y:S08]  /*d290*/  HMMA.16816.F32.BF16 R52, R76, R84.reuse, R52 ;  /* 0x000000544c34723c */ /* 0x082ff00000041834 */
[C---:B------:R-:W-:Y:S07]  /*d2a0*/  HMMA.16816.F32.BF16 R56, R80.reuse, R84, R56 ;  /* 0x000000545038723c */ /* 0x040fee0000041838 */
[----:B------:R-:W-:Y:S01]  /*d2b0*/  FFMA.FTZ R84, R165, c[0x0][0x2d0], -R153 ;  /* 0x0000b400a5547a23 */ /* 0x000fe20000010899 */
[-C--:B------:R-:W-:Y:S03]  /*d2c0*/  HMMA.16816.F32.BF16 R60, R80, R86.reuse, R60 ;  /* 0x00000056503c723c */ /* 0x080fe6000004183c */
[----:B------:R1:W1:Y:S04]  /*d2d0*/  MUFU.EX2 R141, R84 ;  /* 0x00000054008d7308 */ /* 0x0002680000000800 */
[----:B------:R-:W-:Y:S01]  /*d2e0*/  FFMA.FTZ R80, R183, c[0x0][0x2d0], -R74 ;  /* 0x0000b400b7507a23 */ /* 0x000fe2000001084a */
[----:B------:R-:W-:Y:S04]  /*d2f0*/  HMMA.16816.F32.BF16 R64, R76, R86, R64 ;  /* 0x000000564c40723c */ /* 0x000fe80000041840 */
[----:B----4-:R-:W-:Y:S01]  /*d300*/  F2FP.BF16.PACK_AB R82, R222, R221 ;  /* 0x000000ddde52723e */ /* 0x010fe200000010ff */
[----:B------:R4:W-:Y:S01]  /*d310*/  MUFU.EX2 R183, R80 ;  /* 0x0000005000b77308 */ /* 0x0009e20000000800 */
[----:B---3--:R-:W-:Y:S02]  /*d320*/  F2FP.BF16.PACK_AB R81, R138, R139 ;  /* 0x0000008b8a51723e */ /* 0x008fe400000010ff */
[----:B------:R-:W-:Y:S04]  /*d330*/  F2FP.BF16.PACK_AB R76, R231, R232 ;  /* 0x000000e8e74c723e */ /* 0x000fe800000010ff */
[----:B------:R-:W-:Y:S02]  /*d340*/  F2FP.BF16.PACK_AB R77, R229, R230 ;  /* 0x000000e6e54d723e */ /* 0x000fe400000010ff */
[----:B------:R-:W-:Y:S02]  /*d350*/  F2FP.BF16.PACK_AB R78, R226, R228 ;  /* 0x000000e4e24e723e */ /* 0x000fe400000010ff */
[----:B------:R-:W-:Y:S01]  /*d360*/  F2FP.BF16.PACK_AB R79, R225, R224 ;  /* 0x000000e0e14f723e */ /* 0x000fe200000010ff */
[----:B-1----:R-:W1:Y:S01]  /*d370*/  LDSM.16.MT88.4 R84, [R193+0x1000] ;  /* 0x00100000c154783b */ /* 0x002e620000004200 */
[----:B------:R-:W-:Y:S05]  /*d380*/  F2FP.BF16.PACK_AB R83, R141, R137 ;  /* 0x000000898d53723e */ /* 0x000fea00000010ff */
[-C--:B--2---:R-:W-:Y:S03]  /*d390*/  HMMA.16816.F32.BF16 R4, R76, R88.reuse, R4 ;  /* 0x000000584c04723c */ /* 0x084fe60000041804 */
[----:B----4-:R-:W-:Y:S02]  /*d3a0*/  FFMA.FTZ R80, R174, c[0x0][0x2d0], -R75 ;  /* 0x0000b400ae507a23 */ /* 0x010fe4000001084b */
[----:B------:R2:W-:Y:S10]  /*d3b0*/  MUFU.EX2 R174, R92 ;  /* 0x0000005c00ae7308 */ /* 0x0005f40000000800 */
[----:B------:R3:W-:Y:S01]  /*d3c0*/  MUFU.EX2 R143, R80 ;  /* 0x00000050008f7308 */ /* 0x0007e20000000800 */
[----:B--2---:R-:W2:Y:S01]  /*d3d0*/  LDSM.16.MT88.4 R92, [R190+0x1000] ;  /* 0x00100000be5c783b */ /* 0x004ea20000004200 */
        /* <DEDUP_REMOVED lines=9> */
[----:B------:R-:W-:Y:S01]  /*d470*/  FFMA.FTZ R84, R210, c[0x0][0x2d0], -R74 ;  /* 0x0000b400d2547a23 */ /* 0x000fe2000001084a */
        /* <DEDUP_REMOVED lines=8> */
[-C--:B------:R-:W-:Y:S01]  /*d500*/  HMMA.16816.F32.BF16 R44, R80, R94.reuse, R44 ;  /* 0x0000005e502c723c */ /* 0x080fe2000004182c */
[----:B------:R1:W-:Y:S03]  /*d510*/  MUFU.EX2 R173, R88 ;  /* 0x0000005800ad7308 */ /* 0x0003e60000000800 */
[----:B---3--:R-:W-:Y:S04]  /*d520*/  FFMA.FTZ R84, R213, c[0x0][0x2d0], -R74 ;  /* 0x0000b400d5547a23 */ /* 0x008fe8000001084a */
[C---:B------:R-:W-:Y:S03]  /*d530*/  HMMA.16816.F32.BF16 R48, R76.reuse, R94, R48 ;  /* 0x0000005e4c30723c */ /* 0x040fe60000041830 */
[----:B------:R2:W3:Y:S10]  /*d540*/  MUFU.EX2 R171, R84 ;  /* 0x0000005400ab7308 */ /* 0x0004f40000000800 */
[----:B------:R4:W-:Y:S01]  /*d550*/  MUFU.EX2 R157, R92 ;  /* 0x0000005c009d7308 */ /* 0x0009e20000000800 */
[----:B-1----:R-:W-:Y:S09]  /*d560*/  FFMA.FTZ R88, R179, c[0x0][0x2d0], -R152 ;  /* 0x0000b400b3587a23 */ /* 0x002ff20000010898 */
[----:B------:R1:W-:Y:S01]  /*d570*/  MUFU.EX2 R172, R88 ;  /* 0x0000005800ac7308 */ /* 0x0003e20000000800 */
[----:B--2---:R-:W-:Y:S01]  /*d580*/  FFMA.FTZ R84, R208, c[0x0][0x2d0], -R75 ;  /* 0x0000b400d0547a23 */ /* 0x004fe2000001084b */
[----:B---3--:R-:W-:Y:S08]  /*d590*/  F2FP.BF16.PACK_AB R148, R171, R168 ;  /* 0x000000a8ab94723e */ /* 0x008ff000000010ff */
[----:B------:R2:W-:Y:S01]  /*d5a0*/  MUFU.EX2 R167, R84 ;  /* 0x0000005400a77308 */ /* 0x0005e20000000800 */
[----:B----4-:R-:W-:Y:S09]  /*d5b0*/  FFMA.FTZ R92, R181, c[0x0][0x2d0], -R153 ;  /* 0x0000b400b55c7a23 */ /* 0x010ff20000010899 */
[----:B------:R3:W-:Y:S01]  /*d5c0*/  MUFU.EX2 R156, R92 ;  /* 0x0000005c009c7308 */ /* 0x0007e20000000800 */
[----:B-1----:R-:W1:Y:S01]  /*d5d0*/  LDSM.16.MT88.4 R88, [R192+0x1000] ;  /* 0x00100000c058783b */ /* 0x002e620000004200 */
[----:B--2---:R-:W-:Y:S08]  /*d5e0*/  FFMA.FTZ R84, R209, c[0x0][0x2d0], -R75 ;  /* 0x0000b400d1547a23 */ /* 0x004ff0000001084b */
[----:B------:R2:W4:Y:S01]  /*d5f0*/  MUFU.EX2 R166, R84 ;  /* 0x0000005400a67308 */ /* 0x0005220000000800 */
[----:B---3--:R-:W-:Y:S01]  /*d600*/  LDSM.16.MT88.4 R92, [R190+0x1800] ;  /* 0x00180000be5c783b */ /* 0x008fe20000004200 */
[--C-:B--2---:R-:W-:Y:S01]  /*d610*/  FFMA.FTZ R84, R215, c[0x0][0x2d0], -R74.reuse ;  /* 0x0000b400d7547a23 */ /* 0x104fe2000001084a */
[----:B----4-:R-:W-:Y:S01]  /*d620*/  F2FP.BF16.PACK_AB R149, R166, R167 ;  /* 0x000000a7a695723e */ /* 0x010fe200000010ff */
[-C--:B-1----:R-:W-:Y:S06]  /*d630*/  HMMA.16816.F32.BF16 R52, R76, R88.reuse, R52 ;  /* 0x000000584c34723c */ /* 0x082fec0000041834 */
[----:B------:R1:W-:Y:S01]  /*d640*/  MUFU.EX2 R165, R84 ;  /* 0x0000005400a57308 */ /* 0x0003e20000000800 */
[----:B------:R-:W-:Y:S01]  /*d650*/  FFMA.FTZ R74, R220, c[0x0][0x2d0], -R74 ;  /* 0x0000b400dc4a7a23 */ /* 0x000fe2000001084a */
[C---:B------:R-:W-:Y:S08]  /*d660*/  HMMA.16816.F32.BF16 R56, R80.reuse, R88, R56 ;  /* 0x000000585038723c */ /* 0x040ff00000041838 */
[----:B------:R2:W3:Y:S01]  /*d670*/  MUFU.EX2 R164, R74 ;  /* 0x0000004a00a47308 */ /* 0x0004e20000000800 */
[--C-:B------:R-:W-:Y:S01]  /*d680*/  FFMA.FTZ R88, R182, c[0x0][0x2d0], -R153.reuse ;  /* 0x0000b400b6587a23 */ /* 0x100fe20000010899 */
[-C--:B------:R-:W-:Y:S08]  /*d690*/  HMMA.16816.F32.BF16 R60, R80, R90.reuse, R60 ;  /* 0x0000005a503c723c */ /* 0x080ff0000004183c */
[----:B------:R4:W4:Y:S01]  /*d6a0*/  MUFU.EX2 R155, R88 ;  /* 0x00000058009b7308 */ /* 0x0009220000000800 */
[----:B------:R-:W-:Y:S01]  /*d6b0*/  F2FP.BF16.PACK_AB R80, R142, R136 ;  /* 0x000000888e50723e */ /* 0x000fe200000010ff */
[----:B------:R-:W-:Y:S04]  /*d6c0*/  HMMA.16816.F32.BF16 R64, R76, R90, R64 ;  /* 0x0000005a4c40723c */ /* 0x000fe80000041840 */
[----:B-1----:R-:W-:Y:S01]  /*d6d0*/  FFMA.FTZ R84, R169, c[0x0][0x2d0], -R153 ;  /* 0x0000b400a9547a23 */ /* 0x002fe20000010899 */
[----:B------:R-:W-:Y:S02]  /*d6e0*/  F2FP.BF16.PACK_AB R82, R172, R173 ;  /* 0x000000adac52723e */ /* 0x000fe400000010ff */
[----:B------:R-:W-:Y:S01]  /*d6f0*/  F2FP.BF16.PACK_AB R76, R219, R212 ;  /* 0x000000d4db4c723e */ /* 0x000fe200000010ff */
[----:B------:R1:W1:Y:S01]  /*d700*/  MUFU.EX2 R140, R84 ;  /* 0x00000054008c7308 */ /* 0x0002620000000800 */
[----:B------:R-:W-:Y:S03]  /*d710*/  F2FP.BF16.PACK_AB R77, R211, R206 ;  /* 0x000000ced34d723e */ /* 0x000fe600000010ff */
[--C-:B--2---:R-:W-:Y:S01]  /*d720*/  FFMA.FTZ R74, R217, c[0x0][0x2d0], -R75.reuse ;  /* 0x0000b400d94a7a23 */ /* 0x104fe2000001084b */
[----:B------:R-:W-:Y:S01]  /*d730*/  F2FP.BF16.PACK_AB R78, R183, R187 ;  /* 0x000000bbb74e723e */ /* 0x000fe200000010ff */
[----:B------:R-:W-:Y:S01]  /*d740*/  FFMA.FTZ R75, R218, c[0x0][0x2d0], -R75 ;  /* 0x0000b400da4b7a23 */ /* 0x000fe2000001084b */
[----:B------:R-:W-:Y:S02]  /*d750*/  F2FP.BF16.PACK_AB R79, R174, R143 ;  /* 0x0000008fae4f723e */ /* 0x000fe400000010ff */
[----:B---3--:R-:W-:Y:S01]  /*d760*/  F2FP.BF16.PACK_AB R150, R164, R165 ;  /* 0x000000a5a496723e */ /* 0x008fe200000010ff */
[----:B------:R2:W-:Y:S01]  /*d770*/  MUFU.EX2 R163, R74 ;  /* 0x0000004a00a37308 */ /* 0x0005e20000000800 */
[----:B----4-:R-:W-:Y:S01]  /*d780*/  LDSM.16.MT88.4 R88, [R193+0x1800] ;  /* 0x00180000c158783b */ /* 0x010fe20000004200 */
[----:B------:R-:W-:Y:S08]  /*d790*/  F2FP.BF16.PACK_AB R83, R155, R156 ;  /* 0x0000009c9b53723e */ /* 0x000ff000000010ff */
[----:B------:R-:W3:Y:S01]  /*d7a0*/  MUFU.EX2 R162, R75 ;  /* 0x0000004b00a27308 */ /* 0x000ee20000000800 */
[----:B-1----:R-:W1:Y:S01]  /*d7b0*/  LDSM.16.MT88.4 R84, [R189+0x1800] ;  /* 0x00180000bd54783b */ /* 0x002e620000004200 */
[----:B------:R-:W-:Y:S01]  /*d7c0*/  F2FP.BF16.PACK_AB R81, R157, R140 ;  /* 0x0000008c9d51723e */ /* 0x000fe200000010ff */
[--C-:B--2---:R-:W-:Y:S07]  /*d7d0*/  FFMA.FTZ R74, R185, c[0x0][0x2d0], -R152.reuse ;  /* 0x0000b400b94a7a23 */ /* 0x104fee0000010898 */
[----:B------:R2:W-:Y:S01]  /*d7e0*/  MUFU.EX2 R161, R74 ;  /* 0x0000004a00a17308 */ /* 0x0005e20000000800 */
[----:B---3--:R-:W-:Y:S01]  /*d7f0*/  F2FP.BF16.PACK_AB R151, R162, R163 ;  /* 0x000000a3a297723e */ /* 0x008fe200000010ff */
[--C-:B--2---:R-:W-:Y:S01]  /*d800*/  FFMA.FTZ R74, R186, c[0x0][0x2d0], -R152.reuse ;  /* 0x0000b400ba4a7a23 */ /* 0x104fe20000010898 */
[-C--:B-1----:R-:W-:Y:S07]  /*d810*/  HMMA.16816.F32.BF16 R4, R76, R84.reuse, R4 ;  /* 0x000000544c04723c */ /* 0x082fee0000041804 */
[----:B------:R1:W2:Y:S01]  /*d820*/  MUFU.EX2 R160, R74 ;  /* 0x0000004a00a07308 */ /* 0x0002a20000000800 */
[C---:B------:R-:W-:Y:S08]  /*d830*/  HMMA.16816.F32.BF16 R8, R80.reuse, R84, R8 ;  /* 0x000000545008723c */ /* 0x040ff00000041808 */
[-C--:B------:R-:W-:Y:S08]  /*d840*/  HMMA.16816.F32.BF16 R12, R80, R86.reuse, R12 ;  /* 0x00000056500c723c */ /* 0x080ff0000004180c */
[C---:B------:R-:W-:Y:S01]  /*d850*/  HMMA.16816.F32.BF16 R16, R76.reuse, R86, R16 ;  /* 0x000000564c10723c */ /* 0x040fe20000041810 */
[----:B------:R-:W3:Y:S03]  /*d860*/  LDSM.16.MT88.4 R84, [R192+0x1800] ;  /* 0x00180000c054783b */ /* 0x000ee60000004200 */
[--C-:B-1----:R-:W-:Y:S01]  /*d870*/  FFMA.FTZ R74, R214, c[0x0][0x2d0], -R152.reuse ;  /* 0x0000b400d64a7a23 */ /* 0x102fe20000010898 */
[----:B--2---:R-:W-:Y:S01]  /*d880*/  F2FP.BF16.PACK_AB R144, R160, R161 ;  /* 0x000000a1a090723e */ /* 0x004fe200000010ff */
[----:B------:R-:W-:Y:S02]  /*d890*/  FFMA.FTZ R152, R216, c[0x0][0x2d0], -R152 ;  /* 0x0000b400d8987a23 */ /* 0x000fe40000010898 */
[-C--:B------:R-:W-:Y:S01]  /*d8a0*/  HMMA.16816.F32.BF16 R20, R76, R88.reuse, R20 ;  /* 0x000000584c14723c */ /* 0x080fe20000041814 */
[----:B------:R1:W-:Y:S07]  /*d8b0*/  MUFU.EX2 R159, R74 ;  /* 0x0000004a009f7308 */ /* 0x0003ee0000000800 */
[C---:B------:R-:W-:Y:S03]  /*d8c0*/  HMMA.16816.F32.BF16 R24, R80.reuse, R88, R24 ;  /* 0x000000585018723c */ /* 0x040fe60000041818 */
[----:B------:R-:W2:Y:S05]  /*d8d0*/  MUFU.EX2 R158, R152 ;  /* 0x00000098009e7308 */ /* 0x000eaa0000000800 */
[-C--:B------:R-:W-:Y:S08]  /*d8e0*/  HMMA.16816.F32.BF16 R28, R80, R90.reuse, R28 ;  /* 0x0000005a501c723c */ /* 0x080ff0000004181c */
[C---:B------:R-:W-:Y:S04]  /*d8f0*/  HMMA.16816.F32.BF16 R32, R76.reuse, R90, R32 ;  /* 0x0000005a4c20723c */ /* 0x040fe80000041820 */
[--C-:B-1----:R-:W-:Y:S04]  /*d900*/  FFMA.FTZ R74, R184, c[0x0][0x2d0], -R153.reuse ;  /* 0x0000b400b84a7a23 */ /* 0x102fe80000010899 */
[-C--:B------:R-:W-:Y:S01]  /*d910*/  HMMA.16816.F32.BF16 R36, R76, R92.reuse, R36 ;  /* 0x0000005c4c24723c */ /* 0x080fe20000041824 */
[----:B------:R1:W-:Y:S03]  /*d920*/  MUFU.EX2 R154, R74 ;  /* 0x0000004a009a7308 */ /* 0x0003e60000000800 */
[----:B--2---:R-:W-:Y:S04]  /*d930*/  F2FP.BF16.PACK_AB R146, R158, R159 ;  /* 0x0000009f9e92723e */ /* 0x004fe800000010ff */
[C---:B------:R-:W-:Y:S08]  /*d940*/  HMMA.16816.F32.BF16 R40, R80.reuse, R92, R40 ;  /* 0x0000005c5028723c */ /* 0x040ff00000041828 */
[-C--:B------:R-:W-:Y:S08]  /*d950*/  HMMA.16816.F32.BF16 R44, R80, R94.reuse, R44 ;  /* 0x0000005e502c723c */ /* 0x080ff0000004182c */
[C---:B------:R-:W-:Y:S04]  /*d960*/  HMMA.16816.F32.BF16 R48, R76.reuse, R94, R48 ;  /* 0x0000005e4c30723c */ /* 0x040fe80000041830 */
[--C-:B-1----:R-:W-:Y:S04]  /*d970*/  FFMA.FTZ R74, R177, c[0x0][0x2d0], -R153.reuse ;  /* 0x0000b400b14a7a23 */ /* 0x102fe80000010899 */
[-C--:B---3--:R-:W-:Y:S01]  /*d980*/  HMMA.16816.F32.BF16 R52, R76, R84.reuse, R52 ;  /* 0x000000544c34723c */ /* 0x088fe20000041834 */
[----:B------:R1:W2:Y:S07]  /*d990*/  MUFU.EX2 R152, R74 ;  /* 0x0000004a00987308 */ /* 0x0002ae0000000800 */
[C---:B------:R-:W-:Y:S07]  /*d9a0*/  HMMA.16816.F32.BF16 R56, R80.reuse, R84, R56 ;  /* 0x000000545038723c */ /* 0x040fee0000041838 */
[----:B------:R-:W-:Y:S01]  /*d9b0*/  MOV R85, R71 ;  /* 0x0000004700557202 */ /* 0x000fe20000000f00 */
[-C--:B------:R-:W-:Y:S04]  /*d9c0*/  HMMA.16816.F32.BF16 R60, R80, R86.reuse, R60 ;  /* 0x00000056503c723c */ /* 0x080fe8000004183c */
[----:B------:R-:W-:Y:S04]  /*d9d0*/  MOV R84, R72 ;  /* 0x0000004800547202 */ /* 0x000fe80000000f00 */
[----:B------:R-:W-:Y:S04]  /*d9e0*/  HMMA.16816.F32.BF16 R64, R76, R86, R64 ;  /* 0x000000564c40723c */ /* 0x000fe80000041840 */
[--C-:B-1----:R-:W-:Y:S01]  /*d9f0*/  FFMA.FTZ R74, R170, c[0x0][0x2d0], -R153.reuse ;  /* 0x0000b400aa4a7a23 */ /* 0x102fe20000010899 */
[----:B--2---:R-:W-:Y:S01]  /*da00*/  F2FP.BF16.PACK_AB R145, R152, R154 ;  /* 0x0000009a9891723e */ /* 0x004fe200000010ff */
[----:B------:R-:W-:Y:S01]  /*da10*/  FFMA.FTZ R153, R73, c[0x0][0x2d0], -R153 ;  /* 0x0000b40049997a23 */ /* 0x000fe20000010899 */
[----:B------:R-:W-:Y:S01]  /*da20*/  MOV R86, R70 ;  /* 0x0000004600567202 */ /* 0x000fe20000000f00 */
[----:B-----5:R-:W-:Y:S01]  /*da30*/  FFMA.FTZ R73, R68, R98, R99 ;  /* 0x0000006244497223 */ /* 0x020fe20000010063 */
[----:B------:R-:W-:Y:S01]  /*da40*/  MUFU.EX2 R75, R74 ;  /* 0x0000004a004b7308 */ /* 0x000fe20000000800 */
[-C--:B------:R-:W-:Y:S05]  /*da50*/  HMMA.16816.F32.BF16 R88, R148, R100.reuse, R4 ;  /* 0x000000649458723c */ /* 0x080fea0000041804 */
[----:B------:R-:W-:Y:S01]  /*da60*/  FFMA.FTZ R68, R2, R97, R247 ;  /* 0x0000006102447223 */ /* 0x000fe200000100f7 */
[----:B------:R-:W-:Y:S01]  /*da70*/  MOV R87, R3 ;  /* 0x0000000300577202 */ /* 0x000fe20000000f00 */
[----:B------:R-:W-:Y:S02]  /*da80*/  FADD.FTZ R2, R114, R73 ;  /* 0x0000004972027221 */ /* 0x000fe40000010000 */
[----:B------:R-:W-:Y:S01]  /*da90*/  FADD.FTZ R4, R249, R68 ;  /* 0x00000044f9047221 */ /* 0x000fe20000010000 */
[----:B------:R-:W1:Y:S02]  /*daa0*/  MUFU.EX2 R74, R153 ;  /* 0x00000099004a7308 */ /* 0x000e640000000800 */
[----:B------:R-:W-:Y:S02]  /*dab0*/  FADD.FTZ R6, R113, R69 ;  /* 0x0000004571067221 */ /* 0x000fe40000010000 */
[----:B------:R-:W-:Y:S02]  /*dac0*/  FADD.FTZ R5, R112, R2 ;  /* 0x0000000270057221 */ /* 0x000fe40000010000 */
[----:B------:R-:W-:Y:S02]  /*dad0*/  FADD.FTZ R4, R248, R4 ;  /* 0x00000004f8047221 */ /* 0x000fe40000010000 */
[----:B------:R-:W-:Y:S02]  /*dae0*/  FFMA.FTZ R2, R0, R126, R237 ;  /* 0x0000007e00027223 */ /* 0x000fe400000100ed */
[----:B------:R-:W-:Y:S01]  /*daf0*/  FADD.FTZ R0, R123, R6 ;  /* 0x000000067b007221 */ /* 0x000fe20000010000 */
[----:B-1----:R-:W-:Y:S07]  /*db00*/  F2FP.BF16.PACK_AB R147, R74, R75 ;  /* 0x0000004b4a93723e */ /* 0x002fee00000010ff */
[C---:B------:R-:W-:Y:S07]  /*db10*/  HMMA.16816.F32.BF16 R92, R144.reuse, R100, R8 ;  /* 0x00000064905c723c */ /* 0x040fee0000041808 */
[----:B------:R-:W-:Y:S01]  /*db20*/  FADD.FTZ R10, R122, R5 ;  /* 0x000000057a0a7221 */ /* 0x000fe20000010000 */
[-C--:B------:R-:W-:Y:S01]  /*db30*/  HMMA.16816.F32.BF16 R96, R144, R102.reuse, R12 ;  /* 0x000000669060723c */ /* 0x080fe2000004180c */
[----:B------:R-:W2:Y:S03]  /*db40*/  LDL R13, [R1+0x8] ;  /* 0x00000800010d7983 */ /* 0x000ea60000100800 */
        /* <DEDUP_REMOVED lines=83> */
[----:B------:R-:W-:Y:S01]  /*e080*/  FADD.FTZ R2, R74, R0 ;  /* 0x000000004a027221 */ /* 0x000fe20000010000 */
[----:B------:R-:W-:Y:S02]  /*e090*/  MOV R0, R3 ;  /* 0x0000000300007202 */ /* 0x000fe40000000f00 */
[----:B------:R1:W-:Y:S04]  /*e0a0*/  STL [R1+0x14], R4 ;  /* 0x0000140401007387 */ /* 0x0003e80000100800 */
[----:B------:R1:W-:Y:S01]  /*e0b0*/  STL [R1+0x18], R2 ;  /* 0x0000180201007387 */ /* 0x0003e20000100800 */
[C---:B--2---:R-:W-:Y:S02]  /*e0c0*/  ISETP.GT.AND P0, PT, R205.reuse, R13, PT ;  /* 0x0000000dcd00720c */ /* 0x044fe40003f04270 */
[----:B------:R-:W-:Y:S11]  /*e0d0*/  IADD3 R205, R205, -0x1, RZ ;  /* 0xffffffffcdcd7810 */ /* 0x000ff60007ffe0ff */
[----:B-1----:R-:W-:-:S05]  /*e0e0*/  @P0 BRA `(.L_x_624) ;  /* 0xffffa8b000000947 */ /* 0x002fca000383ffff */
.L_x_607:
[----:B------:R-:W2:Y:S01]  /*e0f0*/  LDL R2, [R1+0x40] ;  /* 0x0000400001027983 */ /* 0x000ea20000100800 */
[----:B------:R-:W-:-:S02]  /*e100*/  IMAD.MOV.U32 R3, RZ, RZ, c[0x0][0x2c4] ;  /* 0x0000b100ff037624 */ /* 0x000fc400078e00ff */
[----:B-1----:R-:W-:-:S03]  /*e110*/  IMAD.MOV.U32 R5, RZ, RZ, c[0x0][0x32c] ;  /* 0x0000cb00ff057624 */ /* 0x002fc600078e00ff */
[----:B------:R-:W-:Y:S02]  /*e120*/  ISETP.NE.AND P1, PT, R3, 0x1, PT ;  /* 0x000000010300780c */ /* 0x000fe40003f25270 */
[----:B------:R-:W-:Y:S02]  /*e130*/  ISETP.GE.AND P0, PT, R5, 0x1, PT ;  /* 0x000000010500780c */ /* 0x000fe40003f06270 */
[----:B------:R-:W-:Y:S02]  /*e140*/  IADD3 R3, R244, 0x1, -R243 ;  /* 0x00000001f4037810 */ /* 0x000fe40007ffe8f3 */
[----:B--2---:R-:W-:-:S07]  /*e150*/  IADD3 R2, R2, 0x7f, RZ ;  /* 0x0000007f02027810 */ /* 0x004fce0007ffe0ff */
[----:B------:R-:W-:-:S05]  /*e160*/  @P1 IMAD.HI.U32 R4, R2, c[0x0][0x2c8], RZ ;  /* 0x0000b20002041a27 */ /* 0x000fca00078e00ff */
[----:B------:R-:W-:-:S05]  /*e170*/  @P1 SHF.R.U32.HI R2, RZ, c[0x0][0x2cc], R4 ;  /* 0x0000b300ff021a19 */ /* 0x000fca0000011604 */
[----:B------:R-:W-:-:S05]  /*e180*/  IMAD.IADD R2, R3, 0x1, R2 ;  /* 0x0000000103027824 */ /* 0x000fca00078e0202 */
[----:B------:R-:W-:Y:S01]  /*e190*/  IADD3 R3, R2, -c[0x0][0x324], RZ ;  /* 0x8000c90002037a10 */ /* 0x000fe20007ffe0ff */
[----:B------:R-:W-:Y:S05]  /*e1a0*/  @!P0 BRA `(.L_x_625) ;  /* 0x0000011000008947 */ /* 0x000fea0003800000 */
[----:B------:R-:W-:Y:S01]  /*e1b0*/  ISETP.GT.AND P0, PT, R2, -0x1, PT ;  /* 0xffffffff0200780c */ /* 0x000fe20003f04270 */
[----:B------:R-:W-:-:S12]  /*e1c0*/  BSSY B0, `(.L_x_626) ;  /* 0x000000d000007945 */ /* 0x000fd80003800000 */
        /* <DEDUP_REMOVED lines=8> */
.L_x_627:
[----:B------:R-:W-:-:S04]  /*e250*/  MOV R4, c[0x0][0x32c] ;  /* 0x0000cb0000047a02 */ /* 0x000fc80000000f00 */
[----:B------:R-:W-:-:S13]  /*e260*/  ISETP.NE.AND P0, PT, R4, 0x1, PT ;  /* 0x000000010400780c */ /* 0x000fda0003f05270 */
[----:B------:R-:W-:-:S05]  /*e270*/  @P0 IMAD.HI.U32 R4, R2, c[0x0][0x330], RZ ;  /* 0x0000cc0002040a27 */ /* 0x000fca00078e00ff */
[----:B------:R-:W-:Y:S02]  /*e280*/  @P0 SHF.R.U32.HI R2, RZ, c[0x0][0x334], R4 ;  /* 0x0000cd00ff020a19 */ /* 0x000fe40000011604 */
.L_x_628:
[----:B------:R-:W-:Y:S05]  /*e290*/  BSYNC B0 ;  /* 0x0000000000007941 */ /* 0x000fea0003800000 */
.L_x_626:
[----:B------:R-:W-:-:S05]  /*e2a0*/  IMAD R2, R2, c[0x0][0x32c], RZ ;  /* 0x0000cb0002027a24 */ /* 0x000fca00078e02ff */
[----:B------:R-:W-:-:S04]  /*e2b0*/  IMNMX R3, R3, R2, !PT ;  /* 0x0000000203037217 */ /* 0x000fc80007800200 */
.L_x_625:
[----:B------:R-:W-:-:S05]  /*e2c0*/  IADD3 R3, R3, 0x4f, RZ ;  /* 0x0000004f03037810 */ /* 0x000fca0007ffe0ff */
[----:B------:R-:W-:-:S05]  /*e2d0*/  IMAD.HI R3, R3, 0x66666667, RZ ;  /* 0x6666666703037827 */ /* 0x000fca00078e02ff */
[----:B------:R-:W-:-:S04]  /*e2e0*/  SHF.R.U32.HI R2, RZ, 0x1f, R3 ;  /* 0x0000001fff027819 */ /* 0x000fc80000011603 */
[----:B------:R-:W-:-:S04]  /*e2f0*/  LEA.HI.SX32 R2, R3, R2, 0x1b ;  /* 0x0000000203027211 */ /* 0x000fc800078fdaff */
[----:B------:R-:W-:-:S04]  /*e300*/  IMNMX R4, R239, R2, !PT ;  /* 0x00000002ef047217 */ /* 0x000fc80007800200 */
        /* <DEDUP_REMOVED lines=8> */
.L_x_630:
[----:B------:R-:W2:Y:S01]  /*e390*/  LDL R178, [R1+0x34] ;  /* 0x0000340001b27983 */ /* 0x000ea20000100800 */
[----:B------:R-:W-:Y:S04]  /*e3a0*/  DEPBAR.LE SB0, 0x0 ;  /* 0x000080000000791a */ /* 0x000fe80000000000 */
[----:B------:R-:W3:Y:S01]  /*e3b0*/  LDL.64 R176, [R1+0x28] ;  /* 0x0000280001b07983 */ /* 0x000ee20000100a00 */
[----:B------:R-:W-:Y:S05]  /*e3c0*/  WARPSYNC 0xffffffff ;  /* 0xffffffff00007948 */ /* 0x000fea0003800000 */
[----:B------:R-:W-:Y:S01]  /*e3d0*/  BAR.SYNC.DEFER_BLOCKING 0x0 ;  /* 0x0000000000007b1d */ /* 0x000fe20000010000 */
[----:B------:R-:W-:Y:S02]  /*e3e0*/  ISETP.GT.AND P0, PT, R239, R206, PT ;  /* 0x000000ceef00720c */ /* 0x000fe40003f04270 */
[C---:B------:R-:W-:Y:S11]  /*e3f0*/  IADD3 R205, R206.reuse, -0x1, RZ ;  /* 0xffffffffcecd7810 */ /* 0x040ff60007ffe0ff */
[----:B------:R-:W-:Y:S01]  /*e400*/  @!P0 SHF.R.S32.HI R0, RZ, 0x1f, R206 ;  /* 0x0000001fff008819 */ /* 0x000fe200000114ce */
[----:B------:R-:W-:Y:S04]  /*e410*/  @!P0 IMAD.WIDE.U32 R86, R206, c[0x0][0x208], RZ ;  /* 0x00008200ce568a25 */ /* 0x000fe800078e00ff */
[----:B------:R-:W-:Y:S04]  /*e420*/  @!P0 IMAD R0, R0, c[0x0][0x208], RZ ;  /* 0x0000820000008a24 */ /* 0x000fe800078e02ff */
[----:B------:R-:W-:Y:S01]  /*e430*/  @!P0 IMAD R0, R206, c[0x0][0x20c], R0 ;  /* 0x00008300ce008a24 */ /* 0x000fe200078e0200 */
[----:B------:R-:W-:Y:S04]  /*e440*/  LDSM.16.M88.4 R80, [R195] ;  /* 0x00000000c350783b */ /* 0x000fe80000000200 */
        /* <DEDUP_REMOVED lines=14> */
[----:B------:R-:W3:Y:S01]  /*e530*/  LDL.64 R220, [R1+0x20] ;  /* 0x0000200001dc7983 */ /* 0x000ee20000100a00 */
        /* <DEDUP_REMOVED lines=155> */
[----:B------:R-:W-:Y:S01]  /*eef0*/  MUFU.TANH R210, R4 ;  /* 0x0000000400d27308 */ /* 0x000fe20000002400 */
[----:B-1----:R-:W-:Y:S02]  /*ef00*/  FMUL.FTZ R0, R16, c[0x0][0x320] ;  /* 0x0000c80010007a20 */ /* 0x002fe40000410000 */
[----:B------:R-:W-:Y:S07]  /*ef10*/  FMUL.FTZ R5, R56, c[0x0][0x320] ;  /* 0x0000c80038057a20 */ /* 0x000fee0000410000 */
[----:B------:R1:W-:Y:S10]  /*ef20*/  MUFU.TANH R15, R0 ;  /* 0x00000000000f7308 */ /* 0x0003f40000002400 */
[----:B------:R2:W-:Y:S01]  /*ef30*/  MUFU.TANH R211, R5 ;  /* 0x0000000500d37308 */ /* 0x0005e20000002400 */
[-C--:B---3--:R-:W-:Y:S08]  /*ef40*/  HMMA.16816.F32.BF16 R68, R156, R8.reuse, R68 ;  /* 0x000000089c44723c */ /* 0x088ff00000041844 */
[C---:B------:R-:W-:Y:S04]  /*ef50*/  HMMA.16816.F32.BF16 R72, R172.reuse, R8, R72 ;  /* 0x00000008ac48723c */ /* 0x040fe80000041848 */
[----:B-1----:R-:W-:Y:S03]  /*ef60*/  FMUL.FTZ R0, R17, c[0x0][0x320] ;  /* 0x0000c80011007a20 */ /* 0x002fe60000410000 */
[----:B------:R-:W-:Y:S01]  /*ef70*/  FMUL.FTZ R8, R62, c[0x0][0x320] ;  /* 0x0000c8003e087a20 */ /* 0x000fe20000410000 */
[-C--:B------:R-:W-:Y:S01]  /*ef80*/  HMMA.16816.F32.BF16 R76, R172, R10.reuse, R76 ;  /* 0x0000000aac4c723c */ /* 0x080fe2000004184c */
[----:B------:R1:W-:Y:S03]  /*ef90*/  MUFU.TANH R12, R0 ;  /* 0x00000000000c7308 */ /* 0x0003e60000002400 */
[----:B------:R-:W-:Y:S01]  /*efa0*/  FMUL.FTZ R9, R63, c[0x0][0x320] ;  /* 0x0000c8003f097a20 */ /* 0x000fe20000410000 */
[----:B--2---:R-:W-:Y:S03]  /*efb0*/  FMNMX.FTZ R5, R161, R3, !PT ;  /* 0x00000003a1057209 */ /* 0x004fe60007810000 */
[----:B------:R-:W-:Y:S03]  /*efc0*/  HMMA.16816.F32.BF16 R80, R156, R10, R80 ;  /* 0x0000000a9c50723c */ /* 0x000fe60000041850 */
[----:B------:R-:W-:Y:S01]  /*efd0*/  MUFU.TANH R156, R8 ;  /* 0x00000008009c7308 */ /* 0x000fe20000002400 */
[----:B----4-:R-:W-:Y:S04]  /*efe0*/  FMNMX.FTZ R5, R155, R5, !PT ;  /* 0x000000059b057209 */ /* 0x010fe80007810000 */
[----:B------:R-:W-:Y:S04]  /*eff0*/  FMUL.FTZ R6, R73, c[0x0][0x320] ;  /* 0x0000c80049067a20 */ /* 0x000fe80000410000 */
[----:B------:R-:W-:Y:S01]  /*f000*/  FMUL.FTZ R4, R72, c[0x0][0x320] ;  /* 0x0000c80048047a20 */ /* 0x000fe20000410000 */
[----:B------:R-:W-:Y:S01]  /*f010*/  MUFU.TANH R157, R9 ;  /* 0x00000009009d7308 */ /* 0x000fe20000002400 */
[----:B------:R-:W-:Y:S02]  /*f020*/  FMUL.FTZ R11, R75, c[0x0][0x320] ;  /* 0x0000c8004b0b7a20 */ /* 0x000fe40000410000 */
[----:B------:R-:W-:Y:S02]  /*f030*/  FMUL.FTZ R7, R76, c[0x0][0x320] ;  /* 0x0000c8004c077a20 */ /* 0x000fe40000410000 */
[----:B-1----:R-:W-:Y:S05]  /*f040*/  FMUL.FTZ R0, R18, c[0x0][0x320] ;  /* 0x0000c80012007a20 */ /* 0x002fea0000410000 */
[----:B------:R1:W2:Y:S10]  /*f050*/  MUFU.TANH R14, R0 ;  /* 0x00000000000e7308 */ /* 0x0002b40000002400 */
[----:B------:R-:W-:Y:S10]  /*f060*/  MUFU.TANH R216, R11 ;  /* 0x0000000b00d87308 */ /* 0x000ff40000002400 */
[----:B------:R3:W-:Y:S01]  /*f070*/  MUFU.TANH R218, R4 ;  /* 0x0000000400da7308 */ /* 0x0007e20000002400 */
[----:B-1----:R-:W-:Y:S01]  /*f080*/  FMUL.FTZ R0, R19, c[0x0][0x320] ;  /* 0x0000c80013007a20 */ /* 0x002fe20000410000 */
[----:B--2---:R-:W-:Y:S08]  /*f090*/  FMNMX.FTZ R5, R14, R5, !PT ;  /* 0x000000050e057209 */ /* 0x004ff00007810000 */
[----:B------:R1:W2:Y:S01]  /*f0a0*/  MUFU.TANH R13, R0 ;  /* 0x00000000000d7308 */ /* 0x0002a20000002400 */
[----:B---3--:R-:W-:Y:S04]  /*f0b0*/  FMNMX.FTZ R4, R164, R84, !PT ;  /* 0x00000054a4047209 */ /* 0x008fe80007810000 */
[----:B------:R-:W-:Y:S04]  /*f0c0*/  FMNMX.FTZ R4, R160, R4, !PT ;  /* 0x00000004a0047209 */ /* 0x000fe80007810000 */
[----:B------:R-:W-:Y:S01]  /*f0d0*/  FMNMX.FTZ R4, R87, R4, !PT ;  /* 0x0000000457047209 */ /* 0x000fe20007810000 */
[----:B-1----:R-:W-:Y:S01]  /*f0e0*/  FMUL.FTZ R0, R20, c[0x0][0x320] ;  /* 0x0000c80014007a20 */ /* 0x002fe20000410000 */
[----:B--2---:R-:W-:Y:S02]  /*f0f0*/  FMNMX.FTZ R5, R13, R5, !PT ;  /* 0x000000050d057209 */ /* 0x004fe40007810000 */
[----:B------:R-:W-:Y:S01]  /*f100*/  FMNMX.FTZ R4, R86, R4, !PT ;  /* 0x0000000456047209 */ /* 0x000fe20007810000 */
        /* <DEDUP_REMOVED lines=24> */
[----:B------:R1:W-:Y:S10]  /*f290*/  MUFU.TANH R31, R7 ;  /* 0x00000007001f7308 */ /* 0x0003f40000002400 */
[----:B------:R2:W-:Y:S01]  /*f2a0*/  MUFU.TANH R181, R0 ;  /* 0x0000000000b57308 */ /* 0x0005e20000002400 */
[----:B-1----:R-:W-:Y:S09]  /*f2b0*/  FMUL.FTZ R7, R77, c[0x0][0x320] ;  /* 0x0000c8004d077a20 */ /* 0x002ff20000410000 */
[----:B------:R-:W-:Y:S01]  /*f2c0*/  MUFU.TANH R27, R7 ;  /* 0x00000007001b7308 */ /* 0x000fe20000002400 */
[----:B--2---:R-:W-:Y:S09]  /*f2d0*/  FMUL.FTZ R0, R32, c[0x0][0x320] ;  /* 0x0000c80020007a20 */ /* 0x004ff20000410000 */
[----:B------:R1:W-:Y:S10]  /*f2e0*/  MUFU.TANH R17, R0 ;  /* 0x0000000000117308 */ /* 0x0003f40000002400 */
[----:B------:R2:W-:Y:S01]  /*f2f0*/  MUFU.TANH R32, R6 ;  /* 0x0000000600207308 */ /* 0x0005e20000002400 */
        /* <DEDUP_REMOVED lines=16> */
[----:B--2---:R-:W-:Y:S09]  /*f400*/  FMUL.FTZ R6, R83, c[0x0][0x320] ;  /* 0x0000c80053067a20 */ /* 0x004ff20000410000 */
[----:B------:R2:W-:Y:S01]  /*f410*/  MUFU.TANH R25, R6 ;  /* 0x0000000600197308 */ /* 0x0005e20000002400 */
[----:B-1----:R-:W-:Y:S09]  /*f420*/  FMUL.FTZ R0, R37, c[0x0][0x320] ;  /* 0x0000c80025007a20 */ /* 0x002ff20000410000 */
[----:B------:R1:W-:Y:S01]  /*f430*/  MUFU.TANH R180, R0 ;  /* 0x0000000000b47308 */ /* 0x0003e20000002400 */
[----:B--2---:R-:W-:Y:S04]  /*f440*/  FMNMX.FTZ R6, R165, R85, !PT ;  /* 0x00000055a5067209 */ /* 0x004fe80007810000 */
        /* <DEDUP_REMOVED lines=80> */
[----:B---3--:R-:W-:Y:S07]  /*f950*/  FMNMX.FTZ R5, R252, R5, !PT ;  /* 0x00000005fc057209 */ /* 0x008fee0007810000 */
[----:B------:R1:W-:Y:S02]  /*f960*/  MUFU.TANH R215, R0 ;  /* 0x0000000000d77308 */ /* 0x0003e40000002400 */
[----:B-1----:R-:W-:Y:S08]  /*f970*/  FMUL.FTZ R0, R69, c[0x0][0x320] ;  /* 0x0000c80045007a20 */ /* 0x002ff00000410000 */
[----:B------:R1:W-:Y:S02]  /*f980*/  MUFU.TANH R26, R0 ;  /* 0x00000000001a7308 */ /* 0x0003e40000002400 */
[----:B-1----:R-:W-:Y:S01]  /*f990*/  FMUL.FTZ R0, R70, c[0x0][0x320] ;  /* 0x0000c80046007a20 */ /* 0x002fe20000410000 */
[----:B--2---:R-:W-:Y:S07]  /*f9a0*/  FMNMX.FTZ R70, R6, R9, !PT ;  /* 0x0000000906467209 */ /* 0x004fee0007810000 */
        /* <DEDUP_REMOVED lines=29> */
[----:B------:R-:W-:Y:S02]  /*fb80*/  @P0 MOV R5, R219 ;  /* 0x000000db00050202 */ /* 0x000fe40000000f00 */
        /* <DEDUP_REMOVED lines=16> */
[----:B------:R1:W2:Y:S03]  /*fc90*/  MUFU.TANH R75, R0 ;  /* 0x00000000004b7308 */ /* 0x0002a60000002400 */
        /* <DEDUP_REMOVED lines=8> */
[----:B------:R-:W-:Y:S02]  /*fd20*/  FFMA.FTZ R4, R154, c[0x0][0x2d0], -R153 ;  /* 0x0000b4009a047a23 */ /* 0x000fe40000010899 */
[----:B---3--:R-:W-:Y:S01]  /*fd30*/  FMNMX.FTZ R0, R74, R0, !PT ;  /* 0x000000004a007209 */ /* 0x008fe20007810000 */
[----:B------:R-:W-:Y:S03]  /*fd40*/  FMUL.FTZ R154, R71, c[0x0][0x2d0] ;  /* 0x0000b400479a7a20 */ /* 0x000fe60000410000 */
[----:B--2---:R-:W-:Y:S03]  /*fd50*/  FMNMX.FTZ R0, R75, R0, !PT ;  /* 0x000000004b007209 */ /* 0x004fe60007810000 */
        /* <DEDUP_REMOVED lines=16> */
[----:B------:R-:W-:Y:S01]  /*fe60*/  MOV R161, R32 ;  /* 0x0000002000a17202 */ /* 0x000fe20000000f00 */
[----:B------:R-:W-:Y:S07]  /*fe70*/  FMUL.FTZ R32, R73, R116 ;  /* 0x0000007449207220 */ /* 0x000fee0000410000 */
[----:B------:R1:W-:Y:S01]  /*fe80*/  MUFU.EX2 R228, R3 ;  /* 0x0000000300e47308 */ /* 0x0003e20000000800 */
[----:B--2---:R-:W-:Y:S02]  /*fe90*/  FFMA.FTZ R2, R152, c[0x0][0x2d0], -R153 ;  /* 0x0000b40098027a23 */ /* 0x004fe40000010899 */
[C---:B---3--:R-:W-:Y:S07]  /*fea0*/  FMUL.FTZ R44, R69.reuse, R128 ;  /* 0x00000080452c7220 */ /* 0x048fee0000410000 */
[----:B------:R2:W3:Y:S01]  /*feb0*/  MUFU.EX2 R236, R2 ;  /* 0x0000000200ec7308 */ /* 0x0004e20000000800 */
[C---:B------:R-:W-:Y:S02]  /*fec0*/  FMUL.FTZ R45, R69.reuse, R129 ;  /* 0x00000081452d7220 */ /* 0x040fe40000410000 */
[C---:B------:R-:W-:Y:S02]  /*fed0*/  FMUL.FTZ R41, R69.reuse, R125 ;  /* 0x0000007d45297220 */ /* 0x040fe40000410000 */
[C---:B------:R-:W-:Y:S02]  /*fee0*/  FMUL.FTZ R56, R69.reuse, R140 ;  /* 0x0000008c45387220 */ /* 0x040fe40000410000 */
[C---:B------:R-:W-:Y:S02]  /*fef0*/  FMUL.FTZ R57, R69.reuse, R141 ;  /* 0x0000008d45397220 */ /* 0x040fe40000410000 */
[C---:B------:R-:W-:Y:S02]  /*ff00*/  FMUL.FTZ R60, R69.reuse, R144 ;  /* 0x00000090453c7220 */ /* 0x040fe40000410000 */
[----:B------:R-:W-:Y:S02]  /*ff10*/  FMUL.FTZ R61, R69, R145 ;  /* 0x00000091453d7220 */ /* 0x000fe40000410000 */
[--C-:B-1----:R-:W-:Y:S02]  /*ff20*/  FFMA.FTZ R3, R155, c[0x0][0x2d0], -R154.reuse ;  /* 0x0000b4009b037a23 */ /* 0x102fe4000001089a */
[----:B------:R-:W-:Y:S02]  /*ff30*/  FMUL.FTZ R155, R70, c[0x0][0x2d0] ;  /* 0x0000b400469b7a20 */ /* 0x000fe40000410000 */
[----:B------:R1:W4:Y:S02]  /*ff40*/  MUFU.EX2 R233, R3 ;  /* 0x0000000300e97308 */ /* 0x0003240000000800 */
[----:B------:R-:W-:Y:S02]  /*ff50*/  FFMA.FTZ R4, R86, c[0x0][0x2d0], -R155 ;  /* 0x0000b40056047a23 */ /* 0x000fe4000001089b */
[----:B--2---:R-:W-:Y:S01]  /*ff60*/  FFMA.FTZ R2, R15, c[0x0][0x2d0], -R153 ;  /* 0x0000b4000f027a23 */ /* 0x004fe20000010899 */
[----:B---3--:R-:W-:Y:S05]  /*ff70*/  F2FP.BF16.PACK_AB R76, R236, R231 ;  /* 0x000000e7ec4c723e */ /* 0x008fea00000010ff */
[----:B------:R2:W-:Y:S10]  /*ff80*/  MUFU.EX2 R232, R4 ;  /* 0x0000000400e87308 */ /* 0x0005f40000000800 */
[----:B------:R3:W5:Y:S01]  /*ff90*/  MUFU.EX2 R237, R2 ;  /* 0x0000000200ed7308 */ /* 0x0007620000000800 */
[----:B-1----:R-:W-:Y:S01]  /*ffa0*/  FFMA.FTZ R3, R14, c[0x0][0x2d0], -R154 ;  /* 0x0000b4000e037a23 */ /* 0x002fe2000001089a */
[----:B----4-:R-:W-:Y:S08]  /*ffb0*/  F2FP.BF16.PACK_AB R77, R233, R228 ;  /* 0x000000e4e94d723e */ /* 0x010ff000000010ff */
[----:B------:R1:W-:Y:S01]  /*ffc0*/  MUFU.EX2 R235, R3 ;  /* 0x0000000300eb7308 */ /* 0x0003e20000000800 */
[----:B--2---:R-:W-:Y:S05]  /*ffd0*/  @P0 MOV R4, R220 ;  /* 0x000000dc00040202 */ /* 0x004fea0000000f00 */
[----:B------:R-:W-:Y:S01]  /*ffe0*/  @P0 IMAD.WIDE.U32 R4, R6, 0x50, R4 ;  /* 0x0000005006040825 */ /* 0x000fe200078e0004 */
[----:B---3--:R-:W2:Y:S04]  /*fff0*/  SHFL.BFLY PT, R2, R0, 0x1, 0x1f ;  /* 0x0c201f0000027f89 */ /* 0x008ea800000e0000 */
[----:B------:R-:W-:Y:S02]  /*10000*/  @P0 LEA R10, P1, R4, c[0x0][0x1c8], 0x1 ;  /* 0x00007200040a0a11 */ /* 0x000fe400078208ff */
[----:B-----5:R-:W-:Y:S01]  /*10010*/  F2FP.BF16.PACK_AB R78, R238, R237 ;  /* 0x000000edee4e723e */ /* 0x020fe200000010ff */
[--C-:B-1----:R-:W-:Y:S01]  /*10020*/  FFMA.FTZ R3, R164, c[0x0][0x2d0], -R155.reuse ;  /* 0x0000b400a4037a23 */ /* 0x102fe2000001089b */
[----:B------:R-:W-:Y:S03]  /*10030*/  MOV R164, R30 ;  /* 0x0000001e00a47202 */ /* 0x000fe60000000f00 */
[----:B------:R1:W-:Y:S01]  /*10040*/  MUFU.EX2 R227, R3 ;  /* 0x0000000300e37308 */ /* 0x0003e20000000800 */
[----:B--2---:R-:W-:Y:S01]  /*10050*/  FMNMX.FTZ R2, R0, R2, !PT ;  /* 0x0000000200027209 */ /* 0x004fe20007810000 */
[----:B------:R-:W-:Y:S02]  /*10060*/  FFMA.FTZ R0, R13, c[0x0][0x2d0], -R154 ;  /* 0x0000b4000d007a23 */ /* 0x000fe4000001089a */
[----:B------:R-:W-:Y:S01]  /*10070*/  FMUL.FTZ R13, R69, R97 ;  /* 0x00000061450d7220 */ /* 0x000fe20000410000 */
[----:B------:R-:W-:Y:S05]  /*10080*/  MOV R97, R213 ;  /* 0x000000d500617202 */ /* 0x000fea0000000f00 */
[----:B------:R2:W3:Y:S01]  /*10090*/  MUFU.EX2 R234, R0 ;  /* 0x0000000000ea7308 */ /* 0x0004e20000000800 */
[----:B------:R-:W-:Y:S04]  /*100a0*/  FMUL.FTZ R152, R2, c[0x0][0x2d0] ;  /* 0x0000b40002987a20 */ /* 0x000fe80000410000 */
[--C-:B------:R-:W-:Y:S01]  /*100b0*/  FFMA.FTZ R6, R167, c[0x0][0x2d0], -R152.reuse ;  /* 0x0000b400a7067a23 */ /* 0x100fe20000010898 */
[----:B------:R-:W-:Y:S01]  /*100c0*/  MOV R167, R25 ;  /* 0x0000001900a77202 */ /* 0x000fe20000000f00 */
[----:B------:R-:W-:Y:S02]  /*100d0*/  FMUL.FTZ R25, R69, R109 ;  /* 0x0000006d45197220 */ /* 0x000fe40000410000 */
[----:B-1----:R-:W-:Y:S01]  /*100e0*/  FFMA.FTZ R3, R160, c[0x0][0x2d0], -R155 ;  /* 0x0000b400a0037a23 */ /* 0x002fe2000001089b */
[----:B------:R1:W-:Y:S01]  /*100f0*/  MUFU.EX2 R173, R6 ;  /* 0x0000000600ad7308 */ /* 0x0003e20000000800 */
[----:B------:R-:W-:Y:S09]  /*10100*/  MOV R160, R218 ;  /* 0x000000da00a07202 */ /* 0x000ff20000000f00 */
[----:B------:R4:W5:Y:S01]  /*10110*/  MUFU.EX2 R229, R3 ;  /* 0x0000000300e57308 */ /* 0x0009620000000800 */
[----:B--2---:R-:W-:Y:S01]  /*10120*/  FADD.FTZ R0, -R2, R85 ;  /* 0x0000005502007221 */ /* 0x004fe20000010100 */
[----:B---3--:R-:W-:Y:S03]  /*10130*/  F2FP.BF16.PACK_AB R79, R234, R235 ;  /* 0x000000ebea4f723e */ /* 0x008fe600000010ff */
[----:B------:R-:W-:Y:S06]  /*10140*/  FMUL.FTZ R0, R0, c[0x0][0x2d0] ;  /* 0x0000b40000007a20 */ /* 0x000fec0000410000 */
[----:B------:R-:W2:Y:S01]  /*10150*/  MUFU.EX2 R0, R0 ;  /* 0x0000000000007308 */ /* 0x000ea20000000800 */
[--C-:B-1----:R-:W-:Y:S09]  /*10160*/  FFMA.FTZ R6, R166, c[0x0][0x2d0], -R152.reuse ;  /* 0x0000b400a6067a23 */ /* 0x102ff20000010898 */
[----:B------:R-:W-:Y:S01]  /*10170*/  MUFU.EX2 R174, R6 ;  /* 0x0000000600ae7308 */ /* 0x000fe20000000800 */
[----:B----4-:R-:W-:Y:S01]  /*10180*/  FFMA.FTZ R3, R87, c[0x0][0x2d0], -R155 ;  /* 0x0000b40057037a23 */ /* 0x010fe2000001089b */
[----:B-----5:R-:W-:Y:S08]  /*10190*/  F2FP.BF16.PACK_AB R64, R229, R227 ;  /* 0x000000e3e540723e */ /* 0x020ff000000010ff */
[----:B------:R1:W3:Y:S01]  /*101a0*/  MUFU.EX2 R230, R3 ;  /* 0x0000000300e67308 */ /* 0x0002e20000000800 */
[C---:B--2---:R-:W-:Y:S02]  /*101b0*/  FMUL.FTZ R47, R0.reuse, R131 ;  /* 0x00000083002f7220 */ /* 0x044fe40000410000 */
[C---:B------:R-:W-:Y:S01]  /*101c0*/  FMUL.FTZ R14, R0.reuse, R98 ;  /* 0x00000062000e7220 */ /* 0x040fe20000410000 */
[----:B------:R-:W-:Y:S01]  /*101d0*/  MOV R98, R27 ;  /* 0x0000001b00627202 */ /* 0x000fe20000000f00 */
[C---:B------:R-:W-:Y:S01]  /*101e0*/  FMUL.FTZ R15, R0.reuse, R99 ;  /* 0x00000063000f7220 */ /* 0x040fe20000410000 */
[----:B------:R-:W-:Y:S01]  /*101f0*/  MOV R99, R26 ;  /* 0x0000001a00637202 */ /* 0x000fe20000000f00 */
[C---:B------:R-:W-:Y:S02]  /*10200*/  FMUL.FTZ R46, R0.reuse, R130 ;  /* 0x00000082002e7220 */ /* 0x040fe40000410000 */
[C---:B------:R-:W-:Y:S02]  /*10210*/  FMUL.FTZ R26, R0.reuse, R110 ;  /* 0x0000006e001a7220 */ /* 0x040fe40000410000 */
[C---:B------:R-:W-:Y:S02]  /*10220*/  FMUL.FTZ R27, R0.reuse, R111 ;  /* 0x0000006f001b7220 */ /* 0x040fe40000410000 */
[C---:B------:R-:W-:Y:S02]  /*10230*/  FMUL.FTZ R30, R0.reuse, R114 ;  /* 0x00000072001e7220 */ /* 0x040fe40000410000 */
[C---:B------:R-:W-:Y:S02]  /*10240*/  FMUL.FTZ R42, R0.reuse, R126 ;  /* 0x0000007e002a7220 */ /* 0x040fe40000410000 */
[C---:B------:R-:W-:Y:S02]  /*10250*/  FMUL.FTZ R43, R0.reuse, R127 ;  /* 0x0000007f002b7220 */ /* 0x040fe40000410000 */
[C---:B------:R-:W-:Y:S01]  /*10260*/  FMUL.FTZ R58, R0.reuse, R142 ;  /* 0x0000008e003a7220 */ /* 0x040fe20000410000 */
[----:B-1----:R-:W-:Y:S01]  /*10270*/  @P0 SHF.R.S32.HI R3, RZ, 0x1f, R205 ;  /* 0x0000001fff030819 */ /* 0x002fe200000114cd */
[----:B------:R-:W-:Y:S01]  /*10280*/  FMUL.FTZ R59, R0, R143 ;  /* 0x0000008f003b7220 */ /* 0x000fe20000410000 */
[----:B---3--:R-:W-:Y:S01]  /*10290*/  F2FP.BF16.PACK_AB R66, R232, R230 ;  /* 0x000000e6e842723e */ /* 0x008fe200000010ff */
[C---:B------:R-:W-:Y:S02]  /*102a0*/  FMUL.FTZ R62, R0.reuse, R146 ;  /* 0x00000092003e7220 */ /* 0x040fe40000410000 */
[----:B------:R-:W-:Y:S02]  /*102b0*/  @P0 IMAD R8, R3, c[0x0][0x1e0], RZ ;  /* 0x0000780003080a24 */ /* 0x000fe400078e02ff */
[----:B------:R-:W-:Y:S01]  /*102c0*/  FFMA.FTZ R3, R165, c[0x0][0x2d0], -R152 ;  /* 0x0000b400a5037a23 */ /* 0x000fe20000010898 */
[----:B------:R-:W-:Y:S01]  /*102d0*/  MOV R165, R33 ;  /* 0x0000002100a57202 */ /* 0x000fe20000000f00 */
[----:B------:R-:W-:Y:S02]  /*102e0*/  FMUL.FTZ R33, R73, R117 ;  /* 0x0000007549217220 */ /* 0x000fe40000410000 */
[----:B------:R1:W2:Y:S01]  /*102f0*/  MUFU.EX2 R172, R3 ;  /* 0x0000000300ac7308 */ /* 0x0002a20000000800 */
[----:B------:R-:W-:Y:S02]  /*10300*/  @P0 IMAD R8, R205, c[0x0][0x1e4], R8 ;  /* 0x00007900cd080a24 */ /* 0x000fe400078e0208 */
[----:B------:R-:W-:Y:S03]  /*10310*/  FMUL.FTZ R63, R0, R147 ;  /* 0x00000093003f7220 */ /* 0x000fe60000410000 */
[----:B-1----:R-:W-:Y:S02]  /*10320*/  @P0 IADD3 R3, R7, R8, RZ ;  /* 0x0000000807030210 */ /* 0x002fe40007ffe0ff */
[----:B------:R-:W-:Y:S02]  /*10330*/  @P0 MOV R7, c[0x0][0x1e0] ;  /* 0x0000780000070a02 */ /* 0x000fe40000000f00 */
[----:B--2---:R-:W-:Y:S01]  /*10340*/  F2FP.BF16.PACK_AB R65, R173, R172 ;  /* 0x000000acad41723e */ /* 0x004fe200000010ff */
[----:B------:R-:W-:Y:S01]  /*10350*/  @P0 IMAD R3, R3, 0x50, RZ ;  /* 0x0000005003030824 */ /* 0x000fe200078e02ff */
[----:B------:R-:W-:Y:S04]  /*10360*/  @P0 SHF.L.U32 R12, R7, 0x5, RZ ;  /* 0x00000005070c0819 */ /* 0x000fe800000006ff */
[----:B------:R-:W-:Y:S02]  /*10370*/  @P0 IADD3 R3, R5, R3, RZ ;  /* 0x0000000305030210 */ /* 0x000fe40007ffe0ff */
[----:B------:R-:W-:Y:S02]  /*10380*/  @P0 MOV R5, 0x5 ;  /* 0x0000000500050802 */ /* 0x000fe40000000f00 */
[----:B------:R-:W-:Y:S02]  /*10390*/  @P0 LEA.HI.X R11, R4, c[0x0][0x1cc], R3, 0x1, P1 ;  /* 0x00007300040b0a11 */ /* 0x000fe400008f0c03 */
[-C--:B------:R-:W-:Y:S02]  /*103a0*/  @P0 IADD3 R8, P3, R10, R12.reuse, RZ ;  /* 0x0000000c0a080210 */ /* 0x080fe40007f7e0ff */
[----:B------:R-:W-:Y:S01]  /*103b0*/  @P0 SHF.L.U64.HI R3, R7, R5, c[0x0][0x1e4] ;  /* 0x0000790007030619 */ /* 0x000fe20000010205 */
[----:B------:R1:W-:Y:S01]  /*103c0*/  @P0 LDGSTS.E.BYPASS.LTC128B.128 [R207+0x2900], [R10.64], !P4 ;  /* 0x029000000acf0fae */ /* 0x0003e2000e101d48 */
[----:B------:R-:W-:Y:S01]  /*103d0*/  FFMA.FTZ R5, R168, c[0x0][0x2d0], -R152 ;  /* 0x0000b400a8057a23 */ /* 0x000fe20000010898 */
[-C--:B------:R-:W-:Y:S02]  /*103e0*/  @P0 IADD3 R6, P1, R8, R12.reuse, RZ ;  /* 0x0000000c08060210 */ /* 0x080fe40007f3e0ff */
[-C--:B------:R-:W-:Y:S01]  /*103f0*/  @P0 IADD3.X R9, R11, R3.reuse, RZ, P3, !PT ;  /* 0x000000030b090210 */ /* 0x080fe20001ffe4ff */
[----:B------:R2:W3:Y:S01]  /*10400*/  MUFU.EX2 R175, R5 ;  /* 0x0000000500af7308 */ /* 0x0004e20000000800 */
[-C--:B------:R-:W-:Y:S02]  /*10410*/  @P0 IADD3 R4, P2, R6, R12.reuse, RZ ;  /* 0x0000000c06040210 */ /* 0x080fe40007f5e0ff */
[----:B------:R-:W-:Y:S01]  /*10420*/  @P0 IADD3.X R7, R9, R3, RZ, P1, !PT ;  /* 0x0000000309070210 */ /* 0x000fe20000ffe4ff */
[----:B------:R4:W-:Y:S08]  /*10430*/  @P0 LDGSTS.E.BYPASS.LTC128B.128 [R207+0x3100], [R8.64], !P4 ;  /* 0x0310000008cf0fae */ /* 0x0009f0000e101d48 */
[----:B------:R5:W-:Y:S01]  /*10440*/  @P0 LDGSTS.E.BYPASS.LTC128B.128 [R207+0x3900], [R6.64], !P4 ;  /* 0x0390000006cf0fae */ /* 0x000be2000e101d48 */
[--C-:B-1----:R-:W-:Y:S01]  /*10450*/  FFMA.FTZ R11, R20, c[0x0][0x2d0], -R153.reuse ;  /* 0x0000b400140b7a23 */ /* 0x102fe20000010899 */
[----:B------:R-:W-:Y:S01]  /*10460*/  @P0 IADD3 R10, P1, R4, R12, RZ ;  /* 0x0000000c040a0210 */ /* 0x000fe20007f3e0ff */
[----:B------:R-:W-:Y:S01]  /*10470*/  FMUL.FTZ R12, R69, R96 ;  /* 0x00000060450c7220 */ /* 0x000fe20000410000 */
[----:B------:R-:W-:Y:S01]  /*10480*/  MOV R96, R217 ;  /* 0x000000d900607202 */ /* 0x000fe20000000f00 */
[----:B------:R1:W-:Y:S01]  /*10490*/  MUFU.EX2 R226, R11 ;  /* 0x0000000b00e27308 */ /* 0x0003e20000000800 */
[----:B--2---:R-:W-:Y:S02]  /*104a0*/  @P0 IADD3.X R5, R7, R3, RZ, P2, !PT ;  /* 0x0000000307050210 */ /* 0x004fe400017fe4ff */
[----:B---3--:R-:W-:Y:S01]  /*104b0*/  F2FP.BF16.PACK_AB R67, R175, R174 ;  /* 0x000000aeaf43723e */ /* 0x008fe200000010ff */
[C---:B----4-:R-:W-:Y:S02]  /*104c0*/  FMUL.FTZ R8, R69.reuse, R92 ;  /* 0x0000005c45087220 */ /* 0x050fe40000410000 */
[----:B------:R2:W-:Y:S01]  /*104d0*/  @P0 LDGSTS.E.BYPASS.LTC128B.128 [R207+0x4100], [R4.64], !P4 ;  /* 0x0410000004cf0fae */ /* 0x0005e2000e101d48 */
[----:B------:R-:W-:Y:S02]  /*104e0*/  FMUL.FTZ R9, R69, R93 ;  /* 0x0000005d45097220 */ /* 0x000fe40000410000 */
[C---:B-----5:R-:W-:Y:S02]  /*104f0*/  FMUL.FTZ R6, R68.reuse, R90 ;  /* 0x0000005a44067220 */ /* 0x060fe40000410000 */
[----:B------:R-:W-:Y:S01]  /*10500*/  FMUL.FTZ R7, R68, R91 ;  /* 0x0000005b44077220 */ /* 0x000fe20000410000 */
[----:B-1----:R-:W-:Y:S01]  /*10510*/  @P0 IADD3.X R11, R5, R3, RZ, P1, !PT ;  /* 0x00000003050b0210 */ /* 0x002fe20000ffe4ff */
[--C-:B------:R-:W-:Y:S04]  /*10520*/  FFMA.FTZ R3, R21, c[0x0][0x2d0], -R153.reuse ;  /* 0x0000b40015037a23 */ /* 0x100fe80000010899 */
[----:B------:R1:W-:Y:S01]  /*10530*/  MUFU.EX2 R223, R3 ;  /* 0x0000000300df7308 */ /* 0x0003e20000000800 */
[----:B------:R3:W-:Y:S01]  /*10540*/  @P0 LDGSTS.E.BYPASS.LTC128B.128 [R207+0x4900], [R10.64], !P4 ;  /* 0x049000000acf0fae */ /* 0x0007e2000e101d48 */
[C---:B--2---:R-:W-:Y:S02]  /*10550*/  FMUL.FTZ R4, R73.reuse, R88 ;  /* 0x0000005849047220 */ /* 0x044fe40000410000 */
[----:B------:R-:W-:Y:S05]  /*10560*/  FMUL.FTZ R5, R73, R89 ;  /* 0x0000005949057220 */ /* 0x000fea0000410000 */
[----:B------:R-:W2:Y:S08]  /*10570*/  LDSM.16.MT88.4 R20, [R189] ;  /* 0x00000000bd14783b */ /* 0x000eb00000004200 */
[----:B------:R-:W4:Y:S01]  /*10580*/  LDSM.16.MT88.4 R36, [R193] ;  /* 0x00000000c124783b */ /* 0x000f220000004200 */
[--C-:B-1----:R-:W-:Y:S07]  /*10590*/  FFMA.FTZ R3, R17, c[0x0][0x2d0], -R153.reuse ;  /* 0x0000b40011037a23 */ /* 0x102fee0000010899 */
[----:B------:R-:W1:Y:S01]  /*105a0*/  LDSM.16.MT88.4 R52, [R190] ;  /* 0x00000000be34783b */ /* 0x000e620000004200 */
[C---:B------:R-:W-:Y:S01]  /*105b0*/  FMUL.FTZ R17, R73.reuse, R101 ;  /* 0x0000006549117220 */ /* 0x040fe20000410000 */
[----:B------:R-:W-:Y:S01]  /*105c0*/  MOV R101, R34 ;  /* 0x0000002200657202 */ /* 0x000fe20000000f00 */
[----:B------:R5:W-:Y:S01]  /*105d0*/  MUFU.EX2 R224, R3 ;  /* 0x0000000300e07308 */ /* 0x000be20000000800 */
[C---:B---3--:R-:W-:Y:S02]  /*105e0*/  FMUL.FTZ R10, R0.reuse, R94 ;  /* 0x0000005e000a7220 */ /* 0x048fe40000410000 */
[----:B------:R-:W-:Y:S02]  /*105f0*/  FMUL.FTZ R11, R0, R95 ;  /* 0x0000005f000b7220 */ /* 0x000fe40000410000 */
[----:B------:R-:W3:Y:S01]  /*10600*/  LDSM.16.MT88.4 R80, [R192] ;  /* 0x00000000c050783b */ /* 0x000ee20000004200 */
[----:B------:R-:W-:Y:S07]  /*10610*/  FMUL.FTZ R34, R68, R118 ;  /* 0x0000007644227220 */ /* 0x000fee0000410000 */
[----:B------:R-:W1:Y:S01]  /*10620*/  LDSM.16.MT88.4 R84, [R189+0x800] ;  /* 0x00080000bd54783b */ /* 0x000e620000004200 */
[-C--:B--2---:R-:W-:Y:S07]  /*10630*/  HMMA.16816.F32.BF16 R4, R76, R20.reuse, R4 ;  /* 0x000000144c04723c */ /* 0x084fee0000041804 */
[----:B------:R-:W2:Y:S01]  /*10640*/  LDSM.16.MT88.4 R88, [R193+0x800] ;  /* 0x00080000c158783b */ /* 0x000ea20000004200 */
[----:B-----5:R-:W-:Y:S04]  /*10650*/  FFMA.FTZ R3, R16, c[0x0][0x2d0], -R153 ;  /* 0x0000b40010037a23 */ /* 0x020fe80000010899 */
[C---:B------:R-:W-:Y:S01]  /*10660*/  FMUL.FTZ R16, R73.reuse, R100 ;  /* 0x0000006449107220 */ /* 0x040fe20000410000 */
[C---:B------:R-:W-:Y:S01]  /*10670*/  HMMA.16816.F32.BF16 R8, R64.reuse, R20, R8 ;  /* 0x000000144008723c */ /* 0x040fe20000041808 */
[----:B------:R5:W-:Y:S01]  /*10680*/  MUFU.EX2 R225, R3 ;  /* 0x0000000300e17308 */ /* 0x000be20000000800 */
[----:B------:R-:W1:Y:S02]  /*10690*/  LDSM.16.MT88.4 R92, [R190+0x800] ;  /* 0x00080000be5c783b */ /* 0x000e640000004200 */
[----:B------:R-:W-:Y:S03]  /*106a0*/  MOV R100, R215 ;  /* 0x000000d700647202 */ /* 0x000fe60000000f00 */
[C---:B------:R-:W-:Y:S01]  /*106b0*/  FMUL.FTZ R21, R73.reuse, R105 ;  /* 0x0000006949157220 */ /* 0x040fe20000410000 */
[-C--:B------:R-:W-:Y:S02]  /*106c0*/  HMMA.16816.F32.BF16 R12, R64, R22.reuse, R12 ;  /* 0x00000016400c723c */ /* 0x080fe4000004180c */
[----:B------:R-:W-:Y:S02]  /*106d0*/  LDSM.16.MT88.4 R132, [R190+0x2000] ;  /* 0x00200000be84783b */ /* 0x000fe40000004200 */
[----:B------:R-:W-:Y:S01]  /*106e0*/  MOV R105, R211 ;  /* 0x000000d300697202 */ /* 0x000fe20000000f00 */
[----:B------:R-:W-:Y:S01]  /*106f0*/  FMUL.FTZ R20, R73, R104 ;  /* 0x0000006849147220 */ /* 0x000fe20000410000 */
[----:B------:R-:W-:Y:S04]  /*10700*/  MOV R104, R210 ;  /* 0x000000d200687202 */ /* 0x000fe80000000f00 */
[----:B------:R-:W0:Y:S02]  /*10710*/  LDGDEPBAR ;  /* 0x00000000000079af */ /* 0x000e240000000000 */
[--C-:B-----5:R-:W-:Y:S01]  /*10720*/  FFMA.FTZ R3, R163, c[0x0][0x2d0], -R154.reuse ;  /* 0x0000b400a3037a23 */ /* 0x120fe2000001089a */
[----:B------:R-:W-:Y:S03]  /*10730*/  MOV R163, R216 ;  /* 0x000000d800a37202 */ /* 0x000fe60000000f00 */
[----:B------:R5:W-:Y:S02]  /*10740*/  MUFU.EX2 R221, R3 ;  /* 0x0000000300dd7308 */ /* 0x000be40000000800 */
[--C-:B-----5:R-:W-:Y:S01]  /*10750*/  FFMA.FTZ R3, R162, c[0x0][0x2d0], -R154.reuse ;  /* 0x0000b400a2037a23 */ /* 0x120fe2000001089a */
[----:B------:R-:W-:Y:S01]  /*10760*/  MOV R162, R31 ;  /* 0x0000001f00a27202 */ /* 0x000fe20000000f00 */
[----:B------:R-:W-:Y:S06]  /*10770*/  FMUL.FTZ R31, R0, R115 ;  /* 0x00000073001f7220 */ /* 0x000fec0000410000 */
[----:B------:R5:W-:Y:S02]  /*10780*/  MUFU.EX2 R222, R3 ;  /* 0x0000000300de7308 */ /* 0x000be40000000800 */
[--C-:B-----5:R-:W-:Y:S02]  /*10790*/  FFMA.FTZ R3, R18, c[0x0][0x2d0], -R154.reuse ;  /* 0x0000b40012037a23 */ /* 0x120fe4000001089a */
[C---:B------:R-:W-:Y:S01]  /*107a0*/  FMUL.FTZ R18, R68.reuse, R102 ;  /* 0x0000006644127220 */ /* 0x040fe20000410000 */
[----:B------:R-:W-:Y:S05]  /*107b0*/  MOV R102, R40 ;  /* 0x0000002800667202 */ /* 0x000fea0000000f00 */
[----:B------:R5:W-:Y:S01]  /*107c0*/  MUFU.EX2 R220, R3 ;  /* 0x0000000300dc7308 */ /* 0x000be20000000800 */
[----:B------:R-:W-:Y:S02]  /*107d0*/  FMUL.FTZ R40, R69, R124 ;  /* 0x0000007c45287220 */ /* 0x000fe40000410000 */
[----:B-----5:R-:W-:Y:S02]  /*107e0*/  FFMA.FTZ R3, R19, c[0x0][0x2d0], -R154 ;  /* 0x0000b40013037a23 */ /* 0x020fe4000001089a */
[C---:B------:R-:W-:Y:S01]  /*107f0*/  FMUL.FTZ R19, R68.reuse, R103 ;  /* 0x0000006744137220 */ /* 0x040fe20000410000 */
[----:B------:R-:W-:Y:S04]  /*10800*/  MOV R103, R35 ;  /* 0x0000002300677202 */ /* 0x000fe80000000f00 */
[----:B------:R5:W-:Y:S01]  /*10810*/  MUFU.EX2 R219, R3 ;  /* 0x0000000300db7308 */ /* 0x000be20000000800 */
[C---:B------:R-:W-:Y:S02]  /*10820*/  FMUL.FTZ R35, R68.reuse, R119 ;  /* 0x0000007744237220 */ /* 0x040fe40000410000 */
[----:B------:R-:W-:Y:S01]  /*10830*/  LDSM.16.MT88.4 R116, [R193+0x2000] ;  /* 0x00200000c174783b */ /* 0x000fe20000004200 */
[C---:B------:R-:W-:Y:S07]  /*10840*/  HMMA.16816.F32.BF16 R16, R76.reuse, R22, R16 ;  /* 0x000000164c10723c */ /* 0x040fee0000041810 */
[C---:B------:R-:W-:Y:S01]  /*10850*/  FMUL.FTZ R22, R68.reuse, R106 ;  /* 0x0000006a44167220 */ /* 0x040fe20000410000 */
[----:B------:R-:W-:Y:S01]  /*10860*/  MOV R106, R212 ;  /* 0x000000d4006a7202 */ /* 0x000fe20000000f00 */
[----:B------:R-:W-:Y:S03]  /*10870*/  FMUL.FTZ R23, R68, R107 ;  /* 0x0000006b44177220 */ /* 0x000fe60000410000 */
[----:B------:R-:W-:Y:S04]  /*10880*/  MOV R107, R209 ;  /* 0x000000d1006b7202 */ /* 0x000fe80000000f00 */
[-C--:B----4-:R-:W-:Y:S03]  /*10890*/  HMMA.16816.F32.BF16 R20, R76, R36.reuse, R20 ;  /* 0x000000244c14723c */ /* 0x090fe60000041814 */
[--C-:B-----5:R-:W-:Y:S01]  /*108a0*/  FFMA.FTZ R3, R169, c[0x0][0x2d0], -R155.reuse ;  /* 0x0000b400a9037a23 */ /* 0x120fe2000001089b */
[----:B------:R-:W-:Y:S03]  /*108b0*/  MOV R169, R214 ;  /* 0x000000d600a97202 */ /* 0x000fe60000000f00 */
[----:B------:R4:W-:Y:S02]  /*108c0*/  MUFU.EX2 R218, R3 ;  /* 0x0000000300da7308 */ /* 0x0009e40000000800 */
[--C-:B----4-:R-:W-:Y:S03]  /*108d0*/  FFMA.FTZ R3, R24, c[0x0][0x2d0], -R155.reuse ;  /* 0x0000b40018037a23 */ /* 0x110fe6000001089b */
[----:B------:R-:W-:Y:S05]  /*108e0*/  FMUL.FTZ R24, R69, R108 ;  /* 0x0000006c45187220 */ /* 0x000fea0000410000 */
[----:B------:R4:W5:Y:S02]  /*108f0*/  MUFU.EX2 R217, R3 ;  /* 0x0000000300d97308 */ /* 0x0009640000000800 */
[C---:B------:R-:W-:Y:S07]  /*10900*/  HMMA.16816.F32.BF16 R24, R64.reuse, R36, R24 ;  /* 0x000000244018723c */ /* 0x040fee0000041818 */
[C---:B------:R-:W-:Y:S02]  /*10910*/  FMUL.FTZ R36, R73.reuse, R120 ;  /* 0x0000007849247220 */ /* 0x040fe40000410000 */
[----:B------:R-:W-:Y:S03]  /*10920*/  FMUL.FTZ R37, R73, R121 ;  /* 0x0000007949257220 */ /* 0x000fe60000410000 */
[--C-:B----4-:R-:W-:Y:S02]  /*10930*/  FFMA.FTZ R3, R28, c[0x0][0x2d0], -R155.reuse ;  /* 0x0000b4001c037a23 */ /* 0x110fe4000001089b */
[----:B------:R-:W-:Y:S02]  /*10940*/  FMUL.FTZ R28, R69, R112 ;  /* 0x00000070451c7220 */ /* 0x000fe40000410000 */
[----:B------:R4:W-:Y:S02]  /*10950*/  MUFU.EX2 R216, R3 ;  /* 0x0000000300d87308 */ /* 0x0009e40000000800 */
[----:B----4-:R-:W-:Y:S02]  /*10960*/  FFMA.FTZ R3, R29, c[0x0][0x2d0], -R155 ;  /* 0x0000b4001d037a23 */ /* 0x010fe4000001089b */
[----:B------:R-:W-:Y:S06]  /*10970*/  FMUL.FTZ R29, R69, R113 ;  /* 0x00000071451d7220 */ /* 0x000fec0000410000 */
[----:B------:R4:W-:Y:S01]  /*10980*/  MUFU.EX2 R215, R3 ;  /* 0x0000000300d77308 */ /* 0x0009e20000000800 */
[-C--:B------:R-:W-:Y:S08]  /*10990*/  HMMA.16816.F32.BF16 R28, R64, R38.reuse, R28 ;  /* 0x00000026401c723c */ /* 0x080ff0000004181c */
[C---:B------:R-:W-:Y:S07]  /*109a0*/  HMMA.16816.F32.BF16 R32, R76.reuse, R38, R32 ;  /* 0x000000264c20723c */ /* 0x040fee0000041820 */
[C---:B------:R-:W-:Y:S02]  /*109b0*/  FMUL.FTZ R38, R68.reuse, R122 ;  /* 0x0000007a44267220 */ /* 0x040fe40000410000 */
[C---:B------:R-:W-:Y:S03]  /*109c0*/  FMUL.FTZ R39, R68.reuse, R123 ;  /* 0x0000007b44277220 */ /* 0x040fe60000410000 */
[--C-:B----4-:R-:W-:Y:S04]  /*109d0*/  FFMA.FTZ R3, R171, c[0x0][0x2d0], -R152.reuse ;  /* 0x0000b400ab037a23 */ /* 0x110fe80000010898 */
[-C--:B-1----:R-:W-:Y:S01]  /*109e0*/  HMMA.16816.F32.BF16 R36, R76, R52.reuse, R36 ;  /* 0x000000344c24723c */ /* 0x082fe20000041824 */
[----:B------:R1:W-:Y:S07]  /*109f0*/  MUFU.EX2 R168, R3 ;  /* 0x0000000300a87308 */ /* 0x0003ee0000000800 */
[C---:B------:R-:W-:Y:S07]  /*10a00*/  HMMA.16816.F32.BF16 R40, R64.reuse, R52, R40 ;  /* 0x000000344028723c */ /* 0x040fee0000041828 */
[C---:B------:R-:W-:Y:S01]  /*10a10*/  FMUL.FTZ R53, R73.reuse, R137 ;  /* 0x0000008949357220 */ /* 0x040fe20000410000 */
[-C--:B------:R-:W-:Y:S04]  /*10a20*/  HMMA.16816.F32.BF16 R44, R64, R54.reuse, R44 ;  /* 0x00000036402c723c */ /* 0x080fe8000004182c */
[----:B------:R-:W-:Y:S04]  /*10a30*/  FMUL.FTZ R52, R73, R136 ;  /* 0x0000008849347220 */ /* 0x000fe80000410000 */
[C---:B------:R-:W-:Y:S04]  /*10a40*/  HMMA.16816.F32.BF16 R48, R76.reuse, R54, R48 ;  /* 0x000000364c30723c */ /* 0x040fe80000041830 */
[--C-:B-1----:R-:W-:Y:S03]  /*10a50*/  FFMA.FTZ R3, R177, c[0x0][0x2d0], -R152.reuse ;  /* 0x0000b400b1037a23 */ /* 0x102fe60000010898 */
[C---:B------:R-:W-:Y:S01]  /*10a60*/  FMUL.FTZ R55, R68.reuse, R139 ;  /* 0x0000008b44377220 */ /* 0x040fe20000410000 */
[----:B------:R1:W4:Y:S01]  /*10a70*/  MUFU.EX2 R166, R3 ;  /* 0x0000000300a67308 */ /* 0x0003220000000800 */
[----:B------:R-:W-:Y:S07]  /*10a80*/  FMUL.FTZ R54, R68, R138 ;  /* 0x0000008a44367220 */ /* 0x000fee0000410000 */
[-C--:B---3--:R-:W-:Y:S08]  /*10a90*/  HMMA.16816.F32.BF16 R52, R76, R80.reuse, R52 ;  /* 0x000000504c34723c */ /* 0x088ff00000041834 */
[C---:B------:R-:W-:Y:S07]  /*10aa0*/  HMMA.16816.F32.BF16 R56, R64.reuse, R80, R56 ;  /* 0x000000504038723c */ /* 0x040fee0000041838 */
[----:B-----5:R-:W-:Y:S01]  /*10ab0*/  F2FP.BF16.PACK_AB R80, R217, R218 ;  /* 0x000000dad950723e */ /* 0x020fe200000010ff */
[-C--:B------:R-:W-:Y:S04]  /*10ac0*/  HMMA.16816.F32.BF16 R60, R64, R82.reuse, R60 ;  /* 0x00000052403c723c */ /* 0x080fe8000004183c */
[--C-:B-1----:R-:W-:Y:S01]  /*10ad0*/  FFMA.FTZ R3, R179, c[0x0][0x2d0], -R152.reuse ;  /* 0x0000b400b3037a23 */ /* 0x102fe20000010898 */
[----:B----4-:R-:W-:Y:S02]  /*10ae0*/  F2FP.BF16.PACK_AB R81, R166, R168 ;  /* 0x000000a8a651723e */ /* 0x010fe400000010ff */
[C---:B------:R-:W-:Y:S01]  /*10af0*/  FMUL.FTZ R64, R73.reuse, R148 ;  /* 0x0000009449407220 */ /* 0x040fe20000410000 */
[----:B------:R1:W-:Y:S01]  /*10b00*/  MUFU.EX2 R124, R3 ;  /* 0x00000003007c7308 */ /* 0x0003e20000000800 */
[----:B------:R-:W-:Y:S03]  /*10b10*/  FMUL.FTZ R65, R73, R149 ;  /* 0x0000009549417220 */ /* 0x000fe60000410000 */
[C---:B------:R-:W-:Y:S02]  /*10b20*/  FMUL.FTZ R66, R68.reuse, R150 ;  /* 0x0000009644427220 */ /* 0x040fe40000410000 */
[----:B------:R-:W-:Y:S07]  /*10b30*/  FMUL.FTZ R67, R68, R151 ;  /* 0x0000009744437220 */ /* 0x000fee0000410000 */
[----:B------:R-:W-:Y:S07]  /*10b40*/  HMMA.16816.F32.BF16 R64, R76, R82, R64 ;  /* 0x000000524c40723c */ /* 0x000fee0000041840 */
[----:B------:R-:W-:Y:S02]  /*10b50*/  F2FP.BF16.PACK_AB R76, R223, R226 ;  /* 0x000000e2df4c723e */ /* 0x000fe400000010ff */
[----:B------:R-:W-:Y:S03]  /*10b60*/  F2FP.BF16.PACK_AB R78, R225, R224 ;  /* 0x000000e0e14e723e */ /* 0x000fe600000010ff */
[----:B-1----:R-:W-:Y:S01]  /*10b70*/  FFMA.FTZ R3, R181, c[0x0][0x2d0], -R152 ;  /* 0x0000b400b5037a23 */ /* 0x002fe20000010898 */
[----:B------:R-:W-:Y:S02]  /*10b80*/  F2FP.BF16.PACK_AB R77, R222, R221 ;  /* 0x000000ddde4d723e */ /* 0x000fe400000010ff */
[----:B------:R-:W-:Y:S01]  /*10b90*/  F2FP.BF16.PACK_AB R79, R219, R220 ;  /* 0x000000dcdb4f723e */ /* 0x000fe200000010ff */
[----:B------:R1:W3:Y:S01]  /*10ba0*/  MUFU.EX2 R128, R3 ;  /* 0x0000000300807308 */ /* 0x0002e20000000800 */
[----:B------:R-:W-:Y:S05]  /*10bb0*/  F2FP.BF16.PACK_AB R82, R215, R216 ;  /* 0x000000d8d752723e */ /* 0x000fea00000010ff */
[-C--:B------:R-:W-:Y:S03]  /*10bc0*/  HMMA.16816.F32.BF16 R4, R76, R84.reuse, R4 ;  /* 0x000000544c04723c */ /* 0x080fe60000041804 */
[--C-:B-1----:R-:W-:Y:S01]  /*10bd0*/  FFMA.FTZ R3, R178, c[0x0][0x2d0], -R153.reuse ;  /* 0x0000b400b2037a23 */ /* 0x102fe20000010899 */
[----:B---3--:R-:W-:Y:S03]  /*10be0*/  F2FP.BF16.PACK_AB R83, R128, R124 ;  /* 0x0000007c8053723e */ /* 0x008fe600000010ff */
[----:B------:R1:W-:Y:S04]  /*10bf0*/  MUFU.EX2 R131, R3 ;  /* 0x0000000300837308 */ /* 0x0003e80000000800 */
[C---:B------:R-:W-:Y:S08]  /*10c00*/  HMMA.16816.F32.BF16 R8, R80.reuse, R84, R8 ;  /* 0x000000545008723c */ /* 0x040ff00000041808 */
[-C--:B------:R-:W-:Y:S08]  /*10c10*/  HMMA.16816.F32.BF16 R12, R80, R86.reuse, R12 ;  /* 0x00000056500c723c */ /* 0x080ff0000004180c */
[C---:B------:R-:W-:Y:S01]  /*10c20*/  HMMA.16816.F32.BF16 R16, R76.reuse, R86, R16 ;  /* 0x000000564c10723c */ /* 0x040fe20000041810 */
[----:B------:R-:W3:Y:S03]  /*10c30*/  LDSM.16.MT88.4 R84, [R192+0x800] ;  /* 0x00080000c054783b */ /* 0x000ee60000004200 */
[----:B-1----:R-:W-:Y:S04]  /*10c40*/  FFMA.FTZ R3, R180, c[0x0][0x2d0], -R153 ;  /* 0x0000b400b4037a23 */ /* 0x002fe80000010899 */
[-C--:B--2---:R-:W-:Y:S01]  /*10c50*/  HMMA.16816.F32.BF16 R20, R76, R88.reuse, R20 ;  /* 0x000000584c14723c */ /* 0x084fe20000041814 */
[----:B------:R1:W2:Y:S07]  /*10c60*/  MUFU.EX2 R214, R3 ;  /* 0x0000000300d67308 */ /* 0x0002ae0000000800 */
[C---:B------:R-:W-:Y:S07]  /*10c70*/  HMMA.16816.F32.BF16 R24, R80.reuse, R88, R24 ;  /* 0x000000585018723c */ /* 0x040fee0000041818 */
[----:B------:R-:W-:Y:S01]  /*10c80*/  FFMA.FTZ R88, R242, c[0x0][0x2d0], -R155 ;  /* 0x0000b400f2587a23 */ /* 0x000fe2000001089b */
[-C--:B------:R-:W-:Y:S08]  /*10c90*/  HMMA.16816.F32.BF16 R28, R80, R90.reuse, R28 ;  /* 0x0000005a501c723c */ /* 0x080ff0000004181c */
[C---:B------:R-:W-:Y:S04]  /*10ca0*/  HMMA.16816.F32.BF16 R32, R76.reuse, R90, R32 ;  /* 0x0000005a4c20723c */ /* 0x040fe80000041820 */
[--C-:B-1----:R-:W-:Y:S04]  /*10cb0*/  FFMA.FTZ R3, R170, c[0x0][0x2d0], -R153.reuse ;  /* 0x0000b400aa037a23 */ /* 0x102fe80000010899 */
[----:B------:R1:W-:Y:S01]  /*10cc0*/  MUFU.EX2 R213, R3 ;  /* 0x0000000300d57308 */ /* 0x0003e20000000800 */
[-C--:B------:R-:W-:Y:S08]  /*10cd0*/  HMMA.16816.F32.BF16 R36, R76, R92.reuse, R36 ;  /* 0x0000005c4c24723c */ /* 0x080ff00000041824 */
[C---:B------:R-:W-:Y:S07]  /*10ce0*/  HMMA.16816.F32.BF16 R40, R80.reuse, R92, R40 ;  /* 0x0000005c5028723c */ /* 0x040fee0000041828 */
[--C-:B------:R-:W-:Y:S01]  /*10cf0*/  FFMA.FTZ R92, R245, c[0x0][0x2d0], -R153.reuse ;  /* 0x0000b400f55c7a23 */ /* 0x100fe20000010899 */
[-C--:B------:R-:W-:Y:S04]  /*10d00*/  HMMA.16816.F32.BF16 R44, R80, R94.reuse, R44 ;  /* 0x0000005e502c723c */ /* 0x080fe8000004182c */
[----:B-1----:R-:W-:Y:S04]  /*10d10*/  FFMA.FTZ R3, R176, c[0x0][0x2d0], -R153 ;  /* 0x0000b400b0037a23 */ /* 0x002fe80000010899 */
[C---:B------:R-:W-:Y:S01]  /*10d20*/  HMMA.16816.F32.BF16 R48, R76.reuse, R94, R48 ;  /* 0x0000005e4c30723c */ /* 0x040fe20000041830 */
[----:B------:R1:W4:Y:S07]  /*10d30*/  MUFU.EX2 R212, R3 ;  /* 0x0000000300d47308 */ /* 0x00032e0000000800 */
[-C--:B---3--:R-:W-:Y:S08]  /*10d40*/  HMMA.16816.F32.BF16 R52, R76, R84.reuse, R52 ;  /* 0x000000544c34723c */ /* 0x088ff00000041834 */
[C---:B------:R-:W-:Y:S08]  /*10d50*/  HMMA.16816.F32.BF16 R56, R80.reuse, R84, R56 ;  /* 0x000000545038723c */ /* 0x040ff00000041838 */
[-C--:B------:R-:W-:Y:S04]  /*10d60*/  HMMA.16816.F32.BF16 R60, R80, R86.reuse, R60 ;  /* 0x00000056503c723c */ /* 0x080fe8000004183c */
[--C-:B-1----:R-:W-:Y:S04]  /*10d70*/  FFMA.FTZ R3, R184, c[0x0][0x2d0], -R154.reuse ;  /* 0x0000b400b8037a23 */ /* 0x102fe8000001089a */
[----:B------:R1:W-:Y:S01]  /*10d80*/  MUFU.EX2 R130, R3 ;  /* 0x0000000300827308 */ /* 0x0003e20000000800 */
[----:B------:R-:W-:Y:S01]  /*10d90*/  HMMA.16816.F32.BF16 R64, R76, R86, R64 ;  /* 0x000000564c40723c */ /* 0x000fe20000041840 */
[----:B------:R-:W-:Y:S06]  /*10da0*/  LDSM.16.MT88.4 R84, [R193+0x1000] ;  /* 0x00100000c154783b */ /* 0x000fec0000004200 */
[----:B--2---:R-:W-:Y:S02]  /*10db0*/  F2FP.BF16.PACK_AB R76, R214, R131 ;  /* 0x00000083d64c723e */ /* 0x004fe400000010ff */
[----:B----4-:R-:W-:Y:S03]  /*10dc0*/  F2FP.BF16.PACK_AB R78, R212, R213 ;  /* 0x000000d5d44e723e */ /* 0x010fe600000010ff */
[--C-:B-1----:R-:W-:Y:S04]  /*10dd0*/  FFMA.FTZ R3, R185, c[0x0][0x2d0], -R154.reuse ;  /* 0x0000b400b9037a23 */ /* 0x102fe8000001089a */
[----:B------:R1:W2:Y:S02]  /*10de0*/  MUFU.EX2 R211, R3 ;  /* 0x0000000300d37308 */ /* 0x0002a40000000800 */
[--C-:B-1----:R-:W-:Y:S01]  /*10df0*/  FFMA.FTZ R3, R182, c[0x0][0x2d0], -R154.reuse ;  /* 0x0000b400b6037a23 */ /* 0x102fe2000001089a */
[----:B--2---:R-:W-:Y:S07]  /*10e00*/  F2FP.BF16.PACK_AB R77, R211, R130 ;  /* 0x00000082d34d723e */ /* 0x004fee00000010ff */
[----:B------:R1:W-:Y:S02]  /*10e10*/  MUFU.EX2 R209, R3 ;  /* 0x0000000300d17308 */ /* 0x0003e40000000800 */
[----:B-1----:R-:W-:Y:S08]  /*10e20*/  FFMA.FTZ R3, R183, c[0x0][0x2d0], -R154 ;  /* 0x0000b400b7037a23 */ /* 0x002ff0000001089a */
[----:B------:R1:W-:Y:S10]  /*10e30*/  MUFU.EX2 R183, R92 ;  /* 0x0000005c00b77308 */ /* 0x0003f40000000800 */
[----:B------:R2:W3:Y:S01]  /*10e40*/  MUFU.EX2 R210, R3 ;  /* 0x0000000300d27308 */ /* 0x0004e20000000800 */
[----:B-1----:R-:W-:Y:S01]  /*10e50*/  LDSM.16.MT88.4 R92, [R190+0x1000] ;  /* 0x00100000be5c783b */ /* 0x002fe20000004200 */
[--C-:B--2---:R-:W-:Y:S01]  /*10e60*/  FFMA.FTZ R3, R187, c[0x0][0x2d0], -R155.reuse ;  /* 0x0000b400bb037a23 */ /* 0x104fe2000001089b */
[----:B---3--:R-:W-:Y:S07]  /*10e70*/  F2FP.BF16.PACK_AB R79, R210, R209 ;  /* 0x000000d1d24f723e */ /* 0x008fee00000010ff */
[----:B------:R1:W-:Y:S02]  /*10e80*/  MUFU.EX2 R129, R3 ;  /* 0x0000000300817308 */ /* 0x0003e40000000800 */
[--C-:B-1----:R-:W-:Y:S08]  /*10e90*/  FFMA.FTZ R3, R208, c[0x0][0x2d0], -R155.reuse ;  /* 0x0000b400d0037a23 */ /* 0x102ff0000001089b */
[----:B------:R1:W2:Y:S02]  /*10ea0*/  MUFU.EX2 R187, R3 ;  /* 0x0000000300bb7308 */ /* 0x0002a40000000800 */
[----:B-1----:R-:W-:Y:S01]  /*10eb0*/  FFMA.FTZ R3, R186, c[0x0][0x2d0], -R155 ;  /* 0x0000b400ba037a23 */ /* 0x002fe2000001089b */
[----:B--2---:R-:W-:Y:S07]  /*10ec0*/  F2FP.BF16.PACK_AB R80, R187, R129 ;  /* 0x00000081bb50723e */ /* 0x004fee00000010ff */
[----:B------:R1:W-:Y:S10]  /*10ed0*/  MUFU.EX2 R186, R88 ;  /* 0x0000005800ba7308 */ /* 0x0003f40000000800 */
[----:B------:R2:W3:Y:S01]  /*10ee0*/  MUFU.EX2 R208, R3 ;  /* 0x0000000300d07308 */ /* 0x0004e20000000800 */
[----:B-1----:R-:W1:Y:S01]  /*10ef0*/  LDSM.16.MT88.4 R88, [R189+0x1000] ;  /* 0x00100000bd58783b */ /* 0x002e620000004200 */
[--C-:B--2---:R-:W-:Y:S01]  /*10f00*/  FFMA.FTZ R3, R248, c[0x0][0x2d0], -R152.reuse ;  /* 0x0000b400f8037a23 */ /* 0x104fe20000010898 */
[----:B---3--:R-:W-:Y:S07]  /*10f10*/  F2FP.BF16.PACK_AB R82, R186, R208 ;  /* 0x000000d0ba52723e */ /* 0x008fee00000010ff */
[----:B------:R2:W-:Y:S02]  /*10f20*/  MUFU.EX2 R139, R3 ;  /* 0x00000003008b7308 */ /* 0x0005e40000000800 */
[--C-:B--2---:R-:W-:Y:S01]  /*10f30*/  FFMA.FTZ R3, R250, c[0x0][0x2d0], -R152.reuse ;  /* 0x0000b400fa037a23 */ /* 0x104fe20000010898 */
        /* <DEDUP_REMOVED lines=14> */
[----:B-1----:R-:W-:Y:S04]  /*11020*/  FFMA.FTZ R3, R240, c[0x0][0x2d0], -R153 ;  /* 0x0000b400f0037a23 */ /* 0x002fe80000010899 */
[-C--:B------:R-:W-:Y:S01]  /*11030*/  HMMA.16816.F32.BF16 R20, R76, R84.reuse, R20 ;  /* 0x000000544c14723c */ /* 0x080fe20000041814 */
[----:B------:R1:W-:Y:S07]  /*11040*/  MUFU.EX2 R185, R3 ;  /* 0x0000000300b97308 */ /* 0x0003ee0000000800 */
[C---:B------:R-:W-:Y:S07]  /*11050*/  HMMA.16816.F32.BF16 R24, R80.reuse, R84, R24 ;  /* 0x000000545018723c */ /* 0x040fee0000041818 */
[----:B------:R-:W-:Y:S01]  /*11060*/  FFMA.FTZ R84, R169, c[0x0][0x2d0], -R155 ;  /* 0x0000b400a9547a23 */ /* 0x000fe2000001089b */
[-C--:B------:R-:W-:Y:S03]  /*11070*/  HMMA.16816.F32.BF16 R28, R80, R86.reuse, R28 ;  /* 0x00000056501c723c */ /* 0x080fe6000004181c */
[----:B------:R4:W-:Y:S05]  /*11080*/  MUFU.EX2 R177, R84 ;  /* 0x0000005400b17308 */ /* 0x0009ea0000000800 */
[C---:B------:R-:W-:Y:S04]  /*11090*/  HMMA.16816.F32.BF16 R32, R76.reuse, R86, R32 ;  /* 0x000000564c20723c */ /* 0x040fe80000041820 */
[----:B-1----:R-:W-:Y:S04]  /*110a0*/  FFMA.FTZ R3, R241, c[0x0][0x2d0], -R153 ;  /* 0x0000b400f1037a23 */ /* 0x002fe80000010899 */
[-C--:B------:R-:W-:Y:S01]  /*110b0*/  HMMA.16816.F32.BF16 R36, R76, R92.reuse, R36 ;  /* 0x0000005c4c24723c */ /* 0x080fe20000041824 */
[----:B------:R1:W5:Y:S07]  /*110c0*/  MUFU.EX2 R182, R3 ;  /* 0x0000000300b67308 */ /* 0x00036e0000000800 */
[C---:B------:R-:W-:Y:S01]  /*110d0*/  HMMA.16816.F32.BF16 R40, R80.reuse, R92, R40 ;  /* 0x0000005c5028723c */ /* 0x040fe20000041828 */
[----:B----4-:R-:W4:Y:S07]  /*110e0*/  LDSM.16.MT88.4 R84, [R189+0x1800] ;  /* 0x00180000bd54783b */ /* 0x010f2e0000004200 */
        /* <DEDUP_REMOVED lines=9> */
[----:B------:R-:W3:Y:S03]  /*11180*/  LDSM.16.MT88.4 R88, [R193+0x1800] ;  /* 0x00180000c158783b */ /* 0x000ee60000004200 */
[--C-:B-1----:R-:W-:Y:S03]  /*11190*/  FFMA.FTZ R3, R106, c[0x0][0x2d0], -R154.reuse ;  /* 0x0000b4006a037a23 */ /* 0x102fe6000001089a */
[----:B--2---:R-:W-:Y:S01]  /*111a0*/  F2FP.BF16.PACK_AB R76, R184, R183 ;  /* 0x000000b7b84c723e */ /* 0x004fe200000010ff */
[----:B------:R1:W2:Y:S01]  /*111b0*/  MUFU.EX2 R179, R3 ;  /* 0x0000000300b37308 */ /* 0x0002a20000000800 */
[----:B-----5:R-:W-:Y:S03]  /*111c0*/  F2FP.BF16.PACK_AB R78, R182, R185 ;  /* 0x000000b9b64e723e */ /* 0x020fe600000010ff */
[--C-:B-1----:R-:W-:Y:S01]  /*111d0*/  FFMA.FTZ R3, R251, c[0x0][0x2d0], -R154.reuse ;  /* 0x0000b400fb037a23 */ /* 0x102fe2000001089a */
[----:B--2---:R-:W-:Y:S05]  /*111e0*/  F2FP.BF16.PACK_AB R77, R179, R181 ;  /* 0x000000b5b34d723e */ /* 0x004fea00000010ff */
[----:B------:R1:W-:Y:S02]  /*111f0*/  MUFU.EX2 R180, R3 ;  /* 0x0000000300b47308 */ /* 0x0003e40000000800 */
[----:B-1----:R-:W-:Y:S08]  /*11200*/  FFMA.FTZ R3, R252, c[0x0][0x2d0], -R154 ;  /* 0x0000b400fc037a23 */ /* 0x002ff0000001089a */
[----:B------:R1:W2:Y:S02]  /*11210*/  MUFU.EX2 R178, R3 ;  /* 0x0000000300b27308 */ /* 0x0002a40000000800 */
[--C-:B-1----:R-:W-:Y:S01]  /*11220*/  FFMA.FTZ R3, R105, c[0x0][0x2d0], -R155.reuse ;  /* 0x0000b40069037a23 */ /* 0x102fe2000001089b */
[----:B--2---:R-:W-:Y:S07]  /*11230*/  F2FP.BF16.PACK_AB R79, R178, R180 ;  /* 0x000000b4b24f723e */ /* 0x004fee00000010ff */
[----:B------:R1:W-:Y:S01]  /*11240*/  MUFU.EX2 R143, R3 ;  /* 0x00000003008f7308 */ /* 0x0003e20000000800 */
[-C--:B----4-:R-:W-:Y:S03]  /*11250*/  HMMA.16816.F32.BF16 R4, R76, R84.reuse, R4 ;  /* 0x000000544c04723c */ /* 0x090fe60000041804 */
[--C-:B-1----:R-:W-:Y:S06]  /*11260*/  FFMA.FTZ R3, R104, c[0x0][0x2d0], -R155.reuse ;  /* 0x0000b40068037a23 */ /* 0x102fec000001089b */
[----:B------:R1:W2:Y:S03]  /*11270*/  MUFU.EX2 R142, R3 ;  /* 0x00000003008e7308 */ /* 0x0002a60000000800 */
[----:B-1----:R-:W-:Y:S01]  /*11280*/  FFMA.FTZ R3, R103, c[0x0][0x2d0], -R155 ;  /* 0x0000b40067037a23 */ /* 0x002fe2000001089b */
[----:B--2---:R-:W-:Y:S06]  /*11290*/  F2FP.BF16.PACK_AB R80, R142, R143 ;  /* 0x0000008f8e50723e */ /* 0x004fec00000010ff */
[----:B------:R1:W2:Y:S02]  /*112a0*/  MUFU.EX2 R176, R3 ;  /* 0x0000000300b07308 */ /* 0x0002a40000000800 */
[--C-:B-1----:R-:W-:Y:S01]  /*112b0*/  FFMA.FTZ R3, R102, c[0x0][0x2d0], -R152.reuse ;  /* 0x0000b40066037a23 */ /* 0x102fe20000010898 */
[----:B--2---:R-:W-:Y:S02]  /*112c0*/  F2FP.BF16.PACK_AB R82, R176, R177 ;  /* 0x000000b1b052723e */ /* 0x004fe400000010ff */
[----:B------:R-:W-:Y:S05]  /*112d0*/  MOV R102, R162 ;  /* 0x000000a200667202 */ /* 0x000fea0000000f00 */
[----:B------:R1:W-:Y:S01]  /*112e0*/  MUFU.EX2 R141, R3 ;  /* 0x00000003008d7308 */ /* 0x0003e20000000800 */
[----:B------:R-:W-:Y:S01]  /*112f0*/  MOV R162, R167 ;  /* 0x000000a700a27202 */ /* 0x000fe20000000f00 */
[--C-:B-1----:R-:W-:Y:S01]  /*11300*/  FFMA.FTZ R3, R101, c[0x0][0x2d0], -R152.reuse ;  /* 0x0000b40065037a23 */ /* 0x102fe20000010898 */
[----:B------:R-:W-:Y:S02]  /*11310*/  MOV R101, R98 ;  /* 0x0000006200657202 */ /* 0x000fe40000000f00 */
[----:B------:R-:W2:Y:S05]  /*11320*/  LDL R98, [R1+0x1c] ;  /* 0x00001c0001627983 */ /* 0x000eaa0000100800 */
[----:B------:R1:W4:Y:S02]  /*11330*/  MUFU.EX2 R140, R3 ;  /* 0x00000003008c7308 */ /* 0x0003240000000800 */
[--C-:B-1----:R-:W-:Y:S01]  /*11340*/  FFMA.FTZ R3, R156, c[0x0][0x2d0], -R152.reuse ;  /* 0x0000b4009c037a23 */ /* 0x102fe20000010898 */
[----:B----4-:R-:W-:Y:S07]  /*11350*/  F2FP.BF16.PACK_AB R81, R140, R141 ;  /* 0x0000008d8c51723e */ /* 0x010fee00000010ff */
[----:B------:R1:W-:Y:S02]  /*11360*/  MUFU.EX2 R156, R3 ;  /* 0x00000003009c7308 */ /* 0x0003e40000000800 */
[----:B-1----:R-:W-:Y:S08]  /*11370*/  FFMA.FTZ R3, R157, c[0x0][0x2d0], -R152 ;  /* 0x0000b4009d037a23 */ /* 0x002ff00000010898 */
[----:B------:R1:W4:Y:S02]  /*11380*/  MUFU.EX2 R157, R3 ;  /* 0x00000003009d7308 */ /* 0x0003240000000800 */
[--C-:B-1----:R-:W-:Y:S01]  /*11390*/  FFMA.FTZ R3, R100, c[0x0][0x2d0], -R153.reuse ;  /* 0x0000b40064037a23 */ /* 0x102fe20000010899 */
[----:B----4-:R-:W-:Y:S02]  /*113a0*/  F2FP.BF16.PACK_AB R83, R157, R156 ;  /* 0x0000009c9d53723e */ /* 0x010fe400000010ff */
[----:B------:R-:W-:Y:S05]  /*113b0*/  MOV R100, R165 ;  /* 0x000000a500647202 */ /* 0x000fea0000000f00 */
[----:B------:R1:W-:Y:S01]  /*113c0*/  MUFU.EX2 R171, R3 ;  /* 0x0000000300ab7308 */ /* 0x0003e20000000800 */
[C---:B------:R-:W-:Y:S08]  /*113d0*/  HMMA.16816.F32.BF16 R8, R80.reuse, R84, R8 ;  /* 0x000000545008723c */ /* 0x040ff00000041808 */
[-C--:B------:R-:W-:Y:S08]  /*113e0*/  HMMA.16816.F32.BF16 R12, R80, R86.reuse, R12 ;  /* 0x00000056500c723c */ /* 0x080ff0000004180c */
[C---:B------:R-:W-:Y:S01]  /*113f0*/  HMMA.16816.F32.BF16 R16, R76.reuse, R86, R16 ;  /* 0x000000564c10723c */ /* 0x040fe20000041810 */
[----:B------:R-:W4:Y:S03]  /*11400*/  LDSM.16.MT88.4 R84, [R192+0x1800] ;  /* 0x00180000c054783b */ /* 0x000f260000004200 */
[----:B-1----:R-:W-:Y:S01]  /*11410*/  FFMA.FTZ R3, R99, c[0x0][0x2d0], -R153 ;  /* 0x0000b40063037a23 */ /* 0x002fe20000010899 */
[----:B------:R-:W-:Y:S03]  /*11420*/  MOV R99, R163 ;  /* 0x000000a300637202 */ /* 0x000fe60000000f00 */
[-C--:B---3--:R-:W-:Y:S01]  /*11430*/  HMMA.16816.F32.BF16 R20, R76, R88.reuse, R20 ;  /* 0x000000584c14723c */ /* 0x088fe20000041814 */
[----:B------:R1:W3:Y:S07]  /*11440*/  MUFU.EX2 R170, R3 ;  /* 0x0000000300aa7308 */ /* 0x0002ee0000000800 */
[C---:B------:R-:W-:Y:S07]  /*11450*/  HMMA.16816.F32.BF16 R24, R80.reuse, R88, R24 ;  /* 0x000000585018723c */ /* 0x040fee0000041818 */
[----:B------:R-:W-:Y:S01]  /*11460*/  FFMA.FTZ R88, R161, c[0x0][0x2d0], -R155 ;  /* 0x0000b400a1587a23 */ /* 0x000fe2000001089b */
[-C--:B------:R-:W-:Y:S03]  /*11470*/  HMMA.16816.F32.BF16 R28, R80, R90.reuse, R28 ;  /* 0x0000005a501c723c */ /* 0x080fe6000004181c */
[----:B------:R-:W-:Y:S05]  /*11480*/  MUFU.EX2 R161, R88 ;  /* 0x0000005800a17308 */ /* 0x000fea0000000800 */
[C---:B------:R-:W-:Y:S04]  /*11490*/  HMMA.16816.F32.BF16 R32, R76.reuse, R90, R32 ;  /* 0x0000005a4c20723c */ /* 0x040fe80000041820 */
[--C-:B-1----:R-:W-:Y:S01]  /*114a0*/  FFMA.FTZ R3, R159, c[0x0][0x2d0], -R153.reuse ;  /* 0x0000b4009f037a23 */ /* 0x102fe20000010899 */
[----:B---3--:R-:W-:Y:S03]  /*114b0*/  F2FP.BF16.PACK_AB R148, R170, R171 ;  /* 0x000000abaa94723e */ /* 0x008fe600000010ff */
[-C--:B------:R-:W-:Y:S01]  /*114c0*/  HMMA.16816.F32.BF16 R36, R76, R92.reuse, R36 ;  /* 0x0000005c4c24723c */ /* 0x080fe20000041824 */
[----:B------:R1:W-:Y:S07]  /*114d0*/  MUFU.EX2 R169, R3 ;  /* 0x0000000300a97308 */ /* 0x0003ee0000000800 */
[C---:B------:R-:W-:Y:S08]  /*114e0*/  HMMA.16816.F32.BF16 R40, R80.reuse, R92, R40 ;  /* 0x0000005c5028723c */ /* 0x040ff00000041828 */
[-C--:B------:R-:W-:Y:S08]  /*114f0*/  HMMA.16816.F32.BF16 R44, R80, R94.reuse, R44 ;  /* 0x0000005e502c723c */ /* 0x080ff0000004182c */
[C---:B------:R-:W-:Y:S04]  /*11500*/  HMMA.16816.F32.BF16 R48, R76.reuse, R94, R48 ;  /* 0x0000005e4c30723c */ /* 0x040fe80000041830 */
[----:B-1----:R-:W-:Y:S04]  /*11510*/  FFMA.FTZ R3, R158, c[0x0][0x2d0], -R153 ;  /* 0x0000b4009e037a23 */ /* 0x002fe80000010899 */
[----:B------:R1:W3:Y:S01]  /*11520*/  MUFU.EX2 R167, R3 ;  /* 0x0000000300a77308 */ /* 0x0002e20000000800 */
[-C--:B----4-:R-:W-:Y:S08]  /*11530*/  HMMA.16816.F32.BF16 R52, R76, R84.reuse, R52 ;  /* 0x000000544c34723c */ /* 0x090ff00000041834 */
[C---:B------:R-:W-:Y:S07]  /*11540*/  HMMA.16816.F32.BF16 R56, R80.reuse, R84, R56 ;  /* 0x000000545038723c */ /* 0x040fee0000041838 */
[----:B------:R-:W-:Y:S01]  /*11550*/  MOV R85, R2 ;  /* 0x0000000200557202 */ /* 0x000fe20000000f00 */
[-C--:B------:R-:W-:Y:S04]  /*11560*/  HMMA.16816.F32.BF16 R60, R80, R86.reuse, R60 ;  /* 0x00000056503c723c */ /* 0x080fe8000004183c */
[----:B------:R-:W-:Y:S01]  /*11570*/  MOV R84, R70 ;  /* 0x0000004600547202 */ /* 0x000fe20000000f00 */
[--C-:B-1----:R-:W-:Y:S03]  /*11580*/  FFMA.FTZ R3, R97, c[0x0][0x2d0], -R154.reuse ;  /* 0x0000b40061037a23 */ /* 0x102fe6000001089a */
[----:B------:R-:W-:Y:S01]  /*11590*/  HMMA.16816.F32.BF16 R64, R76, R86, R64 ;  /* 0x000000564c40723c */ /* 0x000fe20000041840 */
[----:B------:R-:W4:Y:S01]  /*115a0*/  LDL.LU R97, [R1+0xc] ;  /* 0x00000c0001617983 */ /* 0x000f220000300800 */
[----:B------:R1:W-:Y:S02]  /*115b0*/  MUFU.EX2 R165, R3 ;  /* 0x0000000300a57308 */ /* 0x0003e40000000800 */
[----:B---3--:R-:W-:Y:S01]  /*115c0*/  F2FP.BF16.PACK_AB R150, R167, R169 ;  /* 0x000000a9a796723e */ /* 0x008fe200000010ff */
[--C-:B-1----:R-:W-:Y:S02]  /*115d0*/  FFMA.FTZ R3, R96, c[0x0][0x2d0], -R154.reuse ;  /* 0x0000b40060037a23 */ /* 0x102fe4000001089a */
[----:B------:R-:W3:Y:S05]  /*115e0*/  LDL.LU R96, [R1+0x10] ;  /* 0x0000100001607983 */ /* 0x000eea0000300800 */
[----:B------:R1:W5:Y:S01]  /*115f0*/  MUFU.EX2 R163, R3 ;  /* 0x0000000300a37308 */ /* 0x0003620000000800 */
[----:B------:R-:W3:Y:S04]  /*11600*/  LDL.LU R89, [R1+0x14] ;  /* 0x0000140001597983 */ /* 0x000ee80000300800 */
[----:B------:R-:W3:Y:S01]  /*11610*/  LDL.LU R88, [R1+0x18] ;  /* 0x0000180001587983 */ /* 0x000ee20000300800 */
[--C-:B-1----:R-:W-:Y:S01]  /*11620*/  FFMA.FTZ R3, R164, c[0x0][0x2d0], -R154.reuse ;  /* 0x0000b400a4037a23 */ /* 0x102fe2000001089a */
[----:B-----5:R-:W-:Y:S03]  /*11630*/  F2FP.BF16.PACK_AB R149, R163, R165 ;  /* 0x000000a5a395723e */ /* 0x020fe600000010ff */
[----:B------:R1:W-:Y:S02]  /*11640*/  MUFU.EX2 R164, R3 ;  /* 0x0000000300a47308 */ /* 0x0003e40000000800 */
[----:B-1----:R-:W-:Y:S08]  /*11650*/  FFMA.FTZ R3, R162, c[0x0][0x2d0], -R154 ;  /* 0x0000b400a2037a23 */ /* 0x002ff0000001089a */
[----:B------:R1:W5:Y:S01]  /*11660*/  MUFU.EX2 R162, R3 ;  /* 0x0000000300a27308 */ /* 0x0003620000000800 */
[----:B--2---:R-:W-:Y:S02]  /*11670*/  ISETP.GT.AND P0, PT, R206, R98, PT ;  /* 0x00000062ce00720c */ /* 0x004fe40003f04270 */
[----:B------:R-:W-:Y:S01]  /*11680*/  MOV R206, R205 ;  /* 0x000000cd00ce7202 */ /* 0x000fe20000000f00 */
[--C-:B-1----:R-:W-:Y:S01]  /*11690*/  FFMA.FTZ R3, R160, c[0x0][0x2d0], -R155.reuse ;  /* 0x0000b400a0037a23 */ /* 0x102fe2000001089b */
[----:B-----5:R-:W-:Y:S05]  /*116a0*/  F2FP.BF16.PACK_AB R151, R162, R164 ;  /* 0x000000a4a297723e */ /* 0x020fea00000010ff */
        /* <DEDUP_REMOVED lines=8> */
[----:B------:R-:W1:Y:S06]  /*11730*/  LDSM.16.MT88.4 R100, [R189+0x2000] ;  /* 0x00200000bd64783b */ /* 0x000e6c0000004200 */
[----:B------:R2:W-:Y:S02]  /*11740*/  MUFU.EX2 R155, R3 ;  /* 0x00000003009b7308 */ /* 0x0005e40000000800 */
[--C-:B--2---:R-:W-:Y:S08]  /*11750*/  FFMA.FTZ R3, R99, c[0x0][0x2d0], -R152.reuse ;  /* 0x0000b40063037a23 */ /* 0x104ff00000010898 */
[----:B------:R2:W5:Y:S02]  /*11760*/  MUFU.EX2 R154, R3 ;  /* 0x00000003009a7308 */ /* 0x0005640000000800 */
[--C-:B--2---:R-:W-:Y:S01]  /*11770*/  FFMA.FTZ R3, R74, c[0x0][0x2d0], -R152.reuse ;  /* 0x0000b4004a037a23 */ /* 0x104fe20000010898 */
[----:B-----5:R-:W-:Y:S01]  /*11780*/  F2FP.BF16.PACK_AB R145, R154, R155 ;  /* 0x0000009b9a91723e */ /* 0x020fe200000010ff */
[----:B------:R-:W-:Y:S06]  /*11790*/  FFMA.FTZ R152, R75, c[0x0][0x2d0], -R152 ;  /* 0x0000b4004b987a23 */ /* 0x000fec0000010898 */
[----:B------:R-:W-:Y:S10]  /*117a0*/  MUFU.EX2 R153, R3 ;  /* 0x0000000300997308 */ /* 0x000ff40000000800 */
[----:B------:R-:W2:Y:S02]  /*117b0*/  MUFU.EX2 R74, R152 ;  /* 0x00000098004a7308 */ /* 0x000ea40000000800 */
[----:B--2---:R-:W-:Y:S01]  /*117c0*/  F2FP.BF16.PACK_AB R147, R74, R153 ;  /* 0x000000994a93723e */ /* 0x004fe200000010ff */
[----:B----4-:R-:W-:Y:S04]  /*117d0*/  FFMA.FTZ R3, R73, R97, R231 ;  /* 0x0000006149037223 */ /* 0x010fe800000100e7 */
[----:B------:R-:W-:Y:S04]  /*117e0*/  FADD.FTZ R3, R236, R3 ;  /* 0x00000003ec037221 */ /* 0x000fe80000010000 */
[----:B------:R-:W-:Y:S02]  /*117f0*/  FADD.FTZ R3, R237, R3 ;  /* 0x00000003ed037221 */ /* 0x000fe40000010000 */
[----:B---3--:R-:W-:Y:S02]  /*11800*/  FFMA.FTZ R73, R68, R96, R228 ;  /* 0x0000006044497223 */ /* 0x008fe400000100e4 */
[----:B------:R-:W-:Y:S02]  /*11810*/  FFMA.FTZ R69, R69, R89, R227 ;  /* 0x0000005945457223 */ /* 0x000fe400000100e3 */
[----:B------:R-:W-:Y:S02]  /*11820*/  FFMA.FTZ R68, R0, R88, R172 ;  /* 0x0000005800447223 */ /* 0x000fe400000100ac */
[----:B------:R-:W-:Y:S01]  /*11830*/  FADD.FTZ R0, R233, R73 ;  /* 0x00000049e9007221 */ /* 0x000fe20000010000 */
[-C--:B-1----:R-:W-:Y:S05]  /*11840*/  HMMA.16816.F32.BF16 R88, R148, R100.reuse, R4 ;  /* 0x000000649458723c */ /* 0x082fea0000041804 */
[----:B------:R-:W-:Y:S02]  /*11850*/  FADD.FTZ R0, R235, R0 ;  /* 0x00000000eb007221 */ /* 0x000fe40000010000 */
[----:B------:R-:W-:Y:S01]  /*11860*/  FADD.FTZ R5, R229, R69 ;  /* 0x00000045e5057221 */ /* 0x000fe20000010000 */
[C---:B------:R-:W-:Y:S04]  /*11870*/  HMMA.16816.F32.BF16 R92, R144.reuse, R100, R8 ;  /* 0x00000064905c723c */ /* 0x040fe80000041808 */
[----:B------:R-:W-:Y:S03]  /*11880*/  FADD.FTZ R4, R173, R68 ;  /* 0x00000044ad047221 */ /* 0x000fe60000010000 */
        /* <DEDUP_REMOVED lines=83> */
[----:B------:R-:W-:Y:S02]  /*11dc0*/  FADD.FTZ R4, R162, R5 ;  /* 0x00000005a2047221 */ /* 0x000fe40000010000 */
[----:B------:R-:W-:Y:S02]  /*11dd0*/  FADD.FTZ R3, R158, R3 ;  /* 0x000000039e037221 */ /* 0x000fe40000010000 */
[----:B------:R-:W-:Y:S01]  /*11de0*/  FADD.FTZ R0, R74, R0 ;  /* 0x000000004a007221 */ /* 0x000fe20000010000 */
[----:B------:R-:W-:Y:S04]  /*11df0*/  STL [R1+0x10], R4 ;  /* 0x0000100401007387 */ /* 0x000fe80000100800 */
[----:B------:R1:W-:Y:S04]  /*11e00*/  STL [R1+0x14], R3 ;  /* 0x0000140301007387 */ /* 0x0003e80000100800 */
[----:B------:R2:W-:Y:S01]  /*11e10*/  STL [R1+0x18], R0 ;  /* 0x0000180001007387 */ /* 0x0005e20000100800 */
[----:B-1----:R-:W-:Y:S02]  /*11e20*/  MOV R3, R71 ;  /* 0x0000004700037202 */ /* 0x002fe40000000f00 */
[----:B--2---:R-:W-:Y:S02]  /*11e30*/  MOV R0, R2 ;  /* 0x0000000200007202 */ /* 0x004fe40000000f00 */
[----:B------:R-:W-:Y:S01]  /*11e40*/  MOV R2, R72 ;  /* 0x0000004800027202 */ /* 0x000fe20000000f00 */
[----:B------:R-:W-:-:S05]  /*11e50*/  @P0 BRA `(.L_x_630) ;  /* 0xffffc53000000947 */ /* 0x000fca000383ffff */
.L_x_629:
[----:B------:R-:W-:-:S13]  /*11e60*/  ISETP.GE.AND P0, PT, R205, R239, PT ;  /* 0x000000efcd00720c */ /* 0x000fda0003f06270 */
[----:B------:R-:W-:Y:S05]  /*11e70*/  @!P0 BRA `(.L_x_631) ;  /* 0x0000576000008947 */ /* 0x000fea0003800000 */
[----:B------:R-:W-:Y:S01]  /*11e80*/  IMAD.MOV.U32 R85, RZ, RZ, R71 ;  /* 0x000000ffff557224 */ /* 0x000fe200078e0047 */
[----:B------:R-:W-:Y:S01]  /*11e90*/  MOV R87, R0 ;  /* 0x0000000000577202 */ /* 0x000fe20000000f00 */
[----:B------:R-:W-:Y:S01]  /*11ea0*/  IMAD.MOV.U32 R84, RZ, RZ, R72 ;  /* 0x000000ffff547224 */ /* 0x000fe200078e0048 */
[----:B------:R-:W-:Y:S02]  /*11eb0*/  MOV R86, R70 ;  /* 0x0000004600567202 */ /* 0x000fe40000000f00 */
.L_x_648:
[----:B--2---:R-:W2:Y:S01]  /*11ec0*/  LDL R176, [R1+0x34] ;  /* 0x0000340001b07983 */ /* 0x004ea20000100800 */
[----:B------:R-:W-:Y:S04]  /*11ed0*/  DEPBAR.LE SB0, 0x0 ;  /* 0x000080000000791a */ /* 0x000fe80000000000 */
[----:B------:R-:W2:Y:S01]  /*11ee0*/  LDL.64 R2, [R1+0x28] ;  /* 0x0000280001027983 */ /* 0x000ea20000100a00 */
[----:B------:R-:W-:Y:S01]  /*11ef0*/  WARPSYNC 0xffffffff ;  /* 0xffffffff00007948 */ /* 0x000fe20003800000 */
[----:B------:R-:W-:Y:S01]  /*11f00*/  SHF.R.S32.HI R0, RZ, 0x1f, R205 ;  /* 0x0000001fff007819 */ /* 0x000fe200000114cd */
[----:B------:R-:W-:Y:S01]  /*11f10*/  ULDC UR4, c[0x0][0x324] ;  /* 0x0000c90000047ab9 */ /* 0x000fe20000000800 */
[----:B------:R-:W-:Y:S01]  /*11f20*/  MOV R211, 0x5 ;  /* 0x0000000500d37802 */ /* 0x000fe20000000f00 */
[----:B------:R-:W-:Y:S01]  /*11f30*/  ULOP3.LUT UR4, URZ, UR4, URZ, 0x33, !UPT ;  /* 0x000000043f047292 */ /* 0x000fe2000f8e333f */
[----:B------:R-:W-:Y:S01]  /*11f40*/  BAR.SYNC.DEFER_BLOCKING 0x0 ;  /* 0x0000000000007b1d */ /* 0x000fe20000010000 */
[----:B------:R-:W-:Y:S04]  /*11f50*/  IMAD R0, R0, c[0x0][0x208], RZ ;  /* 0x0000820000007a24 */ /* 0x000fe800078e02ff */
[C---:B------:R-:W-:Y:S03]  /*11f60*/  IMAD R0, R205.reuse, c[0x0][0x20c], R0 ;  /* 0x00008300cd007a24 */ /* 0x040fe600078e0200 */
[----:B------:R-:W-:Y:S08]  /*11f70*/  LDSM.16.M88.4 R80, [R195] ;  /* 0x00000000c350783b */ /* 0x000ff00000000200 */
[----:B------:R-:W3:Y:S08]  /*11f80*/  LDSM.16.M88.4 R16, [R188] ;  /* 0x00000000bc10783b */ /* 0x000ef00000000200 */
[----:B------:R-:W4:Y:S08]  /*11f90*/  LDSM.16.M88.4 R76, [R195+0x2000] ;  /* 0x00200000c34c783b */ /* 0x000f300000000200 */
[----:B------:R-:W5:Y:S08]  /*11fa0*/  LDSM.16.M88.4 R32, [R188+0x800] ;  /* 0x00080000bc20783b */ /* 0x000f700000000200 */
        /* <DEDUP_REMOVED lines=8> */
[----:B------:R-:W2:Y:S04]  /*12030*/  LDL R217, [R1+0x30] ;  /* 0x0000300001d97983 */ /* 0x000ea80000100800 */
[----:B------:R-:W2:Y:S06]  /*12040*/  LDL.64 R226, [R1+0x20] ;  /* 0x0000200001e27983 */ /* 0x000eac0000100a00 */
[----:B------:R-:W2:Y:S04]  /*12050*/  LDL R215, [R1+0x40] ;  /* 0x0000400001d77983 */ /* 0x000ea80000100800 */
[----:B------:R-:W2:Y:S01]  /*12060*/  LDL R213, [R1+0x44] ;  /* 0x0000440001d57983 */ /* 0x000ea20000100800 */
[-C--:B-1-3--:R-:W-:Y:S08]  /*12070*/  HMMA.16816.F32.BF16 R4, R80, R16.reuse, RZ ;  /* 0x000000105004723c */ /* 0x08aff000000418ff */
[C---:B----4-:R-:W-:Y:S08]  /*12080*/  HMMA.16816.F32.BF16 R8, R76.reuse, R16, RZ ;  /* 0x000000104c08723c */ /* 0x050ff000000418ff */
        /* <DEDUP_REMOVED lines=18> */
[----:B------:R-:W1:Y:S03]  /*121b0*/  LDSM.16.M88.4 R152, [R201] ;  /* 0x00000000c998783b */ /* 0x000e660000000200 */
[----:B--2---:R-:W-:Y:S04]  /*121c0*/  MOV R3, R176 ;  /* 0x000000b000037202 */ /* 0x004fe80000000f00 */
[-C--:B------:R-:W-:Y:S08]  /*121d0*/  HMMA.16816.F32.BF16 R4, R156, R160.reuse, R4 ;  /* 0x000000a09c04723c */ /* 0x080ff00000041804 */
[C---:B------:R-:W-:Y:S07]  /*121e0*/  HMMA.16816.F32.BF16 R8, R164.reuse, R160, R8 ;  /* 0x000000a0a408723c */ /* 0x040fee0000041808 */
[----:B------:R-:W-:Y:S01]  /*121f0*/  IMAD.WIDE.U32 R160, R205, c[0x0][0x208], RZ ;  /* 0x00008200cda07a25 */ /* 0x000fe200078e00ff */
[-C--:B------:R-:W-:Y:S04]  /*12200*/  HMMA.16816.F32.BF16 R12, R164, R162.reuse, R12 ;  /* 0x000000a2a40c723c */ /* 0x080fe8000004180c */
[----:B------:R-:W-:Y:S01]  /*12210*/  IADD3 R0, R161, R0, RZ ;  /* 0x00000000a1007210 */ /* 0x000fe20007ffe0ff */
[----:B------:R-:W-:Y:S03]  /*12220*/  IMAD.WIDE.U32 R2, R160, 0x50, R2 ;  /* 0x00000050a0027825 */ /* 0x000fe600078e0002 */
[C---:B------:R-:W-:Y:S01]  /*12230*/  HMMA.16816.F32.BF16 R16, R156.reuse, R162, R16 ;  /* 0x000000a29c10723c */ /* 0x040fe20000041810 */
[----:B------:R-:W2:Y:S03]  /*12240*/  LDSM.16.M88.4 R160, [R200] ;  /* 0x00000000c8a0783b */ /* 0x000ea60000000200 */
[----:B------:R-:W-:Y:S01]  /*12250*/  IMAD R0, R0, 0x50, RZ ;  /* 0x0000005000007824 */ /* 0x000fe200078e02ff */
[C---:B------:R-:W-:Y:S03]  /*12260*/  LEA R176, P0, R2.reuse, c[0x0][0x1f8], 0x1 ;  /* 0x00007e0002b07a11 */ /* 0x040fe600078008ff */
[-C--:B------:R-:W-:Y:S04]  /*12270*/  HMMA.16816.F32.BF16 R20, R156, R168.reuse, R20 ;  /* 0x000000a89c14723c */ /* 0x080fe80000041814 */
[----:B------:R-:W-:Y:S04]  /*12280*/  IADD3 R0, R3, R0, RZ ;  /* 0x0000000003007210 */ /* 0x000fe80007ffe0ff */
[C---:B------:R-:W-:Y:S04]  /*12290*/  HMMA.16816.F32.BF16 R24, R164.reuse, R168, R24 ;  /* 0x000000a8a418723c */ /* 0x040fe80000041818 */
[----:B------:R-:W-:Y:S03]  /*122a0*/  LEA.HI.X R177, R2, c[0x0][0x1fc], R0, 0x1, P0 ;  /* 0x00007f0002b17a11 */ /* 0x000fe600000f0c00 */
[----:B------:R-:W-:Y:S01]  /*122b0*/  MOV R168, c[0x0][0x208] ;  /* 0x0000820000a87a02 */ /* 0x000fe20000000f00 */
[-C--:B------:R-:W-:Y:S01]  /*122c0*/  HMMA.16816.F32.BF16 R28, R164, R170.reuse, R28 ;  /* 0x000000aaa41c723c */ /* 0x080fe2000004181c */
[----:B------:R-:W-:Y:S01]  /*122d0*/  @!PT LDS RZ, [RZ] ;  /* 0x00000000fffff984 */ /* 0x000fe20000000800 */
[----:B------:R-:W-:Y:S01]  /*122e0*/  @!PT LDS RZ, [RZ] ;  /* 0x00000000fffff984 */ /* 0x000fe20000000800 */
[----:B------:R-:W-:Y:S01]  /*122f0*/  @!PT LDS RZ, [RZ] ;  /* 0x00000000fffff984 */ /* 0x000fe20000000800 */
[----:B------:R3:W-:Y:S03]  /*12300*/  LDGSTS.E.BYPASS.LTC128B.128 [R207+0x100], [R176.64], !P4 ;  /* 0x00100000b0cf7fae */ /* 0x0007e6000e101d48 */
[C---:B------:R-:W-:Y:S02]  /*12310*/  SHF.L.U32 R178, R168.reuse, 0x5, RZ ;  /* 0x00000005a8b27819 */ /* 0x040fe400000006ff */
[----:B------:R-:W-:Y:S02]  /*12320*/  SHF.L.U64.HI R0, R168, R211, c[0x0][0x20c] ;  /* 0x00008300a8007619 */ /* 0x000fe400000102d3 */
[C---:B------:R-:W-:Y:S07]  /*12330*/  HMMA.16816.F32.BF16 R32, R156.reuse, R170, R32 ;  /* 0x000000aa9c20723c */ /* 0x040fee0000041820 */
[----:B------:R-:W-:Y:S01]  /*12340*/  IADD3 R170, P1, R176, R178, RZ ;  /* 0x000000b2b0aa7210 */ /* 0x000fe20007f3e0ff */
[-C--:B------:R-:W-:Y:S04]  /*12350*/  HMMA.16816.F32.BF16 R36, R156, R172.reuse, R36 ;  /* 0x000000ac9c24723c */ /* 0x080fe80000041824 */
[----:B------:R-:W-:Y:S02]  /*12360*/  IADD3.X R171, R177, R0, RZ, P1, !PT ;  /* 0x00000000b1ab7210 */ /* 0x000fe40000ffe4ff */
[----:B------:R-:W-:Y:S02]  /*12370*/  IADD3 R168, P0, R170, R178, RZ ;  /* 0x000000b2aaa87210 */ /* 0x000fe40007f1e0ff */
[C---:B------:R-:W-:Y:S01]  /*12380*/  HMMA.16816.F32.BF16 R40, R164.reuse, R172, R40 ;  /* 0x000000aca428723c */ /* 0x040fe20000041828 */
[----:B------:R4:W-:Y:S03]  /*12390*/  LDGSTS.E.BYPASS.LTC128B.128 [R207+0x900], [R170.64], !P4 ;  /* 0x00900000aacf7fae */ /* 0x0009e6000e101d48 */
[----:B------:R-:W-:Y:S02]  /*123a0*/  IADD3.X R169, R171, R0, RZ, P0, !PT ;  /* 0x00000000aba97210 */ /* 0x000fe400007fe4ff */
[----:B------:R-:W-:Y:S02]  /*123b0*/  IADD3 R2, P1, R168, R178, RZ ;  /* 0x000000b2a8027210 */ /* 0x000fe40007f3e0ff */
[-C--:B------:R-:W-:Y:S01]  /*123c0*/  HMMA.16816.F32.BF16 R44, R164, R174.reuse, R44 ;  /* 0x000000aea42c723c */ /* 0x080fe2000004182c */
[----:B------:R4:W-:Y:S03]  /*123d0*/  LDGSTS.E.BYPASS.LTC128B.128 [R207+0x1100], [R168.64], !P4 ;  /* 0x01100000a8cf7fae */ /* 0x0009e6000e101d48 */
[----:B------:R-:W-:Y:S02]  /*123e0*/  IADD3.X R3, R169, R0, RZ, P1, !PT ;  /* 0x00000000a9037210 */ /* 0x000fe40000ffe4ff */
[----:B------:R-:W-:Y:S02]  /*123f0*/  IADD3 R172, P0, R2, R178, RZ ;  /* 0x000000b202ac7210 */ /* 0x000fe40007f1e0ff */
[C---:B------:R-:W-:Y:S01]  /*12400*/  HMMA.16816.F32.BF16 R48, R156.reuse, R174, R48 ;  /* 0x000000ae9c30723c */ /* 0x040fe20000041830 */
[----:B------:R5:W-:Y:S03]  /*12410*/  LDGSTS.E.BYPASS.LTC128B.128 [R207+0x1900], [R2.64], !P4 ;  /* 0x0190000002cf7fae */ /* 0x000be6000e101d48 */
[----:B------:R-:W-:Y:S02]  /*12420*/  IADD3.X R173, R3, R0, RZ, P0, !PT ;  /* 0x0000000003ad7210 */ /* 0x000fe400007fe4ff */
[----:B------:R-:W-:Y:S02]  /*12430*/  ISETP.GT.AND P0, PT, R205, R239, PT ;  /* 0x000000efcd00720c */ /* 0x000fe40003f04270 */
[-C--:B-1----:R-:W-:Y:S01]  /*12440*/  HMMA.16816.F32.BF16 R52, R156, R152.reuse, R52 ;  /* 0x000000989c34723c */ /* 0x082fe20000041834 */
[----:B------:R1:W-:Y:S07]  /*12450*/  LDGSTS.E.BYPASS.LTC128B.128 [R207+0x2100], [R172.64], !P4 ;  /* 0x02100000accf7fae */ /* 0x0003ee000e101d48 */
[C---:B------:R-:W-:Y:S01]  /*12460*/  HMMA.16816.F32.BF16 R56, R164.reuse, R152, R56 ;  /* 0x00000098a438723c */ /* 0x040fe20000041838 */
[----:B---3--:R-:W-:Y:S07]  /*12470*/  LDSM.16.M88.4 R176, [R196+0x2000] ;  /* 0x00200000c4b0783b */ /* 0x008fee0000000200 */
[-C--:B------:R-:W-:Y:S01]  /*12480*/  HMMA.16816.F32.BF16 R60, R164, R154.reuse, R60 ;  /* 0x0000009aa43c723c */ /* 0x080fe2000004183c */
[----:B----4-:R-:W-:Y:S07]  /*12490*/  LDSM.16.M88.4 R168, [R196] ;  /* 0x00000000c4a8783b */ /* 0x010fee0000000200 */
[C---:B------:R-:W-:Y:S01]  /*124a0*/  HMMA.16816.F32.BF16 R64, R156.reuse, R154, R64 ;  /* 0x0000009a9c40723c */ /* 0x040fe20000041840 */
[----:B------:R-:W-:Y:S07]  /*124b0*/  LDSM.16.M88.4 R180, [R194+0x800] ;  /* 0x00080000c2b4783b */ /* 0x000fee0000000200 */
[-C--:B--2---:R-:W-:Y:S01]  /*124c0*/  HMMA.16816.F32.BF16 R68, R156, R160.reuse, R68 ;  /* 0x000000a09c44723c */ /* 0x084fe20000041844 */
[----:B-1----:R-:W1:Y:S07]  /*124d0*/  LDSM.16.M88.4 R172, [R194] ;  /* 0x00000000c2ac783b */ /* 0x002e6e0000000200 */
[C---:B------:R-:W-:Y:S01]  /*124e0*/  HMMA.16816.F32.BF16 R72, R164.reuse, R160, R72 ;  /* 0x000000a0a448723c */ /* 0x040fe20000041848 */
[----:B------:R-:W2:Y:S07]  /*124f0*/  LDSM.16.M88.4 R152, [R194+0x1000] ;  /* 0x00100000c298783b */ /* 0x000eae0000000200 */
[-C--:B------:R-:W-:Y:S01]  /*12500*/  HMMA.16816.F32.BF16 R76, R164, R162.reuse, R76 ;  /* 0x000000a2a44c723c */ /* 0x080fe2000004184c */
[----:B------:R-:W3:Y:S07]  /*12510*/  LDSM.16.M88.4 R164, [R194+0x1800] ;  /* 0x00180000c2a4783b */ /* 0x000eee0000000200 */
[----:B------:R-:W-:Y:S01]  /*12520*/  HMMA.16816.F32.BF16 R80, R156, R162, R80 ;  /* 0x000000a29c50723c */ /* 0x000fe20000041850 */
[----:B------:R-:W4:Y:S08]  /*12530*/  LDSM.16.M88.4 R184, [R194+0x2000] ;  /* 0x00200000c2b8783b */ /* 0x000f300000000200 */
[----:B------:R-:W-:Y:S01]  /*12540*/  LDSM.16.M88.4 R156, [R197] ;  /* 0x00000000c59c783b */ /* 0x000fe20000000200 */
[-C--:B-1----:R-:W-:Y:S07]  /*12550*/  HMMA.16816.F32.BF16 R4, R168, R172.reuse, R4 ;  /* 0x000000aca804723c */ /* 0x082fee0000041804 */
[----:B------:R-:W1:Y:S01]  /*12560*/  LDSM.16.M88.4 R160, [R191] ;  /* 0x00000000bfa0783b */ /* 0x000e620000000200 */
[C---:B------:R-:W-:Y:S07]  /*12570*/  HMMA.16816.F32.BF16 R8, R176.reuse, R172, R8 ;  /* 0x000000acb008723c */ /* 0x040fee0000041808 */
[----:B------:R-:W0:Y:S01]  /*12580*/  LDGDEPBAR ;  /* 0x00000000000079af */ /* 0x000e220000000000 */
[-C--:B------:R-:W-:Y:S08]  /*12590*/  HMMA.16816.F32.BF16 R12, R176, R174.reuse, R12 ;  /* 0x000000aeb00c723c */ /* 0x080ff0000004180c */
[C---:B------:R-:W-:Y:S01]  /*125a0*/  HMMA.16816.F32.BF16 R16, R168.reuse, R174, R16 ;  /* 0x000000aea810723c */ /* 0x040fe20000041810 */
[----:B------:R-:W1:Y:S07]  /*125b0*/  LDSM.16.M88.4 R172, [R197+0x2000] ;  /* 0x00200000c5ac783b */ /* 0x000e6e0000000200 */
[-C--:B------:R-:W-:Y:S08]  /*125c0*/  HMMA.16816.F32.BF16 R20, R168, R180.reuse, R20 ;  /* 0x000000b4a814723c */ /* 0x080ff00000041814 */
[C---:B------:R-:W-:Y:S08]  /*125d0*/  HMMA.16816.F32.BF16 R24, R176.reuse, R180, R24 ;  /* 0x000000b4b018723c */ /* 0x040ff00000041818 */
[-C--:B------:R-:W-:Y:S08]  /*125e0*/  HMMA.16816.F32.BF16 R28, R176, R182.reuse, R28 ;  /* 0x000000b6b01c723c */ /* 0x080ff0000004181c */
[C---:B------:R-:W-:Y:S08]  /*125f0*/  HMMA.16816.F32.BF16 R32, R168.reuse, R182, R32 ;  /* 0x000000b6a820723c */ /* 0x040ff00000041820 */
[-C--:B--2---:R-:W-:Y:S08]  /*12600*/  HMMA.16816.F32.BF16 R36, R168, R152.reuse, R36 ;  /* 0x00000098a824723c */ /* 0x084ff00000041824 */
        /* <DEDUP_REMOVED lines=16> */
[----:B------:R1:W2:Y:S04]  /*12710*/  MUFU.TANH R187, R0 ;  /* 0x0000000000bb7308 */ /* 0x0002a80000002400 */
[----:B-----5:R-:W-:Y:S02]  /*12720*/  FMUL.FTZ R3, R10, c[0x0][0x320] ;  /* 0x0000c8000a037a20 */ /* 0x020fe40000410000 */
        /* <DEDUP_REMOVED lines=41> */
[----:B------:R-:W-:Y:S01]  /*129c0*/  IADD3 R5, R213, R215, RZ ;  /* 0x000000d7d5057210 */ /* 0x000fe20007ffe0ff */
[-C--:B------:R-:W-:Y:S01]  /*129d0*/  HMMA.16816.F32.BF16 R60, R172, R6.reuse, R60 ;  /* 0x00000006ac3c723c */ /* 0x080fe2000004183c */
[----:B------:R-:W-:Y:S02]  /*129e0*/  MOV R213, c[0x0][0x2c4] ;  /* 0x0000b10000d57a02 */ /* 0x000fe40000000f00 */
[----:B------:R1:W1:Y:S02]  /*129f0*/  MUFU.TANH R222, R0 ;  /* 0x0000000000de7308 */ /* 0x0002640000002400 */
[----:B------:R-:W-:Y:S03]  /*12a00*/  ISETP.NE.AND P2, PT, R213, 0x1, PT ;  /* 0x00000001d500780c */ /* 0x000fe60003f45270 */
[C---:B------:R-:W-:Y:S05]  /*12a10*/  HMMA.16816.F32.BF16 R64, R156.reuse, R6, R64 ;  /* 0x000000069c40723c */ /* 0x040fea0000041840 */
[----:B------:R3:W3:Y:S02]  /*12a20*/  MUFU.TANH R176, R2 ;  /* 0x0000000200b07308 */ /* 0x0006e40000002400 */
[----:B------:R-:W-:Y:S01]  /*12a30*/  @P0 MOV R6, R226 ;  /* 0x000000e200060202 */ /* 0x000fe20000000f00 */
[-C--:B-----5:R-:W-:Y:S04]  /*12a40*/  HMMA.16816.F32.BF16 R68, R156, R8.reuse, R68 ;  /* 0x000000089c44723c */ /* 0x0a0fe80000041844 */
[----:B------:R-:W-:Y:S01]  /*12a50*/  @P0 MOV R7, R217 ;  /* 0x000000d900070202 */ /* 0x000fe20000000f00 */
[----:B--2---:R-:W-:Y:S03]  /*12a60*/  FMUL.FTZ R3, R57, c[0x0][0x320] ;  /* 0x0000c80039037a20 */ /* 0x004fe60000410000 */
[C---:B------:R-:W-:Y:S04]  /*12a70*/  HMMA.16816.F32.BF16 R72, R172.reuse, R8, R72 ;  /* 0x00000008ac48723c */ /* 0x040fe80000041848 */
[----:B-1----:R-:W-:Y:S03]  /*12a80*/  FMUL.FTZ R0, R15, c[0x0][0x320] ;  /* 0x0000c8000f007a20 */ /* 0x002fe60000410000 */
[----:B------:R-:W-:Y:S01]  /*12a90*/  @P0 MOV R9, c[0x0][0x1e0] ;  /* 0x0000780000090a02 */ /* 0x000fe20000000f00 */
[----:B------:R1:W2:Y:S01]  /*12aa0*/  MUFU.TANH R221, R0 ;  /* 0x0000000000dd7308 */ /* 0x0002a20000002400 */
[-C--:B------:R-:W-:Y:S03]  /*12ab0*/  HMMA.16816.F32.BF16 R76, R172, R10.reuse, R76 ;  /* 0x0000000aac4c723c */ /* 0x080fe6000004184c */
[----:B---3--:R-:W-:Y:S01]  /*12ac0*/  FMUL.FTZ R2, R58, c[0x0][0x320] ;  /* 0x0000c8003a027a20 */ /* 0x008fe20000410000 */
[----:B------:R-:W-:Y:S04]  /*12ad0*/  MOV R58, c[0x0][0x32c] ;  /* 0x0000cb00003a7a02 */ /* 0x000fe80000000f00 */
[----:B------:R-:W-:Y:S04]  /*12ae0*/  HMMA.16816.F32.BF16 R80, R156, R10, R80 ;  /* 0x0000000a9c50723c */ /* 0x000fe80000041850 */
[----:B------:R-:W-:Y:S01]  /*12af0*/  ISETP.GE.AND P5, PT, R58, 0x1, PT ;  /* 0x000000013a00780c */ /* 0x000fe20003fa6270 */
[----:B-1----:R-:W-:Y:S11]  /*12b00*/  FMUL.FTZ R0, R16, c[0x0][0x320] ;  /* 0x0000c80010007a20 */ /* 0x002ff60000410000 */
[----:B------:R-:W-:Y:S01]  /*12b10*/  FMUL.FTZ R4, R78, c[0x0][0x320] ;  /* 0x0000c8004e047a20 */ /* 0x000fe20000410000 */
[----:B------:R1:W3:Y:S02]  /*12b20*/  MUFU.TANH R15, R0 ;  /* 0x00000000000f7308 */ /* 0x0002e40000002400 */
        /* <DEDUP_REMOVED lines=54> */
[----:B------:R5:W1:Y:S02]  /*12e90*/  MUFU.TANH R171, R0 ;  /* 0x0000000000ab7308 */ /* 0x000a640000002400 */
[----:B-----5:R-:W-:Y:S08]  /*12ea0*/  FMUL.FTZ R0, R47, c[0x0][0x320] ;  /* 0x0000c8002f007a20 */ /* 0x020ff00000410000 */
        /* <DEDUP_REMOVED lines=10> */
[----:B------:R5:W1:Y:S10]  /*12f50*/  MUFU.TANH R52, R2 ;  /* 0x0000000200347308 */ /* 0x000a740000002400 */
[----:B------:R1:W1:Y:S01]  /*12f60*/  MUFU.TANH R30, R0 ;  /* 0x00000000001e7308 */ /* 0x0002620000002400 */
[----:B-----5:R-:W-:Y:S01]  /*12f70*/  @P0 IADD3 R2, R205, -0x1, RZ ;  /* 0xffffffffcd020810 */ /* 0x020fe20007ffe0ff */
[----:B-1----:R-:W-:Y:S08]  /*12f80*/  FMUL.FTZ R0, R53, c[0x0][0x320] ;  /* 0x0000c80035007a20 */ /* 0x002ff00000410000 */
[----:B------:R1:W1:Y:S02]  /*12f90*/  MUFU.TANH R25, R0 ;  /* 0x0000000000197308 */ /* 0x0002640000002400 */
[----:B-1----:R-:W-:Y:S08]  /*12fa0*/  FMUL.FTZ R0, R54, c[0x0][0x320] ;  /* 0x0000c80036007a20 */ /* 0x002ff00000410000 */
[----:B------:R1:W1:Y:S10]  /*12fb0*/  MUFU.TANH R54, R4 ;  /* 0x0000000400367308 */ /* 0x0002740000002400 */
[----:B------:R5:W2:Y:S01]  /*12fc0*/  MUFU.TANH R39, R0 ;  /* 0x0000000000277308 */ /* 0x000aa20000002400 */
[----:B-1----:R-:W-:Y:S01]  /*12fd0*/  @P0 SHF.L.U32 R4, R9, 0x5, RZ ;  /* 0x0000000509040819 */ /* 0x002fe200000006ff */
[----:B-----5:R-:W-:Y:S08]  /*12fe0*/  FMUL.FTZ R0, R55, c[0x0][0x320] ;  /* 0x0000c80037007a20 */ /* 0x020ff00000410000 */
[----:B------:R1:W1:Y:S02]  /*12ff0*/  MUFU.TANH R35, R0 ;  /* 0x0000000000237308 */ /* 0x0002640000002400 */
[----:B-1----:R-:W-:Y:S02]  /*13000*/  FMUL.FTZ R0, R56, c[0x0][0x320] ;  /* 0x0000c80038007a20 */ /* 0x002fe40000410000 */
[----:B------:R-:W5:Y:S06]  /*13010*/  LDL R56, [R1] ;  /* 0x0000000001387983 */ /* 0x000f6c0000100800 */
        /* <DEDUP_REMOVED lines=37> */
[----:B-1----:R-:W-:Y:S05]  /*13270*/  @P0 SHF.R.S32.HI R0, RZ, 0x1f, R2 ;  /* 0x0000001fff000819 */ /* 0x002fea0000011402 */
[----:B------:R-:W-:Y:S04]  /*13280*/  @P0 IMAD R0, R0, c[0x0][0x1e0], RZ ;  /* 0x0000780000000a24 */ /* 0x000fe800078e02ff */
[C---:B------:R-:W-:Y:S02]  /*13290*/  @P0 IMAD R0, R2.reuse, c[0x0][0x1e4], R0 ;  /* 0x0000790002000a24 */ /* 0x040fe400078e0200 */
[----:B------:R-:W-:Y:S05]  /*132a0*/  @P0 IMAD.WIDE.U32 R2, R2, c[0x0][0x1e0], RZ ;  /* 0x0000780002020a25 */ /* 0x000fea00078e00ff */
[----:B------:R-:W-:Y:S01]  /*132b0*/  @P0 IADD3 R0, R3, R0, RZ ;  /* 0x0000000003000210 */ /* 0x000fe20007ffe0ff */
[----:B------:R-:W-:Y:S04]  /*132c0*/  @P0 IMAD.WIDE.U32 R6, R2, 0x50, R6 ;  /* 0x0000005002060825 */ /* 0x000fe800078e0006 */
[----:B------:R-:W-:Y:S01]  /*132d0*/  @P0 IMAD R0, R0, 0x50, RZ ;  /* 0x0000005000000824 */ /* 0x000fe200078e02ff */
[----:B------:R-:W-:Y:S01]  /*132e0*/  @P0 LEA R2, P1, R6, c[0x0][0x1c8], 0x1 ;  /* 0x0000720006020a11 */ /* 0x000fe200078208ff */
[----:B------:R-:W-:Y:S03]  /*132f0*/  FMUL.FTZ R3, R79, c[0x0][0x320] ;  /* 0x0000c8004f037a20 */ /* 0x000fe60000410000 */
[----:B------:R-:W-:Y:S01]  /*13300*/  @P0 IADD3 R0, R7, R0, RZ ;  /* 0x0000000007000210 */ /* 0x000fe20007ffe0ff */
[----:B------:R-:W-:Y:S01]  /*13310*/  FMUL.FTZ R7, R80, c[0x0][0x320] ;  /* 0x0000c80050077a20 */ /* 0x000fe20000410000 */
[----:B------:R1:W1:Y:S10]  /*13320*/  MUFU.TANH R55, R3 ;  /* 0x0000000300377308 */ /* 0x0002740000002400 */
[----:B------:R2:W2:Y:S01]  /*13330*/  MUFU.TANH R11, R7 ;  /* 0x00000007000b7308 */ /* 0x0004a20000002400 */
[----:B-1----:R-:W-:Y:S01]  /*13340*/  @P0 LEA.HI.X R3, R6, c[0x0][0x1cc], R0, 0x1, P1 ;  /* 0x0000730006030a11 */ /* 0x002fe200008f0c00 */
[----:B------:R-:W-:Y:S01]  /*13350*/  @P2 IMAD.HI.U32 R6, R5, c[0x0][0x2c8], RZ ;  /* 0x0000b20005062a27 */ /* 0x000fe200078e00ff */
[----:B------:R-:W-:Y:S02]  /*13360*/  @P0 IADD3 R8, P1, R2, R4, RZ ;  /* 0x0000000402080210 */ /* 0x000fe40007f3e0ff */
[----:B------:R-:W-:Y:S01]  /*13370*/  @P0 SHF.L.U64.HI R0, R9, R211, c[0x0][0x1e4] ;  /* 0x0000790009000619 */ /* 0x000fe200000102d3 */
[----:B------:R-:W-:Y:S01]  /*13380*/  @!PT LDS RZ, [RZ] ;  /* 0x00000000fffff984 */ /* 0x000fe20000000800 */
[----:B------:R-:W-:Y:S01]  /*13390*/  @!PT LDS RZ, [RZ] ;  /* 0x00000000fffff984 */ /* 0x000fe20000000800 */
[----:B------:R-:W-:Y:S01]  /*133a0*/  @!PT LDS RZ, [RZ] ;  /* 0x00000000fffff984 */ /* 0x000fe20000000800 */
[----:B------:R1:W-:Y:S01]  /*133b0*/  @P0 LDGSTS.E.BYPASS.LTC128B.128 [R207+0x2900], [R2.64], !P4 ;  /* 0x0290000002cf0fae */ /* 0x0003e2000e101d48 */
[----:B------:R-:W-:Y:S02]  /*133c0*/  @P2 SHF.R.U32.HI R5, RZ, c[0x0][0x2cc], R6 ;  /* 0x0000b300ff052a19 */ /* 0x000fe40000011606 */
[----:B------:R-:W-:Y:S01]  /*133d0*/  @P0 IADD3.X R9, R3, R0, RZ, P1, !PT ;  /* 0x0000000003090210 */ /* 0x000fe20000ffe4ff */
[----:B--2---:R-:W-:Y:S01]  /*133e0*/  FMUL.FTZ R7, R81, c[0x0][0x320] ;  /* 0x0000c80051077a20 */ /* 0x004fe20000410000 */
[-C--:B------:R-:W-:Y:S03]  /*133f0*/  @P0 IADD3 R6, P3, R8, R4.reuse, RZ ;  /* 0x0000000408060210 */ /* 0x080fe60007f7e0ff */
[----:B------:R2:W-:Y:S01]  /*13400*/  @P0 LDGSTS.E.BYPASS.LTC128B.128 [R207+0x3100], [R8.64], !P4 ;  /* 0x0310000008cf0fae */ /* 0x0005e2000e101d48 */
[----:B------:R3:W2:Y:S01]  /*13410*/  MUFU.TANH R10, R7 ;  /* 0x00000007000a7308 */ /* 0x0006a20000002400 */
[----:B-1----:R-:W-:Y:S02]  /*13420*/  @P0 IADD3 R2, P2, R6, R4, RZ ;  /* 0x0000000406020210 */ /* 0x002fe40007f5e0ff */
[----:B---3--:R-:W-:Y:S02]  /*13430*/  @P0 IADD3.X R7, R9, R0, RZ, P3, !PT ;  /* 0x0000000009070210 */ /* 0x008fe40001ffe4ff */
[----:B--2---:R-:W-:Y:S01]  /*13440*/  @P0 IADD3 R8, P1, R2, R4, RZ ;  /* 0x0000000402080210 */ /* 0x004fe20007f3e0ff */
[----:B------:R-:W-:Y:S01]  /*13450*/  FMUL.FTZ R4, R82, c[0x0][0x320] ;  /* 0x0000c80052047a20 */ /* 0x000fe20000410000 */
[-C--:B------:R-:W-:Y:S01]  /*13460*/  @P0 IADD3.X R3, R7, R0.reuse, RZ, P2, !PT ;  /* 0x0000000007030210 */ /* 0x080fe200017fe4ff */
[----:B------:R1:W-:Y:S02]  /*13470*/  @P0 LDGSTS.E.BYPASS.LTC128B.128 [R207+0x3900], [R6.64], !P4 ;  /* 0x0390000006cf0fae */ /* 0x0003e4000e101d48 */
[----:B------:R2:W3:Y:S01]  /*13480*/  MUFU.TANH R12, R4 ;  /* 0x00000004000c7308 */ /* 0x0004e20000002400 */
[----:B------:R-:W-:Y:S01]  /*13490*/  @P0 IADD3.X R9, R3, R0, RZ, P1, !PT ;  /* 0x0000000003090210 */ /* 0x000fe20000ffe4ff */
[----:B------:R-:W-:Y:S04]  /*134a0*/  IMAD R0, R205, -0x50, RZ ;  /* 0xffffffb0cd007824 */ /* 0x000fe800078e02ff */
[----:B------:R1:W-:Y:S08]  /*134b0*/  @P0 LDGSTS.E.BYPASS.LTC128B.128 [R207+0x4100], [R2.64], !P4 ;  /* 0x0410000002cf0fae */ /* 0x0003f0000e101d48 */
[----:B------:R3:W-:Y:S08]  /*134c0*/  @P0 LDGSTS.E.BYPASS.LTC128B.128 [R207+0x4900], [R8.64], !P4 ;  /* 0x0490000008cf0fae */ /* 0x0007f0000e101d48 */
[----:B------:R-:W0:Y:S08]  /*134d0*/  LDGDEPBAR ;  /* 0x00000000000079af */ /* 0x000e300000000000 */
[----:B--2---:R-:W2:Y:S01]  /*134e0*/  SHFL.IDX PT, R4, R5, RZ, 0x1c1f ;  /* 0x001c1fff05047589 */ /* 0x004ea200000e0000 */
[----:B-1----:R-:W-:Y:S04]  /*134f0*/  FMUL.FTZ R2, R83, c[0x0][0x320] ;  /* 0x0000c80053027a20 */ /* 0x002fe80000410000 */
[----:B---3--:R5:W1:Y:S02]  /*13500*/  MUFU.TANH R9, R2 ;  /* 0x0000000200097308 */ /* 0x008a640000002400 */
[----:B-----5:R-:W-:Y:S04]  /*13510*/  IADD3 R2, -R56, 0x1, R0 ;  /* 0x0000000138027810 */ /* 0x020fe80007ffe100 */
[----:B------:R-:W-:Y:S04]  /*13520*/  IADD3 R2, -R243, R2, R244 ;  /* 0x00000002f3027210 */ /* 0x000fe80007ffe1f4 */
[C---:B------:R-:W-:Y:S02]  /*13530*/  IADD3 R6, R2.reuse, c[0x0][0x328], RZ ;  /* 0x0000ca0002067a10 */ /* 0x040fe40007ffe0ff */
[----:B------:R-:W-:Y:S02]  /*13540*/  IADD3 R7, R2, UR4, RZ ;  /* 0x0000000402077c10 */ /* 0x000fe4000fffe0ff */
[----:B--2---:R-:W-:Y:S02]  /*13550*/  IADD3 R3, R6, R4, RZ ;  /* 0x0000000406037210 */ /* 0x004fe40007ffe0ff */
        /* <DEDUP_REMOVED lines=13> */
.L_x_634:
[----:B------:R-:W-:Y:S04]  /*13630*/  MOV R8, c[0x0][0x32c] ;  /* 0x0000cb0000087a02 */ /* 0x000fe80000000f00 */
[----:B------:R-:W-:-:S13]  /*13640*/  ISETP.NE.AND P0, PT, R8, 0x1, PT ;  /* 0x000000010800780c */ /* 0x000fda0003f05270 */
[----:B------:R-:W-:Y:S05]  /*13650*/  @P0 IMAD.HI.U32 R8, R4, c[0x0][0x330], RZ ;  /* 0x0000cc0004080a27 */ /* 0x000fea00078e00ff */
[----:B------:R-:W-:Y:S02]  /*13660*/  @P0 SHF.R.U32.HI R4, RZ, c[0x0][0x334], R8 ;  /* 0x0000cd00ff040a19 */ /* 0x000fe40000011608 */
.L_x_635:
[----:B------:R-:W-:Y:S05]  /*13670*/  BSYNC B0 ;  /* 0x0000000000007941 */ /* 0x000fea0003800000 */
.L_x_633:
[----:B------:R-:W-:Y:S04]  /*13680*/  IMAD.IADD R8, R0, 0x1, -R56 ;  /* 0x0000000100087824 */ /* 0x000fe800078e0a38 */
[----:B------:R-:W-:Y:S05]  /*13690*/  IMAD R4, R4, c[0x0][0x32c], R8 ;  /* 0x0000cb0004047a24 */ /* 0x000fea00078e0208 */
[----:B------:R-:W-:Y:S02]  /*136a0*/  IADD3 R8, R4, c[0x0][0x32c], RZ ;  /* 0x0000cb0004087a10 */ /* 0x000fe40007ffe0ff */
[----:B------:R-:W-:Y:S02]  /*136b0*/  IMNMX R2, R2, R4, !PT ;  /* 0x0000000402027217 */ /* 0x000fe40007800200 */
[----:B------:R-:W-:Y:S02]  /*136c0*/  IMNMX R3, R3, R8, PT ;  /* 0x0000000803037217 */ /* 0x000fe40003800200 */
.L_x_632:
        /* <DEDUP_REMOVED lines=27> */
[----:B------:R-:W-:Y:S02]  /*13880*/  ISETP.LT.OR P0, PT, R3, 0xa, P0 ;  /* 0x0000000a0300780c */ /* 0x000fe40000701670 */
[----:B------:R-:W-:Y:S02]  /*13890*/  LOP3.LUT R204, R204, 0xffffff7f, RZ, 0xc0, !PT ;  /* 0xffffff7fcccc7812 */ /* 0x000fe400078ec0ff */
[----:B------:R-:W-:Y:S02]  /*138a0*/  FSEL R18, R169, -INF , !P0 ;  /* 0xff800000a9127808 */ /* 0x000fe40004000000 */
[----:B------:R-:W-:Y:S02]  /*138b0*/  ISETP.GT.AND P0, PT, R2, 0x10, !P1 ;  /* 0x000000100200780c */ /* 0x000fe40004f04270 */
[----:B------:R-:W-:Y:S02]  /*138c0*/  ISETP.GE.AND P2, PT, R0, 0x3a, PT ;  /* 0x0000003a0000780c */ /* 0x000fe40003f46270 */
[----:B------:R-:W-:Y:S02]  /*138d0*/  ISETP.LT.OR P0, PT, R3, 0x11, P0 ;  /* 0x000000110300780c */ /* 0x000fe40000701670 */
        /* <DEDUP_REMOVED lines=93> */
.L_x_638:
[----:B------:R-:W-:Y:S04]  /*13eb0*/  MOV R8, c[0x0][0x32c] ;  /* 0x0000cb0000087a02 */ /* 0x000fe80000000f00 */
[----:B------:R-:W-:-:S13]  /*13ec0*/  ISETP.NE.AND P0, PT, R8, 0x1, PT ;  /* 0x000000010800780c */ /* 0x000fda0003f05270 */
[----:B------:R-:W-:Y:S05]  /*13ed0*/  @P0 IMAD.HI.U32 R8, R4, c[0x0][0x330], RZ ;  /* 0x0000cc0004080a27 */ /* 0x000fea00078e00ff */
[----:B------:R-:W-:Y:S02]  /*13ee0*/  @P0 SHF.R.U32.HI R4, RZ, c[0x0][0x334], R8 ;  /* 0x0000cd00ff040a19 */ /* 0x000fe40000011608 */
.L_x_639:
[----:B------:R-:W-:Y:S05]  /*13ef0*/  BSYNC B0 ;  /* 0x0000000000007941 */ /* 0x000fea0003800000 */
.L_x_637:
[----:B------:R-:W-:Y:S04]  /*13f00*/  IMAD.IADD R8, R0, 0x1, -R56 ;  /* 0x0000000100087824 */ /* 0x000fe800078e0a38 */
[----:B------:R-:W-:Y:S05]  /*13f10*/  IMAD R4, R4, c[0x0][0x32c], R8 ;  /* 0x0000cb0004047a24 */ /* 0x000fea00078e0208 */
[----:B------:R-:W-:Y:S02]  /*13f20*/  IADD3 R8, R4, c[0x0][0x32c], RZ ;  /* 0x0000cb0004087a10 */ /* 0x000fe40007ffe0ff */
[----:B------:R-:W-:Y:S02]  /*13f30*/  IMNMX R3, R3, R4, !PT ;  /* 0x0000000403037217 */ /* 0x000fe40007800200 */
[----:B------:R-:W-:Y:S02]  /*13f40*/  IMNMX R2, R2, R8, PT ;  /* 0x0000000802027217 */ /* 0x000fe40003800200 */
.L_x_636:
        /* <DEDUP_REMOVED lines=91> */
.L_x_642:
[----:B------:R-:W-:Y:S04]  /*14500*/  MOV R8, c[0x0][0x32c] ;  /* 0x0000cb0000087a02 */ /* 0x000fe80000000f00 */
[----:B------:R-:W-:-:S13]  /*14510*/  ISETP.NE.AND P0, PT, R8, 0x1, PT ;  /* 0x000000010800780c */ /* 0x000fda0003f05270 */
[----:B------:R-:W-:Y:S05]  /*14520*/  @P0 IMAD.HI.U32 R8, R4, c[0x0][0x330], RZ ;  /* 0x0000cc0004080a27 */ /* 0x000fea00078e00ff */
[----:B------:R-:W-:Y:S02]  /*14530*/  @P0 SHF.R.U32.HI R4, RZ, c[0x0][0x334], R8 ;  /* 0x0000cd00ff040a19 */ /* 0x000fe40000011608 */
.L_x_643:
[----:B------:R-:W-:Y:S05]  /*14540*/  BSYNC B0 ;  /* 0x0000000000007941 */ /* 0x000fea0003800000 */
.L_x_641:
[----:B------:R-:W-:Y:S04]  /*14550*/  IMAD.IADD R8, R0, 0x1, -R56 ;  /* 0x0000000100087824 */ /* 0x000fe800078e0a38 */
[----:B------:R-:W-:Y:S05]  /*14560*/  IMAD R4, R4, c[0x0][0x32c], R8 ;  /* 0x0000cb0004047a24 */ /* 0x000fea00078e0208 */
[----:B------:R-:W-:Y:S02]  /*14570*/  IADD3 R8, R4, c[0x0][0x32c], RZ ;  /* 0x0000cb0004087a10 */ /* 0x000fe40007ffe0ff */
[----:B------:R-:W-:Y:S02]  /*14580*/  IMNMX R3, R3, R4, !PT ;  /* 0x0000000403037217 */ /* 0x000fe40007800200 */
[----:B------:R-:W-:Y:S02]  /*14590*/  IMNMX R2, R2, R8, PT ;  /* 0x0000000802027217 */ /* 0x000fe40003800200 */
.L_x_640:
        /* <DEDUP_REMOVED lines=91> */
.L_x_646:
[----:B------:R-:W-:Y:S04]  /*14b50*/  MOV R5, c[0x0][0x32c] ;  /* 0x0000cb0000057a02 */ /* 0x000fe80000000f00 */
[----:B------:R-:W-:-:S13]  /*14b60*/  ISETP.NE.AND P0, PT, R5, 0x1, PT ;  /* 0x000000010500780c */ /* 0x000fda0003f05270 */
[----:B------:R-:W-:Y:S05]  /*14b70*/  @P0 IMAD.HI.U32 R5, R4, c[0x0][0x330], RZ ;  /* 0x0000cc0004050a27 */ /* 0x000fea00078e00ff */
[----:B------:R-:W-:Y:S02]  /*14b80*/  @P0 SHF.R.U32.HI R4, RZ, c[0x0][0x334], R5 ;  /* 0x0000cd00ff040a19 */ /* 0x000fe40000011605 */
.L_x_647:
[----:B------:R-:W-:Y:S05]  /*14b90*/  BSYNC B0 ;  /* 0x0000000000007941 */ /* 0x000fea0003800000 */
.L_x_645:
[----:B------:R-:W-:Y:S04]  /*14ba0*/  IMAD.IADD R0, R0, 0x1, -R56 ;  /* 0x0000000100007824 */ /* 0x000fe800078e0a38 */
[----:B------:R-:W-:Y:S05]  /*14bb0*/  IMAD R0, R4, c[0x0][0x32c], R0 ;  /* 0x0000cb0004007a24 */ /* 0x000fea00078e0200 */
[----:B------:R-:W-:Y:S02]  /*14bc0*/  IADD3 R4, R0, c[0x0][0x32c], RZ ;  /* 0x0000cb0000047a10 */ /* 0x000fe40007ffe0ff */
[----:B------:R-:W-:Y:S02]  /*14bd0*/  IMNMX R2, R2, R0, !PT ;  /* 0x0000000002027217 */ /* 0x000fe40007800200 */
[----:B------:R-:W-:Y:S02]  /*14be0*/  IMNMX R3, R3, R4, PT ;  /* 0x0000000403037217 */ /* 0x000fe40003800200 */
.L_x_644:
        /* <DEDUP_REMOVED lines=164> */
[----:B----4-:R-:W-:Y:S02]  /*15630*/  F2FP.BF16.PACK_AB R76, R48, R45 ;  /* 0x0000002d304c723e */ /* 0x010fe400000010ff */
[----:B------:R-:W-:Y:S01]  /*15640*/  FMNMX.FTZ R6, R58, R6, !PT ;  /* 0x000000063a067209 */ /* 0x000fe20007810000 */
[----:B------:R1:W-:Y:S01]  /*15650*/  MUFU.EX2 R63, R5 ;  /* 0x00000005003f7308 */ /* 0x0003e20000000800 */
[----:B------:R-:W-:Y:S02]  /*15660*/  LOP3.LUT P6, RZ, R204, 0x4000, RZ, 0xc0, !PT ;  /* 0x00004000ccff7812 */ /* 0x000fe400078cc0ff */
[----:B------:R-:W-:Y:S02]  /*15670*/  FMNMX.FTZ R0, R62, R6, !PT ;  /* 0x000000063e007209 */ /* 0x000fe40007810000 */
[----:B------:R-:W-:Y:S02]  /*15680*/  ISETP.GT.AND P3, PT, R2, 0x49, !P6 ;  /* 0x000000490200780c */ /* 0x000fe40007764270 */
[----:B------:R-:W-:Y:S02]  /*15690*/  FMNMX.FTZ R0, R154, R0, !PT ;  /* 0x000000009a007209 */ /* 0x000fe40007810000 */
[----:B------:R-:W-:Y:S01]  /*156a0*/  ISETP.LT.OR P3, PT, R3, 0x4a, P3 ;  /* 0x0000004a0300780c */ /* 0x000fe20001f61670 */
[----:B------:R2:W3:Y:S01]  /*156b0*/  MUFU.EX2 R60, R7 ;  /* 0x00000007003c7308 */ /* 0x0004e20000000800 */
[----:B------:R-:W-:Y:S02]  /*156c0*/  FMNMX.FTZ R0, R162, R0, !PT ;  /* 0x00000000a2007209 */ /* 0x000fe40007810000 */
[----:B------:R-:W-:Y:S02]  /*156d0*/  FSEL R73, R55, -INF , !P3 ;  /* 0xff80000037497808 */ /* 0x000fe40005800000 */
[----:B------:R-:W-:Y:S01]  /*156e0*/  FMNMX.FTZ R0, R163, R0, !PT ;  /* 0x00000000a3007209 */ /* 0x000fe20007810000 */
[----:B------:R-:W-:Y:S01]  /*156f0*/  LDSM.16.MT88.4 R52, [R190] ;  /* 0x00000000be34783b */ /* 0x000fe20000004200 */
[--C-:B-1----:R-:W-:Y:S04]  /*15700*/  FFMA.FTZ R5, R10, c[0x0][0x2d0], -R75.reuse ;  /* 0x0000b4000a057a23 */ /* 0x102fe8000001084b */
[----:B------:R1:W-:Y:S03]  /*15710*/  MUFU.EX2 R47, R5 ;  /* 0x00000005002f7308 */ /* 0x0003e60000000800 */
[----:B--2---:R-:W2:Y:S01]  /*15720*/  SHFL.BFLY PT, R7, R4, 0x1, 0x1f ;  /* 0x0c201f0004077f89 */ /* 0x004ea200000e0000 */
[----:B---3--:R-:W-:Y:S01]  /*15730*/  F2FP.BF16.PACK_AB R78, R63, R60 ;  /* 0x0000003c3f4e723e */ /* 0x008fe200000010ff */
[--C-:B-1----:R-:W-:Y:S05]  /*15740*/  FFMA.FTZ R5, R11, c[0x0][0x2d0], -R75.reuse ;  /* 0x0000b4000b057a23 */ /* 0x102fea000001084b */
        /* <DEDUP_REMOVED lines=76> */
[----:B------:R-:W-:Y:S02]  /*15c10*/  FMUL.FTZ R33, R69, R117 ;  /* 0x0000007545217220 */ /* 0x000fe40000410000 */
[--C-:B------:R-:W-:Y:S02]  /*15c20*/  FFMA.FTZ R58, R58, c[0x0][0x2d0], -R153.reuse ;  /* 0x0000b4003a3a7a23 */ /* 0x100fe40000010899 */
[--C-:B------:R-:W-:Y:S01]  /*15c30*/  FFMA.FTZ R62, R62, c[0x0][0x2d0], -R153.reuse ;  /* 0x0000b4003e3e7a23 */ /* 0x100fe20000010899 */
[----:B------:R4:W-:Y:S01]  /*15c40*/  MUFU.EX2 R246, R4 ;  /* 0x0000000400f67308 */ /* 0x0009e20000000800 */
[C---:B-1----:R-:W-:Y:S02]  /*15c50*/  FMUL.FTZ R6, R68.reuse, R90 ;  /* 0x0000005a44067220 */ /* 0x042fe40000410000 */
[C---:B------:R-:W-:Y:S02]  /*15c60*/  FMUL.FTZ R7, R68.reuse, R91 ;  /* 0x0000005b44077220 */ /* 0x040fe40000410000 */
[C---:B------:R-:W-:Y:S05]  /*15c70*/  FMUL.FTZ R18, R68.reuse, R102 ;  /* 0x0000006644127220 */ /* 0x040fea0000410000 */
        /* <DEDUP_REMOVED lines=9> */
[C---:B------:R-:W-:Y:S02]  /*15d10*/  FMUL.FTZ R13, R2.reuse, R97 ;  /* 0x00000061020d7220 */ /* 0x040fe40000410000 */
        /* <DEDUP_REMOVED lines=8> */
[C---:B------:R-:W-:Y:S01]  /*15da0*/  FMUL.FTZ R5, R69.reuse, R89 ;  /* 0x0000005945057220 */ /* 0x040fe20000410000 */
[----:B------:R-:W-:Y:S01]  /*15db0*/  MOV R113, R60 ;  /* 0x0000003c00717202 */ /* 0x000fe20000000f00 */
[C---:B------:R-:W-:Y:S01]  /*15dc0*/  FMUL.FTZ R41, R2.reuse, R125 ;  /* 0x0000007d02297220 */ /* 0x040fe20000410000 */
[----:B------:R-:W-:Y:S01]  /*15dd0*/  MOV R125, R227 ;  /* 0x000000e3007d7202 */ /* 0x000fe20000000f00 */
[----:B------:R-:W-:Y:S01]  /*15de0*/  FMUL.FTZ R44, R2, R128 ;  /* 0x00000080022c7220 */ /* 0x000fe20000410000 */
[----:B------:R1:W-:Y:S01]  /*15df0*/  MUFU.EX2 R234, R24 ;  /* 0x0000001800ea7308 */ /* 0x0003e20000000800 */
[C---:B------:R-:W-:Y:S02]  /*15e00*/  FMUL.FTZ R50, R68.reuse, R134 ;  /* 0x0000008644327220 */ /* 0x040fe40000410000 */
[----:B------:R-:W-:Y:S02]  /*15e10*/  FMUL.FTZ R51, R68, R135 ;  /* 0x0000008744337220 */ /* 0x000fe40000410000 */
[----:B--2---:R-:W-:Y:S02]  /*15e20*/  FFMA.FTZ R0, R22, c[0x0][0x2d0], -R153 ;  /* 0x0000b40016007a23 */ /* 0x004fe40000010899 */
[----:B------:R-:W2:Y:S01]  /*15e30*/  LDSM.16.MT88.4 R20, [R189] ;  /* 0x00000000bd14783b */ /* 0x000ea20000004200 */
[C---:B------:R-:W-:Y:S02]  /*15e40*/  FMUL.FTZ R57, R2.reuse, R141 ;  /* 0x0000008d02397220 */ /* 0x040fe40000410000 */
[----:B------:R4:W5:Y:S01]  /*15e50*/  MUFU.EX2 R238, R0 ;  /* 0x0000000000ee7308 */ /* 0x0009620000000800 */
[C---:B------:R-:W-:Y:S02]  /*15e60*/  FMUL.FTZ R60, R2.reuse, R144 ;  /* 0x00000090023c7220 */ /* 0x040fe40000410000 */
[C---:B------:R-:W-:Y:S02]  /*15e70*/  FMUL.FTZ R61, R2.reuse, R145 ;  /* 0x00000091023d7220 */ /* 0x040fe40000410000 */
[----:B---3--:R-:W-:Y:S02]  /*15e80*/  FMUL.FTZ R4, R69, R88 ;  /* 0x0000005845047220 */ /* 0x008fe40000410000 */
[----:B------:R-:W-:Y:S01]  /*15e90*/  LDSM.16.MT88.4 R88, [R193+0x800] ;  /* 0x00080000c158783b */ /* 0x000fe20000004200 */
[----:B------:R-:W-:Y:S04]  /*15ea0*/  FFMA.FTZ R92, R159, c[0x0][0x2d0], -R75 ;  /* 0x0000b4009f5c7a23 */ /* 0x000fe8000001084b */
[----:B------:R-:W-:Y:S01]  /*15eb0*/  MUFU.EX2 R225, R92 ;  /* 0x0000005c00e17308 */ /* 0x000fe20000000800 */
[----:B-1----:R-:W-:Y:S01]  /*15ec0*/  FMUL.FTZ R24, R2, R108 ;  /* 0x0000006c02187220 */ /* 0x002fe20000410000 */
[----:B----4-:R-:W-:Y:S02]  /*15ed0*/  FSEL R0, R3, RZ, P0 ;  /* 0x000000ff03007208 */ /* 0x010fe40000000000 */
[----:B-----5:R-:W-:Y:S02]  /*15ee0*/  F2FP.BF16.PACK_AB R65, R238, R237 ;  /* 0x000000edee41723e */ /* 0x020fe400000010ff */
[----:B------:R-:W-:Y:S01]  /*15ef0*/  ISETP.GT.AND P0, PT, R205, R239, PT ;  /* 0x000000efcd00720c */ /* 0x000fe20003f04270 */
        /* <DEDUP_REMOVED lines=10> */
[C---:B------:R-:W-:Y:S03]  /*15fa0*/  HMMA.16816.F32.BF16 R8, R64.reuse, R20, R8 ;  /* 0x000000144008723c */ /* 0x040fe60000041808 */
[----:B------:R-:W3:Y:S01]  /*15fb0*/  LDL.LU R99, [R1+0xc] ;  /* 0x00000c0001637983 */ /* 0x000ee20000300800 */
[C---:B------:R-:W-:Y:S01]  /*15fc0*/  FMUL.FTZ R14, R0.reuse, R98 ;  /* 0x00000062000e7220 */ /* 0x040fe20000410000 */
[----:B------:R-:W-:Y:S01]  /*15fd0*/  MOV R98, R47 ;  /* 0x0000002f00627202 */ /* 0x000fe20000000f00 */
[----:B------:R-:W-:Y:S01]  /*15fe0*/  FMUL.FTZ R26, R0, R110 ;  /* 0x0000006e001a7220 */ /* 0x000fe20000410000 */
[----:B------:R-:W4:Y:S01]  /*15ff0*/  LDL.LU R97, [R1+0x10] ;  /* 0x0000100001617983 */ /* 0x000f220000300800 */
[----:B------:R-:W-:Y:S03]  /*16000*/  FFMA.FTZ R20, R34, c[0x0][0x2d0], -R152 ;  /* 0x0000b40022147a23 */ /* 0x000fe60000010898 */
[-C--:B------:R-:W-:Y:S01]  /*16010*/  HMMA.16816.F32.BF16 R12, R64, R22.reuse, R12 ;  /* 0x00000016400c723c */ /* 0x080fe2000004180c */
[----:B------:R5:W-:Y:S01]  /*16020*/  MUFU.EX2 R235, R20 ;  /* 0x0000001400eb7308 */ /* 0x000be20000000800 */
[----:B------:R-:W3:Y:S01]  /*16030*/  LDL.LU R96, [R1+0x14] ;  /* 0x0000140001607983 */ /* 0x000ee20000300800 */
[----:B------:R-:W-:Y:S02]  /*16040*/  FMUL.FTZ R34, R68, R118 ;  /* 0x0000007644227220 */ /* 0x000fe40000410000 */
[C---:B------:R-:W-:Y:S01]  /*16050*/  FMUL.FTZ R27, R0.reuse, R111 ;  /* 0x0000006f001b7220 */ /* 0x040fe20000410000 */
[----:B------:R-:W3:Y:S01]  /*16060*/  LDL.LU R126, [R1+0x18] ;  /* 0x00001800017e7983 */ /* 0x000ee20000300800 */
[C---:B------:R-:W-:Y:S01]  /*16070*/  FMUL.FTZ R30, R0.reuse, R114 ;  /* 0x00000072001e7220 */ /* 0x040fe20000410000 */
[C---:B------:R-:W-:Y:S02]  /*16080*/  HMMA.16816.F32.BF16 R16, R76.reuse, R22, R16 ;  /* 0x000000164c10723c */ /* 0x040fe40000041810 */
[----:B------:R-:W-:Y:S02]  /*16090*/  LDSM.16.MT88.4 R116, [R193+0x2000] ;  /* 0x00200000c174783b */ /* 0x000fe40000004200 */
[----:B------:R-:W-:Y:S01]  /*160a0*/  FMUL.FTZ R21, R69, R105 ;  /* 0x0000006945157220 */ /* 0x000fe20000410000 */
[----:B------:R-:W-:Y:S01]  /*160b0*/  MOV R114, R59 ;  /* 0x0000003b00727202 */ /* 0x000fe20000000f00 */
[----:B------:R-:W-:Y:S01]  /*160c0*/  FMUL.FTZ R31, R0, R115 ;  /* 0x00000073001f7220 */ /* 0x000fe20000410000 */
[----:B------:R-:W-:Y:S01]  /*160d0*/  MOV R115, R48 ;  /* 0x0000003000737202 */ /* 0x000fe20000000f00 */
[C---:B------:R-:W-:Y:S04]  /*160e0*/  FMUL.FTZ R22, R68.reuse, R106 ;  /* 0x0000006a44167220 */ /* 0x040fe80000410000 */
[----:B------:R-:W-:Y:S02]  /*160f0*/  FMUL.FTZ R23, R68, R107 ;  /* 0x0000006b44177220 */ /* 0x000fe40000410000 */
[--C-:B------:R-:W-:Y:S02]  /*16100*/  FFMA.FTZ R48, R49, c[0x0][0x2d0], -R74.reuse ;  /* 0x0000b40031307a23 */ /* 0x100fe4000001084a */
[C---:B------:R-:W-:Y:S02]  /*16110*/  FMUL.FTZ R46, R0.reuse, R130 ;  /* 0x00000082002e7220 */ /* 0x040fe40000410000 */
[C---:B-----5:R-:W-:Y:S01]  /*16120*/  FMUL.FTZ R20, R69.reuse, R104 ;  /* 0x0000006845147220 */ /* 0x060fe20000410000 */
[----:B------:R5:W-:Y:S01]  /*16130*/  MUFU.EX2 R228, R48 ;  /* 0x0000003000e47308 */ /* 0x000be20000000800 */
[----:B------:R-:W-:Y:S01]  /*16140*/  FMUL.FTZ R49, R69, R133 ;  /* 0x0000008545317220 */ /* 0x000fe20000410000 */
[----:B------:R-:W-:Y:S01]  /*16150*/  MOV R104, R45 ;  /* 0x0000002d00687202 */ /* 0x000fe20000000f00 */
[C---:B------:R-:W-:Y:S02]  /*16160*/  FMUL.FTZ R47, R0.reuse, R131 ;  /* 0x00000083002f7220 */ /* 0x040fe40000410000 */
[----:B------:R-:W-:Y:S01]  /*16170*/  FMUL.FTZ R59, R0, R143 ;  /* 0x0000008f003b7220 */ /* 0x000fe20000410000 */
[-C--:B------:R-:W-:Y:S03]  /*16180*/  HMMA.16816.F32.BF16 R20, R76, R36.reuse, R20 ;  /* 0x000000244c14723c */ /* 0x080fe60000041814 */
[----:B------:R-:W-:Y:S01]  /*16190*/  FMUL.FTZ R45, R2, R129 ;  /* 0x00000081022d7220 */ /* 0x000fe20000410000 */
[----:B------:R1:W-:Y:S04]  /*161a0*/  MUFU.EX2 R130, R58 ;  /* 0x0000003a00827308 */ /* 0x0003e80000000800 */
[C---:B------:R-:W-:Y:S06]  /*161b0*/  HMMA.16816.F32.BF16 R24, R64.reuse, R36, R24 ;  /* 0x000000244018723c */ /* 0x040fec0000041818 */
[----:B------:R2:W-:Y:S01]  /*161c0*/  MUFU.EX2 R129, R62 ;  /* 0x0000003e00817308 */ /* 0x0005e20000000800 */
[--C-:B------:R-:W-:Y:S01]  /*161d0*/  FFMA.FTZ R36, R43, c[0x0][0x2d0], -R74.reuse ;  /* 0x0000b4002b247a23 */ /* 0x100fe2000001084a */
[-C--:B------:R-:W-:Y:S04]  /*161e0*/  HMMA.16816.F32.BF16 R28, R64, R38.reuse, R28 ;  /* 0x00000026401c723c */ /* 0x080fe8000004181c */
[C---:B-----5:R-:W-:Y:S02]  /*161f0*/  FMUL.FTZ R48, R69.reuse, R132 ;  /* 0x0000008445307220 */ /* 0x060fe40000410000 */
[----:B------:R-:W-:Y:S01]  /*16200*/  LDSM.16.MT88.4 R132, [R190+0x2000] ;  /* 0x00200000be84783b */ /* 0x000fe20000004200 */
[C---:B------:R-:W-:Y:S01]  /*16210*/  FMUL.FTZ R43, R0.reuse, R127 ;  /* 0x0000007f002b7220 */ /* 0x040fe20000410000 */
[C---:B------:R-:W-:Y:S01]  /*16220*/  HMMA.16816.F32.BF16 R32, R76.reuse, R38, R32 ;  /* 0x000000264c20723c */ /* 0x040fe20000041820 */
[----:B------:R5:W-:Y:S03]  /*16230*/  MUFU.EX2 R231, R36 ;  /* 0x0000002400e77308 */ /* 0x000be60000000800 */
[C---:B------:R-:W-:Y:S01]  /*16240*/  FMUL.FTZ R37, R69.reuse, R121 ;  /* 0x0000007945257220 */ /* 0x040fe20000410000 */
[----:B------:R-:W-:Y:S01]  /*16250*/  MOV R121, R223 ;  /* 0x000000df00797202 */ /* 0x000fe20000000f00 */
[----:B-1----:R-:W-:Y:S02]  /*16260*/  FMUL.FTZ R58, R0, R142 ;  /* 0x0000008e003a7220 */ /* 0x002fe40000410000 */
[C---:B------:R-:W-:Y:S01]  /*16270*/  FMUL.FTZ R38, R68.reuse, R122 ;  /* 0x0000007a44267220 */ /* 0x040fe20000410000 */
[----:B------:R-:W-:Y:S03]  /*16280*/  MOV R122, R219 ;  /* 0x000000db007a7202 */ /* 0x000fe60000000f00 */
[----:B------:R-:W-:Y:S01]  /*16290*/  FMUL.FTZ R39, R68, R123 ;  /* 0x0000007b44277220 */ /* 0x000fe20000410000 */
[----:B------:R-:W-:Y:S01]  /*162a0*/  MOV R123, R63 ;  /* 0x0000003f007b7202 */ /* 0x000fe20000000f00 */
[C---:B--2---:R-:W-:Y:S02]  /*162b0*/  FMUL.FTZ R62, R0.reuse, R146 ;  /* 0x00000092003e7220 */ /* 0x044fe40000410000 */
[----:B------:R-:W-:Y:S02]  /*162c0*/  FMUL.FTZ R63, R0, R147 ;  /* 0x00000093003f7220 */ /* 0x000fe40000410000 */
[C---:B-----5:R-:W-:Y:S01]  /*162d0*/  FMUL.FTZ R36, R69.reuse, R120 ;  /* 0x0000007845247220 */ /* 0x060fe20000410000 */
[----:B------:R-:W-:Y:S06]  /*162e0*/  MOV R120, R226 ;  /* 0x000000e200787202 */ /* 0x000fec0000000f00 */
[-C--:B------:R-:W-:Y:S08]  /*162f0*/  HMMA.16816.F32.BF16 R36, R76, R52.reuse, R36 ;  /* 0x000000344c24723c */ /* 0x080ff00000041824 */
        /* <DEDUP_REMOVED lines=14> */
[----:B------:R1:W5:Y:S01]  /*163e0*/  MUFU.EX2 R227, R80 ;  /* 0x0000005000e37308 */ /* 0x0003620000000800 */
        /* <DEDUP_REMOVED lines=13> */
[----:B-----5:R-:W-:Y:S03]  /*164c0*/  F2FP.BF16.PACK_AB R83, R227, R129 ;  /* 0x00000081e353723e */ /* 0x020fe600000010ff */
        /* <DEDUP_REMOVED lines=28> */
[----:B------:R1:W1:Y:S01]  /*16690*/  MUFU.EX2 R222, R84 ;  /* 0x0000005400de7308 */ /* 0x0002620000000800 */
[----:B--2---:R-:W-:Y:S09]  /*166a0*/  FFMA.FTZ R88, R169, c[0x0][0x2d0], -R75 ;  /* 0x0000b400a9587a23 */ /* 0x004ff2000001084b */
[----:B------:R2:W-:Y:S01]  /*166b0*/  MUFU.EX2 R210, R88 ;  /* 0x0000005800d27308 */ /* 0x0005e20000000800 */
[----:B-----5:R-:W-:Y:S09]  /*166c0*/  FFMA.FTZ R92, R164, c[0x0][0x2d0], -R153 ;  /* 0x0000b400a45c7a23 */ /* 0x020ff20000010899 */
[----:B------:R5:W-:Y:S01]  /*166d0*/  MUFU.EX2 R137, R92 ;  /* 0x0000005c00897308 */ /* 0x000be20000000800 */
[--C-:B-1----:R-:W-:Y:S09]  /*166e0*/  FFMA.FTZ R84, R172, c[0x0][0x2d0], -R74.reuse ;  /* 0x0000b400ac547a23 */ /* 0x102ff2000001084a */
[----:B------:R1:W-:Y:S01]  /*166f0*/  MUFU.EX2 R212, R84 ;  /* 0x0000005400d47308 */ /* 0x0003e20000000800 */
[--C-:B--2---:R-:W-:Y:S09]  /*16700*/  FFMA.FTZ R88, R174, c[0x0][0x2d0], -R74.reuse ;  /* 0x0000b400ae587a23 */ /* 0x104ff2000001084a */
[----:B------:R2:W-:Y:S01]  /*16710*/  MUFU.EX2 R206, R88 ;  /* 0x0000005800ce7308 */ /* 0x0005e20000000800 */
[----:B-----5:R-:W-:Y:S09]  /*16720*/  FFMA.FTZ R92, R181, c[0x0][0x2d0], -R75 ;  /* 0x0000b400b55c7a23 */ /* 0x020ff2000001084b */
[----:B------:R5:W-:Y:S01]  /*16730*/  MUFU.EX2 R174, R92 ;  /* 0x0000005c00ae7308 */ /* 0x000be20000000800 */
[----:B-1----:R-:W1:Y:S01]  /*16740*/  LDSM.16.MT88.4 R84, [R192+0x800] ;  /* 0x00080000c054783b */ /* 0x002e620000004200 */
[--C-:B--2---:R-:W-:Y:S08]  /*16750*/  FFMA.FTZ R88, R162, c[0x0][0x2d0], -R153.reuse ;  /* 0x0000b400a2587a23 */ /* 0x104ff00000010899 */
[----:B------:R2:W1:Y:S01]  /*16760*/  MUFU.EX2 R139, R88 ;  /* 0x00000058008b7308 */ /* 0x0004620000000800 */
[----:B-----5:R-:W-:Y:S08]  /*16770*/  LDSM.16.MT88.4 R92, [R190+0x1000] ;  /* 0x00100000be5c783b */ /* 0x020ff00000004200 */
[----:B--2---:R-:W2:Y:S01]  /*16780*/  LDSM.16.MT88.4 R88, [R189+0x1000] ;  /* 0x00100000bd58783b */ /* 0x004ea20000004200 */
[-C--:B-1----:R-:W-:Y:S08]  /*16790*/  HMMA.16816.F32.BF16 R52, R76, R84.reuse, R52 ;  /* 0x000000544c34723c */ /* 0x082ff00000041834 */
[C---:B------:R-:W-:Y:S07]  /*167a0*/  HMMA.16816.F32.BF16 R56, R80.reuse, R84, R56 ;  /* 0x000000545038723c */ /* 0x040fee0000041838 */
[----:B------:R-:W-:Y:S01]  /*167b0*/  FFMA.FTZ R84, R165, c[0x0][0x2d0], -R153 ;  /* 0x0000b400a5547a23 */ /* 0x000fe20000010899 */
[-C--:B------:R-:W-:Y:S03]  /*167c0*/  HMMA.16816.F32.BF16 R60, R80, R86.reuse, R60 ;  /* 0x00000056503c723c */ /* 0x080fe6000004183c */
[----:B------:R1:W5:Y:S04]  /*167d0*/  MUFU.EX2 R141, R84 ;  /* 0x00000054008d7308 */ /* 0x0003680000000800 */
[----:B------:R-:W-:Y:S01]  /*167e0*/  FFMA.FTZ R80, R183, c[0x0][0x2d0], -R74 ;  /* 0x0000b400b7507a23 */ /* 0x000fe2000001084a */
[----:B------:R-:W-:Y:S04]  /*167f0*/  HMMA.16816.F32.BF16 R64, R76, R86, R64 ;  /* 0x000000564c40723c */ /* 0x000fe80000041840 */
[----:B------:R-:W-:Y:S01]  /*16800*/  F2FP.BF16.PACK_AB R82, R222, R221 ;  /* 0x000000ddde52723e */ /* 0x000fe200000010ff */
[----:B------:R3:W-:Y:S01]  /*16810*/  MUFU.EX2 R183, R80 ;  /* 0x0000005000b77308 */ /* 0x0007e20000000800 */
[----:B------:R-:W-:Y:S02]  /*16820*/  F2FP.BF16.PACK_AB R81, R138, R139 ;  /* 0x0000008b8a51723e */ /* 0x000fe400000010ff */
[----:B------:R-:W-:Y:S04]  /*16830*/  F2FP.BF16.PACK_AB R76, R231, R232 ;  /* 0x000000e8e74c723e */ /* 0x000fe800000010ff */
[----:B------:R-:W-:Y:S02]  /*16840*/  F2FP.BF16.PACK_AB R77, R229, R230 ;  /* 0x000000e6e54d723e */ /* 0x000fe400000010ff */
[----:B------:R-:W-:Y:S02]  /*16850*/  F2FP.BF16.PACK_AB R78, R226, R228 ;  /* 0x000000e4e24e723e */ /* 0x000fe400000010ff */
[----:B------:R-:W-:Y:S01]  /*16860*/  F2FP.BF16.PACK_AB R79, R225, R224 ;  /* 0x000000e0e14f723e */ /* 0x000fe200000010ff */
[----:B-1----:R-:W1:Y:S01]  /*16870*/  LDSM.16.MT88.4 R84, [R193+0x1000] ;  /* 0x00100000c154783b */ /* 0x002e620000004200 */
[----:B-----5:R-:W-:Y:S05]  /*16880*/  F2FP.BF16.PACK_AB R83, R141, R137 ;  /* 0x000000898d53723e */ /* 0x020fea00000010ff */
[-C--:B--2---:R-:W-:Y:S03]  /*16890*/  HMMA.16816.F32.BF16 R4, R76, R88.reuse, R4 ;  /* 0x000000584c04723c */ /* 0x084fe60000041804 */
[----:B---3--:R-:W-:Y:S04]  /*168a0*/  FFMA.FTZ R80, R175, c[0x0][0x2d0], -R75 ;  /* 0x0000b400af507a23 */ /* 0x008fe8000001084b */
        /* <DEDUP_REMOVED lines=9> */
[----:B--2---:R-:W-:Y:S03]  /*16940*/  FFMA.FTZ R88, R168, c[0x0][0x2d0], -R152 ;  /* 0x0000b400a8587a23 */ /* 0x004fe60000010898 */
[----:B------:R-:W-:Y:S01]  /*16950*/  FFMA.FTZ R84, R211, c[0x0][0x2d0], -R74 ;  /* 0x0000b400d3547a23 */ /* 0x000fe2000001084a */
        /* <DEDUP_REMOVED lines=10> */
[----:B--2---:R-:W-:Y:S04]  /*16a00*/  FFMA.FTZ R84, R213, c[0x0][0x2d0], -R74 ;  /* 0x0000b400d5547a23 */ /* 0x004fe8000001084a */
        /* <DEDUP_REMOVED lines=8> */
[----:B-----5:R-:W-:Y:S09]  /*16a90*/  FFMA.FTZ R92, R180, c[0x0][0x2d0], -R153 ;  /* 0x0000b400b45c7a23 */ /* 0x020ff20000010899 */
[----:B------:R3:W-:Y:S01]  /*16aa0*/  MUFU.EX2 R156, R92 ;  /* 0x0000005c009c7308 */ /* 0x0007e20000000800 */
[----:B-1----:R-:W1:Y:S01]  /*16ab0*/  LDSM.16.MT88.4 R88, [R192+0x1000] ;  /* 0x00100000c058783b */ /* 0x002e620000004200 */
[----:B--2---:R-:W-:Y:S08]  /*16ac0*/  FFMA.FTZ R84, R209, c[0x0][0x2d0], -R75 ;  /* 0x0000b400d1547a23 */ /* 0x004ff0000001084b */
[----:B------:R2:W5:Y:S01]  /*16ad0*/  MUFU.EX2 R166, R84 ;  /* 0x0000005400a67308 */ /* 0x0005620000000800 */
[----:B---3--:R-:W-:Y:S01]  /*16ae0*/  LDSM.16.MT88.4 R92, [R193+0x1800] ;  /* 0x00180000c15c783b */ /* 0x008fe20000004200 */
[--C-:B--2---:R-:W-:Y:S01]  /*16af0*/  FFMA.FTZ R84, R215, c[0x0][0x2d0], -R74.reuse ;  /* 0x0000b400d7547a23 */ /* 0x104fe2000001084a */
[----:B-----5:R-:W-:Y:S01]  /*16b00*/  F2FP.BF16.PACK_AB R149, R166, R167 ;  /* 0x000000a7a695723e */ /* 0x020fe200000010ff */
[-C--:B-1----:R-:W-:Y:S06]  /*16b10*/  HMMA.16816.F32.BF16 R52, R76, R88.reuse, R52 ;  /* 0x000000584c34723c */ /* 0x082fec0000041834 */
[----:B------:R1:W-:Y:S01]  /*16b20*/  MUFU.EX2 R165, R84 ;  /* 0x0000005400a57308 */ /* 0x0003e20000000800 */
[----:B------:R-:W-:Y:S01]  /*16b30*/  FFMA.FTZ R74, R220, c[0x0][0x2d0], -R74 ;  /* 0x0000b400dc4a7a23 */ /* 0x000fe2000001084a */
[C---:B------:R-:W-:Y:S08]  /*16b40*/  HMMA.16816.F32.BF16 R56, R80.reuse, R88, R56 ;  /* 0x000000585038723c */ /* 0x040ff00000041838 */
[----:B------:R2:W3:Y:S01]  /*16b50*/  MUFU.EX2 R164, R74 ;  /* 0x0000004a00a47308 */ /* 0x0004e20000000800 */
[--C-:B------:R-:W-:Y:S01]  /*16b60*/  FFMA.FTZ R88, R182, c[0x0][0x2d0], -R153.reuse ;  /* 0x0000b400b6587a23 */ /* 0x100fe20000010899 */
[-C--:B------:R-:W-:Y:S08]  /*16b70*/  HMMA.16816.F32.BF16 R60, R80, R90.reuse, R60 ;  /* 0x0000005a503c723c */ /* 0x080ff0000004183c */
[----:B------:R-:W5:Y:S01]  /*16b80*/  MUFU.EX2 R155, R88 ;  /* 0x00000058009b7308 */ /* 0x000f620000000800 */
        /* <DEDUP_REMOVED lines=13> */
[----:B-----5:R-:W-:Y:S01]  /*16c60*/  F2FP.BF16.PACK_AB R83, R155, R156 ;  /* 0x0000009c9b53723e */ /* 0x020fe200000010ff */
[----:B------:R-:W-:Y:S08]  /*16c70*/  LDSM.16.MT88.4 R88, [R190+0x1800] ;  /* 0x00180000be58783b */ /* 0x000ff00000004200 */
        /* <DEDUP_REMOVED lines=30> */
[----:B------:R1:W2:Y:S01]  /*16e60*/  MUFU.EX2 R152, R74 ;  /* 0x0000004a00987308 */ /* 0x0002a20000000800 */
[-C--:B---3--:R-:W-:Y:S08]  /*16e70*/  HMMA.16816.F32.BF16 R52, R76, R84.reuse, R52 ;  /* 0x000000544c34723c */ /* 0x088ff00000041834 */
[C---:B------:R-:W-:Y:S07]  /*16e80*/  HMMA.16816.F32.BF16 R56, R80.reuse, R84, R56 ;  /* 0x000000545038723c */ /* 0x040fee0000041838 */
[----:B------:R-:W-:Y:S01]  /*16e90*/  MOV R85, R71 ;  /* 0x0000004700557202 */ /* 0x000fe20000000f00 */
[-C--:B------:R-:W-:Y:S04]  /*16ea0*/  HMMA.16816.F32.BF16 R60, R80, R86.reuse, R60 ;  /* 0x00000056503c723c */ /* 0x080fe8000004183c */
[----:B------:R-:W-:Y:S01]  /*16eb0*/  MOV R84, R72 ;  /* 0x0000004800547202 */ /* 0x000fe20000000f00 */
[--C-:B-1----:R-:W-:Y:S01]  /*16ec0*/  FFMA.FTZ R74, R171, c[0x0][0x2d0], -R153.reuse ;  /* 0x0000b400ab4a7a23 */ /* 0x102fe20000010899 */
[----:B--2---:R-:W-:Y:S01]  /*16ed0*/  F2FP.BF16.PACK_AB R145, R152, R154 ;  /* 0x0000009a9891723e */ /* 0x004fe200000010ff */
[----:B------:R-:W-:Y:S01]  /*16ee0*/  FFMA.FTZ R153, R73, c[0x0][0x2d0], -R153 ;  /* 0x0000b40049997a23 */ /* 0x000fe20000010899 */
[----:B------:R-:W-:Y:S01]  /*16ef0*/  HMMA.16816.F32.BF16 R64, R76, R86, R64 ;  /* 0x000000564c40723c */ /* 0x000fe20000041840 */
[----:B------:R-:W-:Y:S03]  /*16f00*/  MUFU.EX2 R75, R74 ;  /* 0x0000004a004b7308 */ /* 0x000fe60000000800 */
[----:B------:R-:W-:Y:S02]  /*16f10*/  FFMA.FTZ R73, R69, R99, R104 ;  /* 0x0000006345497223 */ /* 0x000fe40000010068 */
[----:B----4-:R-:W-:Y:S01]  /*16f20*/  FFMA.FTZ R69, R68, R97, R98 ;  /* 0x0000006144457223 */ /* 0x010fe20000010062 */
[----:B------:R-:W-:Y:S01]  /*16f30*/  MOV R86, R70 ;  /* 0x0000004600567202 */ /* 0x000fe20000000f00 */
[----:B------:R-:W-:Y:S01]  /*16f40*/  FFMA.FTZ R68, R2, R96, R247 ;  /* 0x0000006002447223 */ /* 0x000fe200000100f7 */
[-C--:B------:R-:W-:Y:S02]  /*16f50*/  HMMA.16816.F32.BF16 R88, R148, R100.reuse, R4 ;  /* 0x000000649458723c */ /* 0x080fe40000041804 */
[----:B------:R-:W1:Y:S03]  /*16f60*/  MUFU.EX2 R74, R153 ;  /* 0x00000099004a7308 */ /* 0x000e660000000800 */
[----:B------:R-:W-:Y:S01]  /*16f70*/  FADD.FTZ R2, R114, R69 ;  /* 0x0000004572027221 */ /* 0x000fe20000010000 */
[----:B------:R-:W-:Y:S01]  /*16f80*/  MOV R87, R3 ;  /* 0x0000000300577202 */ /* 0x000fe20000000f00 */
[----:B------:R-:W-:Y:S02]  /*16f90*/  FADD.FTZ R4, R115, R73 ;  /* 0x0000004973047221 */ /* 0x000fe40000010000 */
[----:B------:R-:W-:Y:S03]  /*16fa0*/  FADD.FTZ R5, R249, R68 ;  /* 0x00000044f9057221 */ /* 0x000fe60000010000 */
        /* <DEDUP_REMOVED lines=91> */
[----:B------:R-:W-:Y:S03]  /*17560*/  FADD.FTZ R2, R75, R2 ;  /* 0x000000024b027221 */ /* 0x000fe60000010000 */
[----:B------:R2:W-:Y:S01]  /*17570*/  STL [R1+0x14], R4 ;  /* 0x0000140401007387 */ /* 0x0005e20000100800 */
[----:B------:R-:W-:Y:S05]  /*17580*/  FADD.FTZ R2, R74, R2 ;  /* 0x000000024a027221 */ /* 0x000fea0000010000 */
[----:B------:R2:W-:Y:S01]  /*17590*/  STL [R1+0x18], R2 ;  /* 0x0000180201007387 */ /* 0x0005e20000100800 */
[----:B-1----:R-:W-:Y:S04]  /*175a0*/  IADD3 R0, R205, -0x1, RZ ;  /* 0xffffffffcd007810 */ /* 0x002fe80007ffe0ff */
[----:B------:R-:W-:Y:S02]  /*175b0*/  MOV R205, R0 ;  /* 0x0000000000cd7202 */ /* 0x000fe40000000f00 */
[----:B------:R-:W-:Y:S01]  /*175c0*/  MOV R0, R3 ;  /* 0x0000000300007202 */ /* 0x000fe20000000f00 */
[----:B------:R-:W-:-:S05]  /*175d0*/  @P0 BRA `(.L_x_648) ;  /* 0xffffa8e000000947 */ /* 0x000fca000383ffff */
.L_x_631:
[----:B------:R-:W-:Y:S02]  /*175e0*/  MOV R10, 0x1f ;  /* 0x0000001f000a7802 */ /* 0x000fe40000000f00 */
[----:B------:R-:W-:Y:S01]  /*175f0*/  MOV R9, 0xffffffff ;  /* 0xffffffff00097802 */ /* 0x000fe20000000f00 */
[----:B------:R-:W-:Y:S05]  /*17600*/  BRA.DIV ~URZ, `(.L_x_649) ;  /* 0x000051a27f007947 */ /* 0x000fea000b800000 */
[----:B------:R-:W3:Y:S04]  /*17610*/  LDL R3, [R1+0xc] ;  /* 0x00000c0001037983 */ /* 0x000ee80000100800 */
[----:B--23--:R2:W3:Y:S02]  /*17620*/  SHFL.BFLY PT, R2, R3, 0x2, 0x1f ;  /* 0x0c401f0003027f89 */ /* 0x00c4e400000e0000 */
.L_x_735:
[----:B--2---:R-:W2:Y:S02]  /*17630*/  LDL.LU R3, [R1+0xc] ;  /* 0x00000c0001037983 */ /* 0x004ea40000300800 */
[----:B-123--:R-:W-:Y:S01]  /*17640*/  FADD.FTZ R4, R2, R3 ;  /* 0x0000000302047221 */ /* 0x00efe20000010000 */
[----:B------:R-:W-:Y:S05]  /*17650*/  BRA.DIV ~URZ, `(.L_x_650) ;  /* 0x000051b27f007947 */ /* 0x000fea000b800000 */
[----:B------:R-:W2:Y:S04]  /*17660*/  LDL.LU R11, [R1+0x10] ;  /* 0x00001000010b7983 */ /* 0x000ea80000300800 */
[----:B------:R-:W3:Y:S04]  /*17670*/  LDL.LU R8, [R1+0x14] ;  /* 0x0000140001087983 */ /* 0x000ee80000300800 */
[----:B------:R-:W4:Y:S04]  /*17680*/  LDL.LU R10, [R1+0x18] ;  /* 0x00001800010a7983 */ /* 0x000f280000300800 */
[----:B------:R-:W1:Y:S02]  /*17690*/  SHFL.BFLY PT, R6, R4, 0x1, 0x1f ;  /* 0x0c201f0004067f89 */ /* 0x000e6400000e0000 */
[----:B-1----:R-:W-:-:S02]  /*176a0*/  FADD.FTZ R4, R4, R6 ;  /* 0x0000000604047221 */ /* 0x002fc40000010000 */
[----:B--2---:R-:W1:Y:S04]  /*176b0*/  SHFL.BFLY PT, R2, R11, 0x2, 0x1f ;  /* 0x0c401f000b027f89 */ /* 0x004e6800000e0000 */
[----:B---3--:R-:W2:Y:S04]  /*176c0*/  SHFL.BFLY PT, R3, R8, 0x2, 0x1f ;  /* 0x0c401f0008037f89 */ /* 0x008ea800000e0000 */
[----:B----4-:R-:W3:Y:S01]  /*176d0*/  SHFL.BFLY PT, R5, R10, 0x2, 0x1f ;  /* 0x0c401f000a057f89 */ /* 0x010ee200000e0000 */
[----:B-1----:R-:W-:Y:S02]  /*176e0*/  FADD.FTZ R2, R2, R11 ;  /* 0x0000000b02027221 */ /* 0x002fe40000010000 */
[----:B--2---:R-:W-:-:S03]  /*176f0*/  FADD.FTZ R3, R3, R8 ;  /* 0x0000000803037221 */ /* 0x004fc60000010000 */
[----:B------:R-:W1:Y:S01]  /*17700*/  SHFL.BFLY PT, R7, R2, 0x1, 0x1f ;  /* 0x0c201f0002077f89 */ /* 0x000e6200000e0000 */
[----:B---3--:R-:W-:-:S03]  /*17710*/  FADD.FTZ R5, R5, R10 ;  /* 0x0000000a05057221 */ /* 0x008fc60000010000 */
[----:B------:R-:W2:Y:S04]  /*17720*/  SHFL.BFLY PT, R8, R3, 0x1, 0x1f ;  /* 0x0c201f0003087f89 */ /* 0x000ea800000e0000 */
[----:B------:R3:W4:Y:S01]  /*17730*/  SHFL.BFLY PT, R9, R5, 0x1, 0x1f ;  /* 0x0c201f0005097f89 */ /* 0x00072200000e0000 */
[----:B-1----:R-:W-:Y:S02]  /*17740*/  FADD.FTZ R6, R2, R7 ;  /* 0x0000000702067221 */ /* 0x002fe40000010000 */
[----:B--2---:R-:W-:-:S03]  /*17750*/  FADD.FTZ R7, R3, R8 ;  /* 0x0000000803077221 */ /* 0x004fc60000010000 */
.L_x_736:
[----:B------:R-:W-:Y:S01]  /*17760*/  FSETP.NE.FTZ.AND P3, PT, R4, RZ, PT ;  /* 0x000000ff0400720b */ /* 0x000fe20003f75000 */
[----:B------:R-:W-:Y:S01]  /*17770*/  CS2R R2, SRZ ;  /* 0x0000000000027805 */ /* 0x000fe2000001ff00 */
[----:B------:R-:W-:Y:S01]  /*17780*/  FSETP.NE.FTZ.AND P1, PT, R7, RZ, PT ;  /* 0x000000ff0700720b */ /* 0x000fe20003f35000 */
[----:B---34-:R-:W-:Y:S01]  /*17790*/  FADD.FTZ R5, R9, R5 ;  /* 0x0000000509057221 */ /* 0x018fe20000010000 */
[----:B------:R-:W-:-:S02]  /*177a0*/  FSETP.NE.FTZ.AND P2, PT, R6, RZ, PT ;  /* 0x000000ff0600720b */ /* 0x000fc40003f55000 */
[----:B------:R-:W-:Y:S02]  /*177b0*/  MOV R24, 0xff800000 ;  /* 0xff80000000187802 */ /* 0x000fe40000000f00 */
[----:B------:R-:W-:Y:S02]  /*177c0*/  FSETP.NE.FTZ.AND P0, PT, R5, RZ, PT ;  /* 0x000000ff0500720b */ /* 0x000fe40003f15000 */
[----:B------:R-:W-:Y:S02]  /*177d0*/  MOV R19, 0xff800000 ;  /* 0xff80000000137802 */ /* 0x000fe40000000f00 */
[----:B------:R-:W-:Y:S01]  /*177e0*/  MOV R22, 0xff800000 ;  /* 0xff80000000167802 */ /* 0x000fe20000000f00 */
[----:B------:R-:W1:Y:S01]  /*177f0*/  @P3 MUFU.RCP R2, R4 ;  /* 0x0000000400023308 */ /* 0x000e620000001000 */
[----:B------:R-:W-:-:S07]  /*17800*/  MOV R23, 0xff800000 ;  /* 0xff80000000177802 */ /* 0x000fce0000000f00 */
[----:B------:R2:W-:Y:S01]  /*17810*/  @P3 MUFU.LG2 R10, R4 ;  /* 0x00000004000a3308 */ /* 0x0005e20000000c00 */
[----:B-1----:R-:W-:-:S07]  /*17820*/  FMUL.FTZ R74, R2, R100 ;  /* 0x00000064024a7220 */ /* 0x002fce0000410000 */
[----:B------:R-:W-:Y:S01]  /*17830*/  @P1 MUFU.RCP R3, R7 ;  /* 0x0000000700031308 */ /* 0x000fe20000001000 */
[C---:B------:R-:W-:Y:S02]  /*17840*/  FMUL.FTZ R75, R2.reuse, R101 ;  /* 0x00000065024b7220 */ /* 0x040fe40000410000 */
[C---:B------:R-:W-:Y:S02]  /*17850*/  FMUL.FTZ R68, R2.reuse, R88 ;  /* 0x0000005802447220 */ /* 0x040fe40000410000 */
[C---:B------:R-:W-:Y:S01]  /*17860*/  FMUL.FTZ R69, R2.reuse, R89 ;  /* 0x0000005902457220 */ /* 0x040fe20000410000 */
[----:B--2---:R-:W-:Y:S01]  /*17870*/  MOV R4, RZ ;  /* 0x000000ff00047202 */ /* 0x004fe20000000f00 */
[C---:B------:R-:W-:Y:S01]  /*17880*/  FMUL.FTZ R76, R2.reuse, R104 ;  /* 0x00000068024c7220 */ /* 0x040fe20000410000 */
[----:B------:R-:W-:Y:S01]  /*17890*/  @P2 MUFU.LG2 R9, R6 ;  /* 0x0000000600092308 */ /* 0x000fe20000000c00 */
[C---:B------:R-:W-:Y:S02]  /*178a0*/  FMUL.FTZ R77, R2.reuse, R105 ;  /* 0x00000069024d7220 */ /* 0x040fe40000410000 */
[----:B------:R-:W-:-:S02]  /*178b0*/  FMUL.FTZ R78, R2, R116 ;  /* 0x00000074024e7220 */ /* 0x000fc40000410000 */
[C---:B------:R-:W-:Y:S02]  /*178c0*/  FMUL.FTZ R79, R2.reuse, R117 ;  /* 0x00000075024f7220 */ /* 0x040fe40000410000 */
[C---:B------:R-:W-:Y:S01]  /*178d0*/  FMUL.FTZ R66, R2.reuse, R120 ;  /* 0x0000007802427220 */ /* 0x040fe20000410000 */
[----:B------:R-:W1:Y:S01]  /*178e0*/  @P2 MUFU.RCP R4, R6 ;  /* 0x0000000600042308 */ /* 0x000e620000001000 */
[C---:B------:R-:W-:Y:S02]  /*178f0*/  FMUL.FTZ R67, R2.reuse, R121 ;  /* 0x0000007902437220 */ /* 0x040fe40000410000 */
[C---:B------:R-:W-:Y:S02]  /*17900*/  FMUL.FTZ R100, R2.reuse, R132 ;  /* 0x0000008402647220 */ /* 0x040fe40000410000 */
[C---:B------:R-:W-:Y:S02]  /*17910*/  FMUL.FTZ R101, R2.reuse, R133 ;  /* 0x0000008502657220 */ /* 0x040fe40000410000 */
[----:B------:R-:W-:-:S02]  /*17920*/  FMUL.FTZ R80, R2, R136 ;  /* 0x0000008802507220 */ /* 0x000fc40000410000 */
[C---:B------:R-:W-:Y:S02]  /*17930*/  FMUL.FTZ R81, R2.reuse, R137 ;  /* 0x0000008902517220 */ /* 0x040fe40000410000 */
[C---:B------:R-:W-:Y:S02]  /*17940*/  FMUL.FTZ R62, R2.reuse, R148 ;  /* 0x00000094023e7220 */ /* 0x040fe40000410000 */
[----:B------:R-:W-:Y:S02]  /*17950*/  FMUL.FTZ R63, R2, R149 ;  /* 0x00000095023f7220 */ /* 0x000fe40000410000 */
[----:B------:R2:W3:Y:S01]  /*17960*/  @P1 MUFU.LG2 R2, R7 ;  /* 0x0000000700021308 */ /* 0x0004e20000000c00 */
[C---:B-1----:R-:W-:Y:S01]  /*17970*/  FMUL.FTZ R84, R4.reuse, R90 ;  /* 0x0000005a04547220 */ /* 0x042fe20000410000 */
[----:B------:R-:W-:Y:S01]  /*17980*/  @P2 MOV R6, 0x3f317218 ;  /* 0x3f31721800062802 */ /* 0x000fe20000000f00 */
[C---:B------:R-:W-:Y:S02]  /*17990*/  FMUL.FTZ R85, R4.reuse, R91 ;  /* 0x0000005b04557220 */ /* 0x040fe40000410000 */
[----:B------:R-:W-:-:S02]  /*179a0*/  FMUL.FTZ R86, R4, R102 ;  /* 0x0000006604567220 */ /* 0x000fc40000410000 */
[----:B------:R-:W-:Y:S02]  /*179b0*/  FMUL.FTZ R87, R4, R103 ;  /* 0x0000006704577220 */ /* 0x000fe40000410000 */
[C---:B------:R-:W-:Y:S02]  /*179c0*/  FMUL.FTZ R48, R3.reuse, R92 ;  /* 0x0000005c03307220 */ /* 0x040fe40000410000 */
[C---:B------:R-:W-:Y:S02]  /*179d0*/  FMUL.FTZ R49, R3.reuse, R93 ;  /* 0x0000005d03317220 */ /* 0x040fe40000410000 */
[C---:B------:R-:W-:Y:S02]  /*179e0*/  FMUL.FTZ R38, R3.reuse, R96 ;  /* 0x0000006003267220 */ /* 0x040fe40000410000 */
[C---:B------:R-:W-:Y:S01]  /*179f0*/  FMUL.FTZ R39, R3.reuse, R97 ;  /* 0x0000006103277220 */ /* 0x040fe20000410000 */
[----:B--2---:R-:W-:Y:S01]  /*17a00*/  @P3 MOV R7, 0x3f317218 ;  /* 0x3f31721800073802 */ /* 0x004fe20000000f00 */
[----:B---3--:R-:W-:Y:S01]  /*17a10*/  @P1 FMUL.FTZ R8, R2, 0.69314718246459960938 ;  /* 0x3f31721802081820 */ /* 0x008fe20000410000 */
        /* <DEDUP_REMOVED lines=14> */
[C---:B------:R-:W-:Y:S01]  /*17b00*/  FMUL.FTZ R88, R4.reuse, R106 ;  /* 0x0000006a04587220 */ /* 0x040fe20000410000 */
[----:B------:R1:W2:Y:S01]  /*17b10*/  @P0 MUFU.LG2 R3, R5 ;  /* 0x0000000500030308 */ /* 0x0002a20000000c00 */
[----:B------:R-:W-:-:S02]  /*17b20*/  FMUL.FTZ R89, R4, R107 ;  /* 0x0000006b04597220 */ /* 0x000fc40000410000 */
[C---:B------:R-:W-:Y:S02]  /*17b30*/  FMUL.FTZ R90, R4.reuse, R118 ;  /* 0x00000076045a7220 */ /* 0x040fe40000410000 */
[C---:B------:R-:W-:Y:S02]  /*17b40*/  FMUL.FTZ R91, R4.reuse, R119 ;  /* 0x00000077045b7220 */ /* 0x040fe40000410000 */
[C---:B------:R-:W-:Y:S02]  /*17b50*/  FMUL.FTZ R104, R4.reuse, R122 ;  /* 0x0000007a04687220 */ /* 0x040fe40000410000 */
[C---:B------:R-:W-:Y:S02]  /*17b60*/  FMUL.FTZ R105, R4.reuse, R123 ;  /* 0x0000007b04697220 */ /* 0x040fe40000410000 */
[C---:B------:R-:W-:Y:S02]  /*17b70*/  FMUL.FTZ R102, R4.reuse, R134 ;  /* 0x0000008604667220 */ /* 0x040fe40000410000 */
[----:B------:R-:W-:-:S02]  /*17b80*/  FMUL.FTZ R103, R4, R135 ;  /* 0x0000008704677220 */ /* 0x000fc40000410000 */
[C---:B------:R-:W-:Y:S01]  /*17b90*/  FMUL.FTZ R82, R4.reuse, R138 ;  /* 0x0000008a04527220 */ /* 0x040fe20000410000 */
[----:B-1----:R-:W-:Y:S01]  /*17ba0*/  MOV R5, 0x1 ;  /* 0x0000000100057802 */ /* 0x002fe20000000f00 */
[C---:B------:R-:W-:Y:S02]  /*17bb0*/  FMUL.FTZ R83, R4.reuse, R139 ;  /* 0x0000008b04537220 */ /* 0x040fe40000410000 */
[C---:B------:R-:W-:Y:S02]  /*17bc0*/  FMUL.FTZ R64, R4.reuse, R150 ;  /* 0x0000009604407220 */ /* 0x040fe40000410000 */
[----:B------:R-:W-:Y:S01]  /*17bd0*/  FMUL.FTZ R65, R4, R151 ;  /* 0x0000009704417220 */ /* 0x000fe20000410000 */
[----:B------:R-:W-:Y:S01]  /*17be0*/  @P1 MOV R4, 0x3f317218 ;  /* 0x3f31721800041802 */ /* 0x000fe20000000f00 */
[----:B--2---:R-:W-:Y:S02]  /*17bf0*/  @P0 FMUL.FTZ R3, R3, 0.69314718246459960938 ;  /* 0x3f31721803030820 */ /* 0x004fe40000410000 */
[----:B------:R-:W-:-:S02]  /*17c00*/  @P3 FMUL.FTZ R10, R10, 0.69314718246459960938 ;  /* 0x3f3172180a0a3820 */ /* 0x000fc40000410000 */
[----:B------:R-:W-:Y:S02]  /*17c10*/  @P1 FMUL.FTZ R4, R4, c[0x0][0x2d0] ;  /* 0x0000b40004041a20 */ /* 0x000fe40000410000 */
[----:B------:R-:W-:Y:S02]  /*17c20*/  @P3 FMUL.FTZ R7, R7, c[0x0][0x2d0] ;  /* 0x0000b40007073a20 */ /* 0x000fe40000410000 */
[----:B------:R-:W-:Y:S01]  /*17c30*/  @P1 FFMA.FTZ R24, R4, R70, R8 ;  /* 0x0000004604181223 */ /* 0x000fe20000010008 */
[----:B------:R-:W-:Y:S01]  /*17c40*/  @P0 MOV R4, 0x3f317218 ;  /* 0x3f31721800040802 */ /* 0x000fe20000000f00 */
[----:B------:R-:W-:Y:S02]  /*17c50*/  @P2 FMUL.FTZ R9, R9, 0.69314718246459960938 ;  /* 0x3f31721809092820 */ /* 0x000fe40000410000 */
[----:B------:R-:W-:Y:S02]  /*17c60*/  @P2 FMUL.FTZ R6, R6, c[0x0][0x2d0] ;  /* 0x0000b40006062a20 */ /* 0x000fe40000410000 */
[----:B------:R-:W-:-:S02]  /*17c70*/  @P0 FMUL.FTZ R4, R4, c[0x0][0x2d0] ;  /* 0x0000b40004040a20 */ /* 0x000fc40000410000 */
[----:B------:R-:W-:Y:S02]  /*17c80*/  @P3 FFMA.FTZ R22, R7, R72, R10 ;  /* 0x0000004807163223 */ /* 0x000fe4000001000a */
[----:B------:R-:W-:Y:S01]  /*17c90*/  @P0 FFMA.FTZ R19, R4, R0, R3 ;  /* 0x0000000004130223 */ /* 0x000fe20000010003 */
[----:B------:R-:W-:Y:S01]  /*17ca0*/  PRMT R0, R5, 0x7610, R0 ;  /* 0x0000761005007816 */ /* 0x000fe20000000000 */
[----:B------:R-:W-:Y:S02]  /*17cb0*/  @P2 FFMA.FTZ R23, R6, R71, R9 ;  /* 0x0000004706172223 */ /* 0x000fe40000010009 */
        /* <DEDUP_REMOVED lines=15> */
[----:B------:R-:W-:Y:S02]  /*17db0*/  FMUL.FTZ R31, R2, R147 ;  /* 0x00000093021f7220 */ /* 0x000fe40000410000 */
.L_x_558:
[----:B------:R4:W5:Y:S04]  /*17dc0*/  LDL R6, [R1+0x48] ;  /* 0x0000480001067983 */ /* 0x0009680000100800 */
[----:B------:R-:W1:Y:S01]  /*17dd0*/  S2R R2, SR_TID.X ;  /* 0x0000000000027919 */ /* 0x000e620000002100 */
[----:B------:R-:W-:Y:S01]  /*17de0*/  BSSY B0, `(.L_x_651) ;  /* 0x0000011000007945 */ /* 0x000fe20003800000 */
[----:B-1----:R-:W-:-:S13]  /*17df0*/  LOP3.LUT P0, RZ, R2, 0x7f, RZ, 0xc0, !PT ;  /* 0x0000007f02ff7812 */ /* 0x002fda000780c0ff */
[----:B------:R-:W-:Y:S05]  /*17e00*/  @P0 BRA `(.L_x_652) ;  /* 0x000000e000000947 */ /* 0x000fea0003800000 */
[----:B----4-:R-:W1:Y:S01]  /*17e10*/  S2R R4, SR_LANEID ;  /* 0x0000000000047919 */ /* 0x010e620000000000 */
[----:B------:R-:W-:Y:S01]  /*17e20*/  VOTEU.ANY UR4, UPT, PT ;  /* 0x0000000000047886 */ /* 0x000fe200038e0100 */
[----:B---3--:R-:W-:Y:S01]  /*17e30*/  IMAD.MOV.U32 R5, RZ, RZ, c[0x0][0x564] ;  /* 0x00015900ff057624 */ /* 0x008fe200078e00ff */
[----:B------:R-:W1:Y:S08]  /*17e40*/  FLO.U32 R3, UR4 ;  /* 0x0000000400037d00 */ /* 0x000e7000080e0000 */
[----:B------:R-:W3:Y:S01]  /*17e50*/  POPC R2, UR4 ;  /* 0x0000000400027d09 */ /* 0x000ee20008000000 */
[----:B-1----:R-:W-:Y:S01]  /*17e60*/  ISETP.EQ.U32.AND P0, PT, R3, R4, PT ;  /* 0x000000040300720c */ /* 0x002fe20003f02070 */
[----:B------:R-:W-:-:S12]  /*17e70*/  IMAD.MOV.U32 R4, RZ, RZ, c[0x0][0x560] ;  /* 0x00015800ff047624 */ /* 0x000fd800078e00ff */
[----:B---3--:R1:W3:Y:S04]  /*17e80*/  @P0 ATOMG.E.ADD.STRONG.GPU PT, R2, [R4.64], R2 ;  /* 0x00000002040209a8 */ /* 0x0082e800081ee1c8 */
[----:B-1----:R-:W1:Y:S04]  /*17e90*/  S2R R4, SR_LTMASK ;  /* 0x0000000000047919 */ /* 0x002e680000003900 */
[----:B---3--:R1:W3:Y:S02]  /*17ea0*/  SHFL.IDX PT, R3, R2, R3, 0x1f ;  /* 0x00001f0302037589 */ /* 0x0082e400000e0000 */
[----:B-1----:R-:W-:-:S06]  /*17eb0*/  LOP3.LUT R2, R4, UR4, RZ, 0xc0, !PT ;  /* 0x0000000404027c12 */ /* 0x002fcc000f8ec0ff */
[----:B------:R-:W3:Y:S02]  /*17ec0*/  POPC R2, R2 ;  /* 0x0000000200027309 */ /* 0x000ee40000000000 */
[----:B---3-5:R-:W-:-:S05]  /*17ed0*/  IADD3 R6, R3, c[0x0][0xc], R2 ;  /* 0x0000030003067a10 */ /* 0x028fca0007ffe002 */
[----:B------:R1:W-:Y:S02]  /*17ee0*/  STL [R1+0x48], R6 ;  /* 0x0000480601007387 */ /* 0x0003e40000100800 */
.L_x_652:
[----:B----4-:R-:W-:Y:S05]  /*17ef0*/  BSYNC B0 ;  /* 0x0000000000007941 */ /* 0x010fea0003800000 */
.L_x_651:
[----:B------:R-:W4:Y:S01]  /*17f00*/  LDL.64 R2, [R1+0x38] ;  /* 0x0000380001027983 */ /* 0x000f220000100a00 */
[----:B------:R-:W-:Y:S01]  /*17f10*/  PRMT R0, R0, 0x9910, RZ ;  /* 0x0000991000007816 */ /* 0x000fe200000000ff */
[----:B------:R-:W-:Y:S01]  /*17f20*/  BSSY B1, `(.L_x_653) ;  /* 0x00002cf000017945 */ /* 0x000fe20003800000 */
[----:B-----5:R-:W-:Y:S02]  /*17f30*/  IMAD.MOV.U32 R70, RZ, RZ, R6 ;  /* 0x000000ffff467224 */ /* 0x020fe400078e0006 */
[----:B------:R-:W-:Y:S02]  /*17f40*/  ISETP.NE.AND P0, PT, R0, RZ, PT ;  /* 0x000000ff0000720c */ /* 0x000fe40003f05270 */
[----:B----4-:R-:W-:-:S11]  /*17f50*/  SHF.R.S32.HI R18, RZ, 0x1f, R2 ;  /* 0x0000001fff127819 */ /* 0x010fd60000011402 */
[----:B------:R-:W-:Y:S05]  /*17f60*/  @!P0 BRA `(.L_x_654) ;  /* 0x0000203000008947 */ /* 0x000fea0003800000 */
[----:B--2---:R-:W2:Y:S04]  /*17f70*/  LDL R7, [R1+0x5c] ;  /* 0x00005c0001077983 */ /* 0x004ea80000100800 */
[----:B-1----:R-:W4:Y:S04]  /*17f80*/  LDL R6, [R1+0x6c] ;  /* 0x00006c0001067983 */ /* 0x002f280000100800 */
[----:B---3--:R-:W3:Y:S04]  /*17f90*/  LDL R8, [R1+0x74] ;  /* 0x0000740001087983 */ /* 0x008ee80000100800 */
[----:B------:R-:W3:Y:S01]  /*17fa0*/  LDL R5, [R1+0x70] ;  /* 0x0000700001057983 */ /* 0x000ee20000100800 */
[----:B------:R-:W-:Y:S01]  /*17fb0*/  WARPSYNC 0xffffffff ;  /* 0xffffffff00007948 */ /* 0x000fe20003800000 */
[----:B------:R-:W-:-:S02]  /*17fc0*/  F2FP.BF16.PACK_AB R0, R69, R68 ;  /* 0x000000444500723e */ /* 0x000fc400000010ff */
[----:B------:R-:W-:Y:S01]  /*17fd0*/  BAR.SYNC.DEFER_BLOCKING 0x1, 0x80 ;  /* 0x0042000000007b1d */ /* 0x000fe20000010000 */
[----:B------:R-:W-:Y:S02]  /*17fe0*/  F2FP.BF16.PACK_AB R3, R85, R84 ;  /* 0x000000545503723e */ /* 0x000fe400000010ff */
[----:B------:R-:W-:-:S03]  /*17ff0*/  F2FP.BF16.PACK_AB R2, R75, R74 ;  /* 0x0000004a4b02723e */ /* 0x000fc600000010ff */
[----:B------:R-:W3:Y:S01]  /*18000*/  LDL R9, [R1+0x60] ;  /* 0x0000600001097983 */ /* 0x000ee20000100800 */
[----:B------:R-:W-:-:S03]  /*18010*/  F2FP.BF16.PACK_AB R4, R61, R60 ;  /* 0x0000003c3d04723e */ /* 0x000fc600000010ff */
[----:B------:R-:W3:Y:S04]  /*18020*/  LDL R12, [R1+0x7c] ;  /* 0x00007c00010c7983 */ /* 0x000ee80000100800 */
[----:B------:R-:W3:Y:S04]  /*18030*/  LDL R10, [R1+0x80] ;  /* 0x00008000010a7983 */ /* 0x000ee80000100800 */
[----:B--2---:R1:W-:Y:S04]  /*18040*/  STS [R7], R0 ;  /* 0x0000000007007388 */ /* 0x0043e80000000800 */
[----:B------:R2:W-:Y:S04]  /*18050*/  STS [R7+0x400], R3 ;  /* 0x0004000307007388 */ /* 0x0005e80000000800 */
[----:B----4-:R4:W-:Y:S01]  /*18060*/  STS [R6], R2 ;  /* 0x0000000206007388 */ /* 0x0109e20000000800 */
[----:B-1----:R-:W-:-:S02]  /*18070*/  F2FP.BF16.PACK_AB R0, R87, R86 ;  /* 0x000000565700723e */ /* 0x002fc400000010ff */
[----:B--2---:R-:W-:-:S03]  /*18080*/  F2FP.BF16.PACK_AB R3, R49, R48 ;  /* 0x000000303103723e */ /* 0x004fc600000010ff */
[----:B------:R1:W-:Y:S01]  /*18090*/  STS [R6+0x400], R0 ;  /* 0x0004000006007388 */ /* 0x0003e20000000800 */
[----:B----4-:R-:W-:-:S03]  /*180a0*/  F2FP.BF16.PACK_AB R2, R35, R34 ;  /* 0x000000222302723e */ /* 0x010fc600000010ff */
[----:B------:R-:W-:Y:S04]  /*180b0*/  STS [R7+0x2000], R3 ;  /* 0x0020000307007388 */ /* 0x000fe80000000800 */
[----:B------:R2:W-:Y:S01]  /*180c0*/  STS [R7+0x2400], R2 ;  /* 0x0024000207007388 */ /* 0x0005e20000000800 */
[----:B-1----:R-:W-:-:S03]  /*180d0*/  F2FP.BF16.PACK_AB R0, R39, R38 ;  /* 0x000000262700723e */ /* 0x002fc600000010ff */
[----:B--2---:R-:W2:Y:S01]  /*180e0*/  LDL R7, [R1+0x68] ;  /* 0x0000680001077983 */ /* 0x004ea20000100800 */
[----:B------:R-:W-:Y:S02]  /*180f0*/  F2FP.BF16.PACK_AB R3, R77, R76 ;  /* 0x0000004c4d03723e */ /* 0x000fe400000010ff */
[----:B------:R-:W-:Y:S01]  /*18100*/  F2FP.BF16.PACK_AB R2, R89, R88 ;  /* 0x000000585902723e */ /* 0x000fe200000010ff */
[----:B------:R-:W-:Y:S04]  /*18110*/  STS [R6+0x2000], R0 ;  /* 0x0020000006007388 */ /* 0x000fe80000000800 */
[----:B------:R1:W-:Y:S04]  /*18120*/  STS [R6+0x2400], R4 ;  /* 0x0024000406007388 */ /* 0x0003e80000000800 */
[----:B-1----:R-:W4:Y:S01]  /*18130*/  LDL R6, [R1+0x64] ;  /* 0x0000640001067983 */ /* 0x002f220000100800 */
[----:B------:R-:W-:-:S02]  /*18140*/  F2FP.BF16.PACK_AB R0, R79, R78 ;  /* 0x0000004e4f00723e */ /* 0x000fc400000010ff */
[----:B------:R-:W-:Y:S01]  /*18150*/  F2FP.BF16.PACK_AB R4, R41, R40 ;  /* 0x000000282904723e */ /* 0x000fe200000010ff */
[----:B---3--:R1:W-:Y:S04]  /*18160*/  STS [R8], R3 ;  /* 0x0000000308007388 */ /* 0x0083e80000000800 */
[----:B------:R3:W-:Y:S04]  /*18170*/  STS [R8+0x400], R2 ;  /* 0x0004000208007388 */ /* 0x0007e80000000800 */
[----:B------:R3:W-:Y:S01]  /*18180*/  STS [R5], R0 ;  /* 0x0000000005007388 */ /* 0x0007e20000000800 */
[----:B-1----:R-:W-:-:S02]  /*18190*/  F2FP.BF16.PACK_AB R3, R91, R90 ;  /* 0x0000005a5b03723e */ /* 0x002fc400000010ff */
[----:B---3--:R-:W-:-:S03]  /*181a0*/  F2FP.BF16.PACK_AB R2, R43, R42 ;  /* 0x0000002a2b02723e */ /* 0x008fc600000010ff */
[----:B------:R1:W-:Y:S01]  /*181b0*/  STS [R5+0x400], R3 ;  /* 0x0004000305007388 */ /* 0x0003e20000000800 */
[----:B------:R-:W-:-:S03]  /*181c0*/  F2FP.BF16.PACK_AB R0, R59, R58 ;  /* 0x0000003a3b00723e */ /* 0x000fc600000010ff */
[----:B------:R-:W-:Y:S04]  /*181d0*/  STS [R8+0x2000], R4 ;  /* 0x0020000408007388 */ /* 0x000fe80000000800 */
[----:B------:R3:W-:Y:S01]  /*181e0*/  STS [R8+0x2400], R0 ;  /* 0x0024000008007388 */ /* 0x0007e20000000800 */
[----:B-1----:R-:W-:-:S03]  /*181f0*/  F2FP.BF16.PACK_AB R3, R57, R56 ;  /* 0x000000383903723e */ /* 0x002fc600000010ff */
[----:B---3--:R-:W3:Y:S01]  /*18200*/  LDL R8, [R1+0x54] ;  /* 0x0000540001087983 */ /* 0x008ee20000100800 */
[----:B------:R-:W-:-:S03]  /*18210*/  F2FP.BF16.PACK_AB R0, R67, R66 ;  /* 0x000000424300723e */ /* 0x000fc600000010ff */
[----:B------:R1:W-:Y:S04]  /*18220*/  STS [R5+0x2000], R2 ;  /* 0x0020000205007388 */ /* 0x0003e80000000800 */
[----:B------:R1:W-:Y:S04]  /*18230*/  STS [R5+0x2400], R3 ;  /* 0x0024000305007388 */ /* 0x0003e80000000800 */
[----:B------:R1:W-:Y:S01]  /*18240*/  STS [R9], R0 ;  /* 0x0000000009007388 */ /* 0x0003e20000000800 */
[----:B------:R-:W-:Y:S02]  /*18250*/  F2FP.BF16.PACK_AB R4, R53, R52 ;  /* 0x000000343504723e */ /* 0x000fe400000010ff */
[----:B-1----:R-:W-:-:S02]  /*18260*/  F2FP.BF16.PACK_AB R2, R105, R104 ;  /* 0x000000686902723e */ /* 0x002fc400000010ff */
[----:B------:R-:W-:-:S03]  /*18270*/  F2FP.BF16.PACK_AB R3, R101, R100 ;  /* 0x000000646503723e */ /* 0x000fc600000010ff */
[----:B------:R1:W-:Y:S01]  /*18280*/  STS [R9+0x400], R2 ;  /* 0x0004000209007388 */ /* 0x0003e20000000800 */
[----:B------:R-:W-:Y:S02]  /*18290*/  F2FP.BF16.PACK_AB R0, R103, R102 ;  /* 0x000000666700723e */ /* 0x000fe400000010ff */
[----:B------:R-:W-:Y:S02]  /*182a0*/  F2FP.BF16.PACK_AB R5, R51, R50 ;  /* 0x000000323305723e */ /* 0x000fe400000010ff */
[----:B-1----:R-:W-:Y:S02]  /*182b0*/  F2FP.BF16.PACK_AB R2, R55, R54 ;  /* 0x000000363702723e */ /* 0x002fe400000010ff */
[----:B------:R-:W-:Y:S02]  /*182c0*/  ISETP.NE.U32.AND P0, PT, RZ, c[0x0][0x508], PT ;  /* 0x00014200ff007a0c */ /* 0x000fe40003f05070 */
[----:B------:R-:W-:Y:S02]  /*182d0*/  ISETP.NE.U32.AND P2, PT, RZ, c[0x0][0x500], PT ;  /* 0x00014000ff007a0c */ /* 0x000fe40003f45070 */
[----:B------:R-:W-:-:S02]  /*182e0*/  ISETP.NE.AND.EX P1, PT, RZ, c[0x0][0x50c], PT, P0 ;  /* 0x00014300ff007a0c */ /* 0x000fc40003f25300 */
[----:B------:R-:W-:Y:S01]  /*182f0*/  ISETP.NE.AND.EX P2, PT, RZ, c[0x0][0x504], PT, P2 ;  /* 0x00014100ff007a0c */ /* 0x000fe20003f45320 */
[----:B------:R-:W-:Y:S01]  /*18300*/  IMAD.MOV.U32 R11, RZ, RZ, c[0x0][0x388] ;  /* 0x0000e200ff0b7624 */ /* 0x000fe200078e00ff */
[----:B--2---:R1:W-:Y:S04]  /*18310*/  STS [R7], R3 ;  /* 0x0000000307007388 */ /* 0x0043e80000000800 */
[----:B------:R2:W-:Y:S04]  /*18320*/  STS [R7+0x400], R0 ;  /* 0x0004000007007388 */ /* 0x0005e80000000800 */
[----:B------:R4:W-:Y:S04]  /*18330*/  STS [R9+0x2000], R2 ;  /* 0x0020000209007388 */ /* 0x0009e80000000800 */
[----:B------:R4:W-:Y:S04]  /*18340*/  STS [R9+0x2400], R4 ;  /* 0x0024000409007388 */ /* 0x0009e80000000800 */
[----:B------:R-:W-:Y:S01]  /*18350*/  STS [R7+0x2000], R5 ;  /* 0x0020000507007388 */ /* 0x000fe20000000800 */
[----:B-1----:R-:W-:-:S02]  /*18360*/  F2FP.BF16.PACK_AB R3, R47, R46 ;  /* 0x0000002e2f03723e */ /* 0x002fc400000010ff */
[----:B--2---:R-:W-:Y:S02]  /*18370*/  F2FP.BF16.PACK_AB R0, R83, R82 ;  /* 0x000000525300723e */ /* 0x004fe400000010ff */
[----:B----4-:R-:W-:Y:S01]  /*18380*/  F2FP.BF16.PACK_AB R2, R81, R80 ;  /* 0x000000505102723e */ /* 0x010fe200000010ff */
[----:B------:R-:W-:Y:S04]  /*18390*/  STS [R7+0x2400], R3 ;  /* 0x0024000307007388 */ /* 0x000fe80000000800 */
[----:B------:R1:W-:Y:S04]  /*183a0*/  STS [R6], R2 ;  /* 0x0000000206007388 */ /* 0x0003e80000000800 */
[----:B------:R2:W-:Y:S01]  /*183b0*/  STS [R6+0x400], R0 ;  /* 0x0004000006007388 */ /* 0x0005e20000000800 */
[----:B------:R-:W-:-:S03]  /*183c0*/  F2FP.BF16.PACK_AB R4, R45, R44 ;  /* 0x0000002c2d04723e */ /* 0x000fc600000010ff */
[----:B------:R-:W4:Y:S01]  /*183d0*/  LDL.LU R9, [R1+0x4c] ;  /* 0x00004c0001097983 */ /* 0x000f220000300800 */
[----:B-1----:R-:W-:Y:S02]  /*183e0*/  F2FP.BF16.PACK_AB R2, R63, R62 ;  /* 0x0000003e3f02723e */ /* 0x002fe400000010ff */
[----:B--2---:R-:W-:-:S03]  /*183f0*/  F2FP.BF16.PACK_AB R0, R65, R64 ;  /* 0x000000404100723e */ /* 0x004fc600000010ff */
[----:B------:R1:W-:Y:S01]  /*18400*/  STS [R12], R2 ;  /* 0x000000020c007388 */ /* 0x0003e20000000800 */
[----:B------:R-:W-:-:S03]  /*18410*/  F2FP.BF16.PACK_AB R3, R37, R36 ;  /* 0x000000242503723e */ /* 0x000fc600000010ff */
[----:B------:R2:W-:Y:S04]  /*18420*/  STS [R10+0x400], R0 ;  /* 0x000400000a007388 */ /* 0x0005e80000000800 */
[----:B------:R3:W-:Y:S04]  /*18430*/  STS [R6+0x2000], R4 ;  /* 0x0020000406007388 */ /* 0x0007e80000000800 */
[----:B------:R3:W-:Y:S01]  /*18440*/  STS [R6+0x2400], R3 ;  /* 0x0024000306007388 */ /* 0x0007e20000000800 */
[----:B-1----:R-:W-:Y:S02]  /*18450*/  F2FP.BF16.PACK_AB R2, R33, R32 ;  /* 0x000000202102723e */ /* 0x002fe400000010ff */
[----:B--2---:R-:W-:-:S03]  /*18460*/  F2FP.BF16.PACK_AB R0, R31, R30 ;  /* 0x0000001e1f00723e */ /* 0x004fc600000010ff */
[----:B------:R1:W-:Y:S04]  /*18470*/  STS [R12+0x2000], R2 ;  /* 0x002000020c007388 */ /* 0x0003e80000000800 */
[----:B------:R2:W-:Y:S01]  /*18480*/  STS [R10+0x2400], R0 ;  /* 0x002400000a007388 */ /* 0x0005e20000000800 */
[----:B---3--:R-:W-:Y:S02]  /*18490*/  IMAD.MOV.U32 R4, RZ, RZ, 0x4 ;  /* 0x00000004ff047424 */ /* 0x008fe400078e00ff */
[----:B------:R-:W-:Y:S02]  /*184a0*/  IMAD.MOV.U32 R3, RZ, RZ, RZ ;  /* 0x000000ffff037224 */ /* 0x000fe400078e00ff */
[CC--:B------:R-:W-:Y:S01]  /*184b0*/  @P1 IMAD.WIDE R6, R8.reuse, R4.reuse, c[0x0][0x508] ;  /* 0x0001420008061625 */ /* 0x0c0fe200078e0204 */
[----:B------:R-:W-:Y:S03]  /*184c0*/  BAR.SYNC.DEFER_BLOCKING 0x1, 0x80 ;  /* 0x0042000000007b1d */ /* 0x000fe60000010000 */
[----:B------:R-:W-:-:S03]  /*184d0*/  IMAD.WIDE R4, R8, R4, c[0x0][0x500] ;  /* 0x0001400008047625 */ /* 0x000fc600078e0204 */
[----:B------:R2:W5:Y:S04]  /*184e0*/  @P1 LDG.E R11, [R6.64] ;  /* 0x00000008060b1981 */ /* 0x000568000c1e1900 */
[----:B------:R2:W5:Y:S01]  /*184f0*/  @P2 LDG.E R3, [R4.64] ;  /* 0x0000000804032981 */ /* 0x000562000c1e1900 */
[----:B----4-:R-:W-:-:S04]  /*18500*/  ISETP.NE.AND P0, PT, R9, RZ, PT ;  /* 0x000000ff0900720c */ /* 0x010fc80003f05270 */
[----:B-1----:R-:W-:Y:S01]  /*18510*/  SEL R2, R9, c[0x0][0x3d4], P0 ;  /* 0x0000f50009027a07 */ /* 0x002fe20000000000 */
[----:B------:R-:W-:Y:S05]  /*18520*/  @P1 BRA `(.L_x_655) ;  /* 0x0000004000001947 */ /* 0x000fea0003800000 */
[----:B--2---:R-:W-:Y:S05]  /*18530*/  @!P2 BRA `(.L_x_655) ;  /* 0x000000300000a947 */ /* 0x004fea0003800000 */
[----:B------:R1:W2:Y:S04]  /*18540*/  LDG.E R0, [R4.64] ;  /* 0x0000000804007981 */ /* 0x0002a8000c1e1900 */
[----:B-1----:R-:W2:Y:S02]  /*18550*/  LDG.E R4, [R4.64+0x4] ;  /* 0x0000040804047981 */ /* 0x002ea4000c1e1900 */
[----:B--2--5:R-:W-:Y:S02]  /*18560*/  IADD3 R11, -R0, R4, RZ ;  /* 0x00000004000b7210 */ /* 0x024fe40007ffe1ff */
.L_x_655:
[----:B--2---:R-:W2:Y:S04]  /*18570*/  LDL R4, [R1+0x44] ;  /* 0x0000440001047983 */ /* 0x004ea80000100800 */
        /* <DEDUP_REMOVED lines=15> */
[----:B------:R-:W-:Y:S02]  /*18670*/  SHF.R.S32.HI R0, RZ, 0x1f, R8 ;  /* 0x0000001fff007819 */ /* 0x000fe40000011408 */
[----:B------:R-:W-:Y:S02]  /*18680*/  SEL R2, R8, RZ, !P0 ;  /* 0x000000ff08027207 */ /* 0x000fe40004000000 */
[----:B------:R-:W-:Y:S01]  /*18690*/  SEL R5, R0, RZ, !P0 ;  /* 0x000000ff00057207 */ /* 0x000fe20004000000 */
[----:B------:R-:W1:Y:S02]  /*186a0*/  S2R R28, SR_TID.X ;  /* 0x00000000001c7919 */ /* 0x000e640000002100 */
[----:B-1----:R-:W-:-:S04]  /*186b0*/  IMAD R0, R7, R2, RZ ;  /* 0x0000000207007224 */ /* 0x002fc800078e02ff */
[C---:B------:R-:W-:Y:S02]  /*186c0*/  IMAD R10, R6.reuse, R5, R0 ;  /* 0x00000005060a7224 */ /* 0x040fe400078e0200 */
[----:B------:R-:W-:Y:S01]  /*186d0*/  IMAD.WIDE.U32 R6, R6, R2, RZ ;  /* 0x0000000206067225 */ /* 0x000fe200078e00ff */
[----:B------:R-:W-:-:S04]  /*186e0*/  SHF.R.S32.HI R26, RZ, 0x1f, R28 ;  /* 0x0000001fff1a7819 */ /* 0x000fc8000001141c */
[----:B------:R-:W-:-:S04]  /*186f0*/  LEA.HI R26, R26, R28, RZ, 0x5 ;  /* 0x0000001c1a1a7211 */ /* 0x000fc800078f28ff */
[----:B------:R-:W-:-:S05]  /*18700*/  LOP3.LUT R26, R26, 0xffffffe0, RZ, 0xc0, !PT ;  /* 0xffffffe01a1a7812 */ /* 0x000fca00078ec0ff */
[----:B------:R-:W-:Y:S01]  /*18710*/  IMAD.IADD R26, R28, 0x1, -R26 ;  /* 0x000000011c1a7824 */ /* 0x000fe200078e0a1a */
[----:B------:R-:W-:-:S04]  /*18720*/  LOP3.LUT R204, R204, 0xfffffffd, RZ, 0xc0, !PT ;  /* 0xfffffffdcccc7812 */ /* 0x000fc800078ec0ff */
[----:B------:R-:W-:Y:S01]  /*18730*/  LOP3.LUT R204, R204, 0xfffffffe, RZ, 0xc0, !PT ;  /* 0xfffffffecccc7812 */ /* 0x000fe200078ec0ff */
[----:B--2---:R-:W-:-:S04]  /*18740*/  IMAD.IADD R4, R4, 0x1, R71 ;  /* 0x0000000104047824 */ /* 0x004fc800078e0247 */
[----:B------:R-:W-:-:S04]  /*18750*/  @P5 IMAD.HI.U32 R5, R4, c[0x0][0x4ec], RZ ;  /* 0x00013b0004055a27 */ /* 0x000fc800078e00ff */
[----:B---3--:R-:W-:-:S04]  /*18760*/  IMAD.WIDE.U32 R8, R12, R25, RZ ;  /* 0x000000190c087225 */ /* 0x008fc800078e00ff */
        /* <DEDUP_REMOVED lines=34> */
[----:B------:R3:W-:Y:S01]  /*18990*/  SHFL.IDX PT, R7, R5, 0x3, 0x1c1f ;  /* 0x007c1f0005077f89 */ /* 0x0007e200000e0000 */
[----:B------:R-:W-:-:S03]  /*189a0*/  LOP3.LUT P0, RZ, R26, 0x3, RZ, 0xc0, !PT ;  /* 0x000000031aff7812 */ /* 0x000fc6000780c0ff */
[----:B------:R-:W4:Y:S04]  /*189b0*/  SHFL.IDX PT, R8, R6, 0x2, 0x1c1f ;  /* 0x005c1f0006087f89 */ /* 0x000f2800000e0000 */
[----:B------:R-:W1:Y:S01]  /*189c0*/  SHFL.IDX PT, R6, R6, 0x3, 0x1c1f ;  /* 0x007c1f0006067f89 */ /* 0x000e6200000e0000 */
[----:B---3--:R-:W-:-:S05]  /*189d0*/  IMAD.IADD R5, R27, 0x1, R71 ;  /* 0x000000011b057824 */ /* 0x008fca00078e0247 */
[C---:B------:R-:W-:Y:S02]  /*189e0*/  IADD3 R17, R5.reuse, 0x8, RZ ;  /* 0x0000000805117810 */ /* 0x040fe40007ffe0ff */
[CC--:B------:R-:W-:Y:S02]  /*189f0*/  ISETP.GE.OR P4, PT, R5.reuse, R0.reuse, P0 ;  /* 0x000000000500720c */ /* 0x0c0fe40000786670 */
[----:B------:R-:W-:Y:S02]  /*18a00*/  IADD3 R16, R5, 0x40, RZ ;  /* 0x0000004005107810 */ /* 0x000fe40007ffe0ff */
[-C--:B------:R-:W-:Y:S02]  /*18a10*/  ISETP.GE.OR P3, PT, R17, R0.reuse, P0 ;  /* 0x000000001100720c */ /* 0x080fe40000766670 */
[----:B------:R-:W-:Y:S02]  /*18a20*/  ISETP.GE.OR P1, PT, R16, R0, P0 ;  /* 0x000000001000720c */ /* 0x000fe40000726670 */
[----:B------:R-:W-:-:S05]  /*18a30*/  IADD3 R15, R5, 0x48, RZ ;  /* 0x00000048050f7810 */ /* 0x000fca0007ffe0ff */
[----:B-1----:R1:W-:Y:S04]  /*18a40*/  @!P4 ST.E [R12.64], R22 ;  /* 0x000000160c00c985 */ /* 0x0023e8000c101908 */
[----:B--2---:R1:W-:Y:S01]  /*18a50*/  @!P3 ST.E [R10.64], R23 ;  /* 0x000000170a00b985 */ /* 0x0043e2000c101908 */
[-C--:B------:R-:W-:Y:S02]  /*18a60*/  ISETP.GE.AND P3, PT, R16, R0.reuse, PT ;  /* 0x000000001000720c */ /* 0x080fe40003f66270 */
[CC--:B------:R-:W-:Y:S01]  /*18a70*/  ISETP.GE.OR P0, PT, R15.reuse, R0.reuse, P0 ;  /* 0x000000000f00720c */ /* 0x0c0fe20000706670 */
[----:B----4-:R1:W-:Y:S01]  /*18a80*/  @!P1 ST.E [R8.64], R24 ;  /* 0x0000001808009985 */ /* 0x0103e2000c101908 */
[-C--:B------:R-:W-:Y:S02]  /*18a90*/  ISETP.GE.AND P1, PT, R15, R0.reuse, PT ;  /* 0x000000000f00720c */ /* 0x080fe40003f26270 */
[----:B------:R-:W-:-:S07]  /*18aa0*/  ISETP.GE.AND P6, PT, R17, R0, PT ;  /* 0x000000001100720c */ /* 0x000fce0003fc6270 */
[----:B------:R-:W-:Y:S02]  /*18ab0*/  @P3 LOP3.LUT R204, R204, 0x1, RZ, 0xfc, !PT ;  /* 0x00000001cccc3812 */ /* 0x000fe400078efcff */
[----:B------:R1:W-:Y:S01]  /*18ac0*/  @!P0 ST.E [R6.64], R19 ;  /* 0x0000001306008985 */ /* 0x0003e2000c101908 */
[----:B------:R-:W-:Y:S02]  /*18ad0*/  ISETP.GE.AND P0, PT, R5, R0, PT ;  /* 0x000000000500720c */ /* 0x000fe40003f06270 */
[----:B------:R-:W-:Y:S01]  /*18ae0*/  @P1 LOP3.LUT R204, R204, 0x2, RZ, 0xfc, !PT ;  /* 0x00000002cccc1812 */ /* 0x000fe200078efcff */
        /* <DEDUP_REMOVED lines=18> */
[----:B------:R-:W5:Y:S02]  /*18c10*/  S2R R10, SR_TID.X ;  /* 0x00000000000a7919 */ /* 0x000f640000002100 */
[----:B-----5:R-:W-:-:S04]  /*18c20*/  SHF.R.S32.HI R9, RZ, 0x1f, R10 ;  /* 0x0000001fff097819 */ /* 0x020fc8000001140a */
[----:B------:R-:W-:-:S04]  /*18c30*/  LEA.HI R9, R9, R10, RZ, 0x3 ;  /* 0x0000000a09097211 */ /* 0x000fc800078f18ff */
[----:B------:R-:W-:Y:S02]  /*18c40*/  SHF.R.S32.HI R9, RZ, 0x3, R9 ;  /* 0x00000003ff097819 */ /* 0x000fe40000011409 */
[----:B--2---:R-:W-:Y:S02]  /*18c50*/  IADD3 R6, R26, R71, RZ ;  /* 0x000000471a067210 */ /* 0x004fe40007ffe0ff */
[----:B------:R2:W1:Y:S02]  /*18c60*/  LDS.128 R24, [R207+0x1080] ;  /* 0x00108000cf187984 */ /* 0x0004640000000c00 */
        /* <DEDUP_REMOVED lines=17> */
[----:B------:R-:W-:Y:S02]  /*18d80*/  IADD3 R4, R9, R71, RZ ;  /* 0x0000004709047210 */ /* 0x000fe40007ffe0ff */
[----:B------:R-:W-:-:S04]  /*18d90*/  IADD3 R3, R3, R6, RZ ;  /* 0x0000000603037210 */ /* 0x000fc80007ffe0ff */
[----:B------:R-:W-:Y:S01]  /*18da0*/  LEA.HI.X R6, R2, c[0x0][0x384], R3, 0x1, P0 ;  /* 0x0000e10002067a11 */ /* 0x000fe200000f0c03 */
[----:B------:R-:W-:Y:S05]  /*18db0*/  BRA.DIV ~URZ, `(.L_x_657) ;  /* 0x00003cc27f007947 */ /* 0x000fea000b800000 */
[----:B-1234-:R1:W2:Y:S02]  /*18dc0*/  SHFL.IDX PT, R8, R6, RZ, 0x181f ;  /* 0x00181fff06087589 */ /* 0x01e2a400000e0000 */
.L_x_737:
[----:B------:R-:W-:Y:S05]  /*18dd0*/  BRA.DIV ~URZ, `(.L_x_658) ;  /* 0x00003d127f007947 */ /* 0x000fea000b800000 */
[----:B------:R3:W4:Y:S02]  /*18de0*/  SHFL.IDX PT, R2, R7, RZ, 0x181f ;  /* 0x00181fff07027589 */ /* 0x00072400000e0000 */
.L_x_738:
        /* <DEDUP_REMOVED lines=9> */
.L_x_739:
        /* <DEDUP_REMOVED lines=8> */
.L_x_740:
[----:B------:R-:W-:Y:S05]  /*18f00*/  BRA.DIV ~URZ, `(.L_x_661) ;  /* 0x00003d927f007947 */ /* 0x000fea000b800000 */
[----:B-1----:R1:W2:Y:S02]  /*18f10*/  SHFL.IDX PT, R2, R7, 0x2, 0x181f ;  /* 0x00581f0007027f89 */ /* 0x0022a400000e0000 */
.L_x_741:
        /* <DEDUP_REMOVED lines=9> */
.L_x_742:
        /* <DEDUP_REMOVED lines=8> */
.L_x_743:
[----:B------:R-:W-:Y:S05]  /*19030*/  BRA.DIV ~URZ, `(.L_x_664) ;  /* 0x00003e127f007947 */ /* 0x000fea000b800000 */
[----:B--2---:R2:W1:Y:S02]  /*19040*/  SHFL.IDX PT, R2, R7, 0x4, 0x181f ;  /* 0x00981f0007027f89 */ /* 0x00446400000e0000 */
.L_x_744:
        /* <DEDUP_REMOVED lines=9> */
.L_x_745:
        /* <DEDUP_REMOVED lines=8> */
.L_x_746:
[----:B------:R-:W-:Y:S05]  /*19160*/  BRA.DIV ~URZ, `(.L_x_667) ;  /* 0x00003e927f007947 */ /* 0x000fea000b800000 */
[----:B--2---:R2:W3:Y:S02]  /*19170*/  SHFL.IDX PT, R2, R7, 0x6, 0x181f ;  /* 0x00d81f0007027f89 */ /* 0x0044e400000e0000 */
.L_x_747:
        /* <DEDUP_REMOVED lines=9> */
.L_x_748:
        /* <DEDUP_REMOVED lines=8> */
.L_x_656:
        /* <DEDUP_REMOVED lines=34> */
.L_x_749:
[----:B------:R-:W-:Y:S05]  /*194b0*/  BRA.DIV ~URZ, `(.L_x_671) ;  /* 0x00003cf27f007947 */ /* 0x000fea000b800000 */
[----:B------:R3:W4:Y:S02]  /*194c0*/  SHFL.IDX PT, R2, R21, RZ, 0x1c1f ;  /* 0x001c1fff15027589 */ /* 0x00072400000e0000 */
.L_x_750:
[----:B------:R-:W5:Y:S01]  /*194d0*/  LDL R3, [R1] ;  /* 0x0000000001037983 */ /* 0x000f620000100800 */
        /* <DEDUP_REMOVED lines=14> */
[----:B------:R-:W-:Y:S02]  /*195c0*/  SHF.R.S32.HI R28, RZ, 0x1f, R0 ;  /* 0x0000001fff1c7819 */ /* 0x000fe40000011400 */
[----:B------:R-:W-:Y:S01]  /*195d0*/  SHF.R.S32.HI R22, RZ, 0x1f, R11 ;  /* 0x0000001fff167819 */ /* 0x000fe2000001140b */
[----:B------:R-:W-:Y:S05]  /*195e0*/  @P0 BRA `(.L_x_673) ;  /* 0x0000020000000947 */ /* 0x000fea0003800000 */
[----:B------:R-:W-:Y:S02]  /*195f0*/  ISETP.GE.AND P1, PT, R3, c[0x0][0x3c8], PT ;  /* 0x0000f20003007a0c */ /* 0x000fe40003f26270 */
[----:B------:R-:W-:Y:S02]  /*19600*/  ISETP.GE.AND P2, PT, R11, c[0x0][0x3c8], PT ;  /* 0x0000f2000b007a0c */ /* 0x000fe40003f46270 */
[----:B------:R-:W-:-:S02]  /*19610*/  ISETP.GE.AND P3, PT, R10, c[0x0][0x3c8], PT ;  /* 0x0000f2000a007a0c */ /* 0x000fc40003f66270 */
[----:B------:R-:W-:-:S07]  /*19620*/  ISETP.GE.AND P4, PT, R6, c[0x0][0x3c8], PT ;  /* 0x0000f20006007a0c */ /* 0x000fce0003f86270 */
[----:B----4-:R-:W-:-:S04]  /*19630*/  @!P1 LEA R14, P0, R3, R2, 0x2 ;  /* 0x00000002030e9211 */ /* 0x010fc800078010ff */
[----:B--2---:R-:W-:Y:S02]  /*19640*/  @!P1 LEA.HI.X R15, R3, R12, R20, 0x2, P0 ;  /* 0x0000000c030f9211 */ /* 0x004fe400000f1414 */
[----:B------:R-:W-:-:S03]  /*19650*/  @!P2 LEA R16, P0, R11, R2, 0x2 ;  /* 0x000000020b10a211 */ /* 0x000fc600078010ff */
[----:B------:R2:W-:Y:S01]  /*19660*/  @!P1 ST.E.64 [R14.64], R68 ;  /* 0x000000440e009985 */ /* 0x0005e2000c101b08 */
[----:B------:R-:W-:Y:S02]  /*19670*/  ISETP.GE.AND P1, PT, R8, c[0x0][0x3c8], PT ;  /* 0x0000f20008007a0c */ /* 0x000fe40003f26270 */
[----:B------:R-:W-:-:S05]  /*19680*/  @!P2 LEA.HI.X R17, R11, R12, R22, 0x2, P0 ;  /* 0x0000000c0b11a211 */ /* 0x000fca00000f1416 */
[----:B------:R4:W-:Y:S01]  /*19690*/  @!P2 ST.E.64 [R16.64], R74 ;  /* 0x0000004a1000a985 */ /* 0x0009e2000c101b08 */
[----:B------:R-:W-:Y:S02]  /*196a0*/  ISETP.GE.AND P2, PT, R7, c[0x0][0x3c8], PT ;  /* 0x0000f20007007a0c */ /* 0x000fe40003f46270 */
[----:B--2---:R-:W-:-:S04]  /*196b0*/  @!P3 LEA R14, P0, R10, R2, 0x2 ;  /* 0x000000020a0eb211 */ /* 0x004fc800078010ff */
[----:B------:R-:W-:Y:S02]  /*196c0*/  @!P3 LEA.HI.X R15, R10, R12, R24, 0x2, P0 ;  /* 0x0000000c0a0fb211 */ /* 0x000fe400000f1418 */
[----:B----4-:R-:W-:-:S03]  /*196d0*/  @!P1 LEA R16, P0, R8, R2, 0x2 ;  /* 0x0000000208109211 */ /* 0x010fc600078010ff */
        /* <DEDUP_REMOVED lines=13> */
[----:B------:R-:W-:-:S03]  /*197b0*/  @!P1 LEA R2, P0, R0, R2, 0x2 ;  /* 0x0000000200029211 */ /* 0x000fc600078010ff */
[----:B------:R4:W-:Y:S01]  /*197c0*/  @!P3 ST.E.64 [R14.64], R80 ;  /* 0x000000500e00b985 */ /* 0x0009e2000c101b08 */
[----:B------:R-:W-:-:S05]  /*197d0*/  @!P1 LEA.HI.X R3, R0, R12, R28, 0x2, P0 ;  /* 0x0000000c00039211 */ /* 0x000fca00000f141c */
[----:B------:R4:W-:Y:S04]  /*197e0*/  @!P1 ST.E.64 [R2.64], R62 ;  /* 0x0000003e02009985 */ /* 0x0009e8000c101b08 */
.L_x_673:
[----:B------:R-:W-:Y:S05]  /*197f0*/  BSYNC B0 ;  /* 0x0000000000007941 */ /* 0x000fea0003800000 */
.L_x_672:
[----:B------:R-:W-:Y:S05]  /*19800*/  BRA.DIV ~URZ, `(.L_x_674) ;  /* 0x00003a127f007947 */ /* 0x000fea000b800000 */
[----:B--2---:R2:W1:Y:S04]  /*19810*/  SHFL.IDX PT, R12, R13, 0x1, 0x1c1f ;  /* 0x003c1f000d0c7f89 */ /* 0x00446800000e0000 */
[----:B----4-:R2:W4:Y:S02]  /*19820*/  SHFL.IDX PT, R2, R21, 0x1, 0x1c1f ;  /* 0x003c1f0015027f89 */ /* 0x01052400000e0000 */
.L_x_751:
[----:B------:R-:W-:Y:S01]  /*19830*/  BSSY B0, `(.L_x_675) ;  /* 0x0000023000007945 */ /* 0x000fe20003800000 */
[----:B------:R-:W-:Y:S05]  /*19840*/  @P6 BRA `(.L_x_676) ;  /* 0x0000021000006947 */ /* 0x000fea0003800000 */
[----:B------:R-:W5:Y:S01]  /*19850*/  LDL R3, [R1] ;  /* 0x0000000001037983 */ /* 0x000f620000100800 */
[----:B------:R-:W-:Y:S02]  /*19860*/  ISETP.GE.AND P0, PT, R11, c[0x0][0x3c8], PT ;  /* 0x0000f2000b007a0c */ /* 0x000fe40003f06270 */
[----:B------:R-:W-:Y:S02]  /*19870*/  ISETP.GE.AND P2, PT, R10, c[0x0][0x3c8], PT ;  /* 0x0000f2000a007a0c */ /* 0x000fe40003f46270 */
[----:B------:R-:W-:-:S02]  /*19880*/  ISETP.GE.AND P4, PT, R8, c[0x0][0x3c8], PT ;  /* 0x0000f20008007a0c */ /* 0x000fc40003f86270 */
[----:B------:R-:W-:Y:S02]  /*19890*/  ISETP.GE.AND P5, PT, R7, c[0x0][0x3c8], PT ;  /* 0x0000f20007007a0c */ /* 0x000fe40003fa6270 */
[----:B-----5:R-:W-:-:S13]  /*198a0*/  ISETP.GE.AND P1, PT, R3, c[0x0][0x3c8], PT ;  /* 0x0000f20003007a0c */ /* 0x020fda0003f26270 */
[----:B----4-:R-:W-:-:S04]  /*198b0*/  @!P1 LEA R14, P3, R3, R2, 0x2 ;  /* 0x00000002030e9211 */ /* 0x010fc800078610ff */
[----:B-1----:R-:W-:Y:S02]  /*198c0*/  @!P1 LEA.HI.X R15, R3, R12, R20, 0x2, P3 ;  /* 0x0000000c030f9211 */ /* 0x002fe400018f1414 */
[----:B------:R-:W-:-:S03]  /*198d0*/  @!P0 LEA R18, P3, R11, R2, 0x2 ;  /* 0x000000020b128211 */ /* 0x000fc600078610ff */
[----:B------:R1:W-:Y:S01]  /*198e0*/  @!P1 ST.E.64 [R14.64], R84 ;  /* 0x000000540e009985 */ /* 0x0003e2000c101b08 */
[C---:B------:R-:W-:Y:S02]  /*198f0*/  @!P2 LEA R16, P1, R10.reuse, R2, 0x2 ;  /* 0x000000020a10a211 */ /* 0x040fe400078210ff */
[-C--:B------:R-:W-:Y:S02]  /*19900*/  @!P0 LEA.HI.X R19, R11, R12.reuse, R22, 0x2, P3 ;  /* 0x0000000c0b138211 */ /* 0x080fe400018f1416 */
[----:B------:R-:W-:Y:S02]  /*19910*/  @!P2 LEA.HI.X R17, R10, R12, R24, 0x2, P1 ;  /* 0x0000000c0a11a211 */ /* 0x000fe400008f1418 */
[----:B------:R-:W-:Y:S01]  /*19920*/  ISETP.GE.AND P3, PT, R6, c[0x0][0x3c8], PT ;  /* 0x0000f20006007a0c */ /* 0x000fe20003f66270 */
[----:B------:R4:W-:Y:S01]  /*19930*/  @!P0 ST.E.64 [R18.64], R86 ;  /* 0x0000005612008985 */ /* 0x0009e2000c101b08 */
[----:B------:R-:W-:-:S03]  /*19940*/  ISETP.GE.AND P1, PT, R0, c[0x0][0x3c8], PT ;  /* 0x0000f20000007a0c */ /* 0x000fc60003f26270 */
[----:B------:R5:W-:Y:S01]  /*19950*/  @!P2 ST.E.64 [R16.64], R88 ;  /* 0x000000581000a985 */ /* 0x000be2000c101b08 */
[----:B------:R-:W-:Y:S02]  /*19960*/  ISETP.GE.AND P2, PT, R4, c[0x0][0x3c8], PT ;  /* 0x0000f20004007a0c */ /* 0x000fe40003f46270 */
[----:B-1----:R-:W-:-:S04]  /*19970*/  @!P4 LEA R14, P0, R8, R2, 0x2 ;  /* 0x00000002080ec211 */ /* 0x002fc800078010ff */
[----:B------:R-:W-:Y:S02]  /*19980*/  @!P4 LEA.HI.X R15, R8, R12, R23, 0x2, P0 ;  /* 0x0000000c080fc211 */ /* 0x000fe400000f1417 */
[----:B----4-:R-:W-:-:S03]  /*19990*/  @!P5 LEA R18, P0, R7, R2, 0x2 ;  /* 0x000000020712d211 */ /* 0x010fc600078010ff */
[----:B------:R1:W-:Y:S01]  /*199a0*/  @!P4 ST.E.64 [R14.64], R90 ;  /* 0x0000005a0e00c985 */ /* 0x0003e2000c101b08 */
[----:B------:R-:W-:Y:S02]  /*199b0*/  @!P5 LEA.HI.X R19, R7, R12, R25, 0x2, P0 ;  /* 0x0000000c0713d211 */ /* 0x000fe400000f1419 */
[----:B-----5:R-:W-:-:S03]  /*199c0*/  @!P3 LEA R16, P0, R6, R2, 0x2 ;  /* 0x000000020610b211 */ /* 0x020fc600078010ff */
[----:B------:R4:W-:Y:S01]  /*199d0*/  @!P5 ST.E.64 [R18.64], R104 ;  /* 0x000000681200d985 */ /* 0x0009e2000c101b08 */
[----:B------:R-:W-:-:S05]  /*199e0*/  @!P3 LEA.HI.X R17, R6, R12, R26, 0x2, P0 ;  /* 0x0000000c0611b211 */ /* 0x000fca00000f141a */
[----:B------:R4:W-:Y:S01]  /*199f0*/  @!P3 ST.E.64 [R16.64], R102 ;  /* 0x000000661000b985 */ /* 0x0009e2000c101b08 */
[----:B-1----:R-:W-:-:S04]  /*19a00*/  @!P2 LEA R14, P0, R4, R2, 0x2 ;  /* 0x00000002040ea211 */ /* 0x002fc800078010ff */
[----:B------:R-:W-:Y:S02]  /*19a10*/  @!P2 LEA.HI.X R15, R4, R12, R27, 0x2, P0 ;  /* 0x0000000c040fa211 */ /* 0x000fe400000f141b */
[----:B------:R-:W-:-:S03]  /*19a20*/  @!P1 LEA R2, P0, R0, R2, 0x2 ;  /* 0x0000000200029211 */ /* 0x000fc600078010ff */
[----:B------:R4:W-:Y:S01]  /*19a30*/  @!P2 ST.E.64 [R14.64], R82 ;  /* 0x000000520e00a985 */ /* 0x0009e2000c101b08 */
[----:B------:R-:W-:-:S05]  /*19a40*/  @!P1 LEA.HI.X R3, R0, R12, R28, 0x2, P0 ;  /* 0x0000000c00039211 */ /* 0x000fca00000f141c */
[----:B------:R4:W-:Y:S04]  /*19a50*/  @!P1 ST.E.64 [R2.64], R64 ;  /* 0x0000004002009985 */ /* 0x0009e8000c101b08 */
.L_x_676:
[----:B------:R-:W-:Y:S05]  /*19a60*/  BSYNC B0 ;  /* 0x0000000000007941 */ /* 0x000fea0003800000 */
.L_x_675:
[----:B------:R-:W-:Y:S05]  /*19a70*/  BRA.DIV ~URZ, `(.L_x_677) ;  /* 0x000038727f007947 */ /* 0x000fea000b800000 */
[----:B-1----:R1:W2:Y:S02]  /*19a80*/  SHFL.IDX PT, R12, R13, 0x2, 0x1c1f ;  /* 0x005c1f000d0c7f89 */ /* 0x0022a400000e0000 */
.L_x_752:
[----:B------:R-:W-:Y:S05]  /*19a90*/  BRA.DIV ~URZ, `(.L_x_678) ;  /* 0x000038c27f007947 */ /* 0x000fea000b800000 */
[----:B----4-:R4:W1:Y:S02]  /*19aa0*/  SHFL.IDX PT, R2, R21, 0x2, 0x1c1f ;  /* 0x005c1f0015027f89 */ /* 0x01086400000e0000 */
.L_x_753:
[----:B------:R-:W-:Y:S01]  /*19ab0*/  LOP3.LUT P0, RZ, R204, 0x1, RZ, 0xc0, !PT ;  /* 0x00000001ccff7812 */ /* 0x000fe2000780c0ff */
[----:B------:R-:W-:-:S12]  /*19ac0*/  BSSY B0, `(.L_x_679) ;  /* 0x0000023000007945 */ /* 0x000fd80003800000 */
[----:B------:R-:W-:Y:S05]  /*19ad0*/  @P0 BRA `(.L_x_680) ;  /* 0x0000021000000947 */ /* 0x000fea0003800000 */
[----:B------:R-:W5:Y:S01]  /*19ae0*/  LDL R3, [R1] ;  /* 0x0000000001037983 */ /* 0x000f620000100800 */
[----:B------:R-:W-:Y:S02]  /*19af0*/  ISETP.GE.AND P0, PT, R11, c[0x0][0x3c8], PT ;  /* 0x0000f2000b007a0c */ /* 0x000fe40003f06270 */
[----:B------:R-:W-:Y:S02]  /*19b00*/  ISETP.GE.AND P4, PT, R10, c[0x0][0x3c8], PT ;  /* 0x0000f2000a007a0c */ /* 0x000fe40003f86270 */
[----:B------:R-:W-:-:S09]  /*19b10*/  ISETP.GE.AND P5, PT, R8, c[0x0][0x3c8], PT ;  /* 0x0000f20008007a0c */ /* 0x000fd20003fa6270 */
[----:B-1----:R-:W-:-:S04]  /*19b20*/  @!P0 LEA R14, P3, R11, R2, 0x2 ;  /* 0x000000020b0e8211 */ /* 0x002fc800078610ff */
[----:B--2---:R-:W-:Y:S02]  /*19b30*/  @!P0 LEA.HI.X R15, R11, R12, R22, 0x2, P3 ;  /* 0x0000000c0b0f8211 */ /* 0x004fe400018f1416 */
[----:B------:R-:W-:Y:S02]  /*19b40*/  ISETP.GE.AND P3, PT, R7, c[0x0][0x3c8], PT ;  /* 0x0000f20007007a0c */ /* 0x000fe40003f66270 */
[----:B-----5:R-:W-:-:S13]  /*19b50*/  ISETP.GE.AND P1, PT, R3, c[0x0][0x3c8], PT ;  /* 0x0000f20003007a0c */ /* 0x020fda0003f26270 */
[----:B------:R-:W-:-:S04]  /*19b60*/  @!P1 LEA R16, P2, R3, R2, 0x2 ;  /* 0x0000000203109211 */ /* 0x000fc800078410ff */
[----:B------:R-:W-:Y:S02]  /*19b70*/  @!P1 LEA.HI.X R17, R3, R12, R20, 0x2, P2 ;  /* 0x0000000c03119211 */ /* 0x000fe400010f1414 */
[----:B------:R-:W-:-:S03]  /*19b80*/  @!P4 LEA R18, P2, R10, R2, 0x2 ;  /* 0x000000020a12c211 */ /* 0x000fc600078410ff */
[----:B------:R1:W-:Y:S01]  /*19b90*/  @!P1 ST.E.64 [R16.64], R48 ;  /* 0x0000003010009985 */ /* 0x0003e2000c101b08 */
[----:B------:R-:W-:Y:S02]  /*19ba0*/  @!P4 LEA.HI.X R19, R10, R12, R24, 0x2, P2 ;  /* 0x0000000c0a13c211 */ /* 0x000fe400010f1418 */
[----:B------:R-:W-:Y:S01]  /*19bb0*/  ISETP.GE.AND P2, PT, R6, c[0x0][0x3c8], PT ;  /* 0x0000f20006007a0c */ /* 0x000fe20003f46270 */
[----:B------:R2:W-:Y:S01]  /*19bc0*/  @!P0 ST.E.64 [R14.64], R38 ;  /* 0x000000260e008985 */ /* 0x0005e2000c101b08 */
[----:B------:R-:W-:Y:S02]  /*19bd0*/  ISETP.GE.AND P1, PT, R4, c[0x0][0x3c8], PT ;  /* 0x0000f20004007a0c */ /* 0x000fe40003f26270 */
[----:B------:R-:W-:Y:S01]  /*19be0*/  ISETP.GE.AND P0, PT, R0, c[0x0][0x3c8], PT ;  /* 0x0000f20000007a0c */ /* 0x000fe20003f06270 */
[----:B------:R5:W-:Y:S08]  /*19bf0*/  @!P4 ST.E.64 [R18.64], R40 ;  /* 0x000000281200c985 */ /* 0x000bf0000c101b08 */
[----:B-1----:R-:W-:-:S02]  /*19c00*/  @!P2 LEA R16, P4, R6, R2, 0x2 ;  /* 0x000000020610a211 */ /* 0x002fc400078810ff */
[----:B--2---:R-:W-:Y:S02]  /*19c10*/  @!P5 LEA R14, P6, R8, R2, 0x2 ;  /* 0x00000002080ed211 */ /* 0x004fe400078c10ff */
[-C--:B------:R-:W-:Y:S02]  /*19c20*/  @!P2 LEA.HI.X R17, R6, R12.reuse, R26, 0x2, P4 ;  /* 0x0000000c0611a211 */ /* 0x080fe400020f141a */
[----:B------:R-:W-:Y:S02]  /*19c30*/  @!P5 LEA.HI.X R15, R8, R12, R23, 0x2, P6 ;  /* 0x0000000c080fd211 */ /* 0x000fe400030f1417 */
[----:B-----5:R-:W-:-:S03]  /*19c40*/  @!P3 LEA R18, P6, R7, R2, 0x2 ;  /* 0x000000020712b211 */ /* 0x020fc600078c10ff */
[----:B------:R1:W-:Y:S01]  /*19c50*/  @!P5 ST.E.64 [R14.64], R42 ;  /* 0x0000002a0e00d985 */ /* 0x0003e2000c101b08 */
[----:B------:R-:W-:-:S05]  /*19c60*/  @!P3 LEA.HI.X R19, R7, R12, R25, 0x2, P6 ;  /* 0x0000000c0713b211 */ /* 0x000fca00030f1419 */
[----:B------:R2:W-:Y:S04]  /*19c70*/  @!P3 ST.E.64 [R18.64], R54 ;  /* 0x000000361200b985 */ /* 0x0005e8000c101b08 */
[----:B------:R2:W-:Y:S01]  /*19c80*/  @!P2 ST.E.64 [R16.64], R50 ;  /* 0x000000321000a985 */ /* 0x0005e2000c101b08 */
[-C--:B-1----:R-:W-:Y:S02]  /*19c90*/  @!P1 LEA R14, P5, R4, R2.reuse, 0x2 ;  /* 0x00000002040e9211 */ /* 0x082fe400078a10ff */
[----:B------:R-:W-:Y:S02]  /*19ca0*/  @!P0 LEA R2, P4, R0, R2, 0x2 ;  /* 0x0000000200028211 */ /* 0x000fe400078810ff */
[-C--:B------:R-:W-:Y:S02]  /*19cb0*/  @!P1 LEA.HI.X R15, R4, R12.reuse, R27, 0x2, P5 ;  /* 0x0000000c040f9211 */ /* 0x080fe400028f141b */
[----:B------:R-:W-:-:S03]  /*19cc0*/  @!P0 LEA.HI.X R3, R0, R12, R28, 0x2, P4 ;  /* 0x0000000c00038211 */ /* 0x000fc600020f141c */
[----:B------:R2:W-:Y:S04]  /*19cd0*/  @!P1 ST.E.64 [R14.64], R44 ;  /* 0x0000002c0e009985 */ /* 0x0005e8000c101b08 */
[----:B------:R2:W-:Y:S02]  /*19ce0*/  @!P0 ST.E.64 [R2.64], R32 ;  /* 0x0000002002008985 */ /* 0x0005e4000c101b08 */
.L_x_680:
[----:B------:R-:W-:Y:S05]  /*19cf0*/  BSYNC B0 ;  /* 0x0000000000007941 */ /* 0x000fea0003800000 */
.L_x_679:
[----:B------:R-:W-:Y:S05]  /*19d00*/  BRA.DIV ~URZ, `(.L_x_681) ;  /* 0x000036c27f007947 */ /* 0x000fea000b800000 */
[----:B--2---:R2:W3:Y:S04]  /*19d10*/  SHFL.IDX PT, R12, R13, 0x3, 0x1c1f ;  /* 0x007c1f000d0c7f89 */ /* 0x0044e800000e0000 */
[----:B-1----:R2:W1:Y:S02]  /*19d20*/  SHFL.IDX PT, R2, R21, 0x3, 0x1c1f ;  /* 0x007c1f0015027f89 */ /* 0x00246400000e0000 */
.L_x_754:
[----:B------:R-:W-:-:S13]  /*19d30*/  LOP3.LUT P0, RZ, R204, 0x2, RZ, 0xc0, !PT ;  /* 0x00000002ccff7812 */ /* 0x000fda000780c0ff */
[----:B------:R-:W-:Y:S05]  /*19d40*/  @P0 BRA `(.L_x_669) ;  /* 0x00000ec000000947 */ /* 0x000fea0003800000 */
[----:B------:R-:W5:Y:S01]  /*19d50*/  LDL R3, [R1] ;  /* 0x0000000001037983 */ /* 0x000f620000100800 */
[----:B------:R-:W-:Y:S02]  /*19d60*/  ISETP.GE.AND P4, PT, R10, c[0x0][0x3c8], PT ;  /* 0x0000f2000a007a0c */ /* 0x000fe40003f86270 */
[----:B------:R-:W-:Y:S02]  /*19d70*/  ISETP.GE.AND P5, PT, R11, c[0x0][0x3c8], PT ;  /* 0x0000f2000b007a0c */ /* 0x000fe40003fa6270 */
[----:B------:R-:W-:Y:S02]  /*19d80*/  ISETP.GE.AND P3, PT, R8, c[0x0][0x3c8], PT ;  /* 0x0000f20008007a0c */ /* 0x000fe40003f66270 */
[----:B------:R-:W-:-:S07]  /*19d90*/  ISETP.GE.AND P2, PT, R7, c[0x0][0x3c8], PT ;  /* 0x0000f20007007a0c */ /* 0x000fce0003f46270 */
[----:B-1----:R-:W-:Y:S02]  /*19da0*/  @!P4 LEA R16, P6, R10, R2, 0x2 ;  /* 0x000000020a10c211 */ /* 0x002fe400078c10ff */
[----:B-----5:R-:W-:-:S13]  /*19db0*/  ISETP.GE.AND P0, PT, R3, c[0x0][0x3c8], PT ;  /* 0x0000f20003007a0c */ /* 0x020fda0003f06270 */
[----:B------:R-:W-:-:S04]  /*19dc0*/  @!P0 LEA R14, P1, R3, R2, 0x2 ;  /* 0x00000002030e8211 */ /* 0x000fc800078210ff */
[----:B---3--:R-:W-:Y:S02]  /*19dd0*/  @!P0 LEA.HI.X R15, R3, R12, R20, 0x2, P1 ;  /* 0x0000000c030f8211 */ /* 0x008fe400008f1414 */
[----:B------:R-:W-:Y:S02]  /*19de0*/  P2R R3, PR, RZ, 0x40 ;  /* 0x00000040ff037803 */ /* 0x000fe40000000000 */
[----:B------:R-:W-:Y:S01]  /*19df0*/  ISETP.GE.AND P1, PT, R6, c[0x0][0x3c8], PT ;  /* 0x0000f20006007a0c */ /* 0x000fe20003f26270 */
[----:B------:R1:W-:Y:S01]  /*19e00*/  @!P0 ST.E.64 [R14.64], R34 ;  /* 0x000000220e008985 */ /* 0x0003e2000c101b08 */
[----:B------:R-:W-:-:S04]  /*19e10*/  @!P5 LEA R18, P0, R11, R2, 0x2 ;  /* 0x000000020b12d211 */ /* 0x000fc800078010ff */
[----:B------:R-:W-:Y:S02]  /*19e20*/  @!P5 LEA.HI.X R19, R11, R12, R22, 0x2, P0 ;  /* 0x0000000c0b13d211 */ /* 0x000fe400000f1416 */
[----:B------:R-:W-:-:S03]  /*19e30*/  ISETP.NE.AND P0, PT, R3, RZ, PT ;  /* 0x000000ff0300720c */ /* 0x000fc60003f05270 */
[----:B------:R3:W-:Y:S01]  /*19e40*/  @!P5 ST.E.64 [R18.64], R60 ;  /* 0x0000003c1200d985 */ /* 0x0007e2000c101b08 */
[----:B------:R-:W-:Y:S02]  /*19e50*/  @!P4 LEA.HI.X R17, R10, R12, R24, 0x2, P0 ;  /* 0x0000000c0a11c211 */ /* 0x000fe400000f1418 */
[----:B------:R-:W-:-:S03]  /*19e60*/  ISETP.GE.AND P0, PT, R4, c[0x0][0x3c8], PT ;  /* 0x0000f20004007a0c */ /* 0x000fc60003f06270 */
        /* <DEDUP_REMOVED lines=19> */
.L_x_654:
[----:B--2---:R-:W2:Y:S04]  /*19fa0*/  LDL.LU R7, [R1+0x4c] ;  /* 0x00004c0001077983 */ /* 0x004ea80000300800 */
[----:B-1----:R-:W4:Y:S01]  /*19fb0*/  LDL R6, [R1+0x54] ;  /* 0x0000540001067983 */ /* 0x002f220000100800 */
[----:B------:R-:W-:Y:S01]  /*19fc0*/  ISETP.NE.U32.AND P0, PT, RZ, c[0x0][0x508], PT ;  /* 0x00014200ff007a0c */ /* 0x000fe20003f05070 */
[----:B------:R-:W-:Y:S01]  /*19fd0*/  IMAD.MOV.U32 R4, RZ, RZ, 0x4 ;  /* 0x00000004ff047424 */ /* 0x000fe200078e00ff */
[----:B------:R-:W-:Y:S01]  /*19fe0*/  ISETP.NE.U32.AND P2, PT, RZ, c[0x0][0x500], PT ;  /* 0x00014000ff007a0c */ /* 0x000fe20003f45070 */
[----:B------:R-:W-:Y:S01]  /*19ff0*/  IMAD.MOV.U32 R20, RZ, RZ, c[0x0][0x388] ;  /* 0x0000e200ff147624 */ /* 0x000fe200078e00ff */
[----:B------:R-:W-:Y:S01]  /*1a000*/  ISETP.NE.AND.EX P0, PT, RZ, c[0x0][0x50c], PT, P0 ;  /* 0x00014300ff007a0c */ /* 0x000fe20003f05300 */
[----:B------:R-:W-:Y:S01]  /*1a010*/  IMAD.MOV.U32 R0, RZ, RZ, RZ ;  /* 0x000000ffff007224 */ /* 0x000fe200078e00ff */
[----:B------:R-:W-:Y:S01]  /*1a020*/  ISETP.NE.AND.EX P2, PT, RZ, c[0x0][0x504], PT, P2 ;  /* 0x00014100ff007a0c */ /* 0x000fe20003f45320 */
[----:B----4-:R-:W-:-:S10]  /*1a030*/  IMAD.WIDE R2, R6, R4, c[0x0][0x500] ;  /* 0x0001400006027625 */ /* 0x010fd400078e0204 */
[----:B---3--:R-:W-:Y:S02]  /*1a040*/  @P0 IMAD.WIDE R4, R6, R4, c[0x0][0x508] ;  /* 0x0001420006040625 */ /* 0x008fe400078e0204 */
        /* <DEDUP_REMOVED lines=9> */
.L_x_682:
[----:B-1----:R-:W1:Y:S01]  /*1a0e0*/  S2R R4, SR_TID.X ;  /* 0x0000000000047919 */ /* 0x002e620000002100 */
[----:B------:R-:W-:Y:S01]  /*1a0f0*/  SHF.R.S32.HI R2, RZ, 0x1f, R6 ;  /* 0x0000001fff027819 */ /* 0x000fe20000011406 */
[----:B------:R-:W-:Y:S01]  /*1a100*/  BSSY B0, `(.L_x_683) ;  /* 0x0000038000007945 */ /* 0x000fe20003800000 */
[----:B-----5:R-:W-:-:S02]  /*1a110*/  SHF.R.S32.HI R17, RZ, 0x1f, R0 ;  /* 0x0000001fff117819 */ /* 0x020fc40000011400 */
[----:B------:R-:W-:Y:S02]  /*1a120*/  SEL R10, R6, RZ, !P2 ;  /* 0x000000ff060a7207 */ /* 0x000fe40005000000 */
[----:B------:R-:W-:Y:S02]  /*1a130*/  SEL R21, R2, RZ, !P2 ;  /* 0x000000ff02157207 */ /* 0x000fe40005000000 */
[----:B-1----:R-:W-:-:S13]  /*1a140*/  ISETP.GT.AND P0, PT, R4, 0x7f, PT ;  /* 0x0000007f0400780c */ /* 0x002fda0003f04270 */
[----:B------:R-:W-:Y:S05]  /*1a150*/  @P0 BRA `(.L_x_684) ;  /* 0x0000032000000947 */ /* 0x000fea0003800000 */
[----:B------:R-:W2:Y:S01]  /*1a160*/  LDL R3, [R1+0x40] ;  /* 0x0000400001037983 */ /* 0x000ea20000100800 */
[----:B------:R-:W-:Y:S01]  /*1a170*/  IMAD R2, R20, c[0x0][0x4e8], RZ ;  /* 0x00013a0014027a24 */ /* 0x000fe200078e02ff */
[----:B--2---:R-:W-:-:S04]  /*1a180*/  IADD3 R11, R3, R4, RZ ;  /* 0x00000004030b7210 */ /* 0x004fc80007ffe0ff */
        /* <DEDUP_REMOVED lines=47> */
.L_x_684:
[----:B------:R-:W-:Y:S05]  /*1a480*/  BSYNC B0 ;  /* 0x0000000000007941 */ /* 0x000fea0003800000 */
.L_x_683:
        /* <DEDUP_REMOVED lines=17> */
[----:B----4-:R-:W-:-:S03]  /*1a5a0*/  IADD3 R4, R5, R9, RZ ;  /* 0x0000000905047210 */ /* 0x010fc60007ffe0ff */
        /* <DEDUP_REMOVED lines=24> */
[----:B------:R-:W-:Y:S02]  /*1a730*/  IADD3 R0, R8, R9, RZ ;  /* 0x0000000908007210 */ /* 0x000fe40007ffe0ff */
[----:B------:R-:W-:Y:S01]  /*1a740*/  LEA.HI.X R6, R2, c[0x0][0x384], R4, 0x1, P0 ;  /* 0x0000e10002067a11 */ /* 0x000fe200000f0c04 */
[----:B------:R-:W-:Y:S06]  /*1a750*/  BRA.DIV ~URZ, `(.L_x_685) ;  /* 0x00002d427f007947 */ /* 0x000fec000b800000 */
[----:B------:R1:W2:Y:S02]  /*1a760*/  SHFL.IDX PT, R8, R6, RZ, 0x181f ;  /* 0x00181fff06087589 */ /* 0x0002a400000e0000 */
.L_x_755:
[----:B------:R-:W-:Y:S05]  /*1a770*/  BRA.DIV ~URZ, `(.L_x_686) ;  /* 0x00002d927f007947 */ /* 0x000fea000b800000 */
[----:B------:R3:W4:Y:S02]  /*1a780*/  SHFL.IDX PT, R2, R7, RZ, 0x181f ;  /* 0x00181fff07027589 */ /* 0x00072400000e0000 */
.L_x_756:
        /* <DEDUP_REMOVED lines=9> */
.L_x_757:
        /* <DEDUP_REMOVED lines=8> */
.L_x_758:
[----:B------:R-:W-:Y:S05]  /*1a8a0*/  BRA.DIV ~URZ, `(.L_x_689) ;  /* 0x00002e127f007947 */ /* 0x000fea000b800000 */
[----:B-1----:R1:W2:Y:S02]  /*1a8b0*/  SHFL.IDX PT, R2, R7, 0x2, 0x181f ;  /* 0x00581f0007027f89 */ /* 0x0022a400000e0000 */
.L_x_759:
        /* <DEDUP_REMOVED lines=9> */
.L_x_760:
        /* <DEDUP_REMOVED lines=8> */
.L_x_761:
[----:B------:R-:W-:Y:S05]  /*1a9d0*/  BRA.DIV ~URZ, `(.L_x_692) ;  /* 0x00002e927f007947 */ /* 0x000fea000b800000 */
[----:B--2---:R2:W1:Y:S02]  /*1a9e0*/  SHFL.IDX PT, R2, R7, 0x4, 0x181f ;  /* 0x00981f0007027f89 */ /* 0x00446400000e0000 */
.L_x_762:
        /* <DEDUP_REMOVED lines=9> */
.L_x_763:
        /* <DEDUP_REMOVED lines=8> */
.L_x_764:
[----:B------:R-:W-:Y:S05]  /*1ab00*/  BRA.DIV ~URZ, `(.L_x_695) ;  /* 0x00002f127f007947 */ /* 0x000fea000b800000 */
[----:B--2---:R2:W3:Y:S02]  /*1ab10*/  SHFL.IDX PT, R2, R7, 0x6, 0x181f ;  /* 0x00d81f0007027f89 */ /* 0x0044e400000e0000 */
.L_x_765:
        /* <DEDUP_REMOVED lines=9> */
.L_x_766:
[----:B------:R-:W5:Y:S01]  /*1abb0*/  LDL.64 R8, [R1+0x38] ;  /* 0x0000380001087983 */ /* 0x000f620000100a00 */
[----:B------:R-:W-:-:S04]  /*1abc0*/  IADD3 R0, R0, 0x70, RZ ;  /* 0x0000007000007810 */ /* 0x000fc80007ffe0ff */
[----:B------:R-:W-:-:S13]  /*1abd0*/  ISETP.GE.OR P0, PT, R0, R4, P2 ;  /* 0x000000040000720c */ /* 0x000fda0001706670 */
[----:B----45:R-:W-:-:S04]  /*1abe0*/  @!P0 LEA R2, P1, R8, R2, 0x1 ;  /* 0x0000000208028211 */ /* 0x030fc800078208ff */
[----:B---3--:R-:W-:-:S05]  /*1abf0*/  @!P0 LEA.HI.X R3, R8, R6, R18, 0x1, P1 ;  /* 0x0000000608038211 */ /* 0x008fca00008f0c12 */
[----:B------:R3:W-:Y:S04]  /*1ac00*/  @!P0 ST.E.128 [R2.64], RZ ;  /* 0x000000ff02008985 */ /* 0x0007e8000c101d08 */
.L_x_669:
[----:B------:R-:W-:Y:S05]  /*1ac10*/  BSYNC B1 ;  /* 0x0000000000017941 */ /* 0x000fea0003800000 */
.L_x_653:
        /* <DEDUP_REMOVED lines=15> */
.L_x_767:
[----:B------:R-:W-:Y:S05]  /*1ad10*/  BRA.DIV ~URZ, `(.L_x_699) ;  /* 0x00002eb27f007947 */ /* 0x000fea000b800000 */
[----:B------:R3:W1:Y:S02]  /*1ad20*/  SHFL.IDX PT, R8, R70, 0x1, 0x1f ;  /* 0x00201f0046087f89 */ /* 0x00066400000e0000 */
.L_x_768:
[----:B------:R-:W5:Y:S01]  /*1ad30*/  LDL R0, [R1+0x54] ;  /* 0x0000540001007983 */ /* 0x000f620000100800 */
[----:B------:R-:W-:Y:S02]  /*1ad40*/  IMAD.MOV.U32 R6, RZ, RZ, RZ ;  /* 0x000000ffff067224 */ /* 0x000fe400078e00ff */
[----:B-----5:R-:W-:-:S05]  /*1ad50*/  IMAD.IADD R0, R0, 0x1, R14 ;  /* 0x0000000100007824 */ /* 0x020fca00078e020e */
[----:B------:R-:W-:-:S13]  /*1ad60*/  ISETP.GE.OR P0, PT, R0, c[0x0][0x53c], !P6 ;  /* 0x00014f0000007a0c */ /* 0x000fda0007706670 */
[----:B------:R-:W-:Y:S01]  /*1ad70*/  @!P0 IMAD.MOV.U32 R2, RZ, RZ, 0x4 ;  /* 0x00000004ff028424 */ /* 0x000fe200078e00ff */
[----:B----4-:R-:W-:-:S03]  /*1ad80*/  @!P0 MOV R3, 0x4 ;  /* 0x0000000400038802 */ /* 0x010fc60000000f00 */
        /* <DEDUP_REMOVED lines=13> */
.L_x_769:
        /* <DEDUP_REMOVED lines=16> */
.L_x_770:
[----:B----4-:R-:W-:Y:S01]  /*1af60*/  IMAD R0, R0, c[0x0][0x538], RZ ;  /* 0x00014e0000007a24 */ /* 0x010fe200078e02ff */
[----:B------:R-:W-:Y:S04]  /*1af70*/  BSSY B1, `(.L_x_702) ;  /* 0x00000ce000017945 */ /* 0x000fe80003800000 */
[----:B-1----:R-:W-:-:S04]  /*1af80*/  IADD3 R8, R0, R8, RZ ;  /* 0x0000000800087210 */ /* 0x002fc80007ffe0ff */
[----:B--2---:R-:W-:-:S13]  /*1af90*/  ISETP.GT.AND P0, PT, R8, R10, PT ;  /* 0x0000000a0800720c */ /* 0x004fda0003f04270 */
[----:B------:R-:W-:Y:S05]  /*1afa0*/  @P0 BRA `(.L_x_703) ;  /* 0x0000025000000947 */ /* 0x000fea0003800000 */
.L_x_707:
        /* <DEDUP_REMOVED lines=17> */
.L_x_771:
        /* <DEDUP_REMOVED lines=16> */
.L_x_772:
[----:B--2---:R-:W-:-:S05]  /*1b1c0*/  IMAD R0, R0, c[0x0][0x538], RZ ;  /* 0x00014e0000007a24 */ /* 0x004fca00078e02ff */
[----:B------:R-:W-:-:S04]  /*1b1d0*/  IADD3 R8, R0, R8, RZ ;  /* 0x0000000800087210 */ /* 0x000fc80007ffe0ff */
[----:B------:R-:W-:-:S13]  /*1b1e0*/  ISETP.GT.AND P0, PT, R8, R10, PT ;  /* 0x0000000a0800720c */ /* 0x000fda0003f04270 */
[----:B-1----:R-:W-:Y:S05]  /*1b1f0*/  @!P0 BRA `(.L_x_707) ;  /* 0xfffffdb000008947 */ /* 0x002fea000383ffff */
.L_x_703:
[----:B------:R-:W-:-:S05]  /*1b200*/  IADD3 R12, -R0, R8, RZ ;  /* 0x00000008000c7210 */ /* 0x000fca0007ffe1ff */
[----:B------:R-:W-:-:S05]  /*1b210*/  IMAD R0, R4, c[0x0][0x538], R12 ;  /* 0x00014e0004007a24 */ /* 0x000fca00078e020c */
[----:B------:R-:W-:Y:S01]  /*1b220*/  ISETP.GT.AND P0, PT, R0, R10, PT ;  /* 0x0000000a0000720c */ /* 0x000fe20003f04270 */
[----:B------:R-:W-:-:S12]  /*1b230*/  BRA.DIV ~URZ, `(.L_x_708) ;  /* 0x00002df27f007947 */ /* 0x000fd8000b800000 */
[----:B------:R-:W-:-:S03]  /*1b240*/  VOTE.ANY R8, PT, !P0 ;  /* 0x0000000000087806 */ /* 0x000fc600040e0100 */
.L_x_773:
[----:B------:R-:W2:Y:S01]  /*1b250*/  LDL.LU R2, [R1+0x54] ;  /* 0x0000540001027983 */ /* 0x000ea20000300800 */
[----:B------:R-:W2:Y:S02]  /*1b260*/  POPC R0, R8 ;  /* 0x0000000800007309 */ /* 0x000ea40000000000 */
[----:B--2---:R-:W-:-:S05]  /*1b270*/  IADD3 R2, R0, R2, RZ ;  /* 0x0000000200027210 */ /* 0x004fca0007ffe0ff */
[----:B------:R1:W-:Y:S01]  /*1b280*/  STL [R1+0x54], R2 ;  /* 0x0000540201007387 */ /* 0x0003e20000100800 */
[----:B------:R-:W-:Y:S05]  /*1b290*/  BRA.DIV ~URZ, `(.L_x_709) ;  /* 0x00002de27f007947 */ /* 0x000fea000b800000 */
[----:B------:R2:W4:Y:S04]  /*1b2a0*/  SHFL.IDX PT, R11, R6, R0, 0x1f ;  /* 0x00001f00060b7589 */ /* 0x00052800000e0000 */
[----:B------:R2:W1:Y:S02]  /*1b2b0*/  SHFL.IDX PT, R7, R7, R0, 0x1f ;  /* 0x00001f0007077589 */ /* 0x00046400000e0000 */
.L_x_774:
[----:B------:R-:W-:Y:S01]  /*1b2c0*/  ISETP.NE.AND P0, PT, R8, RZ, PT ;  /* 0x000000ff0800720c */ /* 0x000fe20003f05270 */
[----:B------:R-:W-:-:S12]  /*1b2d0*/  BSSY B0, `(.L_x_710) ;  /* 0x0000005000007945 */ /* 0x000fd80003800000 */
[----:B------:R-:W-:Y:S05]  /*1b2e0*/  @!P0 BRA `(.L_x_711) ;  /* 0x0000003000008947 */ /* 0x000fea0003800000 */
[----:B--2---:R-:W-:Y:S01]  /*1b2f0*/  IADD3 R0, R0, -0x1, RZ ;  /* 0xffffffff00007810 */ /* 0x004fe20007ffe0ff */
[----:B------:R-:W-:Y:S05]  /*1b300*/  BRA.DIV ~URZ, `(.L_x_712) ;  /* 0x00002e427f007947 */ /* 0x000fea000b800000 */
[----:B------:R2:W3:Y:S02]  /*1b310*/  SHFL.IDX PT, R13, R4, R0, 0x1f ;  /* 0x00001f00040d7589 */ /* 0x0004e400000e0000 */
.L_x_711:
[----:B------:R-:W-:Y:S05]  /*1b320*/  BSYNC B0 ;  /* 0x0000000000007941 */ /* 0x000fea0003800000 */
.L_x_710:
[----:B--23--:R-:W-:Y:S01]  /*1b330*/  IMAD R0, R13, c[0x0][0x538], R12 ;  /* 0x00014e000d007a24 */ /* 0x00cfe200078e020c */
[----:B-1----:R-:W-:Y:S01]  /*1b340*/  ISETP.NE.AND P0, PT, R7, 0x1, PT ;  /* 0x000000010700780c */ /* 0x002fe20003f05270 */
[----:B------:R-:W-:Y:S03]  /*1b350*/  BSSY B0, `(.L_x_713) ;  /* 0x0000086000007945 */ /* 0x000fe60003800000 */
[----:B------:R1:W-:Y:S01]  /*1b360*/  STL [R1+0x48], R0 ;  /* 0x0000480001007387 */ /* 0x0003e20000100800 */
[----:B------:R-:W-:-:S08]  /*1b370*/  IADD3 R8, -R0, R10, RZ ;  /* 0x0000000a00087210 */ /* 0x000fd00007ffe1ff */
[----:B------:R-:W-:Y:S05]  /*1b380*/  @!P0 BRA `(.L_x_714) ;  /* 0x000003e000008947 */ /* 0x000fea0003800000 */
[-C--:B----4-:R-:W-:Y:S02]  /*1b390*/  IABS R2, R11.reuse ;  /* 0x0000000b00027213 */ /* 0x090fe40000000000 */
[----:B------:R-:W-:Y:S02]  /*1b3a0*/  IABS R9, R11 ;  /* 0x0000000b00097213 */ /* 0x000fe40000000000 */
[----:B-1----:R-:W1:Y:S08]  /*1b3b0*/  I2F.RP R0, R2 ;  /* 0x0000000200007306 */ /* 0x002e700000209400 */
[----:B-1----:R-:W1:Y:S02]  /*1b3c0*/  MUFU.RCP R0, R0 ;  /* 0x0000000000007308 */ /* 0x002e640000001000 */
[----:B-1----:R-:W-:-:S06]  /*1b3d0*/  IADD3 R0, R0, 0xffffffe, RZ ;  /* 0x0ffffffe00007810 */ /* 0x002fcc0007ffe0ff */
[----:B------:R-:W1:Y:S02]  /*1b3e0*/  F2I.FTZ.U32.TRUNC.NTZ R5, R0 ;  /* 0x0000000000057305 */ /* 0x000e64000021f000 */
[----:B-1----:R-:W-:Y:S01]  /*1b3f0*/  IMAD.MOV R3, RZ, RZ, -R5 ;  /* 0x000000ffff037224 */ /* 0x002fe200078e0a05 */
[----:B------:R-:W-:-:S03]  /*1b400*/  IABS R0, R7 ;  /* 0x0000000700007213 */ /* 0x000fc60000000000 */
[----:B------:R-:W-:Y:S01]  /*1b410*/  IMAD.MOV.U32 R4, RZ, RZ, R3 ;  /* 0x000000ffff047224 */ /* 0x000fe200078e0003 */
[----:B------:R-:W-:Y:S01]  /*1b420*/  IABS R3, R8 ;  /* 0x0000000800037213 */ /* 0x000fe20000000000 */
[----:B------:R-:W-:Y:S02]  /*1b430*/  IMAD.MOV.U32 R6, RZ, RZ, R0 ;  /* 0x000000ffff067224 */ /* 0x000fe400078e0000 */
[----:B------:R-:W-:Y:S02]  /*1b440*/  IMAD R0, R4, R2, RZ ;  /* 0x0000000204007224 */ /* 0x000fe400078e02ff */
[----:B------:R-:W-:Y:S01]  /*1b450*/  IMAD.MOV.U32 R4, RZ, RZ, RZ ;  /* 0x000000ffff047224 */ /* 0x000fe200078e00ff */
[----:B------:R-:W1:Y:S03]  /*1b460*/  I2F.RP R10, R6 ;  /* 0x00000006000a7306 */ /* 0x000e660000209400 */
[----:B------:R-:W-:-:S04]  /*1b470*/  IMAD.HI.U32 R5, R5, R0, R4 ;  /* 0x0000000005057227 */ /* 0x000fc800078e0004 */
[----:B------:R-:W-:-:S05]  /*1b480*/  IMAD.MOV R0, RZ, RZ, -R9 ;  /* 0x000000ffff007224 */ /* 0x000fca00078e0a09 */
[----:B------:R-:W-:Y:S01]  /*1b490*/  MOV R4, R0 ;  /* 0x0000000000047202 */ /* 0x000fe20000000f00 */
[----:B------:R-:W-:-:S04]  /*1b4a0*/  IMAD.HI.U32 R0, R5, R3, RZ ;  /* 0x0000000305007227 */ /* 0x000fc800078e00ff */
[----:B------:R-:W-:Y:S02]  /*1b4b0*/  IMAD R3, R0, R4, R3 ;  /* 0x0000000400037224 */ /* 0x000fe400078e0203 */
[----:B-1----:R-:W1:Y:S03]  /*1b4c0*/  MUFU.RCP R4, R10 ;  /* 0x0000000a00047308 */ /* 0x002e660000001000 */
        /* <DEDUP_REMOVED lines=9> */
[----:B------:R-:W-:Y:S01]  /*1b560*/  @P2 IADD3 R0, R0, 0x1, RZ ;  /* 0x0000000100002810 */ /* 0x000fe20007ffe0ff */
[----:B-1----:R-:W-:-:S06]  /*1b570*/  IMAD.MOV R2, RZ, RZ, -R3 ;  /* 0x000000ffff027224 */ /* 0x002fcc00078e0a03 */
[----:B------:R-:W-:Y:S01]  /*1b580*/  @!P1 IMAD.MOV R0, RZ, RZ, -R0 ;  /* 0x000000ffff009224 */ /* 0x000fe200078e0a00 */
[----:B------:R-:W-:Y:S02]  /*1b590*/  @!P0 LOP3.LUT R0, RZ, R11, RZ, 0x33, !PT ;  /* 0x0000000bff008212 */ /* 0x000fe400078e33ff */
[----:B------:R-:W-:Y:S02]  /*1b5a0*/  MOV R4, R2 ;  /* 0x0000000200047202 */ /* 0x000fe40000000f00 */
[----:B------:R-:W-:Y:S02]  /*1b5b0*/  IABS R2, R7 ;  /* 0x0000000700027213 */ /* 0x000fe40000000000 */
[----:B------:R-:W-:Y:S01]  /*1b5c0*/  IABS R9, R0 ;  /* 0x0000000000097213 */ /* 0x000fe20000000000 */
[----:B------:R-:W-:Y:S02]  /*1b5d0*/  IMAD R4, R4, R6, RZ ;  /* 0x0000000604047224 */ /* 0x000fe400078e02ff */
[----:B------:R-:W-:-:S02]  /*1b5e0*/  IMAD.MOV R5, RZ, RZ, -R2 ;  /* 0x000000ffff057224 */ /* 0x000fc400078e0a02 */
[----:B------:R-:W-:-:S04]  /*1b5f0*/  IMAD.MOV.U32 R2, RZ, RZ, RZ ;  /* 0x000000ffff027224 */ /* 0x000fc800078e00ff */
[----:B------:R-:W-:Y:S01]  /*1b600*/  IMAD.HI.U32 R2, R3, R4, R2 ;  /* 0x0000000403027227 */ /* 0x000fe200078e0002 */
[----:B------:R-:W-:-:S03]  /*1b610*/  MOV R4, R5 ;  /* 0x0000000500047202 */ /* 0x000fc60000000f00 */
[----:B------:R-:W-:-:S04]  /*1b620*/  IMAD.MOV.U32 R3, RZ, RZ, R9 ;  /* 0x000000ffff037224 */ /* 0x000fc800078e0009 */
[----:B------:R-:W-:-:S04]  /*1b630*/  IMAD.HI.U32 R2, R2, R3, RZ ;  /* 0x0000000302027227 */ /* 0x000fc800078e00ff */
[----:B------:R-:W-:Y:S01]  /*1b640*/  IMAD R3, R2, R4, R3 ;  /* 0x0000000402037224 */ /* 0x000fe200078e0203 */
[----:B------:R-:W-:-:S04]  /*1b650*/  IADD3 R4, -R0, RZ, RZ ;  /* 0x000000ff00047210 */ /* 0x000fc80007ffe1ff */
        /* <DEDUP_REMOVED lines=9> */
[----:B------:R-:W-:-:S05]  /*1b6f0*/  @!P0 LOP3.LUT R2, RZ, R7, RZ, 0x33, !PT ;  /* 0x00000007ff028212 */ /* 0x000fca00078e33ff */
[----:B------:R-:W-:-:S04]  /*1b700*/  IMAD.MOV R3, RZ, RZ, -R2 ;  /* 0x000000ffff037224 */ /* 0x000fc800078e0a02 */
[C---:B------:R-:W-:Y:S02]  /*1b710*/  IMAD R3, R7.reuse, R3, R0 ;  /* 0x0000000307037224 */ /* 0x040fe400078e0200 */
[----:B------:R-:W-:Y:S02]  /*1b720*/  IMAD R0, R7, 0x1000000, R2 ;  /* 0x0100000007007824 */ /* 0x000fe400078e0202 */
[----:B------:R-:W-:Y:S02]  /*1b730*/  IMAD R2, R11, R4, R8 ;  /* 0x000000040b027224 */ /* 0x000fe400078e0208 */
[----:B------:R-:W-:-:S05]  /*1b740*/  IMAD R0, R3, 0x10000, R0 ;  /* 0x0001000003007824 */ /* 0x000fca00078e0200 */
[----:B------:R1:W-:Y:S01]  /*1b750*/  STL [R1+0x50], R0 ;  /* 0x0000500001007387 */ /* 0x0003e20000100800 */
[----:B------:R-:W-:Y:S05]  /*1b760*/  BRA `(.L_x_715) ;  /* 0x0000044000007947 */ /* 0x000fea0003800000 */
.L_x_714:
[----:B-1----:R-:W2:Y:S01]  /*1b770*/  LDL R0, [R1+0x54] ;  /* 0x0000540001007983 */ /* 0x002ea20000100800 */
[----:B------:R-:W-:-:S04]  /*1b780*/  IMAD.MOV.U32 R2, RZ, RZ, 0x4 ;  /* 0x00000004ff027424 */ /* 0x000fc800078e00ff */
[----:B--2---:R-:W-:-:S05]  /*1b790*/  IMAD.WIDE R2, R0, R2, c[0x0][0x590] ;  /* 0x0001640000027625 */ /* 0x004fca00078e0202 */
[----:B------:R-:W2:Y:S02]  /*1b7a0*/  LDG.E R4, [R2.64] ;  /* 0x0000000802047981 */ /* 0x000ea4000c1e1900 */
[----:B--2-4-:R-:W-:-:S05]  /*1b7b0*/  IMAD R9, R4, R11, RZ ;  /* 0x0000000b04097224 */ /* 0x014fca00078e02ff */
[-C--:B------:R-:W-:Y:S02]  /*1b7c0*/  IABS R0, R9.reuse ;  /* 0x0000000900007213 */ /* 0x080fe40000000000 */
        /* <DEDUP_REMOVED lines=27> */
[----:B------:R-:W-:Y:S02]  /*1b980*/  IMAD R10, R4, R2, RZ ;  /* 0x00000002040a7224 */ /* 0x000fe400078e02ff */
[----:B------:R-:W-:-:S03]  /*1b990*/  IMAD.MOV R2, RZ, RZ, -R2 ;  /* 0x000000ffff027224 */ /* 0x000fc600078e0a02 */
[----:B------:R-:W-:Y:S01]  /*1b9a0*/  IADD3 R0, -R10, c[0x0][0x538], RZ ;  /* 0x00014e000a007a10 */ /* 0x000fe20007ffe1ff */
[----:B------:R-:W-:-:S03]  /*1b9b0*/  IMAD R6, R9, R2, R8 ;  /* 0x0000000209067224 */ /* 0x000fc600078e0208 */
[----:B------:R-:W-:Y:S02]  /*1b9c0*/  IMNMX R0, R4, R0, PT ;  /* 0x0000000004007217 */ /* 0x000fe40003800200 */
[----:B------:R-:W-:Y:S02]  /*1b9d0*/  IABS R2, R6 ;  /* 0x0000000600027213 */ /* 0x000fe40000000000 */
[-C--:B------:R-:W-:Y:S02]  /*1b9e0*/  IABS R3, R0.reuse ;  /* 0x0000000000037213 */ /* 0x080fe40000000000 */
[----:B------:R-:W-:Y:S02]  /*1b9f0*/  IABS R9, R0 ;  /* 0x0000000000097213 */ /* 0x000fe40000000000 */
[----:B------:R-:W1:Y:S01]  /*1ba00*/  I2F.RP R4, R3 ;  /* 0x0000000300047306 */ /* 0x000e620000209400 */
[----:B------:R-:W-:Y:S02]  /*1ba10*/  MOV R7, R2 ;  /* 0x0000000200077202 */ /* 0x000fe40000000f00 */
[----:B------:R-:W-:-:S05]  /*1ba20*/  IMAD.MOV R2, RZ, RZ, -R9 ;  /* 0x000000ffff027224 */ /* 0x000fca00078e0a09 */
[----:B-1----:R-:W1:Y:S02]  /*1ba30*/  MUFU.RCP R4, R4 ;  /* 0x0000000400047308 */ /* 0x002e640000001000 */
[----:B-1----:R-:W-:-:S06]  /*1ba40*/  IADD3 R4, R4, 0xffffffe, RZ ;  /* 0x0ffffffe04047810 */ /* 0x002fcc0007ffe0ff */
[----:B------:R-:W1:Y:S02]  /*1ba50*/  F2I.FTZ.U32.TRUNC.NTZ R5, R4 ;  /* 0x0000000400057305 */ /* 0x000e64000021f000 */
[----:B-1----:R-:W-:-:S04]  /*1ba60*/  IMAD.MOV R4, RZ, RZ, -R5 ;  /* 0x000000ffff047224 */ /* 0x002fc800078e0a05 */
[----:B------:R-:W-:Y:S02]  /*1ba70*/  IMAD R8, R4, R3, RZ ;  /* 0x0000000304087224 */ /* 0x000fe400078e02ff */
[----:B------:R-:W-:-:S04]  /*1ba80*/  IMAD.MOV.U32 R4, RZ, RZ, RZ ;  /* 0x000000ffff047224 */ /* 0x000fc800078e00ff */
[----:B------:R-:W-:-:S04]  /*1ba90*/  IMAD.HI.U32 R5, R5, R8, R4 ;  /* 0x0000000805057227 */ /* 0x000fc800078e0004 */
[----:B------:R-:W-:Y:S02]  /*1baa0*/  IMAD.MOV.U32 R4, RZ, RZ, R2 ;  /* 0x000000ffff047224 */ /* 0x000fe400078e0002 */
[----:B------:R-:W-:-:S04]  /*1bab0*/  IMAD.HI.U32 R2, R5, R7, RZ ;  /* 0x0000000705027227 */ /* 0x000fc800078e00ff */
[----:B------:R-:W-:-:S05]  /*1bac0*/  IMAD R4, R2, R4, R7 ;  /* 0x0000000402047224 */ /* 0x000fca00078e0207 */
[----:B------:R-:W-:-:S13]  /*1bad0*/  ISETP.GT.U32.AND P0, PT, R3, R4, PT ;  /* 0x000000040300720c */ /* 0x000fda0003f04070 */
[-C--:B------:R-:W-:Y:S02]  /*1bae0*/  @!P0 IADD3 R4, R4, -R3.reuse, RZ ;  /* 0x8000000304048210 */ /* 0x080fe40007ffe0ff */
[----:B------:R-:W-:Y:S02]  /*1baf0*/  @!P0 IADD3 R2, R2, 0x1, RZ ;  /* 0x0000000102028810 */ /* 0x000fe40007ffe0ff */
[----:B------:R-:W-:Y:S02]  /*1bb00*/  ISETP.GE.U32.AND P2, PT, R4, R3, PT ;  /* 0x000000030400720c */ /* 0x000fe40003f46070 */
[----:B------:R-:W-:Y:S02]  /*1bb10*/  LOP3.LUT R3, R6, R0, RZ, 0x3c, !PT ;  /* 0x0000000006037212 */ /* 0x000fe400078e3cff */
[----:B------:R-:W-:Y:S02]  /*1bb20*/  ISETP.NE.AND P0, PT, R0, RZ, PT ;  /* 0x000000ff0000720c */ /* 0x000fe40003f05270 */
[----:B------:R-:W-:Y:S01]  /*1bb30*/  ISETP.GE.AND P1, PT, R3, RZ, PT ;  /* 0x000000ff0300720c */ /* 0x000fe20003f26270 */
[----:B------:R-:W-:Y:S01]  /*1bb40*/  IMAD.MOV R3, RZ, RZ, -R0 ;  /* 0x000000ffff037224 */ /* 0x000fe200078e0a00 */
[----:B------:R-:W-:-:S05]  /*1bb50*/  IADD3 R6, R10, 0x1000000, R6 ;  /* 0x010000000a067810 */ /* 0x000fca0007ffe006 */
[----:B------:R-:W-:-:S06]  /*1bb60*/  @P2 IADD3 R2, R2, 0x1, RZ ;  /* 0x0000000102022810 */ /* 0x000fcc0007ffe0ff */
[----:B------:R-:W-:Y:S01]  /*1bb70*/  @!P1 IMAD.MOV R2, RZ, RZ, -R2 ;  /* 0x000000ffff029224 */ /* 0x000fe200078e0a02 */
[----:B------:R-:W-:-:S05]  /*1bb80*/  @!P0 LOP3.LUT R2, RZ, R0, RZ, 0x33, !PT ;  /* 0x00000000ff028212 */ /* 0x000fca00078e33ff */
[----:B------:R-:W-:-:S05]  /*1bb90*/  IMAD R0, R2, R3, R6 ;  /* 0x0000000302007224 */ /* 0x000fca00078e0206 */
[----:B------:R1:W-:Y:S02]  /*1bba0*/  STL [R1+0x50], R0 ;  /* 0x0000500001007387 */ /* 0x0003e40000100800 */
.L_x_715:
[----:B------:R-:W-:Y:S05]  /*1bbb0*/  BSYNC B0 ;  /* 0x0000000000007941 */ /* 0x000fea0003800000 */
.L_x_713:
[----:B------:R-:W-:-:S04]  /*1bbc0*/  LOP3.LUT R2, RZ, R2, RZ, 0x33, !PT ;  /* 0x00000002ff027212 */ /* 0x000fc800078e33ff */
[----:B-1----:R-:W-:-:S05]  /*1bbd0*/  IADD3 R0, R2, R11, RZ ;  /* 0x0000000b02007210 */ /* 0x002fca0007ffe0ff */
[----:B------:R1:W-:Y:S01]  /*1bbe0*/  STL [R1+0x4c], R0 ;  /* 0x00004c0001007387 */ /* 0x0003e20000100800 */
[----:B------:R-:W-:Y:S05]  /*1bbf0*/  BRA `(.L_x_716) ;  /* 0x0000005000007947 */ /* 0x000fea0003800000 */
.L_x_704:
[----:B------:R-:W-:Y:S01]  /*1bc00*/  MOV R0, c[0x0][0x53c] ;  /* 0x00014f0000007a02 */ /* 0x000fe20000000f00 */
[----:B------:R1:W-:Y:S04]  /*1bc10*/  STL [R1+0x48], R10 ;  /* 0x0000480a01007387 */ /* 0x0003e80000100800 */
[----:B------:R1:W-:Y:S04]  /*1bc20*/  STL [R1+0x4c], RZ ;  /* 0x00004cff01007387 */ /* 0x0003e80000100800 */
[----:B------:R1:W-:Y:S04]  /*1bc30*/  STL [R1+0x50], RZ ;  /* 0x000050ff01007387 */ /* 0x0003e80000100800 */
[----:B------:R1:W-:Y:S02]  /*1bc40*/  STL [R1+0x54], R0 ;  /* 0x0000540001007387 */ /* 0x0003e40000100800 */
.L_x_716:
[----:B------:R-:W-:Y:S05]  /*1bc50*/  BSYNC B1 ;  /* 0x0000000000017941 */ /* 0x000fea0003800000 */
.L_x_702:
        /* <DEDUP_REMOVED lines=9> */
.L_x_697:
[----:B-1----:R-:W3:Y:S02]  /*1bcf0*/  LDL R0, [R1+0x54] ;  /* 0x0000540001007983 */ /* 0x002ee40000100800 */
[----:B---3--:R-:W-:-:S13]  /*1bd00*/  ISETP.GE.AND P0, PT, R0, c[0x0][0x53c], PT ;  /* 0x00014f0000007a0c */ /* 0x008fda0003f06270 */
[----:B--2-4-:R-:W-:Y:S01]  /*1bd10*/  @P0 CALL.REL.NOINC `(.L_x_717) ;  /* 0x0000001000000944 */ /* 0x014fe20003c00000 */
[----:B------:R-:W-:Y:S05]  /*1bd20*/  BRA `(.L_x_718) ;  /* 0xfffe5c5000007947 */ /* 0x000fea000383ffff */
.L_x_717:
[----:B------:R-:W-:Y:S05]  /*1bd30*/  EXIT ;  /* 0x000000000000794d */ /* 0x000fea0003800000 */
.L_x_533:
[----:B------:R-:W-:Y:S01]  /*1bd40*/  IMAD.MOV.U32 R0, RZ, RZ, R5 ;  /* 0x000000ffff007224 */ /* 0x000fe200078e0005 */
[----:B------:R-:W-:Y:S02]  /*1bd50*/  MOV R2, 0x1 ;  /* 0x0000000100027802 */ /* 0x000fe40000000f00 */
[----:B------:R-:W-:Y:S02]  /*1bd60*/  MOV R3, 0x1bd80 ;  /* 0x0001bd8000037802 */ /* 0x000fe40000000f00 */
[----:B------:R-:W-:Y:S05]  /*1bd70*/  CALL.REL.NOINC `($__internal_10_$__cuda_sm70_shflsync_up_p) ;  /* 0x000024e000007944 */ /* 0x000fea0003c00000 */
[----:B------:R-:W-:Y:S01]  /*1bd80*/  MOV R0, R4 ;  /* 0x0000000400007202 */ /* 0x000fe20000000f00 */
[----:B------:R-:W-:Y:S05]  /*1bd90*/  BRA `(.L_x_719) ;  /* 0xfffe46e000007947 */ /* 0x000fea000383ffff */
.L_x_534:
[----:B------:R-:W-:Y:S01]  /*1bda0*/  IMAD.MOV.U32 R0, RZ, RZ, R5 ;  /* 0x000000ffff007224 */ /* 0x000fe200078e0005 */
[----:B------:R-:W-:Y:S02]  /*1bdb0*/  MOV R2, 0x2 ;  /* 0x0000000200027802 */ /* 0x000fe40000000f00 */
[----:B------:R-:W-:Y:S02]  /*1bdc0*/  MOV R3, 0x1bde0 ;  /* 0x0001bde000037802 */ /* 0x000fe40000000f00 */
[----:B------:R-:W-:Y:S05]  /*1bdd0*/  CALL.REL.NOINC `($__internal_10_$__cuda_sm70_shflsync_up_p) ;  /* 0x0000248000007944 */ /* 0x000fea0003c00000 */
[----:B------:R-:W-:Y:S01]  /*1bde0*/  SEL R0, R4, RZ, P4 ;  /* 0x000000ff04007207 */ /* 0x000fe20002000000 */
[----:B------:R-:W-:Y:S01]  /*1bdf0*/  IMAD.MOV.U32 R2, RZ, RZ, 0x4 ;  /* 0x00000004ff027424 */ /* 0x000fe200078e00ff */
[----:B------:R-:W-:-:S03]  /*1be00*/  MOV R3, 0x1be30 ;  /* 0x0001be3000037802 */ /* 0x000fc60000000f00 */
[----:B------:R-:W-:Y:S02]  /*1be10*/  IMAD.IADD R0, R5, 0x1, R0 ;  /* 0x0000000105007824 */ /* 0x000fe400078e0200 */
        /* <DEDUP_REMOVED lines=13> */
[----:B------:R-:W-:Y:S02]  /*1bef0*/  MOV R3, 0x1f ;  /* 0x0000001f00037802 */ /* 0x000fe40000000f00 */
[----:B------:R-:W-:Y:S01]  /*1bf00*/  MOV R2, 0x1bf40 ;  /* 0x0001bf4000027802 */ /* 0x000fe20000000f00 */
[----:B------:R-:W-:-:S04]  /*1bf10*/  IMAD.IADD R4, R0, 0x1, R4 ;  /* 0x0000000100047824 */ /* 0x000fc800078e0204 */
[----:B------:R-:W-:Y:S02]  /*1bf20*/  IMAD.MOV.U32 R9, RZ, RZ, R4 ;  /* 0x000000ffff097224 */ /* 0x000fe400078e0004 */
[----:B------:R-:W-:Y:S05]  /*1bf30*/  CALL.REL.NOINC `($__internal_9_$__cuda_sm70_shflsync_idx_p) ;  /* 0x000022d000007944 */ /* 0x000fea0003c00000 */
[----:B------:R-:W-:Y:S01]  /*1bf40*/  MOV R0, R5 ;  /* 0x0000000500007202 */ /* 0x000fe20000000f00 */
[----:B------:R-:W-:Y:S05]  /*1bf50*/  BRA `(.L_x_720) ;  /* 0xfffe462000007947 */ /* 0x000fea000383ffff */
.L_x_536:
[----:B------:R-:W-:Y:S02]  /*1bf60*/  SEL R0, RZ, 0x1, P0 ;  /* 0x00000001ff007807 */ /* 0x000fe40000000000 */
[----:B------:R-:W-:Y:S02]  /*1bf70*/  MOV R2, 0x1bf90 ;  /* 0x0001bf9000027802 */ /* 0x000fe40000000f00 */
[----:B------:R-:W-:Y:S05]  /*1bf80*/  CALL.REL.NOINC `($__internal_11_$__cuda_sm70_votesync_ballot) ;  /* 0x0000234000007944 */ /* 0x000fea0003c00000 */
[----:B------:R-:W-:Y:S01]  /*1bf90*/  MOV R11, R0 ;  /* 0x00000000000b7202 */ /* 0x000fe20000000f00 */
[----:B------:R-:W-:Y:S05]  /*1bfa0*/  BRA `(.L_x_721) ;  /* 0xfffe466000007947 */ /* 0x000fea000383ffff */
.L_x_537:
[----:B------:R-:W-:Y:S01]  /*1bfb0*/  IMAD.MOV.U32 R9, RZ, RZ, R10 ;  /* 0x000000ffff097224 */ /* 0x000fe200078e000a */
[----:B------:R-:W-:Y:S01]  /*1bfc0*/  MOV R5, R0 ;  /* 0x0000000000057202 */ /* 0x000fe20000000f00 */
[----:B------:R-:W-:Y:S01]  /*1bfd0*/  IMAD.MOV.U32 R3, RZ, RZ, 0x1f ;  /* 0x0000001fff037424 */ /* 0x000fe200078e00ff */
[----:B-1----:R-:W-:Y:S02]  /*1bfe0*/  MOV R2, 0x1c000 ;  /* 0x0001c00000027802 */ /* 0x002fe40000000f00 */
[----:B------:R-:W-:Y:S05]  /*1bff0*/  CALL.REL.NOINC `($__internal_9_$__cuda_sm70_shflsync_idx_p) ;  /* 0x0000221000007944 */ /* 0x000fea0003c00000 */
[----:B------:R-:W-:Y:S01]  /*1c000*/  IMAD.MOV.U32 R13, RZ, RZ, R5 ;  /* 0x000000ffff0d7224 */ /* 0x000fe200078e0005 */
[----:B------:R-:W-:Y:S01]  /*1c010*/  MOV R9, R8 ;  /* 0x0000000800097202 */ /* 0x000fe20000000f00 */
[----:B------:R-:W-:Y:S01]  /*1c020*/  IMAD.MOV.U32 R6, RZ, RZ, RZ ;  /* 0x000000ffff067224 */ /* 0x000fe200078e00ff */
[----:B------:R-:W-:Y:S01]  /*1c030*/  MOV R5, R0 ;  /* 0x0000000000057202 */ /* 0x000fe20000000f00 */
[----:B------:R-:W-:Y:S01]  /*1c040*/  IMAD.MOV.U32 R3, RZ, RZ, 0x1f ;  /* 0x0000001fff037424 */ /* 0x000fe200078e00ff */
[----:B------:R-:W-:-:S02]  /*1c050*/  MOV R2, 0x1c070 ;  /* 0x0001c07000027802 */ /* 0x000fc40000000f00 */
[----:B------:R-:W-:Y:S05]  /*1c060*/  CALL.REL.NOINC `($__internal_9_$__cuda_sm70_shflsync_idx_p) ;  /* 0x000021a000007944 */ /* 0x000fea0003c00000 */
[----:B------:R-:W-:Y:S01]  /*1c070*/  MOV R10, R5 ;  /* 0x00000005000a7202 */ /* 0x000fe20000000f00 */
[----:B------:R-:W-:Y:S05]  /*1c080*/  BRA `(.L_x_722) ;  /* 0xfffe45f000007947 */ /* 0x000fea000383ffff */
.L_x_540:
[----:B------:R-:W-:Y:S01]  /*1c090*/  IMAD.MOV.U32 R9, RZ, RZ, R4 ;  /* 0x000000ffff097224 */ /* 0x000fe200078e0004 */
[----:B------:R-:W-:-:S02]  /*1c0a0*/  MOV R3, 0x1f ;  /* 0x0000001f00037802 */ /* 0x000fc40000000f00 */
[----:B-1----:R-:W-:Y:S02]  /*1c0b0*/  MOV R2, 0x1c0d0 ;  /* 0x0001c0d000027802 */ /* 0x002fe40000000f00 */
[----:B--234-:R-:W-:Y:S05]  /*1c0c0*/  CALL.REL.NOINC `($__internal_9_$__cuda_sm70_shflsync_idx_p) ;  /* 0x0000214000007944 */ /* 0x01cfea0003c00000 */
[----:B------:R-:W-:Y:S01]  /*1c0d0*/  MOV R6, R5 ;  /* 0x0000000500067202 */ /* 0x000fe20000000f00 */
[----:B------:R-:W-:Y:S05]  /*1c0e0*/  BRA `(.L_x_539) ;  /* 0xfffe45f000007947 */ /* 0x000fea000383ffff */
.L_x_559:
[----:B-1----:R-:W-:Y:S01]  /*1c0f0*/  IMAD.MOV.U32 R9, RZ, RZ, R6 ;  /* 0x000000ffff097224 */ /* 0x002fe200078e0006 */
[----:B------:R-:W-:Y:S01]  /*1c100*/  MOV R5, RZ ;  /* 0x000000ff00057202 */ /* 0x000fe20000000f00 */
[----:B------:R-:W-:Y:S01]  /*1c110*/  IMAD.MOV.U32 R3, RZ, RZ, 0x181f ;  /* 0x0000181fff037424 */ /* 0x000fe200078e00ff */
[----:B------:R-:W-:Y:S02]  /*1c120*/  MOV R2, 0x1c140 ;  /* 0x0001c14000027802 */ /* 0x000fe40000000f00 */
[----:B------:R-:W-:Y:S05]  /*1c130*/  CALL.REL.NOINC `($__internal_9_$__cuda_sm70_shflsync_idx_p) ;  /* 0x000020d000007944 */ /* 0x000fea0003c00000 */
[----:B------:R-:W-:Y:S01]  /*1c140*/  MOV R8, R5 ;  /* 0x0000000500087202 */ /* 0x000fe20000000f00 */
[----:B------:R-:W-:Y:S05]  /*1c150*/  BRA `(.L_x_723) ;  /* 0xfffe6a1000007947 */ /* 0x000fea000383ffff */
.L_x_560:
[----:B------:R-:W-:Y:S01]  /*1c160*/  IMAD.MOV.U32 R9, RZ, RZ, R7 ;  /* 0x000000ffff097224 */ /* 0x000fe200078e0007 */
[----:B------:R-:W-:Y:S01]  /*1c170*/  MOV R5, RZ ;  /* 0x000000ff00057202 */ /* 0x000fe20000000f00 */
[----:B------:R-:W-:Y:S01]  /*1c180*/  IMAD.MOV.U32 R3, RZ, RZ, 0x181f ;  /* 0x0000181fff037424 */ /* 0x000fe200078e00ff */
[----:B------:R-:W-:Y:S02]  /*1c190*/  MOV R2, 0x1c1b0 ;  /* 0x0001c1b000027802 */ /* 0x000fe40000000f00 */
[----:B-12---:R-:W-:Y:S05]  /*1c1a0*/  CALL.REL.NOINC `($__internal_9_$__cuda_sm70_shflsync_idx_p) ;  /* 0x0000206000007944 */ /* 0x006fea0003c00000 */
[----:B------:R-:W-:Y:S01]  /*1c1b0*/  MOV R2, R5 ;  /* 0x0000000500027202 */ /* 0x000fe20000000f00 */
[----:B------:R-:W-:Y:S05]  /*1c1c0*/  BRA `(.L_x_724) ;  /* 0xfffe69c000007947 */ /* 0x000fea000383ffff */
.L_x_563:
[----:B------:R-:W-:Y:S01]  /*1c1d0*/  IMAD.MOV.U32 R9, RZ, RZ, R6 ;  /* 0x000000ffff097224 */ /* 0x000fe200078e0006 */
[----:B------:R-:W-:Y:S01]  /*1c1e0*/  MOV R5, 0x1 ;  /* 0x0000000100057802 */ /* 0x000fe20000000f00 */
[----:B--2---:R-:W-:Y:S01]  /*1c1f0*/  IMAD.MOV.U32 R3, RZ, RZ, 0x181f ;  /* 0x0000181fff037424 */ /* 0x004fe200078e00ff */
[----:B----4-:R-:W-:-:S02]  /*1c200*/  MOV R2, 0x1c220 ;  /* 0x0001c22000027802 */ /* 0x010fc40000000f00 */
[----:B-1-3--:R-:W-:Y:S05]  /*1c210*/  CALL.REL.NOINC `($__internal_9_$__cuda_sm70_shflsync_idx_p) ;  /* 0x00001ff000007944 */ /* 0x00afea0003c00000 */
[----:B------:R-:W-:Y:S01]  /*1c220*/  IMAD.MOV.U32 R8, RZ, RZ, R5 ;  /* 0x000000ffff087224 */ /* 0x000fe200078e0005 */
[----:B------:R-:W-:Y:S01]  /*1c230*/  MOV R5, 0x1 ;  /* 0x0000000100057802 */ /* 0x000fe20000000f00 */
[----:B------:R-:W-:Y:S01]  /*1c240*/  IMAD.MOV.U32 R9, RZ, RZ, R7 ;  /* 0x000000ffff097224 */ /* 0x000fe200078e0007 */
[----:B------:R-:W-:-:S02]  /*1c250*/  MOV R3, 0x181f ;  /* 0x0000181f00037802 */ /* 0x000fc40000000f00 */
[----:B------:R-:W-:Y:S02]  /*1c260*/  MOV R2, 0x1c280 ;  /* 0x0001c28000027802 */ /* 0x000fe40000000f00 */
[----:B------:R-:W-:Y:S05]  /*1c270*/  CALL.REL.NOINC `($__internal_9_$__cuda_sm70_shflsync_idx_p) ;  /* 0x00001f9000007944 */ /* 0x000fea0003c00000 */
[----:B------:R-:W-:Y:S01]  /*1c280*/  MOV R2, R5 ;  /* 0x0000000500027202 */ /* 0x000fe20000000f00 */
[----:B------:R-:W-:Y:S05]  /*1c290*/  BRA `(.L_x_725) ;  /* 0xfffe69e000007947 */ /* 0x000fea000383ffff */
.L_x_566:
[----:B------:R-:W-:Y:S01]  /*1c2a0*/  IMAD.MOV.U32 R9, RZ, RZ, R6 ;  /* 0x000000ffff097224 */ /* 0x000fe200078e0006 */
[----:B------:R-:W-:Y:S01]  /*1c2b0*/  MOV R5, 0x2 ;  /* 0x0000000200057802 */ /* 0x000fe20000000f00 */
[----:B-1----:R-:W-:Y:S01]  /*1c2c0*/  IMAD.MOV.U32 R3, RZ, RZ, 0x181f ;  /* 0x0000181fff037424 */ /* 0x002fe200078e00ff */
[----:B----4-:R-:W-:Y:S02]  /*1c2d0*/  MOV R2, 0x1c2f0 ;  /* 0x0001c2f000027802 */ /* 0x010fe40000000f00 */
[----:B--23--:R-:W-:Y:S05]  /*1c2e0*/  CALL.REL.NOINC `($__internal_9_$__cuda_sm70_shflsync_idx_p) ;  /* 0x00001f2000007944 */ /* 0x00cfea0003c00000 */
[----:B------:R-:W-:Y:S01]  /*1c2f0*/  MOV R8, R5 ;  /* 0x0000000500087202 */ /* 0x000fe20000000f00 */
[----:B------:R-:W-:Y:S05]  /*1c300*/  BRA `(.L_x_726) ;  /* 0xfffe6a5000007947 */ /* 0x000fea000383ffff */
.L_x_567:
[----:B------:R-:W-:Y:S01]  /*1c310*/  IMAD.MOV.U32 R9, RZ, RZ, R7 ;  /* 0x000000ffff097224 */ /* 0x000fe200078e0007 */
[----:B------:R-:W-:Y:S01]  /*1c320*/  MOV R5, 0x2 ;  /* 0x0000000200057802 */ /* 0x000fe20000000f00 */
[----:B------:R-:W-:Y:S01]  /*1c330*/  IMAD.MOV.U32 R3, RZ, RZ, 0x181f ;  /* 0x0000181fff037424 */ /* 0x000fe200078e00ff */
[----:B----4-:R-:W-:Y:S02]  /*1c340*/  MOV R2, 0x1c360 ;  /* 0x0001c36000027802 */ /* 0x010fe40000000f00 */
[----:B-123--:R-:W-:Y:S05]  /*1c350*/  CALL.REL.NOINC `($__internal_9_$__cuda_sm70_shflsync_idx_p) ;  /* 0x00001eb000007944 */ /* 0x00efea0003c00000 */
[----:B------:R-:W-:Y:S01]  /*1c360*/  MOV R2, R5 ;  /* 0x0000000500027202 */ /* 0x000fe20000000f00 */
[----:B------:R-:W-:Y:S05]  /*1c370*/  BRA `(.L_x_727) ;  /* 0xfffe6a0000007947 */ /* 0x000fea000383ffff */
.L_x_570:
[----:B------:R-:W-:Y:S01]  /*1c380*/  IMAD.MOV.U32 R9, RZ, RZ, R6 ;  /* 0x000000ffff097224 */ /* 0x000fe200078e0006 */
[----:B------:R-:W-:Y:S01]  /*1c390*/  MOV R5, 0x3 ;  /* 0x0000000300057802 */ /* 0x000fe20000000f00 */
[----:B-1----:R-:W-:Y:S01]  /*1c3a0*/  IMAD.MOV.U32 R3, RZ, RZ, 0x181f ;  /* 0x0000181fff037424 */ /* 0x002fe200078e00ff */
[----:B------:R-:W-:-:S02]  /*1c3b0*/  MOV R2, 0x1c3d0 ;  /* 0x0001c3d000027802 */ /* 0x000fc40000000f00 */
[----:B--234-:R-:W-:Y:S05]  /*1c3c0*/  CALL.REL.NOINC `($__internal_9_$__cuda_sm70_shflsync_idx_p) ;  /* 0x00001e4000007944 */ /* 0x01cfea0003c00000 */
        /* <DEDUP_REMOVED lines=8> */
.L_x_573:
[----:B------:R-:W-:Y:S01]  /*1c450*/  IMAD.MOV.U32 R9, RZ, RZ, R6 ;  /* 0x000000ffff097224 */ /* 0x000fe200078e0006 */
[----:B------:R-:W-:Y:S01]  /*1c460*/  MOV R5, 0x4 ;  /* 0x0000000400057802 */ /* 0x000fe20000000f00 */
[----:B-1----:R-:W-:Y:S01]  /*1c470*/  IMAD.MOV.U32 R3, RZ, RZ, 0x181f ;  /* 0x0000181fff037424 */ /* 0x002fe200078e00ff */
[----:B------:R-:W-:Y:S02]  /*1c480*/  MOV R2, 0x1c4a0 ;  /* 0x0001c4a000027802 */ /* 0x000fe40000000f00 */
[----:B--234-:R-:W-:Y:S05]  /*1c490*/  CALL.REL.NOINC `($__internal_9_$__cuda_sm70_shflsync_idx_p) ;  /* 0x00001d7000007944 */ /* 0x01cfea0003c00000 */
[----:B------:R-:W-:Y:S01]  /*1c4a0*/  MOV R8, R5 ;  /* 0x0000000500087202 */ /* 0x000fe20000000f00 */
[----:B------:R-:W-:Y:S05]  /*1c4b0*/  BRA `(.L_x_729) ;  /* 0xfffe6a9000007947 */ /* 0x000fea000383ffff */
.L_x_574:
[----:B------:R-:W-:Y:S01]  /*1c4c0*/  IMAD.MOV.U32 R9, RZ, RZ, R7 ;  /* 0x000000ffff097224 */ /* 0x000fe200078e0007 */
[----:B------:R-:W-:Y:S01]  /*1c4d0*/  MOV R5, 0x4 ;  /* 0x0000000400057802 */ /* 0x000fe20000000f00 */
[----:B-1----:R-:W-:Y:S01]  /*1c4e0*/  IMAD.MOV.U32 R3, RZ, RZ, 0x181f ;  /* 0x0000181fff037424 */ /* 0x002fe200078e00ff */
[----:B------:R-:W-:Y:S02]  /*1c4f0*/  MOV R2, 0x1c510 ;  /* 0x0001c51000027802 */ /* 0x000fe40000000f00 */
[----:B--234-:R-:W-:Y:S05]  /*1c500*/  CALL.REL.NOINC `($__internal_9_$__cuda_sm70_shflsync_idx_p) ;  /* 0x00001d0000007944 */ /* 0x01cfea0003c00000 */
[----:B------:R-:W-:Y:S01]  /*1c510*/  MOV R2, R5 ;  /* 0x0000000500027202 */ /* 0x000fe20000000f00 */
[----:B------:R-:W-:Y:S05]  /*1c520*/  BRA `(.L_x_730) ;  /* 0xfffe6a4000007947 */ /* 0x000fea000383ffff */
.L_x_577:
[----:B------:R-:W-:Y:S01]  /*1c530*/  IMAD.MOV.U32 R9, RZ, RZ, R6 ;  /* 0x000000ffff097224 */ /* 0x000fe200078e0006 */
[----:B------:R-:W-:Y:S01]  /*1c540*/  MOV R5, 0x5 ;  /* 0x0000000500057802 */ /* 0x000fe20000000f00 */
[----:B--2---:R-:W-:Y:S01]  /*1c550*/  IMAD.MOV.U32 R3, RZ, RZ, 0x181f ;  /* 0x0000181fff037424 */ /* 0x004fe200078e00ff */
[----:B---3--:R-:W-:-:S02]  /*1c560*/  MOV R2, 0x1c580 ;  /* 0x0001c58000027802 */ /* 0x008fc40000000f00 */
[----:B-1--4-:R-:W-:Y:S05]  /*1c570*/  CALL.REL.NOINC `($__internal_9_$__cuda_sm70_shflsync_idx_p) ;  /* 0x00001c9000007944 */ /* 0x012fea0003c00000 */
        /* <DEDUP_REMOVED lines=8> */
.L_x_580:
[----:B------:R-:W-:Y:S01]  /*1c600*/  IMAD.MOV.U32 R9, RZ, RZ, R6 ;  /* 0x000000ffff097224 */ /* 0x000fe200078e0006 */
[----:B------:R-:W-:Y:S01]  /*1c610*/  MOV R5, 0x6 ;  /* 0x0000000600057802 */ /* 0x000fe20000000f00 */
[----:B-1----:R-:W-:Y:S01]  /*1c620*/  IMAD.MOV.U32 R3, RZ, RZ, 0x181f ;  /* 0x0000181fff037424 */ /* 0x002fe200078e00ff */
[----:B---3--:R-:W-:Y:S02]  /*1c630*/  MOV R2, 0x1c650 ;  /* 0x0001c65000027802 */ /* 0x008fe40000000f00 */
[----:B--2-4-:R-:W-:Y:S05]  /*1c640*/  CALL.REL.NOINC `($__internal_9_$__cuda_sm70_shflsync_idx_p) ;  /* 0x00001bc000007944 */ /* 0x014fea0003c00000 */
[----:B------:R-:W-:Y:S01]  /*1c650*/  MOV R8, R5 ;  /* 0x0000000500087202 */ /* 0x000fe20000000f00 */
[----:B------:R-:W-:Y:S05]  /*1c660*/  BRA `(.L_x_732) ;  /* 0xfffe6ad000007947 */ /* 0x000fea000383ffff */
.L_x_581:
[----:B------:R-:W-:Y:S01]  /*1c670*/  IMAD.MOV.U32 R9, RZ, RZ, R7 ;  /* 0x000000ffff097224 */ /* 0x000fe200078e0007 */
[----:B------:R-:W-:Y:S01]  /*1c680*/  MOV R5, 0x6 ;  /* 0x0000000600057802 */ /* 0x000fe20000000f00 */
[----:B------:R-:W-:Y:S01]  /*1c690*/  IMAD.MOV.U32 R3, RZ, RZ, 0x181f ;  /* 0x0000181fff037424 */ /* 0x000fe200078e00ff */
[----:B---3--:R-:W-:Y:S02]  /*1c6a0*/  MOV R2, 0x1c6c0 ;  /* 0x0001c6c000027802 */ /* 0x008fe40000000f00 */
[----:B-12-4-:R-:W-:Y:S05]  /*1c6b0*/  CALL.REL.NOINC `($__internal_9_$__cuda_sm70_shflsync_idx_p) ;  /* 0x00001b5000007944 */ /* 0x016fea0003c00000 */
[----:B------:R-:W-:Y:S01]  /*1c6c0*/  MOV R2, R5 ;  /* 0x0000000500027202 */ /* 0x000fe20000000f00 */
[----:B------:R-:W-:Y:S05]  /*1c6d0*/  BRA `(.L_x_733) ;  /* 0xfffe6a8000007947 */ /* 0x000fea000383ffff */
.L_x_584:
        /* <DEDUP_REMOVED lines=13> */
.L_x_649:
[----:B--2---:R2:W5:Y:S01]  /*1c7b0*/  LDL R2, [R1+0xc] ;  /* 0x00000c0001027983 */ /* 0x0045620000100800 */
[----:B------:R-:W-:Y:S02]  /*1c7c0*/  MOV R8, 0x2 ;  /* 0x0000000200087802 */ /* 0x000fe40000000f00 */
[----:B------:R-:W-:Y:S02]  /*1c7d0*/  MOV R3, 0x1c7f0 ;  /* 0x0001c7f000037802 */ /* 0x000fe40000000f00 */
[----:B-12--5:R-:W-:Y:S05]  /*1c7e0*/  CALL.REL.NOINC `($__internal_8_$__cuda_sm70_shflsync_bfly_p) ;  /* 0x000019d000007944 */ /* 0x026fea0003c00000 */
[----:B------:R-:W-:Y:S01]  /*1c7f0*/  MOV R2, R8 ;  /* 0x0000000800027202 */ /* 0x000fe20000000f00 */
[----:B------:R-:W-:Y:S05]  /*1c800*/  BRA `(.L_x_735) ;  /* 0xffffae2000007947 */ /* 0x000fea000383ffff */
.L_x_650:
[----:B------:R-:W-:Y:S01]  /*1c810*/  IMAD.MOV.U32 R2, RZ, RZ, R4 ;  /* 0x000000ffff027224 */ /* 0x000fe200078e0004 */
[----:B------:R-:W-:Y:S02]  /*1c820*/  MOV R8, 0x1 ;  /* 0x0000000100087802 */ /* 0x000fe40000000f00 */
[----:B------:R-:W-:Y:S02]  /*1c830*/  MOV R3, 0x1c850 ;  /* 0x0001c85000037802 */ /* 0x000fe40000000f00 */
[----:B------:R-:W-:Y:S05]  /*1c840*/  CALL.REL.NOINC `($__internal_8_$__cuda_sm70_shflsync_bfly_p) ;  /* 0x0000197000007944 */ /* 0x000fea0003c00000 */
[----:B------:R1:W5:Y:S01]  /*1c850*/  LDL R2, [R1+0x10] ;  /* 0x0000100001027983 */ /* 0x0003620000100800 */
[----:B------:R-:W-:Y:S01]  /*1c860*/  FADD.FTZ R4, R4, R8 ;  /* 0x0000000804047221 */ /* 0x000fe20000010000 */
[----:B------:R-:W-:-:S02]  /*1c870*/  MOV R8, 0x2 ;  /* 0x0000000200087802 */ /* 0x000fc40000000f00 */
[----:B------:R-:W-:Y:S02]  /*1c880*/  MOV R3, 0x1c8a0 ;  /* 0x0001c8a000037802 */ /* 0x000fe40000000f00 */
[----:B-1---5:R-:W-:Y:S05]  /*1c890*/  CALL.REL.NOINC `($__internal_8_$__cuda_sm70_shflsync_bfly_p) ;  /* 0x0000192000007944 */ /* 0x022fea0003c00000 */
[----:B------:R-:W2:Y:S01]  /*1c8a0*/  LDL.LU R2, [R1+0x10] ;  /* 0x0000100001027983 */ /* 0x000ea20000300800 */
[----:B------:R-:W-:Y:S01]  /*1c8b0*/  MOV R3, 0x1c900 ;  /* 0x0001c90000037802 */ /* 0x000fe20000000f00 */
[----:B--2---:R-:W-:Y:S01]  /*1c8c0*/  FADD.FTZ R5, R2, R8 ;  /* 0x0000000802057221 */ /* 0x004fe20000010000 */
[----:B------:R-:W-:-:S04]  /*1c8d0*/  MOV R8, 0x1 ;  /* 0x0000000100087802 */ /* 0x000fc80000000f00 */
[----:B------:R-:W-:Y:S02]  /*1c8e0*/  MOV R2, R5 ;  /* 0x0000000500027202 */ /* 0x000fe40000000f00 */
[----:B------:R-:W-:Y:S05]  /*1c8f0*/  CALL.REL.NOINC `($__internal_8_$__cuda_sm70_shflsync_bfly_p) ;  /* 0x000018c000007944 */ /* 0x000fea0003c00000 */
[----:B------:R1:W5:Y:S01]  /*1c900*/  LDL R2, [R1+0x14] ;  /* 0x0000140001027983 */ /* 0x0003620000100800 */
[----:B------:R-:W-:Y:S01]  /*1c910*/  FADD.FTZ R6, R5, R8 ;  /* 0x0000000805067221 */ /* 0x000fe20000010000 */
[----:B------:R-:W-:Y:S02]  /*1c920*/  MOV R8, 0x2 ;  /* 0x0000000200087802 */ /* 0x000fe40000000f00 */
        /* <DEDUP_REMOVED lines=19> */
[----:B------:R-:W-:Y:S01]  /*1ca60*/  MOV R9, R8 ;  /* 0x0000000800097202 */ /* 0x000fe20000000f00 */
[----:B------:R-:W-:Y:S05]  /*1ca70*/  BRA `(.L_x_736) ;  /* 0xfffface000007947 */ /* 0x000fea000383ffff */
.L_x_657:
[----:B-1234-:R-:W-:Y:S01]  /*1ca80*/  IMAD.MOV.U32 R9, RZ, RZ, R6 ;  /* 0x000000ffff097224 */ /* 0x01efe200078e0006 */
[----:B------:R-:W-:Y:S01]  /*1ca90*/  MOV R5, RZ ;  /* 0x000000ff00057202 */ /* 0x000fe20000000f00 */
[----:B------:R-:W-:Y:S01]  /*1caa0*/  IMAD.MOV.U32 R3, RZ, RZ, 0x181f ;  /* 0x0000181fff037424 */ /* 0x000fe200078e00ff */
[----:B------:R-:W-:Y:S02]  /*1cab0*/  MOV R2, 0x1cad0 ;  /* 0x0001cad000027802 */ /* 0x000fe40000000f00 */
[----:B------:R-:W-:Y:S05]  /*1cac0*/  CALL.REL.NOINC `($__internal_9_$__cuda_sm70_shflsync_idx_p) ;  /* 0x0000174000007944 */ /* 0x000fea0003c00000 */
[----:B------:R-:W-:Y:S01]  /*1cad0*/  MOV R8, R5 ;  /* 0x0000000500087202 */ /* 0x000fe20000000f00 */
[----:B------:R-:W-:Y:S05]  /*1cae0*/  BRA `(.L_x_737) ;  /* 0xffffc2e000007947 */ /* 0x000fea000383ffff */
.L_x_658:
[----:B------:R-:W-:Y:S01]  /*1caf0*/  IMAD.MOV.U32 R9, RZ, RZ, R7 ;  /* 0x000000ffff097224 */ /* 0x000fe200078e0007 */
[----:B------:R-:W-:Y:S01]  /*1cb00*/  MOV R5, RZ ;  /* 0x000000ff00057202 */ /* 0x000fe20000000f00 */
[----:B------:R-:W-:Y:S01]  /*1cb10*/  IMAD.MOV.U32 R3, RZ, RZ, 0x181f ;  /* 0x0000181fff037424 */ /* 0x000fe200078e00ff */
[----:B------:R-:W-:Y:S02]  /*1cb20*/  MOV R2, 0x1cb40 ;  /* 0x0001cb4000027802 */ /* 0x000fe40000000f00 */
[----:B-12---:R-:W-:Y:S05]  /*1cb30*/  CALL.REL.NOINC `($__internal_9_$__cuda_sm70_shflsync_idx_p) ;  /* 0x000016d000007944 */ /* 0x006fea0003c00000 */
[----:B------:R-:W-:Y:S01]  /*1cb40*/  MOV R2, R5 ;  /* 0x0000000500027202 */ /* 0x000fe20000000f00 */
[----:B------:R-:W-:Y:S05]  /*1cb50*/  BRA `(.L_x_738) ;  /* 0xffffc29000007947 */ /* 0x000fea000383ffff */
.L_x_659:
[----:B------:R-:W-:Y:S01]  /*1cb60*/  IMAD.MOV.U32 R9, RZ, RZ, R6 ;  /* 0x000000ffff097224 */ /* 0x000fe200078e0006 */
[----:B------:R-:W-:Y:S01]  /*1cb70*/  MOV R5, 0x1 ;  /* 0x0000000100057802 */ /* 0x000fe20000000f00 */
[----:B--2---:R-:W-:Y:S01]  /*1cb80*/  IMAD.MOV.U32 R3, RZ, RZ, 0x181f ;  /* 0x0000181fff037424 */ /* 0x004fe200078e00ff */
[----:B------:R-:W-:-:S02]  /*1cb90*/  MOV R2, 0x1cbb0 ;  /* 0x0001cbb000027802 */ /* 0x000fc40000000f00 */
        /* <DEDUP_REMOVED lines=9> */
.L_x_660:
[----:B------:R-:W-:Y:S01]  /*1cc30*/  IMAD.MOV.U32 R9, RZ, RZ, R6 ;  /* 0x000000ffff097224 */ /* 0x000fe200078e0006 */
[----:B------:R-:W-:Y:S01]  /*1cc40*/  MOV R5, 0x2 ;  /* 0x0000000200057802 */ /* 0x000fe20000000f00 */
[----:B-1----:R-:W-:Y:S01]  /*1cc50*/  IMAD.MOV.U32 R3, RZ, RZ, 0x181f ;  /* 0x0000181fff037424 */ /* 0x002fe200078e00ff */
[----:B------:R-:W-:Y:S02]  /*1cc60*/  MOV R2, 0x1cc80 ;  /* 0x0001cc8000027802 */ /* 0x000fe40000000f00 */
[----:B---34-:R-:W-:Y:S05]  /*1cc70*/  CALL.REL.NOINC `($__internal_9_$__cuda_sm70_shflsync_idx_p) ;  /* 0x0000159000007944 */ /* 0x018fea0003c00000 */
[----:B------:R-:W-:Y:S01]  /*1cc80*/  MOV R8, R5 ;  /* 0x0000000500087202 */ /* 0x000fe20000000f00 */
[----:B------:R-:W-:Y:S05]  /*1cc90*/  BRA `(.L_x_740) ;  /* 0xffffc26000007947 */ /* 0x000fea000383ffff */
.L_x_661:
[----:B------:R-:W-:Y:S01]  /*1cca0*/  IMAD.MOV.U32 R9, RZ, RZ, R7 ;  /* 0x000000ffff097224 */ /* 0x000fe200078e0007 */
[----:B------:R-:W-:Y:S01]  /*1ccb0*/  MOV R5, 0x2 ;  /* 0x0000000200057802 */ /* 0x000fe20000000f00 */
[----:B-1----:R-:W-:Y:S01]  /*1ccc0*/  IMAD.MOV.U32 R3, RZ, RZ, 0x181f ;  /* 0x0000181fff037424 */ /* 0x002fe200078e00ff */
[----:B------:R-:W-:Y:S02]  /*1ccd0*/  MOV R2, 0x1ccf0 ;  /* 0x0001ccf000027802 */ /* 0x000fe40000000f00 */
[----:B--234-:R-:W-:Y:S05]  /*1cce0*/  CALL.REL.NOINC `($__internal_9_$__cuda_sm70_shflsync_idx_p) ;  /* 0x0000152000007944 */ /* 0x01cfea0003c00000 */
[----:B------:R-:W-:Y:S01]  /*1ccf0*/  MOV R2, R5 ;  /* 0x0000000500027202 */ /* 0x000fe20000000f00 */
[----:B------:R-:W-:Y:S05]  /*1cd00*/  BRA `(.L_x_741) ;  /* 0xffffc21000007947 */ /* 0x000fea000383ffff */
.L_x_662:
[----:B------:R-:W-:Y:S01]  /*1cd10*/  IMAD.MOV.U32 R9, RZ, RZ, R6 ;  /* 0x000000ffff097224 */ /* 0x000fe200078e0006 */
[----:B------:R-:W-:Y:S01]  /*1cd20*/  MOV R5, 0x3 ;  /* 0x0000000300057802 */ /* 0x000fe20000000f00 */
[----:B--2---:R-:W-:Y:S01]  /*1cd30*/  IMAD.MOV.U32 R3, RZ, RZ, 0x181f ;  /* 0x0000181fff037424 */ /* 0x004fe200078e00ff */
[----:B------:R-:W-:-:S02]  /*1cd40*/  MOV R2, 0x1cd60 ;  /* 0x0001cd6000027802 */ /* 0x000fc40000000f00 */
[----:B-1-34-:R-:W-:Y:S05]  /*1cd50*/  CALL.REL.NOINC `($__internal_9_$__cuda_sm70_shflsync_idx_p) ;  /* 0x000014b000007944 */ /* 0x01afea0003c00000 */
        /* <DEDUP_REMOVED lines=8> */
.L_x_663:
[----:B------:R-:W-:Y:S01]  /*1cde0*/  IMAD.MOV.U32 R9, RZ, RZ, R6 ;  /* 0x000000ffff097224 */ /* 0x000fe200078e0006 */
[----:B------:R-:W-:Y:S01]  /*1cdf0*/  MOV R5, 0x4 ;  /* 0x0000000400057802 */ /* 0x000fe20000000f00 */
[----:B--2---:R-:W-:Y:S01]  /*1ce00*/  IMAD.MOV.U32 R3, RZ, RZ, 0x181f ;  /* 0x0000181fff037424 */ /* 0x004fe200078e00ff */
[----:B------:R-:W-:Y:S02]  /*1ce10*/  MOV R2, 0x1ce30 ;  /* 0x0001ce3000027802 */ /* 0x000fe40000000f00 */
[----:B-1-34-:R-:W-:Y:S05]  /*1ce20*/  CALL.REL.NOINC `($__internal_9_$__cuda_sm70_shflsync_idx_p) ;  /* 0x000013e000007944 */ /* 0x01afea0003c00000 */
[----:B------:R-:W-:Y:S01]  /*1ce30*/  MOV R8, R5 ;  /* 0x0000000500087202 */ /* 0x000fe20000000f00 */
[----:B------:R-:W-:Y:S05]  /*1ce40*/  BRA `(.L_x_743) ;  /* 0xffffc1e000007947 */ /* 0x000fea000383ffff */
.L_x_664:
[----:B------:R-:W-:Y:S01]  /*1ce50*/  IMAD.MOV.U32 R9, RZ, RZ, R7 ;  /* 0x000000ffff097224 */ /* 0x000fe200078e0007 */
[----:B------:R-:W-:Y:S01]  /*1ce60*/  MOV R5, 0x4 ;  /* 0x0000000400057802 */ /* 0x000fe20000000f00 */
[----:B--2---:R-:W-:Y:S01]  /*1ce70*/  IMAD.MOV.U32 R3, RZ, RZ, 0x181f ;  /* 0x0000181fff037424 */ /* 0x004fe200078e00ff */
[----:B------:R-:W-:Y:S02]  /*1ce80*/  MOV R2, 0x1cea0 ;  /* 0x0001cea000027802 */ /* 0x000fe40000000f00 */
[----:B-1-34-:R-:W-:Y:S05]  /*1ce90*/  CALL.REL.NOINC `($__internal_9_$__cuda_sm70_shflsync_idx_p) ;  /* 0x0000137000007944 */ /* 0x01afea0003c00000 */
[----:B------:R-:W-:Y:S01]  /*1cea0*/  MOV R2, R5 ;  /* 0x0000000500027202 */ /* 0x000fe20000000f00 */
[----:B------:R-:W-:Y:S05]  /*1ceb0*/  BRA `(.L_x_744) ;  /* 0xffffc19000007947 */ /* 0x000fea000383ffff */
.L_x_665:
        /* <DEDUP_REMOVED lines=13> */
.L_x_666:
[----:B------:R-:W-:Y:S01]  /*1cf90*/  IMAD.MOV.U32 R9, RZ, RZ, R6 ;  /* 0x000000ffff097224 */ /* 0x000fe200078e0006 */
[----:B------:R-:W-:Y:S01]  /*1cfa0*/  MOV R5, 0x6 ;  /* 0x0000000600057802 */ /* 0x000fe20000000f00 */
[----:B--2---:R-:W-:Y:S01]  /*1cfb0*/  IMAD.MOV.U32 R3, RZ, RZ, 0x181f ;  /* 0x0000181fff037424 */ /* 0x004fe200078e00ff */
[----:B------:R-:W-:Y:S02]  /*1cfc0*/  MOV R2, 0x1cfe0 ;  /* 0x0001cfe000027802 */ /* 0x000fe40000000f00 */
[----:B-1--4-:R-:W-:Y:S05]  /*1cfd0*/  CALL.REL.NOINC `($__internal_9_$__cuda_sm70_shflsync_idx_p) ;  /* 0x0000123000007944 */ /* 0x012fea0003c00000 */
[----:B------:R-:W-:Y:S01]  /*1cfe0*/  MOV R8, R5 ;  /* 0x0000000500087202 */ /* 0x000fe20000000f00 */
[----:B------:R-:W-:Y:S05]  /*1cff0*/  BRA `(.L_x_746) ;  /* 0xffffc16000007947 */ /* 0x000fea000383ffff */
.L_x_667:
[----:B------:R-:W-:Y:S01]  /*1d000*/  IMAD.MOV.U32 R9, RZ, RZ, R7 ;  /* 0x000000ffff097224 */ /* 0x000fe200078e0007 */
[----:B------:R-:W-:Y:S01]  /*1d010*/  MOV R5, 0x6 ;  /* 0x0000000600057802 */ /* 0x000fe20000000f00 */
[----:B--2---:R-:W-:Y:S01]  /*1d020*/  IMAD.MOV.U32 R3, RZ, RZ, 0x181f ;  /* 0x0000181fff037424 */ /* 0x004fe200078e00ff */
[----:B------:R-:W-:Y:S02]  /*1d030*/  MOV R2, 0x1d050 ;  /* 0x0001d05000027802 */ /* 0x000fe40000000f00 */
[----:B-1-34-:R-:W-:Y:S05]  /*1d040*/  CALL.REL.NOINC `($__internal_9_$__cuda_sm70_shflsync_idx_p) ;  /* 0x000011c000007944 */ /* 0x01afea0003c00000 */
[----:B------:R-:W-:Y:S01]  /*1d050*/  MOV R2, R5 ;  /* 0x0000000500027202 */ /* 0x000fe20000000f00 */
[----:B------:R-:W-:Y:S05]  /*1d060*/  BRA `(.L_x_747) ;  /* 0xffffc11000007947 */ /* 0x000fea000383ffff */
.L_x_668:
[----:B------:R-:W-:Y:S01]  /*1d070*/  IMAD.MOV.U32 R9, RZ, RZ, R6 ;  /* 0x000000ffff097224 */ /* 0x000fe200078e0006 */
[----:B------:R-:W-:Y:S01]  /*1d080*/  MOV R5, 0x7 ;  /* 0x0000000700057802 */ /* 0x000fe20000000f00 */
[----:B-1----:R-:W-:Y:S01]  /*1d090*/  IMAD.MOV.U32 R3, RZ, RZ, 0x181f ;  /* 0x0000181fff037424 */ /* 0x002fe200078e00ff */
[----:B------:R-:W-:-:S02]  /*1d0a0*/  MOV R2, 0x1d0c0 ;  /* 0x0001d0c000027802 */ /* 0x000fc40000000f00 */
[----:B--2-4-:R-:W-:Y:S05]  /*1d0b0*/  CALL.REL.NOINC `($__internal_9_$__cuda_sm70_shflsync_idx_p) ;  /* 0x0000115000007944 */ /* 0x014fea0003c00000 */
        /* <DEDUP_REMOVED lines=8> */
.L_x_670:
[----:B------:R-:W-:Y:S01]  /*1d140*/  IMAD.MOV.U32 R9, RZ, RZ, R13 ;  /* 0x000000ffff097224 */ /* 0x000fe200078e000d */
[----:B------:R-:W-:Y:S01]  /*1d150*/  MOV R5, RZ ;  /* 0x000000ff00057202 */ /* 0x000fe20000000f00 */
[----:B------:R-:W-:Y:S01]  /*1d160*/  IMAD.MOV.U32 R3, RZ, RZ, 0x1c1f ;  /* 0x00001c1fff037424 */ /* 0x000fe200078e00ff */
[----:B------:R-:W-:Y:S02]  /*1d170*/  MOV R2, 0x1d190 ;  /* 0x0001d19000027802 */ /* 0x000fe40000000f00 */
[----:B------:R-:W-:Y:S05]  /*1d180*/  CALL.REL.NOINC `($__internal_9_$__cuda_sm70_shflsync_idx_p) ;  /* 0x0000108000007944 */ /* 0x000fea0003c00000 */
[----:B------:R-:W-:Y:S01]  /*1d190*/  MOV R12, R5 ;  /* 0x00000005000c7202 */ /* 0x000fe20000000f00 */
[----:B------:R-:W-:Y:S05]  /*1d1a0*/  BRA `(.L_x_749) ;  /* 0xffffc30000007947 */ /* 0x000fea000383ffff */
.L_x_671:
[----:B------:R-:W-:Y:S01]  /*1d1b0*/  IMAD.MOV.U32 R9, RZ, RZ, R21 ;  /* 0x000000ffff097224 */ /* 0x000fe200078e0015 */
[----:B------:R-:W-:Y:S01]  /*1d1c0*/  MOV R5, RZ ;  /* 0x000000ff00057202 */ /* 0x000fe20000000f00 */
[----:B------:R-:W-:Y:S01]  /*1d1d0*/  IMAD.MOV.U32 R3, RZ, RZ, 0x1c1f ;  /* 0x00001c1fff037424 */ /* 0x000fe200078e00ff */
[----:B------:R-:W-:Y:S02]  /*1d1e0*/  MOV R2, 0x1d200 ;  /* 0x0001d20000027802 */ /* 0x000fe40000000f00 */
[----:B-12---:R-:W-:Y:S05]  /*1d1f0*/  CALL.REL.NOINC `($__internal_9_$__cuda_sm70_shflsync_idx_p) ;  /* 0x0000101000007944 */ /* 0x006fea0003c00000 */
[----:B------:R-:W-:Y:S01]  /*1d200*/  MOV R2, R5 ;  /* 0x0000000500027202 */ /* 0x000fe20000000f00 */
[----:B------:R-:W-:Y:S05]  /*1d210*/  BRA `(.L_x_750) ;  /* 0xffffc2b000007947 */ /* 0x000fea000383ffff */
.L_x_674:
[----:B------:R-:W-:Y:S01]  /*1d220*/  IMAD.MOV.U32 R9, RZ, RZ, R13 ;  /* 0x000000ffff097224 */ /* 0x000fe200078e000d */
[----:B------:R-:W-:Y:S01]  /*1d230*/  MOV R5, 0x1 ;  /* 0x0000000100057802 */ /* 0x000fe20000000f00 */
[----:B----4-:R-:W-:Y:S01]  /*1d240*/  IMAD.MOV.U32 R3, RZ, RZ, 0x1c1f ;  /* 0x00001c1fff037424 */ /* 0x010fe200078e00ff */
[----:B------:R-:W-:-:S02]  /*1d250*/  MOV R2, 0x1d270 ;  /* 0x0001d27000027802 */ /* 0x000fc40000000f00 */
[----:B-123--:R-:W-:Y:S05]  /*1d260*/  CALL.REL.NOINC `($__internal_9_$__cuda_sm70_shflsync_idx_p) ;  /* 0x00000fa000007944 */ /* 0x00efea0003c00000 */
        /* <DEDUP_REMOVED lines=8> */
.L_x_677:
[----:B------:R-:W-:Y:S01]  /*1d2f0*/  IMAD.MOV.U32 R9, RZ, RZ, R13 ;  /* 0x000000ffff097224 */ /* 0x000fe200078e000d */
[----:B------:R-:W-:Y:S01]  /*1d300*/  MOV R5, 0x2 ;  /* 0x0000000200057802 */ /* 0x000fe20000000f00 */
[----:B----4-:R-:W-:Y:S01]  /*1d310*/  IMAD.MOV.U32 R3, RZ, RZ, 0x1c1f ;  /* 0x00001c1fff037424 */ /* 0x010fe200078e00ff */
[----:B------:R-:W-:Y:S02]  /*1d320*/  MOV R2, 0x1d340 ;  /* 0x0001d34000027802 */ /* 0x000fe40000000f00 */
[----:B-123--:R-:W-:Y:S05]  /*1d330*/  CALL.REL.NOINC `($__internal_9_$__cuda_sm70_shflsync_idx_p) ;  /* 0x00000ed000007944 */ /* 0x00efea0003c00000 */
[----:B------:R-:W-:Y:S01]  /*1d340*/  MOV R12, R5 ;  /* 0x00000005000c7202 */ /* 0x000fe20000000f00 */
[----:B------:R-:W-:Y:S05]  /*1d350*/  BRA `(.L_x_752) ;  /* 0xffffc73000007947 */ /* 0x000fea000383ffff */
.L_x_678:
[----:B------:R-:W-:Y:S01]  /*1d360*/  IMAD.MOV.U32 R9, RZ, RZ, R21 ;  /* 0x000000ffff097224 */ /* 0x000fe200078e0015 */
[----:B------:R-:W-:Y:S01]  /*1d370*/  MOV R5, 0x2 ;  /* 0x0000000200057802 */ /* 0x000fe20000000f00 */
[----:B----4-:R-:W-:Y:S01]  /*1d380*/  IMAD.MOV.U32 R3, RZ, RZ, 0x1c1f ;  /* 0x00001c1fff037424 */ /* 0x010fe200078e00ff */
[----:B------:R-:W-:Y:S02]  /*1d390*/  MOV R2, 0x1d3b0 ;  /* 0x0001d3b000027802 */ /* 0x000fe40000000f00 */
[----:B-123--:R-:W-:Y:S05]  /*1d3a0*/  CALL.REL.NOINC `($__internal_9_$__cuda_sm70_shflsync_idx_p) ;  /* 0x00000e6000007944 */ /* 0x00efea0003c00000 */
[----:B------:R-:W-:Y:S01]  /*1d3b0*/  MOV R2, R5 ;  /* 0x0000000500027202 */ /* 0x000fe20000000f00 */
[----:B------:R-:W-:Y:S05]  /*1d3c0*/  BRA `(.L_x_753) ;  /* 0xffffc6e000007947 */ /* 0x000fea000383ffff */
.L_x_681:
[----:B------:R-:W-:Y:S01]  /*1d3d0*/  IMAD.MOV.U32 R9, RZ, RZ, R13 ;  /* 0x000000ffff097224 */ /* 0x000fe200078e000d */
[----:B------:R-:W-:Y:S01]  /*1d3e0*/  MOV R5, 0x3 ;  /* 0x0000000300057802 */ /* 0x000fe20000000f00 */
[----:B--2---:R-:W-:Y:S01]  /*1d3f0*/  IMAD.MOV.U32 R3, RZ, RZ, 0x1c1f ;  /* 0x00001c1fff037424 */ /* 0x004fe200078e00ff */
[----:B-1----:R-:W-:-:S02]  /*1d400*/  MOV R2, 0x1d420 ;  /* 0x0001d42000027802 */ /* 0x002fc40000000f00 */
[----:B---34-:R-:W-:Y:S05]  /*1d410*/  CALL.REL.NOINC `($__internal_9_$__cuda_sm70_shflsync_idx_p) ;  /* 0x00000df000007944 */ /* 0x018fea0003c00000 */
        /* <DEDUP_REMOVED lines=8> */
.L_x_685:
[----:B------:R-:W-:Y:S01]  /*1d4a0*/  IMAD.MOV.U32 R9, RZ, RZ, R6 ;  /* 0x000000ffff097224 */ /* 0x000fe200078e0006 */
[----:B------:R-:W-:Y:S01]  /*1d4b0*/  MOV R5, RZ ;  /* 0x000000ff00057202 */ /* 0x000fe20000000f00 */
[----:B------:R-:W-:Y:S01]  /*1d4c0*/  IMAD.MOV.U32 R3, RZ, RZ, 0x181f ;  /* 0x0000181fff037424 */ /* 0x000fe200078e00ff */
[----:B------:R-:W-:Y:S02]  /*1d4d0*/  MOV R2, 0x1d4f0 ;  /* 0x0001d4f000027802 */ /* 0x000fe40000000f00 */
[----:B------:R-:W-:Y:S05]  /*1d4e0*/  CALL.REL.NOINC `($__internal_9_$__cuda_sm70_shflsync_idx_p) ;  /* 0x00000d2000007944 */ /* 0x000fea0003c00000 */
[----:B------:R-:W-:Y:S01]  /*1d4f0*/  MOV R8, R5 ;  /* 0x0000000500087202 */ /* 0x000fe20000000f00 */
[----:B------:R-:W-:Y:S05]  /*1d500*/  BRA `(.L_x_755) ;  /* 0xffffd26000007947 */ /* 0x000fea000383ffff */
.L_x_686:
[----:B------:R-:W-:Y:S01]  /*1d510*/  IMAD.MOV.U32 R9, RZ, RZ, R7 ;  /* 0x000000ffff097224 */ /* 0x000fe200078e0007 */
[----:B------:R-:W-:Y:S01]  /*1d520*/  MOV R5, RZ ;  /* 0x000000ff00057202 */ /* 0x000fe20000000f00 */
[----:B------:R-:W-:Y:S01]  /*1d530*/  IMAD.MOV.U32 R3, RZ, RZ, 0x181f ;  /* 0x0000181fff037424 */ /* 0x000fe200078e00ff */
[----:B------:R-:W-:Y:S02]  /*1d540*/  MOV R2, 0x1d560 ;  /* 0x0001d56000027802 */ /* 0x000fe40000000f00 */
[----:B-12---:R-:W-:Y:S05]  /*1d550*/  CALL.REL.NOINC `($__internal_9_$__cuda_sm70_shflsync_idx_p) ;  /* 0x00000cb000007944 */ /* 0x006fea0003c00000 */
[----:B------:R-:W-:Y:S01]  /*1d560*/  MOV R2, R5 ;  /* 0x0000000500027202 */ /* 0x000fe20000000f00 */
[----:B------:R-:W-:Y:S05]  /*1d570*/  BRA `(.L_x_756) ;  /* 0xffffd21000007947 */ /* 0x000fea000383ffff */
.L_x_687:
        /* <DEDUP_REMOVED lines=13> */
.L_x_688:
[----:B------:R-:W-:Y:S01]  /*1d650*/  IMAD.MOV.U32 R9, RZ, RZ, R6 ;  /* 0x000000ffff097224 */ /* 0x000fe200078e0006 */
[----:B------:R-:W-:Y:S01]  /*1d660*/  MOV R5, 0x2 ;  /* 0x0000000200057802 */ /* 0x000fe20000000f00 */
[----:B-1----:R-:W-:Y:S01]  /*1d670*/  IMAD.MOV.U32 R3, RZ, RZ, 0x181f ;  /* 0x0000181fff037424 */ /* 0x002fe200078e00ff */
[----:B------:R-:W-:Y:S02]  /*1d680*/  MOV R2, 0x1d6a0 ;  /* 0x0001d6a000027802 */ /* 0x000fe40000000f00 */
[----:B---34-:R-:W-:Y:S05]  /*1d690*/  CALL.REL.NOINC `($__internal_9_$__cuda_sm70_shflsync_idx_p) ;  /* 0x00000b7000007944 */ /* 0x018fea0003c00000 */
[----:B------:R-:W-:Y:S01]  /*1d6a0*/  MOV R8, R5 ;  /* 0x0000000500087202 */ /* 0x000fe20000000f00 */
[----:B------:R-:W-:Y:S05]  /*1d6b0*/  BRA `(.L_x_758) ;  /* 0xffffd1e000007947 */ /* 0x000fea000383ffff */
.L_x_689:
[----:B------:R-:W-:Y:S01]  /*1d6c0*/  IMAD.MOV.U32 R9, RZ, RZ, R7 ;  /* 0x000000ffff097224 */ /* 0x000fe200078e0007 */
[----:B------:R-:W-:Y:S01]  /*1d6d0*/  MOV R5, 0x2 ;  /* 0x0000000200057802 */ /* 0x000fe20000000f00 */
[----:B-1----:R-:W-:Y:S01]  /*1d6e0*/  IMAD.MOV.U32 R3, RZ, RZ, 0x181f ;  /* 0x0000181fff037424 */ /* 0x002fe200078e00ff */
[----:B------:R-:W-:Y:S02]  /*1d6f0*/  MOV R2, 0x1d710 ;  /* 0x0001d71000027802 */ /* 0x000fe40000000f00 */
[----:B--234-:R-:W-:Y:S05]  /*1d700*/  CALL.REL.NOINC `($__internal_9_$__cuda_sm70_shflsync_idx_p) ;  /* 0x00000b0000007944 */ /* 0x01cfea0003c00000 */
[----:B------:R-:W-:Y:S01]  /*1d710*/  MOV R2, R5 ;  /* 0x0000000500027202 */ /* 0x000fe20000000f00 */
[----:B------:R-:W-:Y:S05]  /*1d720*/  BRA `(.L_x_759) ;  /* 0xffffd19000007947 */ /* 0x000fea000383ffff */
.L_x_690:
        /* <DEDUP_REMOVED lines=13> */
.L_x_691:
[----:B------:R-:W-:Y:S01]  /*1d800*/  IMAD.MOV.U32 R9, RZ, RZ, R6 ;  /* 0x000000ffff097224 */ /* 0x000fe200078e0006 */
[----:B------:R-:W-:Y:S01]  /*1d810*/  MOV R5, 0x4 ;  /* 0x0000000400057802 */ /* 0x000fe20000000f00 */
[----:B--2---:R-:W-:Y:S01]  /*1d820*/  IMAD.MOV.U32 R3, RZ, RZ, 0x181f ;  /* 0x0000181fff037424 */ /* 0x004fe200078e00ff */
[----:B------:R-:W-:Y:S02]  /*1d830*/  MOV R2, 0x1d850 ;  /* 0x0001d85000027802 */ /* 0x000fe40000000f00 */
[----:B-1-34-:R-:W-:Y:S05]  /*1d840*/  CALL.REL.NOINC `($__internal_9_$__cuda_sm70_shflsync_idx_p) ;  /* 0x000009c000007944 */ /* 0x01afea0003c00000 */
[----:B------:R-:W-:Y:S01]  /*1d850*/  MOV R8, R5 ;  /* 0x0000000500087202 */ /* 0x000fe20000000f00 */
[----:B------:R-:W-:Y:S05]  /*1d860*/  BRA `(.L_x_761) ;  /* 0xffffd16000007947 */ /* 0x000fea000383ffff */
.L_x_692:
[----:B------:R-:W-:Y:S01]  /*1d870*/  IMAD.MOV.U32 R9, RZ, RZ, R7 ;  /* 0x000000ffff097224 */ /* 0x000fe200078e0007 */
[----:B------:R-:W-:Y:S01]  /*1d880*/  MOV R5, 0x4 ;  /* 0x0000000400057802 */ /* 0x000fe20000000f00 */
[----:B--2---:R-:W-:Y:S01]  /*1d890*/  IMAD.MOV.U32 R3, RZ, RZ, 0x181f ;  /* 0x0000181fff037424 */ /* 0x004fe200078e00ff */
[----:B------:R-:W-:Y:S02]  /*1d8a0*/  MOV R2, 0x1d8c0 ;  /* 0x0001d8c000027802 */ /* 0x000fe40000000f00 */
[----:B-1-34-:R-:W-:Y:S05]  /*1d8b0*/  CALL.REL.NOINC `($__internal_9_$__cuda_sm70_shflsync_idx_p) ;  /* 0x0000095000007944 */ /* 0x01afea0003c00000 */
[----:B------:R-:W-:Y:S01]  /*1d8c0*/  MOV R2, R5 ;  /* 0x0000000500027202 */ /* 0x000fe20000000f00 */
[----:B------:R-:W-:Y:S05]  /*1d8d0*/  BRA `(.L_x_762) ;  /* 0xffffd11000007947 */ /* 0x000fea000383ffff */
.L_x_693:
        /* <DEDUP_REMOVED lines=13> */
.L_x_694:
[----:B------:R-:W-:Y:S01]  /*1d9b0*/  IMAD.MOV.U32 R9, RZ, RZ, R6 ;  /* 0x000000ffff097224 */ /* 0x000fe200078e0006 */
[----:B------:R-:W-:Y:S01]  /*1d9c0*/  MOV R5, 0x6 ;  /* 0x0000000600057802 */ /* 0x000fe20000000f00 */
[----:B--2---:R-:W-:Y:S01]  /*1d9d0*/  IMAD.MOV.U32 R3, RZ, RZ, 0x181f ;  /* 0x0000181fff037424 */ /* 0x004fe200078e00ff */
[----:B------:R-:W-:Y:S02]  /*1d9e0*/  MOV R2, 0x1da00 ;  /* 0x0001da0000027802 */ /* 0x000fe40000000f00 */
[----:B-1--4-:R-:W-:Y:S05]  /*1d9f0*/  CALL.REL.NOINC `($__internal_9_$__cuda_sm70_shflsync_idx_p) ;  /* 0x0000081000007944 */ /* 0x012fea0003c00000 */
[----:B------:R-:W-:Y:S01]  /*1da00*/  MOV R8, R5 ;  /* 0x0000000500087202 */ /* 0x000fe20000000f00 */
[----:B------:R-:W-:Y:S05]  /*1da10*/  BRA `(.L_x_764) ;  /* 0xffffd0e000007947 */ /* 0x000fea000383ffff */
.L_x_695:
[----:B------:R-:W-:Y:S01]  /*1da20*/  IMAD.MOV.U32 R9, RZ, RZ, R7 ;  /* 0x000000ffff097224 */ /* 0x000fe200078e0007 */
[----:B------:R-:W-:Y:S01]  /*1da30*/  MOV R5, 0x6 ;  /* 0x0000000600057802 */ /* 0x000fe20000000f00 */
[----:B--2---:R-:W-:Y:S01]  /*1da40*/  IMAD.MOV.U32 R3, RZ, RZ, 0x181f ;  /* 0x0000181fff037424 */ /* 0x004fe200078e00ff */
[----:B------:R-:W-:Y:S02]  /*1da50*/  MOV R2, 0x1da70 ;  /* 0x0001da7000027802 */ /* 0x000fe40000000f00 */
[----:B-1-34-:R-:W-:Y:S05]  /*1da60*/  CALL.REL.NOINC `($__internal_9_$__cuda_sm70_shflsync_idx_p) ;  /* 0x000007a000007944 */ /* 0x01afea0003c00000 */
[----:B------:R-:W-:Y:S01]  /*1da70*/  MOV R2, R5 ;  /* 0x0000000500027202 */ /* 0x000fe20000000f00 */
[----:B------:R-:W-:Y:S05]  /*1da80*/  BRA `(.L_x_765) ;  /* 0xffffd09000007947 */ /* 0x000fea000383ffff */
.L_x_696:
        /* <DEDUP_REMOVED lines=13> */
.L_x_698:
[----:B------:R-:W-:Y:S01]  /*1db60*/  IMAD.MOV.U32 R9, RZ, RZ, R70 ;  /* 0x000000ffff097224 */ /* 0x000fe200078e0046 */
[----:B------:R-:W-:Y:S01]  /*1db70*/  MOV R5, RZ ;  /* 0x000000ff00057202 */ /* 0x000fe20000000f00 */
[----:B----4-:R-:W-:Y:S01]  /*1db80*/  IMAD.MOV.U32 R3, RZ, RZ, 0x1f ;  /* 0x0000001fff037424 */ /* 0x010fe200078e00ff */
[----:B------:R-:W-:Y:S02]  /*1db90*/  MOV R2, 0x1dbb0 ;  /* 0x0001dbb000027802 */ /* 0x000fe40000000f00 */
[----:B------:R-:W-:Y:S05]  /*1dba0*/  CALL.REL.NOINC `($__internal_9_$__cuda_sm70_shflsync_idx_p) ;  /* 0x0000066000007944 */ /* 0x000fea0003c00000 */
[----:B------:R-:W-:Y:S01]  /*1dbb0*/  MOV R10, R5 ;  /* 0x00000005000a7202 */ /* 0x000fe20000000f00 */
[----:B------:R-:W-:Y:S05]  /*1dbc0*/  BRA `(.L_x_767) ;  /* 0xffffd14000007947 */ /* 0x000fea000383ffff */
.L_x_699:
[----:B------:R-:W-:Y:S01]  /*1dbd0*/  IMAD.MOV.U32 R9, RZ, RZ, R70 ;  /* 0x000000ffff097224 */ /* 0x000fe200078e0046 */
[----:B------:R-:W-:Y:S01]  /*1dbe0*/  MOV R5, 0x1 ;  /* 0x0000000100057802 */ /* 0x000fe20000000f00 */
[----:B----4-:R-:W-:Y:S01]  /*1dbf0*/  IMAD.MOV.U32 R3, RZ, RZ, 0x1f ;  /* 0x0000001fff037424 */ /* 0x010fe200078e00ff */
[----:B------:R-:W-:Y:S02]  /*1dc00*/  MOV R2, 0x1dc20 ;  /* 0x0001dc2000027802 */ /* 0x000fe40000000f00 */
[----:B-12---:R-:W-:Y:S05]  /*1dc10*/  CALL.REL.NOINC `($__internal_9_$__cuda_sm70_shflsync_idx_p) ;  /* 0x000005f000007944 */ /* 0x006fea0003c00000 */
[----:B------:R-:W-:Y:S01]  /*1dc20*/  MOV R8, R5 ;  /* 0x0000000500087202 */ /* 0x000fe20000000f00 */
[----:B------:R-:W-:Y:S05]  /*1dc30*/  BRA `(.L_x_768) ;  /* 0xffffd0f000007947 */ /* 0x000fea000383ffff */
.L_x_700:
[----:B------:R-:W-:Y:S02]  /*1dc40*/  MOV R2, 0x1 ;  /* 0x0000000100027802 */ /* 0x000fe40000000f00 */
[----:B------:R-:W-:-:S02]  /*1dc50*/  MOV R3, 0x1dc70 ;  /* 0x0001dc7000037802 */ /* 0x000fc40000000f00 */
[----:B-123--:R-:W-:Y:S05]  /*1dc60*/  CALL.REL.NOINC `($__internal_10_$__cuda_sm70_shflsync_up_p) ;  /* 0x000005f000007944 */ /* 0x00efea0003c00000 */
[----:B------:R-:W-:Y:S05]  /*1dc70*/  BRA `(.L_x_769) ;  /* 0xffffd1e000007947 */ /* 0x000fea000383ffff */
.L_x_701:
[----:B------:R-:W-:Y:S02]  /*1dc80*/  MOV R2, 0x2 ;  /* 0x0000000200027802 */ /* 0x000fe40000000f00 */
[----:B------:R-:W-:-:S02]  /*1dc90*/  MOV R3, 0x1dcb0 ;  /* 0x0001dcb000037802 */ /* 0x000fc40000000f00 */
[----:B-12---:R-:W-:Y:S05]  /*1dca0*/  CALL.REL.NOINC `($__internal_10_$__cuda_sm70_shflsync_up_p) ;  /* 0x000005b000007944 */ /* 0x006fea0003c00000 */
        /* <DEDUP_REMOVED lines=24> */
.L_x_705:
[----:B------:R-:W-:Y:S02]  /*1de30*/  MOV R2, 0x1 ;  /* 0x0000000100027802 */ /* 0x000fe40000000f00 */
[----:B------:R-:W-:Y:S02]  /*1de40*/  MOV R3, 0x1de60 ;  /* 0x0001de6000037802 */ /* 0x000fe40000000f00 */
[----:B------:R-:W-:Y:S05]  /*1de50*/  CALL.REL.NOINC `($__internal_10_$__cuda_sm70_shflsync_up_p) ;  /* 0x0000040000007944 */ /* 0x000fea0003c00000 */
[----:B------:R-:W-:Y:S01]  /*1de60*/  MOV R2, R4 ;  /* 0x0000000400027202 */ /* 0x000fe20000000f00 */
[----:B------:R-:W-:Y:S05]  /*1de70*/  BRA `(.L_x_771) ;  /* 0xffffd24000007947 */ /* 0x000fea000383ffff */
.L_x_706:
        /* <DEDUP_REMOVED lines=27> */
.L_x_708:
[----:B------:R-:W-:Y:S02]  /*1e030*/  SEL R0, RZ, 0x1, P0 ;  /* 0x00000001ff007807 */ /* 0x000fe40000000000 */
[----:B------:R-:W-:Y:S02]  /*1e040*/  MOV R2, 0x1e060 ;  /* 0x0001e06000027802 */ /* 0x000fe40000000f00 */
[----:B---3--:R-:W-:Y:S05]  /*1e050*/  CALL.REL.NOINC `($__internal_11_$__cuda_sm70_votesync_ballot) ;  /* 0x0000027000007944 */ /* 0x008fea0003c00000 */
[----:B------:R-:W-:Y:S01]  /*1e060*/  MOV R8, R0 ;  /* 0x0000000000087202 */ /* 0x000fe20000000f00 */
[----:B------:R-:W-:Y:S05]  /*1e070*/  BRA `(.L_x_773) ;  /* 0xffffd1d000007947 */ /* 0x000fea000383ffff */
.L_x_709:
[----:B------:R-:W-:Y:S01]  /*1e080*/  IMAD.MOV.U32 R9, RZ, RZ, R6 ;  /* 0x000000ffff097224 */ /* 0x000fe200078e0006 */
[----:B------:R-:W-:Y:S01]  /*1e090*/  MOV R5, R0 ;  /* 0x0000000000057202 */ /* 0x000fe20000000f00 */
[----:B------:R-:W-:Y:S01]  /*1e0a0*/  IMAD.MOV.U32 R3, RZ, RZ, 0x1f ;  /* 0x0000001fff037424 */ /* 0x000fe200078e00ff */
[----:B-1----:R-:W-:Y:S02]  /*1e0b0*/  MOV R2, 0x1e0d0 ;  /* 0x0001e0d000027802 */ /* 0x002fe40000000f00 */
[----:B---3--:R-:W-:Y:S05]  /*1e0c0*/  CALL.REL.NOINC `($__internal_9_$__cuda_sm70_shflsync_idx_p) ;  /* 0x0000014000007944 */ /* 0x008fea0003c00000 */
[----:B------:R-:W-:Y:S01]  /*1e0d0*/  IMAD.MOV.U32 R11, RZ, RZ, R5 ;  /* 0x000000ffff0b7224 */ /* 0x000fe200078e0005 */
[----:B------:R-:W-:Y:S01]  /*1e0e0*/  MOV R5, R0 ;  /* 0x0000000000057202 */ /* 0x000fe20000000f00 */
[----:B------:R-:W-:Y:S01]  /*1e0f0*/  IMAD.MOV.U32 R9, RZ, RZ, R7 ;  /* 0x000000ffff097224 */ /* 0x000fe200078e0007 */
[----:B------:R-:W-:-:S02]  /*1e100*/  MOV R3, 0x1f ;  /* 0x0000001f00037802 */ /* 0x000fc40000000f00 */
[----:B------:R-:W-:Y:S02]  /*1e110*/  MOV R2, 0x1e130 ;  /* 0x0001e13000027802 */ /* 0x000fe40000000f00 */
[----:B------:R-:W-:Y:S05]  /*1e120*/  CALL.REL.NOINC `($__internal_9_$__cuda_sm70_shflsync_idx_p) ;  /* 0x000000e000007944 */ /* 0x000fea0003c00000 */
[----:B------:R-:W-:Y:S01]  /*1e130*/  MOV R7, R5 ;  /* 0x0000000500077202 */ /* 0x000fe20000000f00 */
[----:B------:R-:W-:Y:S05]  /*1e140*/  BRA `(.L_x_774) ;  /* 0xffffd17000007947 */ /* 0x000fea000383ffff */
.L_x_712:
[----:B------:R-:W-:Y:S01]  /*1e150*/  IMAD.MOV.U32 R9, RZ, RZ, R4 ;  /* 0x000000ffff097224 */ /* 0x000fe200078e0004 */
[----:B------:R-:W-:Y:S01]  /*1e160*/  MOV R5, R0 ;  /* 0x0000000000057202 */ /* 0x000fe20000000f00 */
[----:B------:R-:W-:Y:S01]  /*1e170*/  IMAD.MOV.U32 R3, RZ, RZ, 0x1f ;  /* 0x0000001fff037424 */ /* 0x000fe200078e00ff */
[----:B-1----:R-:W-:Y:S02]  /*1e180*/  MOV R2, 0x1e1a0 ;  /* 0x0001e1a000027802 */ /* 0x002fe40000000f00 */
[----:B---34-:R-:W-:Y:S05]  /*1e190*/  CALL.REL.NOINC `($__internal_9_$__cuda_sm70_shflsync_idx_p) ;  /* 0x0000007000007944 */ /* 0x018fea0003c00000 */
[----:B------:R-:W-:Y:S01]  /*1e1a0*/  MOV R13, R5 ;  /* 0x00000005000d7202 */ /* 0x000fe20000000f00 */
[----:B------:R-:W-:Y:S05]  /*1e1b0*/  BRA `(.L_x_711) ;  /* 0xffffd16000007947 */ /* 0x000fea000383ffff */
        .weak           $__internal_8_$__cuda_sm70_shflsync_bfly_p
        .type           $__internal_8_$__cuda_sm70_shflsync_bfly_p,@function
        .size           $__internal_8_$__cuda_sm70_shflsync_bfly_p,($__internal_9_$__cuda_sm70_shflsync_idx_p - $__internal_8_$__cuda_sm70_shflsync_bfly_p)
$__internal_8_$__cuda_sm70_shflsync_bfly_p:
[----:B------:R-:W-:Y:S04]  /*1e1c0*/  WARPSYNC R9 ;  /* 0x0000000900007348 */ /* 0x000fe80003800000 */
[----:B------:R1:W2:Y:S02]  /*1e1d0*/  SHFL.BFLY PT, R8, R2, R8, R10 ;  /* 0x0c00000802087389 */ /* 0x0002a400000e000a */
[----:B-1----:R-:W-:-:S02]  /*1e1e0*/  MOV R2, R3 ;  /* 0x0000000300027202 */ /* 0x002fc40000000f00 */
[----:B------:R-:W-:-:S04]  /*1e1f0*/  MOV R3, 0x0 ;  /* 0x0000000000037802 */ /* 0x000fc80000000f00 */
[----:B--2---:R-:W-:Y:S05]  /*1e200*/  RET.REL.NODEC R2 `(_ZN7cutlass13device_kernelIN5flash19enable_sm80_to_sm89INS1_16FlashAttnFwdSm80INS1_25CollectiveMainloopFwdSm80ILi4ELi1ELb0EN4cute5tupleIJNS5_1CILi128EEENS7_ILi80EEENS7_ILi64EEEEEELi64ENS_10bfloat16_tEfNS_4arch4Sm80ELb0ELb1ELb1ELb1ELb0ELb0ELb1ELb1EEENS1_21CollectiveEpilogueFwdINS6_IJS8_SA_S9_EEENS6_IJNS7_ILi1EEESI_SI_EEESC_SE_Li128ELb1ELb1ELb1ELb0EEENS1_36VarlenDynamicPersistentTileSchedulerILi128ELi80ELi128ELi128ELb1ELb1ELb0ELb1ELb0ELb1EEEEEEEEEvNT_6ParamsE) ;  /* 0xfffe1df002007950 */ /* 0x004fea0003c3ffff */
        .weak           $__internal_9_$__cuda_sm70_shflsync_idx_p
        .type           $__internal_9_$__cuda_sm70_shflsync_idx_p,@function
        .size           $__internal_9_$__cuda_sm70_shflsync_idx_p,($__internal_10_$__cuda_sm70_shflsync_up_p - $__internal_9_$__cuda_sm70_shflsync_idx_p)
$__internal_9_$__cuda_sm70_shflsync_idx_p:
[----:B------:R-:W-:-:S04]  /*1e210*/  MOV R16, 0xffffffff ;  /* 0xffffffff00107802 */ /* 0x000fc80000000f00 */
[----:B------:R-:W-:Y:S04]  /*1e220*/  WARPSYNC R16 ;  /* 0x0000001000007348 */ /* 0x000fe80003800000 */
[----:B------:R1:W2:Y:S02]  /*1e230*/  SHFL.IDX PT, R5, R9, R5, R3 ;  /* 0x0000000509057389 */ /* 0x0002a400000e0003 */
[----:B-1----:R-:W-:-:S04]  /*1e240*/  MOV R3, 0x0 ;  /* 0x0000000000037802 */ /* 0x002fc80000000f00 */
[----:B--2---:R-:W-:Y:S05]  /*1e250*/  RET.REL.NODEC R2 `(_ZN7cutlass13device_kernelIN5flash19enable_sm80_to_sm89INS1_16FlashAttnFwdSm80INS1_25CollectiveMainloopFwdSm80ILi4ELi1ELb0EN4cute5tupleIJNS5_1CILi128EEENS7_ILi80EEENS7_ILi64EEEEEELi64ENS_10bfloat16_tEfNS_4arch4Sm80ELb0ELb1ELb1ELb1ELb0ELb0ELb1ELb1EEENS1_21CollectiveEpilogueFwdINS6_IJS8_SA_S9_EEENS6_IJNS7_ILi1EEESI_SI_EEESC_SE_Li128ELb1ELb1ELb1ELb0EEENS1_36VarlenDynamicPersistentTileSchedulerILi128ELi80ELi128ELi128ELb1ELb1ELb0ELb1ELb0ELb1EEEEEEEEEvNT_6ParamsE) ;  /* 0xfffe1da002007950 */ /* 0x004fea0003c3ffff */
        .weak           $__internal_10_$__cuda_sm70_shflsync_up_p
        .type           $__internal_10_$__cuda_sm70_shflsync_up_p,@function
        .size           $__internal_10_$__cuda_sm70_shflsync_up_p,($__internal_11_$__cuda_sm70_votesync_ballot - $__internal_10_$__cuda_sm70_shflsync_up_p)
$__internal_10_$__cuda_sm70_shflsync_up_p:
[----:B------:R-:W-:Y:S02]  /*1e260*/  IMAD.MOV.U32 R4, RZ, RZ, RZ ;  /* 0x000000ffff047224 */ /* 0x000fe400078e00ff */
[----:B------:R-:W-:-:S04]  /*1e270*/  IMAD.MOV.U32 R9, RZ, RZ, -0x1 ;  /* 0xffffffffff097424 */ /* 0x000fc800078e00ff */
[----:B------:R-:W-:Y:S04]  /*1e280*/  WARPSYNC R9 ;  /* 0x0000000900007348 */ /* 0x000fe80003800000 */
[----:B------:R1:W2:Y:S02]  /*1e290*/  SHFL.UP PT, R4, R0, R2, R4 ;  /* 0x0400000200047389 */ /* 0x0002a400000e0004 */
[----:B-1----:R-:W-:Y:S02]  /*1e2a0*/  MOV R2, R3 ;  /* 0x0000000300027202 */ /* 0x002fe40000000f00 */
[----:B------:R-:W-:-:S04]  /*1e2b0*/  MOV R3, 0x0 ;  /* 0x0000000000037802 */ /* 0x000fc80000000f00 */
[----:B--2---:R-:W-:Y:S05]  /*1e2c0*/  RET.REL.NODEC R2 `(_ZN7cutlass13device_kernelIN5flash19enable_sm80_to_sm89INS1_16FlashAttnFwdSm80INS1_25CollectiveMainloopFwdSm80ILi4ELi1ELb0EN4cute5tupleIJNS5_1CILi128EEENS7_ILi80EEENS7_ILi64EEEEEELi64ENS_10bfloat16_tEfNS_4arch4Sm80ELb0ELb1ELb1ELb1ELb0ELb0ELb1ELb1EEENS1_21CollectiveEpilogueFwdINS6_IJS8_SA_S9_EEENS6_IJNS7_ILi1EEESI_SI_EEESC_SE_Li128ELb1ELb1ELb1ELb0EEENS1_36VarlenDynamicPersistentTileSchedulerILi128ELi80ELi128ELi128ELb1ELb1ELb0ELb1ELb0ELb1EEEEEEEEEvNT_6ParamsE) ;  /* 0xfffe1d3002007950 */ /* 0x004fea0003c3ffff */
        .weak           $__internal_11_$__cuda_sm70_votesync_ballot
        .type           $__internal_11_$__cuda_sm70_votesync_ballot,@function
        .size           $__internal_11_$__cuda_sm70_votesync_ballot,(.L_x_1626 - $__internal_11_$__cuda_sm70_votesync_ballot)
$__internal_11_$__cuda_sm70_votesync_ballot:
[----:B------:R-:W-:Y:S01]  /*1e2d0*/  ISETP.NE.U32.AND P0, PT, R0, 0x1, PT ;  /* 0x000000010000780c */ /* 0x000fe20003f05070 */
[----:B------:R-:W-:-:S04]  /*1e2e0*/  IMAD.MOV.U32 R3, RZ, RZ, -0x1 ;  /* 0xffffffffff037424 */ /* 0x000fc800078e00ff */
[----:B------:R-:W-:Y:S08]  /*1e2f0*/  WARPSYNC R3 ;  /* 0x0000000300007348 */ /* 0x000ff00003800000 */
[----:B------:R-:W-:-:S04]  /*1e300*/  VOTE.ANY R0, PT, !P0 ;  /* 0x0000000000007806 */ /* 0x000fc800040e0100 */
[----:B------:R-:W-:Y:S01]  /*1e310*/  LOP3.LUT R0, R0, R3, RZ, 0xc0, !PT ;  /* 0x0000000300007212 */ /* 0x000fe200078ec0ff */
[----:B------:R-:W-:-:S04]  /*1e320*/  IMAD.MOV.U32 R3, RZ, RZ, 0x0 ;  /* 0x00000000ff037424 */ /* 0x000fc800078e00ff */
[----:B------:R-:W-:Y:S05]  /*1e330*/  RET.REL.NODEC R2 `(_ZN7cutlass13device_kernelIN5flash19enable_sm80_to_sm89INS1_16FlashAttnFwdSm80INS1_25CollectiveMainloopFwdSm80ILi4ELi1ELb0EN4cute5tupleIJNS5_1CILi128EEENS7_ILi80EEENS7_ILi64EEEEEELi64ENS_10bfloat16_tEfNS_4arch4Sm80ELb0ELb1ELb1ELb1ELb0ELb0ELb1ELb1EEENS1_21CollectiveEpilogueFwdINS6_IJS8_SA_S9_EEENS6_IJNS7_ILi1EEESI_SI_EEESC_SE_Li128ELb1ELb1ELb1ELb0EEENS1_36VarlenDynamicPersistentTileSchedulerILi128ELi80ELi128ELi128ELb1ELb1ELb0ELb1ELb0ELb1EEEEEEEEEvNT_6ParamsE) ;  /* 0xfffe1cc002007950 */ /* 0x000fea0003c3ffff */
.L_x_775:
        /* <DEDUP_REMOVED lines=12> */
.L_x_1626:


//--------------------- .text._ZN7cutlass13device_kernelIN5flash19enable_sm80_to_sm89INS1_16FlashAttnFwdSm80INS1_25CollectiveMainloopFwdSm80ILi4ELi1ELb0EN4cute5tupleIJNS5_1CILi128EEENS7_ILi80EEENS7_ILi64EEEEEELi64ENS_10bfloat16_tEfNS_4arch4Sm80ELb0ELb1ELb1ELb1ELb0ELb1ELb1ELb1EEENS1_21CollectiveEpilogueFwdINS6_IJS8_SA_S9_EEENS6_IJNS7_ILi1EEESI_SI_EEESC_SE_Li128ELb1ELb1ELb1ELb0EEENS1_36VarlenDynamicPersistentTileSchedulerILi128ELi80ELi128ELi128ELb1ELb1ELb0ELb1ELb0ELb1EEEEEEEEEvNT_6ParamsE --------------------------
	.section	.text._ZN7cutlass13device_kernelIN5flash19enable_sm80_to_sm89INS1_16FlashAttnFwdSm80INS1_25CollectiveMainloopFwdSm80ILi4ELi1ELb0EN4cute5tupleIJNS5_1CILi128EEENS7_ILi80EEENS7_ILi64EEEEEELi64ENS_10bfloat16_tEfNS_4arch4Sm80ELb0ELb1ELb1ELb1ELb0ELb1ELb1ELb1EEENS1_21CollectiveEpilogueFwdINS6_IJS8_SA_S9_EEENS6_IJNS7_ILi1EEESI_SI_EEESC_SE_Li128ELb1ELb1ELb1ELb0EEENS1_36VarlenDynamicPersistentTileSchedulerILi128ELi80ELi128ELi128ELb1ELb1ELb0ELb1ELb0ELb1EEEEEEEEEvNT_6ParamsE,"ax",@progbits
	.sectioninfo	@"SHI_REGISTERS=255"
	.align	128
.text._ZN7cutlass13device_kernelIN5flash19enable_sm80_to_sm89INS1_16FlashAttnFwdSm80INS1_25CollectiveMainloopFwdSm80ILi4ELi1ELb0EN4cute5tupleIJNS5_1CILi128EEENS7_ILi80EEENS7_ILi64EEEEEELi64ENS_10bfloat16_tEfNS_4arch4Sm80ELb0ELb1ELb1ELb1ELb0ELb1ELb1ELb1EEENS1_21CollectiveEpilogueFwdINS6_IJS8_SA_S9_EEENS6_IJNS7_ILi1EEESI_SI_EEESC_SE_Li128ELb1ELb1ELb1ELb0EEENS1_36VarlenDynamicPersistentTileSchedulerILi128ELi80ELi128ELi128ELb1ELb1ELb0ELb1ELb0ELb1EEEEEEEEEvNT_6ParamsE:
        .type           _ZN7cutlass13device_kernelIN5flash19enable_sm80_to_sm89INS1_16FlashAttnFwdSm80INS1_25CollectiveMainloopFwdSm80ILi4ELi1ELb0EN4cute5tupleIJNS5_1CILi128EEENS7_ILi80EEENS7_ILi64EEEEEELi64ENS_10bfloat16_tEfNS_4arch4Sm80ELb0ELb1ELb1ELb1ELb0ELb1ELb1ELb1EEENS1_21CollectiveEpilogueFwdINS6_IJS8_SA_S9_EEENS6_IJNS7_ILi1EEESI_SI_EEESC_SE_Li128ELb1ELb1ELb1ELb0EEENS1_36VarlenDynamicPersistentTileSchedulerILi128ELi80ELi128ELi128ELb1ELb1ELb0ELb1ELb0ELb1EEEEEEEEEvNT_6ParamsE,@function
        .size           _ZN7cutlass13device_kernelIN5flash19enable_sm80_to_sm89INS1_16FlashAttnFwdSm80INS1_25CollectiveMainloopFwdSm80ILi4ELi1ELb0EN4cute5tupleIJNS5_1CILi128EEENS7_ILi80EEENS7_ILi64EEEEEELi64ENS_10bfloat16_tEfNS_4arch4Sm80ELb0ELb1ELb1ELb1ELb0ELb1ELb1ELb1EEENS1_21CollectiveEpilogueFwdINS6_IJS8_SA_S9_EEENS6_IJNS7_ILi1EEESI_SI_EEESC_SE_Li128ELb1ELb1ELb1ELb0EEENS1_36VarlenDynamicPersistentTileSchedulerILi128ELi80ELi128ELi128ELb1ELb1ELb0ELb1ELb0ELb1EEEEEEEEEvNT_6ParamsE,(.L_x_1631 - _ZN7cutlass13device_kernelIN5flash19enable_sm80_to_sm89INS1_16FlashAttnFwdSm80INS1_25CollectiveMainloopFwdSm80ILi4ELi1ELb0EN4cute5tupleIJNS5_1CILi128EEENS7_ILi80EEENS7_ILi64EEEEEELi64ENS_10bfloat16_tEfNS_4arch4Sm80ELb0ELb1ELb1ELb1ELb0ELb1ELb1ELb1EEENS1_21CollectiveEpilogueFwdINS6_IJS8_SA_S9_EEENS6_IJNS7_ILi1EEESI_SI_EEESC_SE_Li128ELb1ELb1ELb1ELb0EEENS1_36VarlenDynamicPersistentTileSchedulerILi128ELi80ELi128ELi128ELb1ELb1ELb0ELb1ELb0ELb1EEEEEEEEEvNT_6ParamsE)
        .other          _ZN7cutlass13device_kernelIN5flash19enable_sm80_to_sm89INS1_16FlashAttnFwdSm80INS1_25CollectiveMainloopFwdSm80ILi4ELi1ELb0EN4cute5tupleIJNS5_1CILi128EEENS7_ILi80EEENS7_ILi64EEEEEELi64ENS_10bfloat16_tEfNS_4arch4Sm80ELb0ELb1ELb1ELb1ELb0ELb1ELb1ELb1EEENS1_21CollectiveEpilogueFwdINS6_IJS8_SA_S9_EEENS6_IJNS7_ILi1EEESI_SI_EEESC_SE_Li128ELb1ELb1ELb1ELb0EEENS1_36VarlenDynamicPersistentTileSchedulerILi128ELi80ELi128ELi128ELb1ELb1ELb0ELb1ELb0ELb1EEEEEEEEEvNT_6ParamsE,@"STO_CUDA_ENTRY STV_DEFAULT"
_ZN7cutlass13device_kernelIN5flash19enable_sm80_to_sm89INS1_16FlashAttnFwdSm80INS1_25CollectiveMainloopFwdSm80ILi4ELi1ELb0EN4cute5tupleIJNS5_1CILi128EEENS7_ILi80EEENS7_ILi64EEEEEELi64ENS_10bfloat16_tEfNS_4arch4Sm80ELb0ELb1ELb1ELb1ELb0ELb1ELb1ELb1EEENS1_21CollectiveEpilogueFwdINS6_IJS8_SA_S9_EEENS6_IJNS7_ILi1EEESI_SI_EEESC_SE_Li128ELb1ELb1ELb1ELb0EEENS1_36VarlenDynamicPersistentTileSchedulerILi128ELi80ELi128ELi128ELb1ELb1ELb0ELb1ELb0ELb1EEEEEEEEEvNT_6ParamsE:
        /* <DEDUP_REMOVED lines=15> */
[----:B------:R-:W-:-:S03]  /*00f0*/  CS2R R8, SRZ ;  /* 0x0000000000087805 */ /* 0x000fc6000001ff00 */
        /* <DEDUP_REMOVED lines=10> */
[C---:B------:R-:W-:Y:S01]  /*01a0*/  ISETP.GE.U32.AND P4, PT, R14.reuse, 0x2, PT ;  /* 0x000000020e00780c */ /* 0x040fe20003f86070 */
[----:B------:R-:W-:Y:S01]  /*01b0*/  IMAD.MOV.U32 R7, RZ, RZ, RZ ;  /* 0x000000ffff077224 */ /* 0x000fe200078e00ff */
        /* <DEDUP_REMOVED lines=26> */
.L_x_781:
[----:B------:R-:W-:-:S04]  /*0360*/  IADD3 R0, R7, 0x1f, RZ ;  /* 0x0000001f07007810 */ /* 0x000fc80007ffe0ff */
[----:B------:R-:W-:-:S13]  /*0370*/  ISETP.GE.AND P0, PT, R0, c[0x0][0x53c], PT ;  /* 0x00014f0000007a0c */ /* 0x000fda0003f06270 */
[----:B------:R-:W-:Y:S05]  /*0380*/  @P0 BRA `(.L_x_778) ;  /* 0x00000c4000000947 */ /* 0x000fea0003800000 */
[----:B------:R-:W-:Y:S01]  /*0390*/  MOV R7, R0 ;  /* 0x0000000000077202 */ /* 0x000fe20000000f00 */
[----:B------:R-:W-:-:S03]  /*03a0*/  CS2R R8, SRZ ;  /* 0x0000000000087805 */ /* 0x000fc6000001ff00 */
[----:B------:R-:W-:-:S04]  /*03b0*/  IADD3 R0, R14, R7, RZ ;  /* 0x000000070e007210 */ /* 0x000fc80007ffe0ff */
[----:B------:R-:W-:-:S13]  /*03c0*/  ISETP.GE.OR P0, PT, R0, c[0x0][0x53c], !P6 ;  /* 0x00014f0000007a0c */ /* 0x000fda0007706670 */
[----:B------:R-:W-:Y:S02]  /*03d0*/  @!P0 MOV R2, 0x4 ;  /* 0x0000000400028802 */ /* 0x000fe40000000f00 */
[----:B------:R-:W-:-:S03]  /*03e0*/  @!P0 MOV R3, 0x4 ;  /* 0x0000000400038802 */ /* 0x000fc60000000f00 */
[----:B------:R-:W-:-:S04]  /*03f0*/  @!P0 IMAD.WIDE R4, R0, R2, c[0x0][0x580] ;  /* 0x0001600000048625 */ /* 0x000fc800078e0202 */
[----:B------:R-:W-:Y:S01]  /*0400*/  @!P0 IMAD.WIDE R2, R0, R3, c[0x0][0x578] ;  /* 0x00015e0000028625 */ /* 0x000fe200078e0203 */
[----:B------:R-:W2:Y:S04]  /*0410*/  @!P0 LDG.E R9, [R4.64] ;  /* 0x0000000804098981 */ /* 0x000ea8000c1e1900 */
[----:B------:R-:W2:Y:S02]  /*0420*/  @!P0 LDG.E R8, [R2.64] ;  /* 0x0000000802088981 */ /* 0x000ea4000c1e1900 */
[----:B--2---:R-:W-:Y:S01]  /*0430*/  IMAD R5, R9, R8, RZ ;  /* 0x0000000809057224 */ /* 0x004fe200078e02ff */
[----:B------:R-:W-:Y:S05]  /*0440*/  BRA.DIV ~URZ, `(.L_x_779) ;  /* 0x000262e27f007947 */ /* 0x000fea000b800000 */
[----:B------:R1:W2:Y:S02]  /*0450*/  SHFL.UP PT, R0, R5, 0x1, RZ ;  /* 0x0420000005007989 */ /* 0x0002a400000e00ff */
.L_x_1049:
        /* <DEDUP_REMOVED lines=16> */
.L_x_1050:
[----:B--2---:R-:W-:-:S05]  /*0560*/  IMAD R0, R0, c[0x0][0x538], RZ ;  /* 0x00014e0000007a24 */ /* 0x004fca00078e02ff */
[----:B------:R-:W-:-:S04]  /*0570*/  IADD3 R6, R0, R6, RZ ;  /* 0x0000000600067210 */ /* 0x000fc80007ffe0ff */
[----:B------:R-:W-:-:S13]  /*0580*/  ISETP.GT.AND P0, PT, R6, UR4, PT ;  /* 0x0000000406007c0c */ /* 0x000fda000bf04270 */
[----:B-1----:R-:W-:Y:S05]  /*0590*/  @!P0 BRA `(.L_x_781) ;  /* 0xfffffdc000008947 */ /* 0x002fea000383ffff */
.L_x_777:
[----:B------:R-:W-:-:S05]  /*05a0*/  IADD3 R12, -R0, R6, RZ ;  /* 0x00000006000c7210 */ /* 0x000fca0007ffe1ff */
[----:B------:R-:W-:-:S05]  /*05b0*/  IMAD R0, R4, c[0x0][0x538], R12 ;  /* 0x00014e0004007a24 */ /* 0x000fca00078e020c */
[----:B------:R-:W-:Y:S01]  /*05c0*/  ISETP.GT.AND P0, PT, R0, UR4, PT ;  /* 0x0000000400007c0c */ /* 0x000fe2000bf04270 */
[----:B------:R-:W-:-:S12]  /*05d0*/  BRA.DIV ~URZ, `(.L_x_782) ;  /* 0x000263727f007947 */ /* 0x000fd8000b800000 */
[----:B------:R-:W-:-:S04]  /*05e0*/  VOTE.ANY R6, PT, !P0 ;  /* 0x0000000000067806 */ /* 0x000fc800040e0100 */
.L_x_1051:
[----:B------:R-:W1:Y:S02]  /*05f0*/  POPC R0, R6 ;  /* 0x0000000600007309 */ /* 0x000e640000000000 */
[----:B-1----:R-:W-:-:S05]  /*0600*/  IADD3 R2, R0, R7, RZ ;  /* 0x0000000700027210 */ /* 0x002fca0007ffe0ff */
[----:B------:R1:W-:Y:S01]  /*0610*/  STL [R1+0x64], R2 ;  /* 0x0000640201007387 */ /* 0x0003e20000100800 */
[----:B------:R-:W-:Y:S05]  /*0620*/  BRA.DIV ~URZ, `(.L_x_783) ;  /* 0x000263727f007947 */ /* 0x000fea000b800000 */
[----:B------:R2:W3:Y:S01]  /*0630*/  SHFL.IDX PT, R13, R9, R0, 0x1f ;  /* 0x00001f00090d7589 */ /* 0x0004e200000e0000 */
[----:B------:R-:W-:-:S03]  /*0640*/  MOV R5, RZ ;  /* 0x000000ff00057202 */ /* 0x000fc60000000f00 */
[----:B------:R2:W4:Y:S04]  /*0650*/  SHFL.IDX PT, R9, R8, R0, 0x1f ;  /* 0x00001f0008097589 */ /* 0x00052800000e0000 */
.L_x_1052:
[----:B------:R-:W-:Y:S01]  /*0660*/  ISETP.NE.AND P0, PT, R6, RZ, PT ;  /* 0x000000ff0600720c */ /* 0x000fe20003f05270 */
[----:B------:R-:W-:-:S12]  /*0670*/  BSSY B0, `(.L_x_784) ;  /* 0x0000005000007945 */ /* 0x000fd80003800000 */
[----:B------:R-:W-:Y:S05]  /*0680*/  @!P0 BRA `(.L_x_785) ;  /* 0x0000003000008947 */ /* 0x000fea0003800000 */
[----:B------:R-:W-:Y:S01]  /*0690*/  IADD3 R10, R0, -0x1, RZ ;  /* 0xffffffff000a7810 */ /* 0x000fe20007ffe0ff */
[----:B------:R-:W-:Y:S05]  /*06a0*/  BRA.DIV ~URZ, `(.L_x_786) ;  /* 0x000263d27f007947 */ /* 0x000fea000b800000 */
[----:B------:R1:W2:Y:S02]  /*06b0*/  SHFL.IDX PT, R5, R4, R10, 0x1f ;  /* 0x00001f0a04057589 */ /* 0x0002a400000e0000 */
.L_x_785:
[----:B------:R-:W-:Y:S05]  /*06c0*/  BSYNC B0 ;  /* 0x0000000000007941 */ /* 0x000fea0003800000 */
.L_x_784:
        /* <DEDUP_REMOVED lines=8> */
[----:B------:R-:W-:Y:S01]  /*0750*/  IMAD.MOV.U32 R5, RZ, RZ, R0 ;  /* 0x000000ffff057224 */ /* 0x000fe200078e0000 */
[----:B------:R-:W-:-:S03]  /*0760*/  IABS R0, R9 ;  /* 0x0000000900007213 */ /* 0x000fc60000000000 */
[----:B-1----:R-:W1:Y:S02]  /*0770*/  I2F.RP R2, R5 ;  /* 0x0000000500027306 */ /* 0x002e640000209400 */
        /* <DEDUP_REMOVED lines=58> */
.L_x_788:
        /* <DEDUP_REMOVED lines=70> */
.L_x_789:
[----:B------:R-:W-:Y:S05]  /*0f80*/  BSYNC B0 ;  /* 0x0000000000007941 */ /* 0x000fea0003800000 */
.L_x_787:
[----:B------:R-:W-:-:S04]  /*0f90*/  LOP3.LUT R0, RZ, R0, RZ, 0x33, !PT ;  /* 0x00000000ff007212 */ /* 0x000fc800078e33ff */
[----:B------:R-:W-:-:S05]  /*0fa0*/  IADD3 R0, R0, R13, RZ ;  /* 0x0000000d00007210 */ /* 0x000fca0007ffe0ff */
[----:B------:R2:W-:Y:S01]  /*0fb0*/  STL [R1+0x5c], R0 ;  /* 0x00005c0001007387 */ /* 0x0005e20000100800 */
[----:B------:R-:W-:Y:S05]  /*0fc0*/  BRA `(.L_x_790) ;  /* 0x0000006000007947 */ /* 0x000fea0003800000 */
.L_x_778:
[----:B------:R-:W-:Y:S01]  /*0fd0*/  MOV R0, UR4 ;  /* 0x0000000400007c02 */ /* 0x000fe20008000f00 */
[----:B------:R-:W-:Y:S04]  /*0fe0*/  STL [R1+0x5c], RZ ;  /* 0x00005cff01007387 */ /* 0x000fe80000100800 */
[----:B------:R-:W-:Y:S04]  /*0ff0*/  STL [R1+0x60], RZ ;  /* 0x000060ff01007387 */ /* 0x000fe80000100800 */
[----:B------:R1:W-:Y:S02]  /*1000*/  STL [R1+0x58], R0 ;  /* 0x0000580001007387 */ /* 0x0003e40000100800 */
[----:B-1----:R-:W-:-:S05]  /*1010*/  MOV R0, c[0x0][0x53c] ;  /* 0x00014f0000007a02 */ /* 0x002fca0000000f00 */
[----:B------:R1:W-:Y:S02]  /*1020*/  STL [R1+0x64], R0 ;  /* 0x0000640001007387 */ /* 0x0003e40000100800 */
.L_x_790:
        /* <DEDUP_REMOVED lines=8> */
.L_x_776:
[----:B-12---:R-:W2:Y:S02]  /*10b0*/  LDL R0, [R1+0x64] ;  /* 0x0000640001007983 */ /* 0x006ea40000100800 */
[----:B--2---:R-:W-:-:S13]  /*10c0*/  ISETP.GE.AND P0, PT, R0, c[0x0][0x53c], PT ;  /* 0x00014f0000007a0c */ /* 0x004fda0003f06270 */
[----:B------:R-:W-:Y:S05]  /*10d0*/  @P0 EXIT ;  /* 0x000000000000094d */ /* 0x000fea0003800000 */
[----:B---3--:R-:W-:-:S04]  /*10e0*/  SHF.R.S32.HI R5, RZ, 0x1f, R16 ;  /* 0x0000001fff057819 */ /* 0x008fc80000011410 */
[CC--:B------:R-:W-:Y:S02]  /*10f0*/  LEA.HI R0, R5.reuse, R16.reuse, RZ, 0x2 ;  /* 0x0000001005007211 */ /* 0x0c0fe400078f10ff */
[CC--:B------:R-:W-:Y:S02]  /*1100*/  LEA.HI R12, R5.reuse, R16.reuse, RZ, 0x3 ;  /* 0x00000010050c7211 */ /* 0x0c0fe400078f18ff */
[----:B------:R-:W-:Y:S02]  /*1110*/  LOP3.LUT R3, R0, 0xfffffffc, RZ, 0xc0, !PT ;  /* 0xfffffffc00037812 */ /* 0x000fe400078ec0ff */
[----:B------:R-:W-:Y:S02]  /*1120*/  LOP3.LUT R0, R12, 0xfffffff8, RZ, 0xc0, !PT ;  /* 0xfffffff80c007812 */ /* 0x000fe400078ec0ff */
[CC--:B------:R-:W-:Y:S01]  /*1130*/  LEA.HI R15, R5.reuse, R16.reuse, RZ, 0x6 ;  /* 0x00000010050f7211 */ /* 0x0c0fe200078f30ff */
[C---:B------:R-:W-:Y:S01]  /*1140*/  IMAD.IADD R7, R16.reuse, 0x1, -R3 ;  /* 0x0000000110077824 */ /* 0x040fe200078e0a03 */
[----:B------:R-:W-:Y:S01]  /*1150*/  LEA.HI R14, R5, R16, RZ, 0x5 ;  /* 0x00000010050e7211 */ /* 0x000fe200078f28ff */
[----:B------:R-:W-:Y:S01]  /*1160*/  IMAD.IADD R0, R16, 0x1, -R0 ;  /* 0x0000000110007824 */ /* 0x000fe200078e0a00 */
[----:B------:R-:W-:-:S02]  /*1170*/  SHF.R.S32.HI R2, RZ, 0x3, R12 ;  /* 0x00000003ff027819 */ /* 0x000fc4000001140c */
[----:B------:R-:W-:Y:S01]  /*1180*/  LEA.HI R5, R5, R16, RZ, 0x4 ;  /* 0x0000001005057211 */ /* 0x000fe200078f20ff */
[C---:B------:R-:W-:Y:S01]  /*1190*/  IMAD.SHL.U32 R3, R0.reuse, 0x40, RZ ;  /* 0x0000004000037824 */ /* 0x040fe200078e00ff */
[----:B------:R-:W-:Y:S01]  /*11a0*/  LOP3.LUT P1, RZ, R0, 0x2, RZ, 0xc0, !PT ;  /* 0x0000000200ff7812 */ /* 0x000fe2000782c0ff */
[----:B------:R-:W-:Y:S01]  /*11b0*/  IMAD.SHL.U32 R2, R2, 0x40, RZ ;  /* 0x0000004002027824 */ /* 0x000fe200078e00ff */
[----:B------:R-:W-:Y:S01]  /*11c0*/  SHF.R.S32.HI R10, RZ, 0x4, R5 ;  /* 0x00000004ff0a7819 */ /* 0x000fe20000011405 */
[C---:B------:R-:W-:Y:S01]  /*11d0*/  IMAD.SHL.U32 R4, R0.reuse, 0x8, RZ ;  /* 0x0000000800047824 */ /* 0x040fe200078e00ff */
[----:B------:R-:W-:Y:S02]  /*11e0*/  LOP3.LUT P0, RZ, R0, 0x4, RZ, 0xc0, !PT ;  /* 0x0000000400ff7812 */ /* 0x000fe4000780c0ff */
[----:B------:R-:W-:Y:S02]  /*11f0*/  LOP3.LUT R8, R5, 0xfffffff0, RZ, 0xc0, !PT ;  /* 0xfffffff005087812 */ /* 0x000fe400078ec0ff */
[----:B------:R-:W-:-:S02]  /*1200*/  LOP3.LUT R0, R3, 0x1c0, RZ, 0xc0, !PT ;  /* 0x000001c003007812 */ /* 0x000fc400078ec0ff */
[----:B------:R-:W-:Y:S01]  /*1210*/  LEA.HI R5, R5, R10, RZ, 0x1 ;  /* 0x0000000a05057211 */ /* 0x000fe200078f08ff */
[----:B------:R-:W-:Y:S01]  /*1220*/  IMAD.IADD R8, R16, 0x1, -R8 ;  /* 0x0000000110087824 */ /* 0x000fe200078e0a08 */
[----:B------:R-:W-:Y:S02]  /*1230*/  LOP3.LUT R2, R2, 0x1c0, RZ, 0xc0, !PT ;  /* 0x000001c002027812 */ /* 0x000fe400078ec0ff */
[----:B------:R-:W-:Y:S02]  /*1240*/  LEA.HI R6, R7, R7, RZ, 0x1 ;  /* 0x0000000707067211 */ /* 0x000fe400078f08ff */
[----:B------:R-:W-:Y:S02]  /*1250*/  LOP3.LUT R3, R0, 0x8, R12, 0xf8, !PT ;  /* 0x0000000800037812 */ /* 0x000fe400078ef80c */
[----:B------:R-:W-:Y:S02]  /*1260*/  LOP3.LUT R9, R5, 0xfffffffe, RZ, 0xc0, !PT ;  /* 0xfffffffe05097812 */ /* 0x000fe400078ec0ff */
[----:B------:R-:W-:-:S02]  /*1270*/  SHF.R.U32.HI R0, RZ, 0x3, R0 ;  /* 0x00000003ff007819 */ /* 0x000fc40000011600 */
[----:B------:R-:W-:Y:S01]  /*1280*/  LOP3.LUT R5, R2, 0x38, R4, 0xf8, !PT ;  /* 0x0000003802057812 */ /* 0x000fe200078ef804 */
[----:B------:R-:W-:Y:S01]  /*1290*/  IMAD.IADD R12, R10, 0x1, -R9 ;  /* 0x000000010a0c7824 */ /* 0x000fe200078e0a09 */
[----:B------:R-:W-:Y:S02]  /*12a0*/  SHF.R.U32.HI R4, RZ, 0x3, R2 ;  /* 0x00000003ff047819 */ /* 0x000fe40000011602 */
[----:B------:R-:W-:Y:S02]  /*12b0*/  LOP3.LUT R2, R6, 0x1ffffffe, RZ, 0xc0, !PT ;  /* 0x1ffffffe06027812 */ /* 0x000fe400078ec0ff */
[----:B------:R-:W-:Y:S02]  /*12c0*/  LOP3.LUT R11, R14, 0xffffffe0, RZ, 0xc0, !PT ;  /* 0xffffffe00e0b7812 */ /* 0x000fe400078ec0ff */
[----:B------:R-:W-:Y:S01]  /*12d0*/  LOP3.LUT R13, R3, R0, RZ, 0x3c, !PT ;  /* 0x00000000030d7212 */ /* 0x000fe200078e3cff */
[----:B------:R-:W-:Y:S01]  /*12e0*/  IMAD.SHL.U32 R0, R15, 0x8, RZ ;  /* 0x000000080f007824 */ /* 0x000fe200078e00ff */
[----:B------:R-:W-:Y:S01]  /*12f0*/  LOP3.LUT R4, R5, R4, RZ, 0x3c, !PT ;  /* 0x0000000405047212 */ /* 0x000fe200078e3cff */
[----:B------:R-:W-:Y:S01]  /*1300*/  IMAD.IADD R7, R7, 0x1, -R2 ;  /* 0x0000000107077824 */ /* 0x000fe200078e0a02 */
[----:B------:R-:W-:Y:S01]  /*1310*/  SHF.R.S32.HI R10, RZ, 0x1f, R8 ;  /* 0x0000001fff0a7819 */ /* 0x000fe20000011408 */
[----:B------:R-:W-:Y:S01]  /*1320*/  IMAD.IADD R11, R16, 0x1, -R11 ;  /* 0x00000001100b7824 */ /* 0x000fe200078e0a0b */
[----:B------:R-:W-:-:S02]  /*1330*/  SHF.R.S32.HI R9, RZ, 0x5, R14 ;  /* 0x00000005ff097819 */ /* 0x000fc4000001140e */
[----:B------:R-:W-:Y:S02]  /*1340*/  SHF.R.S32.HI R2, RZ, 0x1f, R14 ;  /* 0x0000001fff027819 */ /* 0x000fe4000001140e */
[----:B------:R-:W-:Y:S01]  /*1350*/  LOP3.LUT R219, R4, 0x7ffffe00, R0, 0xf8, !PT ;  /* 0x7ffffe0004db7812 */ /* 0x000fe200078ef800 */
[----:B------:R-:W-:Y:S01]  /*1360*/  IMAD.SHL.U32 R0, R6, 0x20, RZ ;  /* 0x0000002006007824 */ /* 0x000fe200078e00ff */
[----:B------:R-:W-:Y:S02]  /*1370*/  LEA.HI R10, R10, R8, RZ, 0x3 ;  /* 0x000000080a0a7211 */ /* 0x000fe400078f18ff */
[----:B------:R-:W-:Y:S01]  /*1380*/  LEA.HI R2, R2, R9, RZ, 0x2 ;  /* 0x0000000902027211 */ /* 0x000fe200078f10ff */
[----:B------:R-:W-:Y:S01]  /*1390*/  IMAD.SHL.U32 R219, R219, 0x2, RZ ;  /* 0x00000002dbdb7824 */ /* 0x000fe200078e00ff */
[----:B------:R-:W-:Y:S02]  /*13a0*/  SHF.R.S32.HI R5, RZ, 0x1f, R11 ;  /* 0x0000001fff057819 */ /* 0x000fe4000001140b */
[----:B------:R-:W-:-:S02]  /*13b0*/  LOP3.LUT R3, R10, 0xfffffff8, RZ, 0xc0, !PT ;  /* 0xfffffff80a037812 */ /* 0x000fc400078ec0ff */
[----:B------:R-:W-:Y:S02]  /*13c0*/  LOP3.LUT R4, R0, 0xffffffc0, RZ, 0xc0, !PT ;  /* 0xffffffc000047812 */ /* 0x000fe400078ec0ff */
[----:B------:R-:W-:Y:S01]  /*13d0*/  LOP3.LUT R2, R2, 0xffffffc, RZ, 0xc0, !PT ;  /* 0x0ffffffc02027812 */ /* 0x000fe200078ec0ff */
[----:B------:R-:W-:Y:S01]  /*13e0*/  IMAD.IADD R3, R8, 0x1, -R3 ;  /* 0x0000000108037824 */ /* 0x000fe200078e0a03 */
[----:B------:R-:W-:Y:S01]  /*13f0*/  LEA.HI R0, R5, R11, RZ, 0x2 ;  /* 0x0000000b05007211 */ /* 0x000fe200078f10ff */
[----:B------:R-:W-:Y:S02]  /*1400*/  IMAD R8, R7, 0x8, R4 ;  /* 0x0000000807087824 */ /* 0x000fe400078e0204 */
[----:B------:R-:W-:Y:S01]  /*1410*/  IMAD.IADD R7, R9, 0x1, -R2 ;  /* 0x0000000109077824 */ /* 0x000fe200078e0a02 */
[----:B------:R-:W-:Y:S01]  /*1420*/  SHF.R.S32.HI R6, RZ, 0x2, R0 ;  /* 0x00000002ff067819 */ /* 0x000fe20000011400 */
[C---:B------:R-:W-:Y:S01]  /*1430*/  IMAD.SHL.U32 R5, R3.reuse, 0x40, RZ ;  /* 0x0000004003057824 */ /* 0x040fe200078e00ff */
[----:B------:R-:W-:Y:S01]  /*1440*/  LOP3.LUT R2, R0, 0x7ffffffc, RZ, 0xc0, !PT ;  /* 0x7ffffffc00027812 */ /* 0x000fe200078ec0ff */
[----:B------:R-:W-:Y:S01]  /*1450*/  IMAD.SHL.U32 R4, R12, 0x8, RZ ;  /* 0x000000080c047824 */ /* 0x000fe200078e00ff */
[----:B------:R-:W-:Y:S01]  /*1460*/  LOP3.LUT P3, RZ, R3, 0x2, RZ, 0xc0, !PT ;  /* 0x0000000203ff7812 */ /* 0x000fe2000786c0ff */
[----:B------:R-:W-:Y:S01]  /*1470*/  IMAD R6, R7, 0x10, R6 ;  /* 0x0000001007067824 */ /* 0x000fe200078e0206 */
[----:B------:R-:W-:Y:S01]  /*1480*/  LOP3.LUT R0, R5, 0x1c0, RZ, 0xc0, !PT ;  /* 0x000001c005007812 */ /* 0x000fe200078ec0ff */
[----:B------:R-:W-:Y:S01]  /*1490*/  IMAD.IADD R11, R11, 0x1, -R2 ;  /* 0x000000010b0b7824 */ /* 0x000fe200078e0a02 */
[----:B------:R-:W-:Y:S01]  /*14a0*/  LOP3.LUT P2, RZ, R3, 0x4, RZ, 0xc0, !PT ;  /* 0x0000000403ff7812 */ /* 0x000fe2000784c0ff */
[----:B------:R-:W-:Y:S01]  /*14b0*/  IMAD.IADD R5, R6, 0x1, R8 ;  /* 0x0000000106057824 */ /* 0x000fe200078e0208 */
[----:B------:R-:W-:Y:S01]  /*14c0*/  LOP3.LUT R4, R0, 0x8, R4, 0xf8, !PT ;  /* 0x0000000800047812 */ /* 0x000fe200078ef804 */
[----:B------:R-:W-:Y:S01]  /*14d0*/  IMAD.SHL.U32 R7, R11, 0x2, RZ ;  /* 0x000000020b077824 */ /* 0x000fe200078e00ff */
[----:B------:R-:W-:Y:S01]  /*14e0*/  SHF.R.U32.HI R2, RZ, 0x3, R0 ;  /* 0x00000003ff027819 */ /* 0x000fe20000011600 */
[----:B------:R-:W-:Y:S01]  /*14f0*/  IMAD.SHL.U32 R3, R10, 0x40, RZ ;  /* 0x000000400a037824 */ /* 0x000fe200078e00ff */
[----:B------:R1:W-:Y:S01]  /*1500*/  STL [R1+0x4c], R5 ;  /* 0x00004c0501007387 */ /* 0x0003e20000100800 */
[----:B------:R-:W-:Y:S01]  /*1510*/  IMAD R0, R12, 0x200, R13 ;  /* 0x000002000c007824 */ /* 0x000fe200078e020d */
[----:B------:R-:W-:Y:S01]  /*1520*/  LOP3.LUT R2, R4, R2, RZ, 0x3c, !PT ;  /* 0x0000000204027212 */ /* 0x000fe200078e3cff */
[----:B------:R-:W-:Y:S01]  /*1530*/  IMAD.SHL.U32 R4, R9, 0x400, RZ ;  /* 0x0000040009047824 */ /* 0x000fe200078e00ff */
[----:B------:R2:W-:Y:S01]  /*1540*/  STL [R1+0x24], R7 ;  /* 0x0000240701007387 */ /* 0x0005e20000100800 */
[----:B------:R-:W-:Y:S01]  /*1550*/  LOP3.LUT R3, R3, 0xfffffe00, RZ, 0xc0, !PT ;  /* 0xfffffe0003037812 */ /* 0x000fe200078ec0ff */
[----:B------:R-:W-:Y:S01]  /*1560*/  IMAD.MOV.U32 R6, RZ, RZ, 0x40 ;  /* 0x00000040ff067424 */ /* 0x000fe200078e00ff */
[----:B------:R-:W-:-:S02]  /*1570*/  LEA R200, R0, 0x2900, 0x1 ;  /* 0x0000290000c87811 */ /* 0x000fc400078e08ff */
[----:B------:R-:W-:Y:S02]  /*1580*/  IADD3 R4, R2, R3, R4 ;  /* 0x0000000302047210 */ /* 0x000fe40007ffe004 */
[----:B------:R-:W-:Y:S02]  /*1590*/  IADD3 R211, R200, 0x20, RZ ;  /* 0x00000020c8d37810 */ /* 0x000fe40007ffe0ff */
[----:B------:R-:W-:Y:S02]  /*15a0*/  LEA R207, R4, 0x5100, 0x1 ;  /* 0x0000510004cf7811 */ /* 0x000fe400078e08ff */
[----:B------:R-:W-:Y:S02]  /*15b0*/  SEL R0, R6, 0xffffffc0, !P0 ;  /* 0xffffffc006007807 */ /* 0x000fe40004000000 */
[----:B------:R-:W-:-:S03]  /*15c0*/  @P1 IADD3 R211, R200, -0x20, RZ ;  /* 0xffffffe0c8d31810 */ /* 0x000fc60007ffe0ff */
[----:B------:R-:W-:Y:S01]  /*15d0*/  IMAD.IADD R206, R200, 0x1, R0 ;  /* 0x00000001c8ce7824 */ /* 0x000fe200078e0200 */
[C---:B------:R-:W-:Y:S01]  /*15e0*/  IADD3 R215, R211.reuse, 0x800, RZ ;  /* 0x00000800d3d77810 */ /* 0x040fe20007ffe0ff */
[----:B------:R-:W-:Y:S01]  /*15f0*/  IMAD.IADD R203, R0, 0x1, R211 ;  /* 0x0000000100cb7824 */ /* 0x000fe200078e02d3 */
[----:B------:R-:W-:Y:S02]  /*1600*/  IADD3 R214, R211, 0x1000, RZ ;  /* 0x00001000d3d67810 */ /* 0x000fe40007ffe0ff */
[----:B-1----:R-:W-:Y:S01]  /*1610*/  LOP3.LUT R5, R2, R3, RZ, 0xfc, !PT ;  /* 0x0000000302057212 */ /* 0x002fe200078efcff */
[----:B------:R-:W-:Y:S01]  /*1620*/  IMAD.MOV.U32 R2, RZ, RZ, 0x20 ;  /* 0x00000020ff027424 */ /* 0x000fe200078e00ff */
[----:B------:R-:W-:Y:S02]  /*1630*/  SEL R3, R6, 0xffffffc0, !P2 ;  /* 0xffffffc006037807 */ /* 0x000fe40005000000 */
[----:B------:R-:W-:Y:S02]  /*1640*/  LEA R201, R5, 0x100, 0x1 ;  /* 0x0000010005c97811 */ /* 0x000fe400078e08ff */
[----:B------:R-:W-:Y:S01]  /*1650*/  SEL R2, R2, 0xffffffe0, !P3 ;  /* 0xffffffe002027807 */ /* 0x000fe20005800000 */
[----:B------:R-:W-:Y:S01]  /*1660*/  IMAD.IADD R208, R207, 0x1, R3 ;  /* 0x00000001cfd07824 */ /* 0x000fe200078e0203 */
[----:B------:R-:W-:Y:S01]  /*1670*/  IADD3 R213, R211, 0x1800, RZ ;  /* 0x00001800d3d57810 */ /* 0x000fe20007ffe0ff */
[----:B------:R-:W-:Y:S01]  /*1680*/  IMAD.IADD R202, R3, 0x1, R201 ;  /* 0x0000000103ca7824 */ /* 0x000fe200078e02c9 */
[----:B------:R-:W-:Y:S01]  /*1690*/  IADD3 R212, R211, 0x2000, RZ ;  /* 0x00002000d3d47810 */ /* 0x000fe20007ffe0ff */
[----:B------:R-:W-:-:S02]  /*16a0*/  IMAD.IADD R210, R207, 0x1, R2 ;  /* 0x00000001cfd27824 */ /* 0x000fc400078e0202 */
[C---:B------:R-:W-:Y:S02]  /*16b0*/  IMAD.IADD R205, R2.reuse, 0x1, R201 ;  /* 0x0000000102cd7824 */ /* 0x040fe400078e02c9 */
[C---:B------:R-:W-:Y:S02]  /*16c0*/  IMAD.IADD R209, R2.reuse, 0x1, R208 ;  /* 0x0000000102d17824 */ /* 0x040fe400078e02d0 */
[----:B--2---:R-:W-:Y:S02]  /*16d0*/  IMAD.IADD R204, R2, 0x1, R202 ;  /* 0x0000000102cc7824 */ /* 0x004fe400078e02ca */
.L_x_1048:
[----:B------:R-:W2:Y:S01]  /*16e0*/  LDL R34, [R1+0x64] ;  /* 0x0000640001227983 */ /* 0x000ea20000100800 */
[----:B------:R-:W-:Y:S02]  /*16f0*/  ISETP.NE.U32.AND P0, PT, RZ, c[0x0][0x370], PT ;  /* 0x0000dc00ff007a0c */ /* 0x000fe40003f05070 */
[----:B------:R-:W-:Y:S01]  /*1700*/  ISETP.NE.U32.AND P1, PT, RZ, c[0x0][0x360], PT ;  /* 0x0000d800ff007a0c */ /* 0x000fe20003f25070 */
[----:B------:R-:W3:Y:S01]  /*1710*/  LDL R15, [R1+0x60] ;  /* 0x00006000010f7983 */ /* 0x000ee20000100800 */
[----:B------:R-:W-:Y:S02]  /*1720*/  ISETP.NE.AND.EX P2, PT, RZ, c[0x0][0x374], PT, P0 ;  /* 0x0000dd00ff007a0c */ /* 0x000fe40003f45300 */
[----:B------:R-:W-:Y:S01]  /*1730*/  ISETP.NE.AND.EX P0, PT, RZ, c[0x0][0x364], PT, P1 ;  /* 0x0000d900ff007a0c */ /* 0x000fe20003f05310 */
[----:B------:R-:W-:Y:S01]  /*1740*/  IMAD.MOV.U32 R172, RZ, RZ, 0x4 ;  /* 0x00000004ffac7424 */ /* 0x000fe200078e00ff */
[----:B------:R-:W-:-:S02]  /*1750*/  ISETP.NE.U32.AND P1, PT, RZ, c[0x0][0x348], PT ;  /* 0x0000d200ff007a0c */ /* 0x000fc40003f25070 */
[----:B------:R-:W-:Y:S02]  /*1760*/  ISETP.NE.U32.AND P4, PT, RZ, c[0x0][0x350], PT ;  /* 0x0000d400ff007a0c */ /* 0x000fe40003f85070 */
[----:B------:R-:W-:Y:S02]  /*1770*/  ISETP.NE.U32.AND P3, PT, RZ, c[0x0][0x358], PT ;  /* 0x0000d600ff007a0c */ /* 0x000fe40003f65070 */
[----:B------:R-:W-:Y:S02]  /*1780*/  ISETP.NE.AND.EX P1, PT, RZ, c[0x0][0x34c], PT, P1 ;  /* 0x0000d300ff007a0c */ /* 0x000fe40003f25310 */
[----:B------:R-:W-:Y:S02]  /*1790*/  ISETP.NE.AND.EX P4, PT, RZ, c[0x0][0x354], PT, P4 ;  /* 0x0000d500ff007a0c */ /* 0x000fe40003f85340 */
[----:B------:R-:W-:Y:S01]  /*17a0*/  ISETP.NE.AND.EX P3, PT, RZ, c[0x0][0x35c], PT, P3 ;  /* 0x0000d700ff007a0c */ /* 0x000fe20003f65330 */
[----:B------:R-:W-:Y:S01]  /*17b0*/  IMAD.MOV.U32 R160, RZ, RZ, RZ ;  /* 0x000000ffffa07224 */ /* 0x000fe200078e00ff */
[----:B------:R-:W-:Y:S01]  /*17c0*/  CS2R R158, SRZ ;  /* 0x00000000009e7805 */ /* 0x000fe2000001ff00 */
[----:B------:R-:W-:-:S02]  /*17d0*/  IMAD.MOV.U32 R14, RZ, RZ, RZ ;  /* 0x000000ffff0e7224 */ /* 0x000fc400078e00ff */
[----:B--2---:R-:W-:-:S05]  /*17e0*/  @P0 IMAD.WIDE R8, R34, R172, c[0x0][0x360] ;  /* 0x0000d80022080625 */ /* 0x004fca00078e02ac */
[----:B------:R-:W2:Y:S01]  /*17f0*/  @P0 LDG.E R0, [R8.64] ;  /* 0x0000000808000981 */ /* 0x000ea2000c1e1900 */
[----:B------:R-:W-:-:S04]  /*1800*/  @P2 IMAD.WIDE R10, R34, R172, c[0x0][0x370] ;  /* 0x0000dc00220a2625 */ /* 0x000fc800078e02ac */
[CC--:B------:R-:W-:Y:S01]  /*1810*/  IMAD.WIDE R6, R34.reuse, R172.reuse, c[0x0][0x348] ;  /* 0x0000d20022067625 */ /* 0x0c0fe200078e02ac */
[----:B------:R1:W5:Y:S03]  /*1820*/  @P2 LDG.E R160, [R10.64] ;  /* 0x000000080aa02981 */ /* 0x000366000c1e1900 */
[CC--:B------:R-:W-:Y:S01]  /*1830*/  IMAD.WIDE R4, R34.reuse, R172.reuse, c[0x0][0x350] ;  /* 0x0000d40022047625 */ /* 0x0c0fe200078e02ac */
[----:B------:R1:W5:Y:S03]  /*1840*/  @P1 LDG.E R158, [R6.64] ;  /* 0x00000008069e1981 */ /* 0x000366000c1e1900 */
[----:B------:R-:W-:Y:S01]  /*1850*/  IMAD.WIDE R2, R34, R172, c[0x0][0x358] ;  /* 0x0000d60022027625 */ /* 0x000fe200078e02ac */
[----:B------:R1:W5:Y:S04]  /*1860*/  @P4 LDG.E R159, [R4.64] ;  /* 0x00000008049f4981 */ /* 0x000368000c1e1900 */
[----:B------:R1:W5:Y:S01]  /*1870*/  @P3 LDG.E R14, [R2.64] ;  /* 0x00000008020e3981 */ /* 0x000362000c1e1900 */
[----:B---3--:R-:W-:-:S05]  /*1880*/  LOP3.LUT R32, R15, 0xffff, RZ, 0xc0, !PT ;  /* 0x0000ffff0f207812 */ /* 0x008fca00078ec0ff */
[----:B------:R1:W-:Y:S01]  /*1890*/  STL [R1+0x50], R32 ;  /* 0x0000502001007387 */ /* 0x0003e20000100800 */
[----:B------:R-:W-:Y:S03]  /*18a0*/  YIELD ;  /* 0x0000000000007946 */ /* 0x000fe60003800000 */
[----:B--2---:R1:W-:Y:S01]  /*18b0*/  @P0 STL [R1+0x1c], R0 ;  /* 0x00001c0001000387 */ /* 0x0043e20000100800 */
[----:B------:R-:W-:Y:S05]  /*18c0*/  @P0 BRA `(.L_x_791) ;  /* 0x0000007000000947 */ /* 0x000fea0003800000 */
[----:B-1----:R-:W-:-:S05]  /*18d0*/  MOV R0, c[0x0][0x168] ;  /* 0x00005a0000007a02 */ /* 0x002fca0000000f00 */
[----:B------:R1:W-:Y:S01]  /*18e0*/  STL [R1+0x1c], R0 ;  /* 0x00001c0001007387 */ /* 0x0003e20000100800 */
[----:B------:R-:W-:Y:S05]  /*18f0*/  @!P1 BRA `(.L_x_791) ;  /* 0x0000004000009947 */ /* 0x000fea0003800000 */
[----:B------:R-:W2:Y:S04]  /*1900*/  LDG.E R8, [R6.64] ;  /* 0x0000000806087981 */ /* 0x000ea8000c1e1900 */
[----:B-1----:R-:W2:Y:S02]  /*1910*/  LDG.E R0, [R6.64+0x4] ;  /* 0x0000040806007981 */ /* 0x002ea4000c1e1900 */
[----:B--2---:R-:W-:-:S05]  /*1920*/  IADD3 R0, -R8, R0, RZ ;  /* 0x0000000008007210 */ /* 0x004fca0007ffe1ff */
[----:B------:R1:W-:Y:S02]  /*1930*/  STL [R1+0x1c], R0 ;  /* 0x00001c0001007387 */ /* 0x0003e40000100800 */
.L_x_791:
[----:B------:R-:W-:-:S04]  /*1940*/  ISETP.NE.U32.AND P0, PT, RZ, c[0x0][0x368], PT ;  /* 0x0000da00ff007a0c */ /* 0x000fc80003f05070 */
[----:B------:R-:W-:-:S13]  /*1950*/  ISETP.NE.AND.EX P0, PT, RZ, c[0x0][0x36c], PT, P0 ;  /* 0x0000db00ff007a0c */ /* 0x000fda0003f05300 */
[----:B------:R-:W-:Y:S05]  /*1960*/  @!P0 BRA `(.L_x_792) ;  /* 0x0000003000008947 */ /* 0x000fea0003800000 */
[----:B-1----:R-:W-:-:S05]  /*1970*/  IMAD.WIDE R4, R34, R172, c[0x0][0x368] ;  /* 0x0000da0022047625 */ /* 0x002fca00078e02ac */
[----:B------:R1:W5:Y:S01]  /*1980*/  LDG.E R13, [R4.64] ;  /* 0x00000008040d7981 */ /* 0x000362000c1e1900 */
[----:B------:R-:W-:Y:S05]  /*1990*/  BRA `(.L_x_793) ;  /* 0x0000005000007947 */ /* 0x000fea0003800000 */
.L_x_792:
[----:B------:R-:W-:Y:S01]  /*19a0*/  MOV R13, c[0x0][0x1d0] ;  /* 0x00007400000d7a02 */ /* 0x000fe20000000f00 */
[----:B------:R-:W-:Y:S05]  /*19b0*/  @!P4 BRA `(.L_x_793) ;  /* 0x000000300000c947 */ /* 0x000fea0003800000 */
[----:B-1----:R-:W2:Y:S04]  /*19c0*/  LDG.E R6, [R4.64] ;  /* 0x0000000804067981 */ /* 0x002ea8000c1e1900 */
[----:B------:R-:W2:Y:S02]  /*19d0*/  LDG.E R0, [R4.64+0x4] ;  /* 0x0000040804007981 */ /* 0x000ea4000c1e1900 */
[----:B--2---:R-:W-:Y:S02]  /*19e0*/  IADD3 R13, -R6, R0, RZ ;  /* 0x00000000060d7210 */ /* 0x004fe40007ffe1ff */
.L_x_793:
[----:B-1----:R-:W2:Y:S04]  /*19f0*/  LDL R0, [R1+0x1c] ;  /* 0x00001c0001007983 */ /* 0x002ea80000100800 */
[----:B------:R-:W3:Y:S04]  /*1a00*/  LDL.LU R6, [R1+0x5c] ;  /* 0x00005c0001067983 */ /* 0x000ee80000300800 */
[----:B------:R-:W4:Y:S04]  /*1a10*/  LDL.LU R10, [R1+0x54] ;  /* 0x00005400010a7983 */ /* 0x000f280000300800 */
[----:B------:R1:W4:Y:S04]  /*1a20*/  @P3 LDG.E R5, [R2.64] ;  /* 0x0000000802053981 */ /* 0x000328000c1e1900 */
[----:B------:R1:W4:Y:S01]  /*1a30*/  @P3 LDG.E R4, [R2.64+0x4] ;  /* 0x0000040802043981 */ /* 0x000322000c1e1900 */
[----:B------:R-:W-:Y:S01]  /*1a40*/  IMAD.MOV.U32 R7, RZ, RZ, c[0x0][0x2c4] ;  /* 0x0000b100ff077624 */ /* 0x000fe200078e00ff */
[----:B------:R-:W-:-:S04]  /*1a50*/  ISETP.NE.U32.AND P0, PT, RZ, c[0x0][0x378], PT ;  /* 0x0000de00ff007a0c */ /* 0x000fc80003f05070 */
[----:B------:R-:W-:Y:S02]  /*1a60*/  ISETP.NE.AND P2, PT, R7, 0x1, PT ;  /* 0x000000010700780c */ /* 0x000fe40003f45270 */
[----:B------:R-:W-:Y:S01]  /*1a70*/  ISETP.NE.AND.EX P0, PT, RZ, c[0x0][0x37c], PT, P0 ;  /* 0x0000df00ff007a0c */ /* 0x000fe20003f05300 */
[----:B-----5:R-:W-:Y:S02]  /*1a80*/  IMAD.IADD R12, R13, 0x1, -R160 ;  /* 0x000000010d0c7824 */ /* 0x020fe400078e0aa0 */
[----:B------:R-:W-:-:S10]  /*1a90*/  IMAD.MOV.U32 R137, RZ, RZ, R13 ;  /* 0x000000ffff897224 */ /* 0x000fd400078e000d */
[----:B-1----:R-:W-:-:S05]  /*1aa0*/  @P0 IMAD.WIDE R2, R34, R172, c[0x0][0x378] ;  /* 0x0000de0022020625 */ /* 0x002fca00078e02ac */
[----:B------:R1:W5:Y:S01]  /*1ab0*/  @P0 LDG.E R137, [R2.64] ;  /* 0x0000000802890981 */ /* 0x000362000c1e1900 */
[----:B--2---:R-:W-:Y:S02]  /*1ac0*/  IMAD.MOV.U32 R8, RZ, RZ, R0 ;  /* 0x000000ffff087224 */ /* 0x004fe400078e0000 */
[----:B---3--:R-:W-:Y:S02]  /*1ad0*/  IMAD.SHL.U32 R9, R6, 0x80, RZ ;  /* 0x0000008006097824 */ /* 0x008fe400078e00ff */
[----:B------:R-:W-:Y:S01]  /*1ae0*/  IMAD.MOV.U32 R6, RZ, RZ, c[0x0][0x32c] ;  /* 0x0000cb00ff067624 */ /* 0x000fe200078e00ff */
[----:B----4-:R-:W-:-:S04]  /*1af0*/  LOP3.LUT R10, R10, 0xfffeffff, RZ, 0xc0, !PT ;  /* 0xfffeffff0a0a7812 */ /* 0x010fc800078ec0ff */
[----:B------:R-:W-:Y:S02]  /*1b00*/  ISETP.GE.AND P1, PT, R6, 0x1, PT ;  /* 0x000000010600780c */ /* 0x000fe40003f26270 */
[----:B------:R-:W-:Y:S01]  /*1b10*/  @P2 LOP3.LUT R10, R10, 0x10000, RZ, 0xfc, !PT ;  /* 0x000100000a0a2812 */ /* 0x000fe200078efcff */
[----:B------:R-:W-:Y:S02]  /*1b20*/  IMAD.MOV.U32 R0, RZ, RZ, c[0x0][0x228] ;  /* 0x00008a00ff007624 */ /* 0x000fe400078e00ff */
[----:B------:R-:W-:Y:S01]  /*1b30*/  @P3 IMAD.IADD R0, R4, 0x1, -R5 ;  /* 0x0000000104003824 */ /* 0x000fe200078e0a05 */
[----:B------:R-:W-:-:S03]  /*1b40*/  LOP3.LUT R10, R10, 0xffff7fff, RZ, 0xc0, !PT ;  /* 0xffff7fff0a0a7812 */ /* 0x000fc600078ec0ff */
[----:B------:R-:W-:Y:S01]  /*1b50*/  IMAD.IADD R7, R12, 0x1, R0 ;  /* 0x000000010c077824 */ /* 0x000fe200078e0200 */
[----:B------:R2:W-:Y:S03]  /*1b60*/  STL [R1+0x48], R9 ;  /* 0x0000480901007387 */ /* 0x0005e60000100800 */
[----:B------:R-:W-:Y:S01]  /*1b70*/  @P1 LOP3.LUT R10, R10, 0x8000, RZ, 0xfc, !PT ;  /* 0x000080000a0a1812 */ /* 0x000fe200078efcff */
[----:B------:R2:W-:Y:S01]  /*1b80*/  STL [R1+0x20], R7 ;  /* 0x0000200701007387 */ /* 0x0005e20000100800 */
[----:B-1----:R-:W-:-:S03]  /*1b90*/  IADD3 R2, R9, 0x7f, RZ ;  /* 0x0000007f09027810 */ /* 0x002fc60007ffe0ff */
[----:B------:R2:W-:Y:S02]  /*1ba0*/  STL [R1+0x54], R10 ;  /* 0x0000540a01007387 */ /* 0x0005e40000100800 */
[----:B------:R-:W-:Y:S01]  /*1bb0*/  @P2 IMAD.HI.U32 R4, R2, c[0x0][0x2c8], RZ ;  /* 0x0000b20002042a27 */ /* 0x000fe200078e00ff */
[----:B------:R-:W-:-:S04]  /*1bc0*/  IADD3 R3, R7, 0x4f, RZ ;  /* 0x0000004f07037810 */ /* 0x000fc80007ffe0ff */
[----:B------:R-:W-:Y:S01]  /*1bd0*/  @P2 SHF.R.U32.HI R2, RZ, c[0x0][0x2cc], R4 ;  /* 0x0000b300ff022a19 */ /* 0x000fe20000011604 */
[----:B------:R-:W-:Y:S01]  /*1be0*/  IMAD.HI R3, R3, 0x66666667, RZ ;  /* 0x6666666703037827 */ /* 0x000fe200078e02ff */
[----:B------:R-:W-:-:S04]  /*1bf0*/  IADD3 R4, R7, 0x1, -R8 ;  /* 0x0000000107047810 */ /* 0x000fc80007ffe808 */
[----:B------:R-:W-:Y:S01]  /*1c00*/  SHF.R.U32.HI R5, RZ, 0x1f, R3 ;  /* 0x0000001fff057819 */ /* 0x000fe20000011603 */
[----:B------:R-:W-:-:S03]  /*1c10*/  IMAD.IADD R2, R4, 0x1, R2 ;  /* 0x0000000104027824 */ /* 0x000fc600078e0202 */
[----:B------:R-:W-:Y:S02]  /*1c20*/  LEA.HI.SX32 R170, R3, R5, 0x1b ;  /* 0x0000000503aa7211 */ /* 0x000fe400078fdaff */
        /* <DEDUP_REMOVED lines=12> */
.L_x_796:
[----:B------:R-:W-:-:S13]  /*1cf0*/  ISETP.NE.AND P0, PT, R6, 0x1, PT ;  /* 0x000000010600780c */ /* 0x000fda0003f05270 */
[----:B------:R-:W-:-:S05]  /*1d00*/  @P0 IMAD.HI.U32 R2, R3, c[0x0][0x330], RZ ;  /* 0x0000cc0003020a27 */ /* 0x000fca00078e00ff */
[----:B------:R-:W-:Y:S02]  /*1d10*/  @P0 SHF.R.U32.HI R3, RZ, c[0x0][0x334], R2 ;  /* 0x0000cd00ff030a19 */ /* 0x000fe40000011602 */
.L_x_797:
[----:B------:R-:W-:Y:S05]  /*1d20*/  BSYNC B0 ;  /* 0x0000000000007941 */ /* 0x000fea0003800000 */
.L_x_795:
[----:B------:R-:W-:-:S05]  /*1d30*/  IMAD R3, R3, R6, c[0x0][0x32c] ;  /* 0x0000cb0003037624 */ /* 0x000fca00078e0206 */
[----:B------:R-:W-:-:S03]  /*1d40*/  IMNMX R4, R4, R3, PT ;  /* 0x0000000304047217 */ /* 0x000fc60003800200 */
.L_x_794:
[----:B------:R-:W-:Y:S01]  /*1d50*/  IMAD.IADD R5, R7, 0x1, -R8 ;  /* 0x0000000107057824 */ /* 0x000fe200078e0a08 */
[----:B------:R-:W-:Y:S01]  /*1d60*/  IADD3 R4, R4, 0x4f, RZ ;  /* 0x0000004f04047810 */ /* 0x000fe20007ffe0ff */
[----:B------:R-:W-:-:S03]  /*1d70*/  @P2 IMAD.HI.U32 R3, R9, c[0x0][0x2c8], RZ ;  /* 0x0000b20009032a27 */ /* 0x000fc600078e00ff */
[----:B------:R1:W-:Y:S01]  /*1d80*/  STL [R1+0x4], R5 ;  /* 0x0000040501007387 */ /* 0x0003e20000100800 */
[----:B------:R-:W-:-:S04]  /*1d90*/  IMAD.HI R4, R4, 0x66666667, RZ ;  /* 0x6666666704047827 */ /* 0x000fc800078e02ff */
[----:B------:R-:W-:Y:S01]  /*1da0*/  IMAD.MOV.U32 R2, RZ, RZ, R9 ;  /* 0x000000ffff027224 */ /* 0x000fe200078e0009 */
[----:B------:R-:W-:Y:S02]  /*1db0*/  @P2 SHF.R.U32.HI R2, RZ, c[0x0][0x2cc], R3 ;  /* 0x0000b300ff022a19 */ /* 0x000fe40000011603 */
[----:B------:R-:W-:-:S03]  /*1dc0*/  SHF.R.U32.HI R3, RZ, 0x1f, R4 ;  /* 0x0000001fff037819 */ /* 0x000fc60000011604 */
[----:B------:R-:W-:Y:S01]  /*1dd0*/  IMAD.IADD R2, R5, 0x1, R2 ;  /* 0x0000000105027824 */ /* 0x000fe200078e0202 */
[----:B------:R-:W-:-:S04]  /*1de0*/  LEA.HI.SX32 R4, R4, R3, 0x1b ;  /* 0x0000000304047211 */ /* 0x000fc800078fdaff */
[----:B------:R-:W-:Y:S02]  /*1df0*/  IADD3 R3, R2, -c[0x0][0x324], RZ ;  /* 0x8000c90002037a10 */ /* 0x000fe40007ffe0ff */
[----:B--2---:R-:W-:Y:S01]  /*1e00*/  IMNMX R9, R170, R4, PT ;  /* 0x00000004aa097217 */ /* 0x004fe20003800200 */
        /* <DEDUP_REMOVED lines=10> */
.L_x_800:
[----:B------:R-:W-:-:S13]  /*1eb0*/  ISETP.NE.AND P0, PT, R6, 0x1, PT ;  /* 0x000000010600780c */ /* 0x000fda0003f05270 */
[----:B------:R-:W-:-:S05]  /*1ec0*/  @P0 IMAD.HI.U32 R4, R2, c[0x0][0x330], RZ ;  /* 0x0000cc0002040a27 */ /* 0x000fca00078e00ff */
[----:B------:R-:W-:Y:S02]  /*1ed0*/  @P0 SHF.R.U32.HI R2, RZ, c[0x0][0x334], R4 ;  /* 0x0000cd00ff020a19 */ /* 0x000fe40000011604 */
.L_x_801:
[----:B------:R-:W-:Y:S05]  /*1ee0*/  BSYNC B0 ;  /* 0x0000000000007941 */ /* 0x000fea0003800000 */
.L_x_799:
[----:B------:R-:W-:-:S05]  /*1ef0*/  IMAD R2, R2, c[0x0][0x32c], RZ ;  /* 0x0000cb0002027a24 */ /* 0x000fca00078e02ff */
[----:B------:R-:W-:-:S04]  /*1f00*/  IMNMX R3, R3, R2, !PT ;  /* 0x0000000203037217 */ /* 0x000fc80007800200 */
.L_x_798:
[----:B------:R-:W-:Y:S01]  /*1f10*/  LOP3.LUT R4, R15, 0xff000000, RZ, 0xc0, !PT ;  /* 0xff0000000f047812 */ /* 0x000fe200078ec0ff */
[----:B------:R-:W-:Y:S01]  /*1f20*/  IMAD.HI R3, R3, 0x66666667, RZ ;  /* 0x6666666703037827 */ /* 0x000fe200078e02ff */
[----:B-1----:R-:W-:Y:S01]  /*1f30*/  LOP3.LUT R5, R15, 0xff0000, RZ, 0xc0, !PT ;  /* 0x00ff00000f057812 */ /* 0x002fe200078ec0ff */
[----:B------:R-:W-:Y:S01]  /*1f40*/  BSSY B0, `(.L_x_802) ;  /* 0x000002c000007945 */ /* 0x000fe20003800000 */
[----:B------:R-:W-:Y:S02]  /*1f50*/  SHF.R.U32.HI R4, RZ, 0x8, R4 ;  /* 0x00000008ff047819 */ /* 0x000fe40000011604 */
[----:B------:R-:W-:Y:S02]  /*1f60*/  SHF.R.U32.HI R2, RZ, 0x1f, R3 ;  /* 0x0000001fff027819 */ /* 0x000fe40000011603 */
[----:B------:R-:W-:Y:S02]  /*1f70*/  LEA.HI R5, R5, R4, RZ, 0x10 ;  /* 0x0000000405057211 */ /* 0x000fe400078f80ff */
[----:B------:R-:W-:Y:S01]  /*1f80*/  LEA.HI.SX32 R3, R3, R2, 0x1b ;  /* 0x0000000203037211 */ /* 0x000fe200078fdaff */
[----:B------:R-:W-:Y:S01]  /*1f90*/  IMAD.MOV.U32 R2, RZ, RZ, RZ ;  /* 0x000000ffff027224 */ /* 0x000fe200078e00ff */
[----:B------:R-:W-:-:S02]  /*1fa0*/  SHF.R.U32.HI R7, RZ, 0x10, R5 ;  /* 0x00000010ff077819 */ /* 0x000fc40000011605 */
[----:B------:R-:W-:Y:S02]  /*1fb0*/  LOP3.LUT R15, R5, 0xff, RZ, 0xc0, !PT ;  /* 0x000000ff050f7812 */ /* 0x000fe400078ec0ff */
[----:B------:R-:W-:Y:S01]  /*1fc0*/  IMNMX R6, RZ, R3, !PT ;  /* 0x00000003ff067217 */ /* 0x000fe20007800200 */
[----:B------:R1:W-:Y:S01]  /*1fd0*/  STL [R1+0x5c], R7 ;  /* 0x00005c0701007387 */ /* 0x0003e20000100800 */
[----:B------:R-:W-:Y:S02]  /*1fe0*/  ISETP.NE.AND P1, PT, R7, RZ, PT ;  /* 0x000000ff0700720c */ /* 0x000fe40003f25270 */
[----:B------:R-:W-:Y:S01]  /*1ff0*/  ISETP.GT.AND P0, PT, R9, R6, PT ;  /* 0x000000060900720c */ /* 0x000fe20003f04270 */
[----:B------:R1:W-:Y:S01]  /*2000*/  STL [R1+0x60], R15 ;  /* 0x0000600f01007387 */ /* 0x0003e20000100800 */
[----:B------:R-:W-:-:S11]  /*2010*/  SEL R136, R7, c[0x0][0x338], P1 ;  /* 0x0000ce0007887a07 */ /* 0x000fd60000800000 */
[----:B------:R-:W-:Y:S05]  /*2020*/  @!P0 BRA `(.L_x_803) ;  /* 0x000001d000008947 */ /* 0x000fea0003800000 */
[----:B------:R-:W-:Y:S02]  /*2030*/  IABS R3, R136 ;  /* 0x0000008800037213 */ /* 0x000fe40000000000 */
[----:B-1----:R-:W-:Y:S02]  /*2040*/  IADD3 R7, R136, -0x1, R9 ;  /* 0xffffffff88077810 */ /* 0x002fe40007ffe009 */
[----:B------:R-:W1:Y:S03]  /*2050*/  I2F.RP R2, R3 ;  /* 0x0000000300027306 */ /* 0x000e660000209400 */
[----:B------:R-:W-:-:S05]  /*2060*/  IMAD.IADD R7, R7, 0x1, -R6 ;  /* 0x0000000107077824 */ /* 0x000fca00078e0a06 */
[----:B------:R-:W-:Y:S01]  /*2070*/  IABS R11, R7 ;  /* 0x00000007000b7213 */ /* 0x000fe20000000000 */
[----:B-1----:R-:W1:Y:S02]  /*2080*/  MUFU.RCP R2, R2 ;  /* 0x0000000200027308 */ /* 0x002e640000001000 */
[----:B-1----:R-:W-:-:S06]  /*2090*/  IADD3 R2, R2, 0xffffffe, RZ ;  /* 0x0ffffffe02027810 */ /* 0x002fcc0007ffe0ff */
[----:B------:R-:W1:Y:S02]  /*20a0*/  F2I.FTZ.U32.TRUNC.NTZ R5, R2 ;  /* 0x0000000200057305 */ /* 0x000e64000021f000 */
        /* <DEDUP_REMOVED lines=21> */
.L_x_803:
[----:B------:R-:W-:Y:S05]  /*2200*/  BSYNC B0 ;  /* 0x0000000000007941 */ /* 0x000fea0003800000 */
.L_x_802:
[----:B------:R-:W-:Y:S01]  /*2210*/  IMAD R3, R15, R2, R6 ;  /* 0x000000020f037224 */ /* 0x000fe200078e0206 */
[----:B------:R-:W2:Y:S03]  /*2220*/  S2R R11, SR_TID.X ;  /* 0x00000000000b7919 */ /* 0x000ea60000002100 */
[C---:B------:R-:W-:Y:S02]  /*2230*/  IMAD.IADD R2, R3.reuse, 0x1, R2 ;  /* 0x0000000103027824 */ /* 0x040fe400078e0202 */
[----:B------:R-:W-:-:S03]  /*2240*/  IMAD R3, R3, 0x50, -R12 ;  /* 0x0000005003037824 */ /* 0x000fc600078e0a0c */
[----:B------:R-:W-:Y:S02]  /*2250*/  IMNMX R2, R9, R2, PT ;  /* 0x0000000209027217 */ /* 0x000fe40003800200 */
[----:B------:R-:W-:-:S03]  /*2260*/  IMNMX R3, RZ, R3, !PT ;  /* 0x00000003ff037217 */ /* 0x000fc60007800200 */
[----:B------:R-:W-:Y:S02]  /*2270*/  IMAD R2, R2, 0x50, -R12 ;  /* 0x0000005002027824 */ /* 0x000fe400078e0a0c */
[----:B------:R-:W-:-:S03]  /*2280*/  IMAD.WIDE.U32 R4, R3, -0x33333333, RZ ;  /* 0xcccccccd03047825 */ /* 0x000fc600078e00ff */
[----:B------:R-:W-:Y:S02]  /*2290*/  IMNMX R2, R2, R0, PT ;  /* 0x0000000002027217 */ /* 0x000fe40003800200 */
[----:B------:R-:W-:Y:S02]  /*22a0*/  SHF.R.U32.HI R129, RZ, 0x6, R5 ;  /* 0x00000006ff817819 */ /* 0x000fe40000011605 */
[----:B------:R-:W-:Y:S02]  /*22b0*/  ISETP.GT.AND P0, PT, R2, R3, PT ;  /* 0x000000030200720c */ /* 0x000fe40003f04270 */
[----:B--2---:R-:W-:Y:S01]  /*22c0*/  SHF.R.S32.HI R10, RZ, 0x1f, R11 ;  /* 0x0000001fff0a7819 */ /* 0x004fe2000001140b */
[----:B------:R-:W-:-:S03]  /*22d0*/  IMAD.MOV.U32 R4, RZ, RZ, R129 ;  /* 0x000000ffff047224 */ /* 0x000fc600078e0081 */
[CC--:B------:R-:W-:Y:S02]  /*22e0*/  LEA.HI R5, R10.reuse, R11.reuse, RZ, 0x5 ;  /* 0x0000000b0a057211 */ /* 0x0c0fe400078f28ff */
[----:B-1----:R-:W-:-:S04]  /*22f0*/  LEA.HI R7, R10, R11, RZ, 0x3 ;  /* 0x0000000b0a077211 */ /* 0x002fc800078f18ff */
[----:B------:R-:W-:Y:S02]  /*2300*/  LOP3.LUT R8, R7, 0xfffffff8, RZ, 0xc0, !PT ;  /* 0xfffffff807087812 */ /* 0x000fe400078ec0ff */
[----:B------:R-:W-:Y:S02]  /*2310*/  @P0 IADD3 R3, R2, 0x4f, RZ ;  /* 0x0000004f02030810 */ /* 0x000fe40007ffe0ff */
[----:B------:R-:W-:Y:S01]  /*2320*/  LEA.HI R2, R10, R11, RZ, 0x2 ;  /* 0x0000000b0a027211 */ /* 0x000fe200078f10ff */
[----:B------:R-:W-:Y:S01]  /*2330*/  IMAD.IADD R164, R11, 0x1, -R8 ;  /* 0x000000010ba47824 */ /* 0x000fe200078e0a08 */
[----:B------:R-:W-:Y:S01]  /*2340*/  SHF.R.S32.HI R138, RZ, 0x3, R7 ;  /* 0x00000003ff8a7819 */ /* 0x000fe20000011407 */
[----:B------:R-:W-:Y:S01]  /*2350*/  @P0 IMAD.HI R3, R3, 0x66666667, RZ ;  /* 0x6666666703030827 */ /* 0x000fe200078e02ff */
[----:B------:R-:W-:Y:S02]  /*2360*/  LOP3.LUT R9, R2, 0xfffffffc, RZ, 0xc0, !PT ;  /* 0xfffffffc02097812 */ /* 0x000fe400078ec0ff */
[--C-:B------:R-:W-:Y:S01]  /*2370*/  SHF.R.S32.HI R82, RZ, 0x2, R2.reuse ;  /* 0x00000002ff527819 */ /* 0x100fe20000011402 */
[----:B------:R-:W-:Y:S01]  /*2380*/  IMAD.SHL.U32 R134, R164, 0x8, RZ ;  /* 0x00000008a4867824 */ /* 0x000fe200078e00ff */
[----:B------:R-:W-:Y:S01]  /*2390*/  SHF.R.S32.HI R2, RZ, 0x1f, R2 ;  /* 0x0000001fff027819 */ /* 0x000fe20000011402 */
[----:B------:R-:W-:Y:S01]  /*23a0*/  IMAD.IADD R163, R11, 0x1, -R9 ;  /* 0x000000010ba37824 */ /* 0x000fe200078e0a09 */
[----:B------:R-:W-:Y:S01]  /*23b0*/  @P0 SHF.R.U32.HI R6, RZ, 0x1f, R3 ;  /* 0x0000001fff060819 */ /* 0x000fe20000011603 */
[----:B------:R-:W-:Y:S01]  /*23c0*/  IMAD.MOV.U32 R9, RZ, RZ, 0x40 ;  /* 0x00000040ff097424 */ /* 0x000fe200078e00ff */
[----:B------:R-:W-:Y:S01]  /*23d0*/  LEA.HI R2, R2, R82, RZ, 0x3 ;  /* 0x0000005202027211 */ /* 0x000fe200078f18ff */
[----:B------:R-:W-:Y:S01]  /*23e0*/  IMAD.SHL.U32 R28, R163, 0x8, RZ ;  /* 0x00000008a31c7824 */ /* 0x000fe200078e00ff */
[----:B------:R-:W-:Y:S01]  /*23f0*/  @P0 LEA.HI.SX32 R4, R3, R6, 0x1b ;  /* 0x0000000603040211 */ /* 0x000fe200078fdaff */
[----:B------:R-:W-:Y:S01]  /*2400*/  IMAD.SHL.U32 R24, R163, 0x4, RZ ;  /* 0x00000004a3187824 */ /* 0x000fe200078e00ff */
[----:B------:R-:W-:-:S02]  /*2410*/  LOP3.LUT R2, R2, 0xfffffff8, RZ, 0xc0, !PT ;  /* 0xfffffff802027812 */ /* 0x000fc400078ec0ff */
[----:B------:R-:W-:Y:S02]  /*2420*/  SHF.R.S32.HI R3, RZ, 0x5, R5 ;  /* 0x00000005ff037819 */ /* 0x000fe40000011405 */
[C---:B------:R-:W-:Y:S01]  /*2430*/  IADD3 R139, R82.reuse, 0x20, RZ ;  /* 0x00000020528b7810 */ /* 0x040fe20007ffe0ff */
[C---:B------:R-:W-:Y:S01]  /*2440*/  IMAD.IADD R2, R82.reuse, 0x1, -R2 ;  /* 0x0000000152027824 */ /* 0x040fe200078e0a02 */
[----:B------:R-:W-:Y:S01]  /*2450*/  IADD3 R146, R82, 0x40, RZ ;  /* 0x0000004052927810 */ /* 0x000fe20007ffe0ff */
[----:B------:R-:W-:Y:S01]  /*2460*/  IMAD.SHL.U32 R157, R3, 0x200, RZ ;  /* 0x00000200039d7824 */ /* 0x000fe200078e00ff */
[----:B------:R-:W-:Y:S01]  /*2470*/  SHF.R.S32.HI R3, RZ, 0x1f, R139 ;  /* 0x0000001fff037819 */ /* 0x000fe2000001148b */
[----:B------:R-:W-:Y:S01]  /*2480*/  IMAD.SHL.U32 R6, R139, 0x40, RZ ;  /* 0x000000408b067824 */ /* 0x000fe200078e00ff */
[C---:B------:R-:W-:Y:S01]  /*2490*/  LOP3.LUT P0, RZ, R2.reuse, 0x4, RZ, 0xc0, !PT ;  /* 0x0000000402ff7812 */ /* 0x040fe2000780c0ff */
[----:B------:R-:W-:Y:S01]  /*24a0*/  IMAD.SHL.U32 R2, R2, 0x40, RZ ;  /* 0x0000004002027824 */ /* 0x000fe200078e00ff */
[----:B------:R-:W-:Y:S01]  /*24b0*/  SHF.R.S32.HI R8, RZ, 0x1f, R146 ;  /* 0x0000001fff087819 */ /* 0x000fe20000011492 */
[----:B------:R-:W-:Y:S01]  /*24c0*/  IMAD.SHL.U32 R5, R146, 0x40, RZ ;  /* 0x0000004092057824 */ /* 0x000fe200078e00ff */
[----:B------:R-:W-:-:S02]  /*24d0*/  ISETP.GT.AND P1, PT, R4, R129, PT ;  /* 0x000000810400720c */ /* 0x000fc40003f24270 */
[----:B------:R-:W-:Y:S02]  /*24e0*/  LOP3.LUT R147, R2, 0x1c0, RZ, 0xc0, !PT ;  /* 0x000001c002937812 */ /* 0x000fe400078ec0ff */
[----:B------:R-:W-:Y:S02]  /*24f0*/  LEA.HI R7, R3, R139, RZ, 0x3 ;  /* 0x0000008b03077211 */ /* 0x000fe400078f18ff */
[----:B------:R-:W-:Y:S02]  /*2500*/  SHF.R.U32.HI R156, RZ, 0x3, R147 ;  /* 0x00000003ff9c7819 */ /* 0x000fe40000011693 */
[----:B------:R-:W-:Y:S02]  /*2510*/  LOP3.LUT R2, R147, 0x18, R28, 0xf8, !PT ;  /* 0x0000001893027812 */ /* 0x000fe400078ef81c */
[----:B------:R-:W-:Y:S02]  /*2520*/  LEA.HI R3, R8, R146, RZ, 0x3 ;  /* 0x0000009208037211 */ /* 0x000fe400078f18ff */
[----:B------:R-:W-:-:S02]  /*2530*/  LOP3.LUT R2, R157, R2, R156, 0xf6, !PT ;  /* 0x000000029d027212 */ /* 0x000fc400078ef69c */
[----:B------:R-:W-:Y:S01]  /*2540*/  LOP3.LUT R151, R5, 0x1c0, RZ, 0xc0, !PT ;  /* 0x000001c005977812 */ /* 0x000fe200078ec0ff */
[----:B------:R-:W-:Y:S01]  /*2550*/  IMAD.SHL.U32 R5, R3, 0x40, RZ ;  /* 0x0000004003057824 */ /* 0x000fe200078e00ff */
[----:B------:R-:W-:Y:S01]  /*2560*/  LOP3.LUT R150, R6, 0x1c0, RZ, 0xc0, !PT ;  /* 0x000001c006967812 */ /* 0x000fe200078ec0ff */
[----:B------:R-:W-:Y:S01]  /*2570*/  IMAD.SHL.U32 R6, R7, 0x40, RZ ;  /* 0x0000004007067824 */ /* 0x000fe200078e00ff */
[----:B------:R-:W-:Y:S02]  /*2580*/  SEL R3, R9, 0xffffffc0, !P0 ;  /* 0xffffffc009037807 */ /* 0x000fe40004000000 */
[----:B------:R-:W-:Y:S02]  /*2590*/  LEA R80, R2, 0x100, 0x1 ;  /* 0x0000010002507811 */ /* 0x000fe400078e08ff */
[----:B------:R-:W-:Y:S02]  /*25a0*/  SHF.R.S32.HI R186, RZ, 0x1f, R138 ;  /* 0x0000001fffba7819 */ /* 0x000fe4000001148a */
[----:B------:R-:W-:Y:S01]  /*25b0*/  SHF.R.S32.HI R29, RZ, 0x1f, R28 ;  /* 0x0000001fff1d7819 */ /* 0x000fe2000001141c */
[----:B------:R-:W-:Y:S01]  /*25c0*/  IMAD.IADD R81, R80, 0x1, R3 ;  /* 0x0000000150517824 */ /* 0x000fe200078e0203 */
[----:B------:R-:W-:-:S02]  /*25d0*/  SHF.R.S32.HI R25, RZ, 0x1f, R24 ;  /* 0x0000001fff197819 */ /* 0x000fc40000011418 */
[----:B------:R-:W-:Y:S02]  /*25e0*/  IADD3 R26, R24, 0x10, RZ ;  /* 0x00000010181a7810 */ /* 0x000fe40007ffe0ff */
[----:B------:R-:W-:Y:S02]  /*25f0*/  SHF.R.S32.HI R135, RZ, 0x1f, R134 ;  /* 0x0000001fff877819 */ /* 0x000fe40000011486 */
[----:B------:R-:W-:Y:S02]  /*2600*/  SHF.R.U32.HI R187, RZ, 0x3, R150 ;  /* 0x00000003ffbb7819 */ /* 0x000fe40000011696 */
[----:B------:R-:W-:Y:S02]  /*2610*/  SHF.R.U32.HI R188, RZ, 0x3, R151 ;  /* 0x00000003ffbc7819 */ /* 0x000fe40000011697 */
[----:B------:R-:W-:Y:S02]  /*2620*/  LOP3.LUT R161, R6, 0xfffffe00, RZ, 0xc0, !PT ;  /* 0xfffffe0006a17812 */ /* 0x000fe400078ec0ff */
[----:B------:R-:W-:Y:S01]  /*2630*/  LOP3.LUT R162, R5, 0xfffffe00, RZ, 0xc0, !PT ;  /* 0xfffffe0005a27812 */ /* 0x000fe200078ec0ff */
[----:B------:R-:W-:Y:S05]  /*2640*/  @!P1 BRA `(.L_x_804) ;  /* 0x0000548000009947 */ /* 0x000fea0003800000 */
[----:B------:R-:W-:-:S04]  /*2650*/  ISETP.NE.U32.AND P0, PT, RZ, c[0x0][0x340], PT ;  /* 0x0000d000ff007a0c */ /* 0x000fc80003f05070 */
[----:B------:R-:W-:-:S13]  /*2660*/  ISETP.NE.AND.EX P2, PT, RZ, c[0x0][0x344], PT, P0 ;  /* 0x0000d100ff007a0c */ /* 0x000fda0003f45300 */
[----:B------:R-:W-:-:S05]  /*2670*/  @P2 IMAD.WIDE R2, R34, R172, c[0x0][0x340] ;  /* 0x0000d00022022625 */ /* 0x000fca00078e02ac */
[----:B------:R1:W2:Y:S01]  /*2680*/  @P2 LDG.E R22, [R2.64] ;  /* 0x0000000802162981 */ /* 0x0002a2000c1e1900 */
[----:B------:R-:W-:Y:S01]  /*2690*/  IADD3 R123, P0, R138, R14, RZ ;  /* 0x0000000e8a7b7210 */ /* 0x000fe20007f1e0ff */
[----:B------:R-:W-:Y:S01]  /*26a0*/  IMAD.MOV.U32 R142, RZ, RZ, 0x50 ;  /* 0x00000050ff8e7424 */ /* 0x000fe200078e00ff */
[----:B------:R-:W-:Y:S01]  /*26b0*/  SHF.R.S32.HI R21, RZ, 0x1f, R34 ;  /* 0x0000001fff157819 */ /* 0x000fe20000011422 */
[----:B------:R-:W-:Y:S01]  /*26c0*/  IMAD.MOV.U32 R20, RZ, RZ, c[0x0][0x238] ;  /* 0x00008e00ff147624 */ /* 0x000fe200078e00ff */
[----:B------:R-:W-:Y:S01]  /*26d0*/  LEA.HI.X.SX32 R132, R14, R186, 0x1, P0 ;  /* 0x000000ba0e847211 */ /* 0x000fe200000f0eff */
[C---:B------:R-:W-:Y:S01]  /*26e0*/  IMAD R171, R142.reuse, c[0x0][0x23c], RZ ;  /* 0x00008f008eab7a24 */ /* 0x040fe200078e02ff */
[----:B------:R-:W-:Y:S01]  /*26f0*/  SEL R30, R21, RZ, !P3 ;  /* 0x000000ff151e7207 */ /* 0x000fe20005800000 */
[----:B------:R-:W-:Y:S01]  /*2700*/  IMAD.WIDE.U32 R148, R142, c[0x0][0x238], RZ ;  /* 0x00008e008e947a25 */ /* 0x000fe200078e00ff */
[----:B------:R-:W-:Y:S02]  /*2710*/  IADD3 R33, R4, -0x1, RZ ;  /* 0xffffffff04217810 */ /* 0x000fe40007ffe0ff */
[----:B------:R-:W-:Y:S01]  /*2720*/  IADD3 R113, -R138, R0, RZ ;  /* 0x000000008a717210 */ /* 0x000fe20007ffe1ff */
[----:B------:R-:W-:Y:S01]  /*2730*/  IMAD R5, R132, c[0x0][0x238], RZ ;  /* 0x00008e0084057a24 */ /* 0x000fe200078e02ff */
[----:B------:R-:W-:Y:S01]  /*2740*/  SEL R27, R34, RZ, !P3 ;  /* 0x000000ff221b7207 */ /* 0x000fe20005800000 */
[----:B------:R-:W-:Y:S01]  /*2750*/  IMAD R4, R30, c[0x0][0x248], RZ ;  /* 0x000092001e047a24 */ /* 0x000fe200078e02ff */
[----:B------:R-:W-:Y:S01]  /*2760*/  ISETP.GE.AND P5, PT, R134, c[0x0][0x1d4], PT ;  /* 0x0000750086007a0c */ /* 0x000fe20003fa6270 */
[----:B------:R-:W-:Y:S01]  /*2770*/  IMAD R5, R123, c[0x0][0x23c], R5 ;  /* 0x00008f007b057a24 */ /* 0x000fe200078e0205 */
[C---:B------:R-:W-:Y:S01]  /*2780*/  SHF.L.U32 R177, R20.reuse, 0x4, RZ ;  /* 0x0000000414b17819 */ /* 0x040fe200000006ff */
[----:B------:R-:W-:Y:S01]  /*2790*/  IMAD R10, R33, -0x50, R113 ;  /* 0xffffffb0210a7824 */ /* 0x000fe200078e0271 */
[----:B------:R-:W-:Y:S01]  /*27a0*/  SHF.L.U64.HI R172, R20, R172, c[0x0][0x23c] ;  /* 0x00008f0014ac7619 */ /* 0x000fe200000102ac */
[----:B------:R-:W-:Y:S01]  /*27b0*/  IMAD R4, R27, c[0x0][0x24c], R4 ;  /* 0x000093001b047a24 */ /* 0x000fe200078e0204 */
[----:B------:R-:W-:Y:S01]  /*27c0*/  SHF.R.S32.HI R31, RZ, 0x1f, R82 ;  /* 0x0000001fff1f7819 */ /* 0x000fe20000011452 */
[----:B------:R-:W-:Y:S01]  /*27d0*/  IMAD.IADD R171, R149, 0x1, R171 ;  /* 0x0000000195ab7824 */ /* 0x000fe200078e02ab */
[----:B------:R-:W-:Y:S01]  /*27e0*/  ISETP.GE.AND P0, PT, R10, 0x1, PT ;  /* 0x000000010a00780c */ /* 0x000fe20003f06270 */
[----:B------:R-:W-:Y:S01]  /*27f0*/  IMAD.WIDE.U32 R182, R82, c[0x0][0x1e0], RZ ;  /* 0x0000780052b67a25 */ /* 0x000fe200078e00ff */
[----:B------:R-:W-:-:S02]  /*2800*/  IADD3 R19, R13, R159, RZ ;  /* 0x0000009f0d137210 */ /* 0x000fc40007ffe0ff */
[----:B------:R-:W-:Y:S01]  /*2810*/  IADD3 R102, R28, 0x20, RZ ;  /* 0x000000201c667810 */ /* 0x000fe20007ffe0ff */
[----:B-1----:R-:W-:Y:S01]  /*2820*/  IMAD.WIDE.U32 R2, R123, c[0x0][0x238], R134 ;  /* 0x00008e007b027a25 */ /* 0x002fe200078e0086 */
[----:B------:R-:W-:Y:S02]  /*2830*/  SHF.R.S32.HI R23, RZ, 0x1f, R19 ;  /* 0x0000001fff177819 */ /* 0x000fe40000011413 */
[----:B------:R-:W-:Y:S01]  /*2840*/  MOV R189, c[0x0][0x27c] ;  /* 0x00009f0000bd7a02 */ /* 0x000fe20000000f00 */
[----:B------:R-:W-:Y:S01]  /*2850*/  IMAD.IADD R3, R3, 0x1, R5 ;  /* 0x0000000103037824 */ /* 0x000fe200078e0205 */
[----:B------:R-:W-:Y:S01]  /*2860*/  MOV R169, 0x5 ;  /* 0x0000000500a97802 */ /* 0x000fe20000000f00 */
[----:B------:R-:W-:Y:S01]  /*2870*/  IMAD R9, R31, c[0x0][0x280], RZ ;  /* 0x0000a0001f097a24 */ /* 0x000fe200078e02ff */
[----:B------:R-:W-:Y:S01]  /*2880*/  P2R R133, PR, RZ, 0x20 ;  /* 0x00000020ff857803 */ /* 0x000fe20000000000 */
[----:B------:R-:W-:Y:S01]  /*2890*/  IMAD.WIDE.U32 R2, R32, c[0x0][0x240], R2 ;  /* 0x0000900020027a25 */ /* 0x000fe200078e0002 */
[----:B------:R-:W-:-:S03]  /*28a0*/  ISETP.GE.AND P6, PT, R28, c[0x0][0x1d4], PT ;  /* 0x000075001c007a0c */ /* 0x000fc60003fc6270 */
[----:B------:R-:W-:Y:S02]  /*28b0*/  IMAD R3, R32, c[0x0][0x244], R3 ;  /* 0x0000910020037a24 */ /* 0x000fe400078e0203 */
[----:B------:R-:W-:Y:S02]  /*28c0*/  IMAD R12, R82, c[0x0][0x284], R9 ;  /* 0x0000a100520c7a24 */ /* 0x000fe400078e0209 */
[----:B------:R-:W-:Y:S01]  /*28d0*/  IMAD.WIDE.U32 R116, R27, c[0x0][0x248], R2 ;  /* 0x000092001b747a25 */ /* 0x000fe200078e0002 */
[----:B------:R-:W-:-:S03]  /*28e0*/  SHF.R.S32.HI R3, RZ, 0x1f, R33 ;  /* 0x0000001fff037819 */ /* 0x000fc60000011421 */
[----:B------:R-:W-:Y:S01]  /*28f0*/  IMAD R2, R171, R33, RZ ;  /* 0x00000021ab027224 */ /* 0x000fe200078e02ff */
[----:B------:R-:W-:Y:S01]  /*2900*/  IADD3 R115, R117, R4, RZ ;  /* 0x0000000475737210 */ /* 0x000fe20007ffe0ff */
[----:B------:R-:W-:Y:S02]  /*2910*/  IMAD.MOV.U32 R114, RZ, RZ, R116 ;  /* 0x000000ffff727224 */ /* 0x000fe400078e0074 */
[-C--:B------:R-:W-:Y:S02]  /*2920*/  IMAD R4, R3, R148.reuse, R2 ;  /* 0x0000009403047224 */ /* 0x080fe400078e0202 */
[----:B------:R-:W-:-:S04]  /*2930*/  IMAD.WIDE.U32 R2, R33, R148, R114 ;  /* 0x0000009421027225 */ /* 0x000fc800078e0072 */
[----:B------:R-:W-:Y:S01]  /*2940*/  IMAD.MOV.U32 R152, RZ, RZ, c[0x0][0x280] ;  /* 0x0000a000ff987624 */ /* 0x000fe200078e00ff */
[----:B------:R-:W-:Y:S01]  /*2950*/  IADD3 R3, R3, R4, RZ ;  /* 0x0000000403037210 */ /* 0x000fe20007ffe0ff */
[----:B------:R-:W-:Y:S01]  /*2960*/  IMAD.MOV.U32 R153, RZ, RZ, c[0x0][0x290] ;  /* 0x0000a400ff997624 */ /* 0x000fe200078e00ff */
[----:B------:R-:W-:Y:S01]  /*2970*/  @P0 LEA R4, P1, R2, c[0x0][0x220], 0x1 ;  /* 0x0000880002040a11 */ /* 0x000fe200078208ff */
[C---:B------:R-:W-:Y:S01]  /*2980*/  IMAD.SHL.U32 R175, R152.reuse, 0x20, RZ ;  /* 0x0000002098af7824 */ /* 0x040fe200078e00ff */
[-C--:B------:R-:W-:Y:S02]  /*2990*/  SHF.L.U64.HI R154, R152, R169.reuse, c[0x0][0x284] ;  /* 0x0000a100989a7619 */ /* 0x080fe400000102a9 */
[----:B------:R-:W-:Y:S02]  /*29a0*/  @P0 LEA.HI.X R5, R2, c[0x0][0x224], R3, 0x1, P1 ;  /* 0x0000890002050a11 */ /* 0x000fe400008f0c03 */
[----:B------:R-:W-:Y:S02]  /*29b0*/  ISETP.GE.AND P1, PT, R10, 0x11, PT ;  /* 0x000000110a00780c */ /* 0x000fe40003f26270 */
[C---:B------:R-:W-:Y:S01]  /*29c0*/  SHF.L.U64.HI R155, R153.reuse, R169, c[0x0][0x294] ;  /* 0x0000a500999b7619 */ /* 0x040fe200000102a9 */
[----:B------:R-:W-:Y:S01]  /*29d0*/  @!PT LDS RZ, [RZ] ;  /* 0x00000000fffff984 */ /* 0x000fe20000000800 */
[----:B------:R-:W-:Y:S01]  /*29e0*/  @!PT LDS RZ, [RZ] ;  /* 0x00000000fffff984 */ /* 0x000fe20000000800 */
[----:B------:R-:W-:Y:S01]  /*29f0*/  @!PT LDS RZ, [RZ] ;  /* 0x00000000fffff984 */ /* 0x000fe20000000800 */
[----:B------:R1:W-:Y:S01]  /*2a00*/  @P0 LDGSTS.E.BYPASS.LTC128B.128 [R219+0x2900], [R4.64], !P5 ;  /* 0x0290000004db0fae */ /* 0x0003e2000e901d48 */
[----:B------:R-:W-:-:S09]  /*2a10*/  SHF.L.U32 R176, R153, 0x5, RZ ;  /* 0x0000000599b07819 */ /* 0x000fd200000006ff */
[----:B-1----:R-:W-:-:S05]  /*2a20*/  @P1 IADD3 R5, P0, R177, R2, RZ ;  /* 0x00000002b1051210 */ /* 0x002fca0007f1e0ff */
[----:B------:R-:W-:Y:S01]  /*2a30*/  @P1 IMAD.X R6, R3, 0x1, R172, P0 ;  /* 0x0000000103061824 */ /* 0x000fe200000e06ac */
[----:B------:R-:W-:-:S04]  /*2a40*/  @P1 LEA R4, P0, R5, c[0x0][0x220], 0x1 ;  /* 0x0000880005041a11 */ /* 0x000fc800078008ff */
[----:B------:R-:W-:Y:S02]  /*2a50*/  @P1 LEA.HI.X R5, R5, c[0x0][0x224], R6, 0x1, P0 ;  /* 0x0000890005051a11 */ /* 0x000fe400000f0c06 */
[----:B------:R-:W-:-:S03]  /*2a60*/  ISETP.GE.AND P0, PT, R10, 0x21, PT ;  /* 0x000000210a00780c */ /* 0x000fc60003f06270 */
[----:B------:R1:W-:Y:S10]  /*2a70*/  @P1 LDGSTS.E.BYPASS.LTC128B.128 [R219+0x3100], [R4.64], !P5 ;  /* 0x0310000004db1fae */ /* 0x0003f4000e901d48 */
[----:B------:R-:W-:-:S02]  /*2a80*/  @P0 MOV R6, c[0x0][0x23c] ;  /* 0x00008f0000060a02 */ /* 0x000fc40000000f00 */
[----:B-1----:R-:W-:-:S04]  /*2a90*/  @P0 LEA R4, P1, R20, R2, 0x5 ;  /* 0x0000000214040211 */ /* 0x002fc800078228ff */
[----:B------:R-:W-:Y:S02]  /*2aa0*/  @P0 LEA.HI.X R5, R20, R3, R6, 0x5, P1 ;  /* 0x0000000314050211 */ /* 0x000fe400008f2c06 */
[----:B------:R-:W-:-:S04]  /*2ab0*/  @P0 LEA R6, P1, R4, c[0x0][0x220], 0x1 ;  /* 0x0000880004060a11 */ /* 0x000fc800078208ff */
[----:B------:R-:W-:Y:S02]  /*2ac0*/  @P0 LEA.HI.X R7, R4, c[0x0][0x224], R5, 0x1, P1 ;  /* 0x0000890004070a11 */ /* 0x000fe400008f0c05 */
[----:B------:R-:W-:-:S03]  /*2ad0*/  ISETP.GE.AND P1, PT, R10, 0x31, PT ;  /* 0x000000310a00780c */ /* 0x000fc60003f26270 */
[----:B------:R1:W-:Y:S10]  /*2ae0*/  @P0 LDGSTS.E.BYPASS.LTC128B.128 [R219+0x3900], [R6.64], !P5 ;  /* 0x0390000006db0fae */ /* 0x0003f4000e901d48 */
[----:B------:R-:W-:-:S04]  /*2af0*/  @P1 IMAD.MOV.U32 R4, RZ, RZ, c[0x0][0x23c] ;  /* 0x00008f00ff041624 */ /* 0x000fc800078e00ff */
[----:B------:R-:W-:Y:S02]  /*2b00*/  @P1 IMAD R8, R4, 0x30, RZ ;  /* 0x0000003004081824 */ /* 0x000fe400078e02ff */
[----:B------:R-:W-:-:S04]  /*2b10*/  @P1 IMAD.WIDE.U32 R4, R20, 0x30, R2 ;  /* 0x0000003014041825 */ /* 0x000fc800078e0002 */
[----:B------:R-:W-:Y:S01]  /*2b20*/  @P1 IMAD.IADD R5, R5, 0x1, R8 ;  /* 0x0000000105051824 */ /* 0x000fe200078e0208 */
[----:B------:R-:W-:-:S04]  /*2b30*/  @P1 LEA R8, P0, R4, c[0x0][0x220], 0x1 ;  /* 0x0000880004081a11 */ /* 0x000fc800078008ff */
[----:B------:R-:W-:Y:S01]  /*2b40*/  @P1 LEA.HI.X R9, R4, c[0x0][0x224], R5, 0x1, P0 ;  /* 0x0000890004091a11 */ /* 0x000fe200000f0c05 */
[----:B------:R-:W-:Y:S01]  /*2b50*/  IMAD.WIDE.U32 R4, R19, c[0x0][0x1e0], RZ ;  /* 0x0000780013047a25 */ /* 0x000fe200078e00ff */
[----:B------:R-:W-:-:S03]  /*2b60*/  ISETP.GE.AND P0, PT, R10, 0x41, PT ;  /* 0x000000410a00780c */ /* 0x000fc60003f06270 */
[----:B-1----:R-:W-:Y:S01]  /*2b70*/  IMAD.WIDE.U32 R6, R82, c[0x0][0x280], R24 ;  /* 0x0000a00052067a25 */ /* 0x002fe200078e0018 */
[----:B------:R1:W-:Y:S03]  /*2b80*/  @P1 LDGSTS.E.BYPASS.LTC128B.128 [R219+0x4100], [R8.64], !P5 ;  /* 0x0410000008db1fae */ /* 0x0003e6000e901d48 */
[----:B------:R-:W-:Y:S01]  /*2b90*/  IMAD.MOV.U32 R14, RZ, RZ, R6 ;  /* 0x000000ffff0e7224 */ /* 0x000fe200078e0006 */
[----:B------:R-:W-:Y:S01]  /*2ba0*/  IADD3 R15, R7, R12, RZ ;  /* 0x0000000c070f7210 */ /* 0x000fe20007ffe0ff */
[----:B------:R-:W-:-:S04]  /*2bb0*/  IMAD R7, R23, c[0x0][0x1e0], RZ ;  /* 0x0000780017077a24 */ /* 0x000fc800078e02ff */
[----:B------:R-:W-:Y:S01]  /*2bc0*/  @P0 LEA R18, P1, R20, R2, 0x6 ;  /* 0x0000000214120211 */ /* 0x000fe200078230ff */
[----:B------:R-:W-:Y:S02]  /*2bd0*/  IMAD R10, R19, c[0x0][0x1e4], R7 ;  /* 0x00007900130a7a24 */ /* 0x000fe400078e0207 */
[----:B------:R-:W-:Y:S02]  /*2be0*/  @P0 IMAD.MOV.U32 R2, RZ, RZ, c[0x0][0x23c] ;  /* 0x00008f00ff020624 */ /* 0x000fe400078e00ff */
[----:B------:R-:W-:Y:S01]  /*2bf0*/  IMAD.WIDE.U32 R6, R82, c[0x0][0x290], R24 ;  /* 0x0000a40052067a25 */ /* 0x000fe200078e0018 */
[----:B------:R-:W-:Y:S02]  /*2c00*/  IADD3 R5, R5, R10, RZ ;  /* 0x0000000a05057210 */ /* 0x000fe40007ffe0ff */
[----:B------:R-:W-:Y:S01]  /*2c10*/  @P0 LEA.HI.X R20, R20, R3, R2, 0x6, P1 ;  /* 0x0000000314140211 */ /* 0x000fe200008f3402 */
[----:B------:R-:W-:Y:S01]  /*2c20*/  IMAD.WIDE.U32 R2, R82, c[0x0][0x290], R28 ;  /* 0x0000a40052027a25 */ /* 0x000fe200078e001c */
[----:B------:R-:W-:-:S02]  /*2c30*/  @P0 LEA R16, P1, R18, c[0x0][0x220], 0x1 ;  /* 0x0000880012100a11 */ /* 0x000fc400078208ff */
[----:B------:R-:W-:Y:S01]  /*2c40*/  MOV R10, R6 ;  /* 0x00000006000a7202 */ /* 0x000fe20000000f00 */
[----:B-----5:R-:W-:-:S04]  /*2c50*/  IMAD.WIDE.U32 R100, R137, c[0x0][0x280], R14 ;  /* 0x0000a00089647a25 */ /* 0x020fc800078e000e */
[----:B-1----:R-:W-:-:S04]  /*2c60*/  IMAD R8, R31, c[0x0][0x290], RZ ;  /* 0x0000a4001f087a24 */ /* 0x002fc800078e02ff */
[C---:B------:R-:W-:Y:S02]  /*2c70*/  IMAD R17, R82.reuse, c[0x0][0x294], R8 ;  /* 0x0000a50052117a24 */ /* 0x040fe400078e0208 */
[----:B------:R-:W-:-:S03]  /*2c80*/  IMAD.WIDE.U32 R8, R82, c[0x0][0x280], R28 ;  /* 0x0000a00052087a25 */ /* 0x000fc600078e001c */
[----:B------:R-:W-:Y:S01]  /*2c90*/  IADD3 R11, R7, R17, RZ ;  /* 0x00000011070b7210 */ /* 0x000fe20007ffe0ff */
[----:B------:R-:W-:Y:S02]  /*2ca0*/  IMAD.IADD R9, R12, 0x1, R9 ;  /* 0x000000010c097824 */ /* 0x000fe400078e0209 */
[----:B------:R-:W-:Y:S01]  /*2cb0*/  IMAD.WIDE.U32 R12, R32, c[0x0][0x1e8], R4 ;  /* 0x00007a00200c7a25 */ /* 0x000fe200078e0004 */
[----:B------:R-:W-:-:S03]  /*2cc0*/  MOV R4, R2 ;  /* 0x0000000200047202 */ /* 0x000fc60000000f00 */
[----:B------:R-:W-:Y:S01]  /*2cd0*/  IMAD.IADD R5, R17, 0x1, R3 ;  /* 0x0000000111057824 */ /* 0x000fe200078e0203 */
[----:B------:R-:W-:Y:S01]  /*2ce0*/  @P0 LEA.HI.X R17, R18, c[0x0][0x224], R20, 0x1, P1 ;  /* 0x0000890012110a11 */ /* 0x000fe200008f0c14 */
[----:B------:R-:W-:Y:S02]  /*2cf0*/  IMAD R7, R32, c[0x0][0x1ec], R13 ;  /* 0x00007b0020077a24 */ /* 0x000fe400078e020d */
[----:B------:R-:W-:Y:S02]  /*2d00*/  IMAD.MOV.U32 R6, RZ, RZ, R12 ;  /* 0x000000ffff067224 */ /* 0x000fe400078e000c */
[----:B------:R1:W-:Y:S01]  /*2d10*/  @P0 LDGSTS.E.BYPASS.LTC128B.128 [R219+0x4900], [R16.64], !P5 ;  /* 0x0490000010db0fae */ /* 0x0003e2000e901d48 */
[----:B------:R-:W-:Y:S01]  /*2d20*/  ISETP.GE.AND P0, PT, R102, c[0x0][0x1d4], PT ;  /* 0x0000750066007a0c */ /* 0x000fe20003f06270 */
[C---:B------:R-:W-:Y:S02]  /*2d30*/  IMAD.WIDE.U32 R98, R137.reuse, c[0x0][0x290], R10 ;  /* 0x0000a40089627a25 */ /* 0x040fe400078e000a */
[----:B------:R-:W0:Y:S01]  /*2d40*/  LDGDEPBAR ;  /* 0x00000000000079af */ /* 0x000e220000000000 */
[----:B------:R-:W-:Y:S01]  /*2d50*/  P2R R91, PR, RZ, 0x1 ;  /* 0x00000001ff5b7803 */ /* 0x000fe20000000000 */
[C---:B------:R-:W-:Y:S01]  /*2d60*/  IMAD.WIDE.U32 R96, R137.reuse, c[0x0][0x280], R8 ;  /* 0x0000a00089607a25 */ /* 0x040fe200078e0008 */
[----:B------:R-:W-:Y:S03]  /*2d70*/  WARPSYNC 0xffffffff ;  /* 0xffffffff00007948 */ /* 0x000fe60003800000 */
[----:B------:R-:W-:-:S04]  /*2d80*/  IMAD.WIDE.U32 R94, R137, c[0x0][0x290], R4 ;  /* 0x0000a400895e7a25 */ /* 0x000fc800078e0004 */
[----:B------:R-:W-:Y:S01]  /*2d90*/  IMAD.SHL.U32 R12, R189, 0x2, RZ ;  /* 0x00000002bd0c7824 */ /* 0x000fe200078e00ff */
[----:B--2---:R-:W-:Y:S01]  /*2da0*/  @P2 MOV R2, R22 ;  /* 0x0000001600022202 */ /* 0x004fe20000000f00 */
[----:B------:R-:W-:Y:S01]  /*2db0*/  @!P2 IMAD.MOV.U32 R2, RZ, RZ, R34 ;  /* 0x000000ffff02a224 */ /* 0x000fe200078e0022 */
[----:B------:R-:W-:Y:S02]  /*2dc0*/  @P2 SHF.R.S32.HI R3, RZ, 0x1f, R22 ;  /* 0x0000001fff032819 */ /* 0x000fe40000011416 */
[----:B------:R-:W-:Y:S02]  /*2dd0*/  @!P2 MOV R3, R21 ;  /* 0x000000150003a202 */ /* 0x000fe40000000f00 */
[----:B------:R-:W-:Y:S02]  /*2de0*/  SEL R18, R2, RZ, !P4 ;  /* 0x000000ff02127207 */ /* 0x000fe40006000000 */
[----:B------:R-:W-:Y:S02]  /*2df0*/  SHF.R.S32.HI R2, RZ, 0x1f, R137 ;  /* 0x0000001fff027819 */ /* 0x000fe40000011489 */
[----:B-1----:R-:W-:Y:S01]  /*2e00*/  SEL R17, R3, RZ, !P4 ;  /* 0x000000ff03117207 */ /* 0x002fe20006000000 */
[----:B------:R-:W-:-:S04]  /*2e10*/  IMAD.WIDE.U32 R84, R18, c[0x0][0x1f0], R6 ;  /* 0x00007c0012547a25 */ /* 0x000fc800078e0006 */
[----:B------:R-:W-:Y:S01]  /*2e20*/  IMAD R3, R2, c[0x0][0x280], RZ ;  /* 0x0000a00002037a24 */ /* 0x000fe200078e02ff */
[----:B------:R-:W-:Y:S01]  /*2e30*/  IADD3 R111, P1, P0, R84, R182, R28 ;  /* 0x000000b6546f7210 */ /* 0x000fe2000783e01c */
[----:B------:R-:W-:Y:S02]  /*2e40*/  IMAD R16, R2, c[0x0][0x290], RZ ;  /* 0x0000a40002107a24 */ /* 0x000fe400078e02ff */
[----:B------:R-:W-:Y:S02]  /*2e50*/  IMAD R2, R31, c[0x0][0x1e0], RZ ;  /* 0x000078001f027a24 */ /* 0x000fe400078e02ff */
[C---:B------:R-:W-:Y:S02]  /*2e60*/  IMAD R3, R137.reuse, c[0x0][0x284], R3 ;  /* 0x0000a10089037a24 */ /* 0x040fe400078e0203 */
[----:B------:R-:W-:Y:S02]  /*2e70*/  IMAD R13, R82, c[0x0][0x1e4], R2 ;  /* 0x00007900520d7a24 */ /* 0x000fe400078e0202 */
[----:B------:R-:W-:-:S02]  /*2e80*/  IMAD R2, R137, c[0x0][0x294], R16 ;  /* 0x0000a50089027a24 */ /* 0x000fc400078e0210 */
[----:B------:R-:W-:Y:S01]  /*2e90*/  IMAD.IADD R112, R101, 0x1, R3 ;  /* 0x0000000165707824 */ /* 0x000fe200078e0203 */
[----:B------:R-:W-:Y:S01]  /*2ea0*/  IADD3 R119, R183, R13, RZ ;  /* 0x0000000db7777210 */ /* 0x000fe20007ffe0ff */
[----:B------:R-:W-:Y:S01]  /*2eb0*/  IMAD R13, R17, c[0x0][0x1f0], RZ ;  /* 0x00007c00110d7a24 */ /* 0x000fe200078e02ff */
[----:B------:R-:W-:Y:S01]  /*2ec0*/  IADD3 R110, R99, R2, RZ ;  /* 0x00000002636e7210 */ /* 0x000fe20007ffe0ff */
[----:B------:R-:W-:Y:S02]  /*2ed0*/  IMAD.IADD R109, R3, 0x1, R97 ;  /* 0x00000001036d7824 */ /* 0x000fe400078e0261 */
[----:B------:R-:W-:Y:S02]  /*2ee0*/  IMAD R6, R18, c[0x0][0x1f4], R13 ;  /* 0x00007d0012067a24 */ /* 0x000fe400078e020d */
[----:B------:R-:W-:-:S03]  /*2ef0*/  IMAD.IADD R108, R2, 0x1, R95 ;  /* 0x00000001026c7824 */ /* 0x000fc600078e025f */
[----:B------:R-:W-:-:S04]  /*2f00*/  IADD3 R88, R85, R6, RZ ;  /* 0x0000000655587210 */ /* 0x000fc80007ffe0ff */
[----:B------:R-:W-:Y:S02]  /*2f10*/  IADD3.X R107, R88, R119, R29, P1, P0 ;  /* 0x00000077586b7210 */ /* 0x000fe40000fe041d */
[----:B------:R-:W-:Y:S01]  /*2f20*/  ISETP.GE.AND P0, PT, R28, c[0x0][0x27c], PT ;  /* 0x00009f001c007a0c */ /* 0x000fe20003f06270 */
[----:B------:R-:W-:Y:S01]  /*2f30*/  IMAD.WIDE.U32 R2, R32, c[0x0][0x260], R134 ;  /* 0x0000980020027a25 */ /* 0x000fe200078e0086 */
[----:B------:R-:W-:Y:S01]  /*2f40*/  BAR.SYNC.DEFER_BLOCKING 0x0 ;  /* 0x0000000000007b1d */ /* 0x000fe20000010000 */
[----:B------:R-:W-:Y:S02]  /*2f50*/  SHF.L.U32 R173, R152, 0x6, RZ ;  /* 0x0000000698ad7819 */ /* 0x000fe400000006ff */
[----:B------:R-:W-:Y:S01]  /*2f60*/  IMAD.WIDE.U32 R6, R32, c[0x0][0x210], R28 ;  /* 0x0000840020067a25 */ /* 0x000fe200078e001c */
[----:B------:R-:W-:Y:S02]  /*2f70*/  IADD3 R131, P1, R82, R19, RZ ;  /* 0x0000001352837210 */ /* 0x000fe40007f3e0ff */
[----:B------:R-:W-:Y:S01]  /*2f80*/  ULDC.U8 UR4, c[0x0][0x298] ;  /* 0x0000a60000047ab9 */ /* 0x000fe20000000000 */
[C---:B------:R-:W-:Y:S02]  /*2f90*/  IMAD R5, R32.reuse, c[0x0][0x264], R3 ;  /* 0x0000990020057a24 */ /* 0x040fe400078e0203 */
[----:B------:R-:W-:Y:S01]  /*2fa0*/  IMAD R3, R32, c[0x0][0x214], R7 ;  /* 0x0000850020037a24 */ /* 0x000fe200078e0207 */
[----:B------:R-:W-:Y:S01]  /*2fb0*/  SEL R7, RZ, c[0x0][0x27c], !P0 ;  /* 0x00009f00ff077a07 */ /* 0x000fe20004000000 */
[----:B------:R-:W-:Y:S01]  /*2fc0*/  IMAD.MOV.U32 R4, RZ, RZ, R2 ;  /* 0x000000ffff047224 */ /* 0x000fe200078e0002 */
[----:B------:R-:W-:Y:S01]  /*2fd0*/  @P0 IADD3 R12, -R12, c[0x0][0x1d4], RZ ;  /* 0x000075000c0c0a10 */ /* 0x000fe20007ffe1ff */
[----:B------:R-:W-:Y:S01]  /*2fe0*/  IMAD.MOV.U32 R2, RZ, RZ, R6 ;  /* 0x000000ffff027224 */ /* 0x000fe200078e0006 */
[----:B------:R-:W-:Y:S01]  /*2ff0*/  IADD3 R6, R28, R7, RZ ;  /* 0x000000071c067210 */ /* 0x000fe20007ffe0ff */
[----:B------:R-:W-:Y:S01]  /*3000*/  IMAD.WIDE.U32 R86, R27, c[0x0][0x268], R4 ;  /* 0x00009a001b567a25 */ /* 0x000fe200078e0004 */
[----:B------:R-:W-:-:S02]  /*3010*/  SHF.R.S32.HI R4, RZ, 0x1f, R12 ;  /* 0x0000001fff047819 */ /* 0x000fc4000001140c */
        /* <DEDUP_REMOVED lines=10> */
[----:B------:R-:W-:-:S02]  /*30c0*/  ISETP.NE.AND P0, PT, RZ, UR4, PT ;  /* 0x00000004ff007c0c */ /* 0x000fc4000bf05270 */
[----:B------:R-:W-:Y:S01]  /*30d0*/  SHF.R.S32.HI R106, RZ, 0x1f, R104 ;  /* 0x0000001fff6a7819 */ /* 0x000fe20000011468 */
[----:B------:R-:W-:Y:S01]  /*30e0*/  IMAD R3, R6, c[0x0][0x1e0], RZ ;  /* 0x0000780006037a24 */ /* 0x000fe200078e02ff */
[----:B------:R-:W-:Y:S01]  /*30f0*/  P2R R128, PR, RZ, 0x1 ;  /* 0x00000001ff807803 */ /* 0x000fe20000000000 */
[----:B------:R-:W-:Y:S02]  /*3100*/  IMAD R4, R139, c[0x0][0x1e4], R4 ;  /* 0x000079008b047a24 */ /* 0x000fe400078e0204 */
[----:B------:R-:W-:Y:S02]  /*3110*/  IMAD R3, R146, c[0x0][0x1e4], R3 ;  /* 0x0000790092037a24 */ /* 0x000fe400078e0203 */
[----:B------:R-:W-:Y:S01]  /*3120*/  IMAD.IADD R127, R181, 0x1, R4 ;  /* 0x00000001b57f7824 */ /* 0x000fe200078e0204 */
[----:B------:R-:W-:Y:S01]  /*3130*/  SHF.R.S32.HI R4, RZ, 0x4, R5 ;  /* 0x00000004ff047819 */ /* 0x000fe20000011405 */
[----:B------:R-:W-:Y:S01]  /*3140*/  IMAD.IADD R126, R179, 0x1, R3 ;  /* 0x00000001b37e7824 */ /* 0x000fe200078e0203 */
[--C-:B------:R-:W-:Y:S01]  /*3150*/  LOP3.LUT R3, R151, 0x38, R2.reuse, 0xf8, !PT ;  /* 0x0000003897037812 */ /* 0x100fe200078ef802 */
[----:B------:R-:W-:Y:S01]  /*3160*/  IMAD.MOV.U32 R168, RZ, RZ, 0x6 ;  /* 0x00000006ffa87424 */ /* 0x000fe200078e00ff */
[----:B------:R-:W-:Y:S01]  /*3170*/  LEA.HI.SX32 R6, R2, R4, 0x1d ;  /* 0x0000000402067211 */ /* 0x000fe200078feaff */
[----:B------:R-:W-:Y:S01]  /*3180*/  IMAD.MOV.U32 R7, RZ, RZ, c[0x0][0x1e0] ;  /* 0x00007800ff077624 */ /* 0x000fe200078e00ff */
[--C-:B------:R-:W-:Y:S01]  /*3190*/  LOP3.LUT R5, R147, 0x38, R2.reuse, 0xf8, !PT ;  /* 0x0000003893057812 */ /* 0x100fe200078ef802 */
[----:B------:R-:W-:Y:S01]  /*31a0*/  IMAD.SHL.U32 R174, R153, 0x40, RZ ;  /* 0x0000004099ae7824 */ /* 0x000fe200078e00ff */
[----:B------:R-:W-:Y:S01]  /*31b0*/  LOP3.LUT R4, R150, 0x38, R2, 0xf8, !PT ;  /* 0x0000003896047812 */ /* 0x000fe200078ef802 */
[----:B------:R-:W-:Y:S01]  /*31c0*/  IMAD.SHL.U32 R83, R6, 0x8, RZ ;  /* 0x0000000806537824 */ /* 0x000fe200078e00ff */
[----:B------:R-:W-:Y:S01]  /*31d0*/  LOP3.LUT R3, R3, R188, RZ, 0x3c, !PT ;  /* 0x000000bc03037212 */ /* 0x000fe200078e3cff */
[----:B------:R-:W-:Y:S01]  /*31e0*/  IMAD.WIDE.U32 R144, R153, 0x50, RZ ;  /* 0x0000005099907825 */ /* 0x000fe200078e00ff */
[----:B------:R-:W-:-:S02]  /*31f0*/  LOP3.LUT R5, R5, R156, RZ, 0x3c, !PT ;  /* 0x0000009c05057212 */ /* 0x000fc400078e3cff */
[----:B------:R-:W-:Y:S01]  /*3200*/  LOP3.LUT R2, R4, R187, RZ, 0x3c, !PT ;  /* 0x000000bb04027212 */ /* 0x000fe200078e3cff */
[----:B------:R-:W-:Y:S01]  /*3210*/  IMAD.WIDE.U32 R140, R7, 0x50, RZ ;  /* 0x00000050078c7825 */ /* 0x000fe200078e00ff */
[-C--:B------:R-:W-:Y:S02]  /*3220*/  SHF.L.U64.HI R152, R152, R168.reuse, c[0x0][0x284] ;  /* 0x0000a10098987619 */ /* 0x080fe400000102a8 */
[-C--:B------:R-:W-:Y:S01]  /*3230*/  SHF.L.U64.HI R153, R153, R168.reuse, c[0x0][0x294] ;  /* 0x0000a50099997619 */ /* 0x080fe200000102a8 */
[C---:B------:R-:W-:Y:S01]  /*3240*/  IMAD.SHL.U32 R185, R7.reuse, 0x40, RZ ;  /* 0x0000004007b97824 */ /* 0x040fe200078e00ff */
[C---:B------:R-:W-:Y:S01]  /*3250*/  SHF.L.U64.HI R169, R7.reuse, R169, c[0x0][0x1e4] ;  /* 0x0000790007a97619 */ /* 0x040fe200000102a9 */
[C---:B------:R-:W-:Y:S01]  /*3260*/  IMAD.SHL.U32 R184, R7.reuse, 0x20, RZ ;  /* 0x0000002007b87824 */ /* 0x040fe200078e00ff */
[----:B------:R-:W-:Y:S01]  /*3270*/  SHF.L.U64.HI R168, R7, R168, c[0x0][0x1e4] ;  /* 0x0000790007a87619 */ /* 0x000fe200000102a8 */
[----:B------:R-:W-:Y:S01]  /*3280*/  IMAD.IADD R7, R162, 0x1, R3 ;  /* 0x00000001a2077824 */ /* 0x000fe200078e0203 */
[----:B------:R-:W-:Y:S01]  /*3290*/  IADD3 R5, R157, R5, RZ ;  /* 0x000000059d057210 */ /* 0x000fe20007ffe0ff */
[----:B------:R-:W-:Y:S01]  /*32a0*/  IMAD.IADD R6, R161, 0x1, R2 ;  /* 0x00000001a1067824 */ /* 0x000fe200078e0202 */
[--C-:B------:R-:W-:Y:S01]  /*32b0*/  LOP3.LUT R3, R147, 0x38, R83.reuse, 0xf8, !PT ;  /* 0x0000003893037812 */ /* 0x100fe200078ef853 */
[----:B------:R-:W-:Y:S01]  /*32c0*/  IMAD R8, R30, c[0x0][0x268], RZ ;  /* 0x00009a001e087a24 */ /* 0x000fe200078e02ff */
[--C-:B------:R-:W-:Y:S01]  /*32d0*/  LOP3.LUT R2, R150, 0x38, R83.reuse, 0xf8, !PT ;  /* 0x0000003896027812 */ /* 0x100fe200078ef853 */
[----:B------:R-:W-:Y:S01]  /*32e0*/  IMAD R9, R17, c[0x0][0x218], RZ ;  /* 0x0000860011097a24 */ /* 0x000fe200078e02ff */
[----:B------:R-:W-:Y:S01]  /*32f0*/  LOP3.LUT R4, R151, 0x38, R83, 0xf8, !PT ;  /* 0x0000003897047812 */ /* 0x000fe200078ef853 */
[C---:B------:R-:W-:Y:S01]  /*3300*/  IMAD R166, R142.reuse, c[0x0][0x294], RZ ;  /* 0x0000a5008ea67a24 */ /* 0x040fe200078e02ff */
[----:B------:R-:W-:Y:S01]  /*3310*/  SHF.L.U32 R125, R5, 0x1, RZ ;  /* 0x00000001057d7819 */ /* 0x000fe200000006ff */
[C---:B------:R-:W-:Y:S01]  /*3320*/  IMAD R167, R142.reuse, c[0x0][0x284], RZ ;  /* 0x0000a1008ea77a24 */ /* 0x040fe200078e02ff */
[----:B------:R-:W-:Y:S01]  /*3330*/  LOP3.LUT R5, R3, R156, RZ, 0x3c, !PT ;  /* 0x0000009c03057212 */ /* 0x000fe200078e3cff */
[----:B------:R-:W-:Y:S01]  /*3340*/  IMAD R165, R142, c[0x0][0x1e4], RZ ;  /* 0x000079008ea57a24 */ /* 0x000fe200078e02ff */
[----:B------:R-:W-:Y:S01]  /*3350*/  LOP3.LUT R3, R2, R187, RZ, 0x3c, !PT ;  /* 0x000000bb02037212 */ /* 0x000fe200078e3cff */
[----:B------:R-:W-:Y:S01]  /*3360*/  IMAD R8, R27, c[0x0][0x26c], R8 ;  /* 0x00009b001b087a24 */ /* 0x000fe200078e0208 */
[----:B------:R-:W-:Y:S01]  /*3370*/  LOP3.LUT R2, R4, R188, RZ, 0x3c, !PT ;  /* 0x000000bc04027212 */ /* 0x000fe200078e3cff */
[----:B------:R-:W-:Y:S01]  /*3380*/  IMAD.WIDE.U32 R142, R142, c[0x0][0x280], RZ ;  /* 0x0000a0008e8e7a25 */ /* 0x000fe200078e00ff */
[----:B------:R-:W-:-:S02]  /*3390*/  IADD3 R3, R161, R3, RZ ;  /* 0x00000003a1037210 */ /* 0x000fc40007ffe0ff */
[----:B------:R-:W-:Y:S01]  /*33a0*/  IADD3 R165, R141, R165, RZ ;  /* 0x000000a58da57210 */ /* 0x000fe20007ffe0ff */
[----:B------:R-:W-:Y:S01]  /*33b0*/  IMAD.IADD R4, R157, 0x1, R5 ;  /* 0x000000019d047824 */ /* 0x000fe200078e0205 */
[----:B------:R-:W-:Y:S01]  /*33c0*/  IADD3 R167, R143, R167, RZ ;  /* 0x000000a78fa77210 */ /* 0x000fe20007ffe0ff */
[----:B------:R-:W-:Y:S01]  /*33d0*/  IMAD.IADD R2, R162, 0x1, R2 ;  /* 0x00000001a2027824 */ /* 0x000fe200078e0202 */
[----:B------:R-:W-:Y:S01]  /*33e0*/  IADD3 R90, R87, R8, RZ ;  /* 0x00000008575a7210 */ /* 0x000fe20007ffe0ff */
[----:B------:R-:W-:Y:S01]  /*33f0*/  IMAD R9, R18, c[0x0][0x21c], R9 ;  /* 0x0000870012097a24 */ /* 0x000fe200078e0209 */
[----:B------:R-:W-:Y:S01]  /*3400*/  SHF.R.S32.HI R105, RZ, 0x1f, R83 ;  /* 0x0000001fff697819 */ /* 0x000fe20000011453 */
[----:B------:R-:W-:Y:S01]  /*3410*/  IMAD.X R130, R23, 0x1, R31, P1 ;  /* 0x0000000117827824 */ /* 0x000fe200008e061f */
[----:B------:R-:W-:Y:S01]  /*3420*/  ISETP.GE.AND P1, PT, R189, 0x1, PT ;  /* 0x00000001bd00780c */ /* 0x000fe20003f26270 */
[----:B------:R-:W-:Y:S01]  /*3430*/  IMAD.IADD R166, R145, 0x1, R166 ;  /* 0x0000000191a67824 */ /* 0x000fe200078e02a6 */
[----:B------:R-:W-:Y:S01]  /*3440*/  SHF.L.U32 R121, R4, 0x1, RZ ;  /* 0x0000000104797819 */ /* 0x000fe200000006ff */
[----:B------:R-:W-:Y:S01]  /*3450*/  IMAD.IADD R103, R93, 0x1, R9 ;  /* 0x000000015d677824 */ /* 0x000fe200078e0209 */
[----:B------:R-:W-:Y:S01]  /*3460*/  SHF.L.U32 R118, R2, 0x1, RZ ;  /* 0x0000000102767819 */ /* 0x000fe200000006ff */
[----:B------:R-:W-:-:S02]  /*3470*/  IMAD.SHL.U32 R124, R6, 0x2, RZ ;  /* 0x00000002067c7824 */ /* 0x000fc400078e00ff */
[----:B------:R-:W-:Y:S02]  /*3480*/  IMAD.SHL.U32 R122, R7, 0x2, RZ ;  /* 0x00000002077a7824 */ /* 0x000fe400078e00ff */
[----:B------:R-:W-:Y:S02]  /*3490*/  IMAD.SHL.U32 R120, R3, 0x2, RZ ;  /* 0x0000000203787824 */ /* 0x000fe400078e00ff */
.L_x_839:
[----:B------:R-:W-:Y:S01]  /*34a0*/  SHF.R.S32.HI R89, RZ, 0x1f, R33 ;  /* 0x0000001fff597819 */ /* 0x000fe20000011421 */
[-C--:B-1----:R-:W-:Y:S01]  /*34b0*/  IMAD R2, R165, R33.reuse, RZ ;  /* 0x00000021a5027224 */ /* 0x082fe200078e02ff */
[----:B------:R-:W-:Y:S01]  /*34c0*/  ISETP.GE.AND P2, PT, R189, 0x1, PT ;  /* 0x00000001bd00780c */ /* 0x000fe20003f46270 */
[----:B------:R-:W-:Y:S01]  /*34d0*/  IMAD.WIDE.U32 R64, R140, R33, RZ ;  /* 0x000000218c407225 */ /* 0x000fe200078e00ff */
[----:B------:R-:W-:Y:S04]  /*34e0*/  DEPBAR.LE SB0, 0x0 ;  /* 0x000080000000791a */ /* 0x000fe80000000000 */
[----:B------:R-:W-:Y:S01]  /*34f0*/  IADD3 R3, P1, P0, R111, R64, R184 ;  /* 0x000000406f037210 */ /* 0x000fe2000783e0b8 */
[----:B------:R-:W-:Y:S01]  /*3500*/  IMAD R2, R89, R140, R2 ;  /* 0x0000008c59027224 */ /* 0x000fe200078e0202 */
[----:B------:R-:W-:Y:S01]  /*3510*/  WARPSYNC 0xffffffff ;  /* 0xffffffff00007948 */ /* 0x000fe20003800000 */
[----:B------:R-:W-:Y:S02]  /*3520*/  BAR.SYNC.DEFER_BLOCKING 0x0 ;  /* 0x0000000000007b1d */ /* 0x000fe40000010000 */
[----:B------:R-:W-:Y:S05]  /*3530*/  IMAD.IADD R68, R65, 0x1, R2 ;  /* 0x0000000141447824 */ /* 0x000fea00078e0202 */
[----:B------:R-:W-:Y:S02]  /*3540*/  IADD3.X R6, R107, R68, R169, P1, P0 ;  /* 0x000000446b067210 */ /* 0x000fe40000fe04a9 */
[----:B------:R-:W-:Y:S04]  /*3550*/  IADD3 R4, P1, P0, R111, R64, R185 ;  /* 0x000000406f047210 */ /* 0x000fe8000783e0b9 */
[----:B------:R-:W-:Y:S02]  /*3560*/  IADD3.X R7, R107, R68, R168, P1, P0 ;  /* 0x000000446b077210 */ /* 0x000fe40000fe04a8 */
[----:B------:R-:W-:Y:S05]  /*3570*/  IADD3 R2, P0, R111, R64, RZ ;  /* 0x000000406f027210 */ /* 0x000fea0007f1e0ff */
[----:B------:R-:W-:Y:S01]  /*3580*/  IMAD.X R5, R68, 0x1, R107, P0 ;  /* 0x0000000144057824 */ /* 0x000fe200000e066b */
[C---:B------:R-:W-:Y:S04]  /*3590*/  LEA R54, P0, R2.reuse, c[0x0][0x1c8], 0x1 ;  /* 0x0000720002367a11 */ /* 0x040fe800078008ff */
[----:B------:R-:W-:Y:S01]  /*35a0*/  LEA.HI.X R55, R2, c[0x0][0x1cc], R5, 0x1, P0 ;  /* 0x0000730002377a11 */ /* 0x000fe200000f0c05 */
[----:B------:R-:W-:Y:S01]  /*35b0*/  BSSY B2, `(.L_x_805) ;  /* 0x00003a2000027945 */ /* 0x000fe20003800000 */
[C---:B------:R-:W-:Y:S04]  /*35c0*/  LEA R60, P0, R3.reuse, c[0x0][0x1c8], 0x1 ;  /* 0x00007200033c7a11 */ /* 0x040fe800078008ff */
[----:B------:R-:W-:Y:S02]  /*35d0*/  LEA.HI.X R61, R3, c[0x0][0x1cc], R6, 0x1, P0 ;  /* 0x00007300033d7a11 */ /* 0x000fe400000f0c06 */
[C---:B------:R-:W-:Y:S04]  /*35e0*/  LEA R62, P0, R4.reuse, c[0x0][0x1c8], 0x1 ;  /* 0x00007200043e7a11 */ /* 0x040fe800078008ff */
        /* <DEDUP_REMOVED lines=34> */
[----:B------:R-:W-:Y:S11]  /*3810*/  CS2R R2, SRZ ;  /* 0x0000000000027805 */ /* 0x000ff6000001ff00 */
[----:B------:R-:W-:Y:S01]  /*3820*/  @!UPT UIADD3 URZ, URZ, URZ, URZ ;  /* 0x0000003f3f3ff290 */ /* 0x000fe2000fffe03f */
[----:B------:R1:W5:Y:S04]  /*3830*/  @!P0 LDG.E.64 R2, [R8.64] ;  /* 0x0000000808028981 */ /* 0x000368000c1e1b00 */
[----:B------:R1:W5:Y:S01]  /*3840*/  @!P0 LDG.E.64 R34, [R4.64] ;  /* 0x0000000804228981 */ /* 0x000362000c1e1b00 */
[----:B------:R-:W-:Y:S11]  /*3850*/  ISETP.GE.AND P0, PT, R26, c[0x0][0x27c], PT ;  /* 0x00009f001a007a0c */ /* 0x000ff60003f06270 */
[----:B------:R-:W-:Y:S02]  /*3860*/  @!UPT UIADD3 URZ, URZ, URZ, URZ ;  /* 0x0000003f3f3ff290 */ /* 0x000fe4000fffe03f */
[----:B------:R1:W5:Y:S04]  /*3870*/  @!P0 LDG.E.64 R6, [R8.64+0x20] ;  /* 0x0000200808068981 */ /* 0x000368000c1e1b00 */
[----:B------:R1:W5:Y:S02]  /*3880*/  @!P0 LDG.E.64 R40, [R4.64+0x20] ;  /* 0x0000200804288981 */ /* 0x000364000c1e1b00 */
.L_x_809:
[----:B------:R-:W-:Y:S05]  /*3890*/  BSYNC B0 ;  /* 0x0000000000007941 */ /* 0x000fea0003800000 */
.L_x_808:
        /* <DEDUP_REMOVED lines=38> */
.L_x_811:
[----:B------:R-:W-:Y:S05]  /*3b00*/  BSYNC B0 ;  /* 0x0000000000007941 */ /* 0x000fea0003800000 */
.L_x_810:
        /* <DEDUP_REMOVED lines=29> */
[----:B------:R-:W-:Y:S11]  /*3ce0*/  ISETP.GE.AND P0, PT, R24, c[0x0][0x27c], PT ;  /* 0x00009f0018007a0c */ /* 0x000ff60003f06270 */
[----:B------:R-:W-:Y:S02]  /*3cf0*/  @!UPT UIADD3 URZ, URZ, URZ, URZ ;  /* 0x0000003f3f3ff290 */ /* 0x000fe4000fffe03f */
[----:B------:R1:W5:Y:S04]  /*3d00*/  @!P0 LDG.E.64 R18, [R8.64] ;  /* 0x0000000808128981 */ /* 0x000368000c1e1b00 */
[----:B------:R1:W5:Y:S01]  /*3d10*/  @!P0 LDG.E.64 R46, [R4.64] ;  /* 0x00000008042e8981 */ /* 0x000362000c1e1b00 */
[----:B------:R-:W-:Y:S11]  /*3d20*/  ISETP.GE.AND P0, PT, R26, c[0x0][0x27c], PT ;  /* 0x00009f001a007a0c */ /* 0x000ff60003f06270 */
[----:B------:R-:W-:Y:S02]  /*3d30*/  @!UPT UIADD3 URZ, URZ, URZ, URZ ;  /* 0x0000003f3f3ff290 */ /* 0x000fe4000fffe03f */
[----:B------:R1:W5:Y:S04]  /*3d40*/  @!P0 LDG.E.64 R20, [R8.64+0x20] ;  /* 0x0000200808148981 */ /* 0x000368000c1e1b00 */
[----:B------:R1:W5:Y:S02]  /*3d50*/  @!P0 LDG.E.64 R48, [R4.64+0x20] ;  /* 0x0000200804308981 */ /* 0x000364000c1e1b00 */
.L_x_813:
[----:B------:R-:W-:Y:S05]  /*3d60*/  BSYNC B0 ;  /* 0x0000000000007941 */ /* 0x000fea0003800000 */
.L_x_812:
        /* <DEDUP_REMOVED lines=17> */
[----:B------:R-:W1:Y:S11]  /*3e80*/  LDS.128 R8, [R80+0x2800] ;  /* 0x0028000050087984 */ /* 0x000e760000000c00 */
[----:B------:R-:W-:Y:S01]  /*3e90*/  @!UPT UIADD3 URZ, URZ, URZ, URZ ;  /* 0x0000003f3f3ff290 */ /* 0x000fe2000fffe03f */
        /* <DEDUP_REMOVED lines=49> */
.L_x_817:
[----:B------:R-:W-:Y:S05]  /*41b0*/  BSYNC B0 ;  /* 0x0000000000007941 */ /* 0x000fea0003800000 */
.L_x_816:
[----:B------:R-:W-:Y:S11]  /*41c0*/  ISETP.NE.AND P0, PT, R91, RZ, PT ;  /* 0x000000ff5b00720c */ /* 0x000ff60003f05270 */
[----:B------:R-:W-:Y:S02]  /*41d0*/  @!UPT UIADD3 URZ, URZ, URZ, URZ ;  /* 0x0000003f3f3ff290 */ /* 0x000fe4000fffe03f */
[----:B------:R-:W-:-:S05]  /*41e0*/  @P0 BRA `(.L_x_815) ;  /* 0x0000034000000947 */ /* 0x000fca0003800000 */
[----:B------:R-:W-:Y:S01]  /*41f0*/  ISETP.GE.AND P0, PT, R26, c[0x0][0x27c], PT ;  /* 0x00009f001a007a0c */ /* 0x000fe20003f06270 */
[----:B-1----:R-:W1:Y:S11]  /*4200*/  LDS.128 R8, [R81+0x2800] ;  /* 0x0028000051087984 */ /* 0x002e760000000c00 */
        /* <DEDUP_REMOVED lines=50> */
.L_x_815:
[----:B------:R-:W-:Y:S05]  /*4530*/  BSYNC B1 ;  /* 0x0000000000017941 */ /* 0x000fea0003800000 */
.L_x_814:
[----:B------:R-:W-:Y:S01]  /*4540*/  BSSY B1, `(.L_x_818) ;  /* 0x0000070000017945 */ /* 0x000fe20003800000 */
[----:B------:R-:W-:-:S05]  /*4550*/  @P3 BRA `(.L_x_819) ;  /* 0x000006e000003947 */ /* 0x000fca0003800000 */
[----:B------:R-:W-:Y:S01]  /*4560*/  BSSY B0, `(.L_x_820) ;  /* 0x0000036000007945 */ /* 0x000fe20003800000 */
        /* <DEDUP_REMOVED lines=53> */
.L_x_821:
[----:B------:R-:W-:Y:S05]  /*48c0*/  BSYNC B0 ;  /* 0x0000000000007941 */ /* 0x000fea0003800000 */
.L_x_820:
        /* <DEDUP_REMOVED lines=55> */
.L_x_819:
[----:B------:R-:W-:Y:S05]  /*4c40*/  BSYNC B1 ;  /* 0x0000000000017941 */ /* 0x000fea0003800000 */
.L_x_818:
        /* <DEDUP_REMOVED lines=55> */
.L_x_824:
[----:B------:R-:W-:Y:S05]  /*4fc0*/  BSYNC B0 ;  /* 0x0000000000007941 */ /* 0x000fea0003800000 */
.L_x_823:
        /* <DEDUP_REMOVED lines=56> */
.L_x_807:
        /* <DEDUP_REMOVED lines=13> */
[C---:B------:R-:W-:Y:S02]  /*5420*/  @!P2 IADD3.X R5, R109.reuse, R32, R154, P1, P0 ;  /* 0x000000206d05a210 */ /* 0x040fe40000fe049a */
[----:B------:R-:W-:Y:S04]  /*5430*/  @!P2 IADD3 R3, P1, P0, R94, R10, R176 ;  /* 0x0000000a5e03a210 */ /* 0x000fe8000783e0b0 */
[----:B------:R-:W-:Y:S02]  /*5440*/  @!P2 IADD3.X R8, R108, R36, R155, P1, P0 ;  /* 0x000000246c08a210 */ /* 0x000fe40000fe049b */
[----:B------:R-:W-:Y:S04]  /*5450*/  ISETP.GE.AND P0, PT, R146, R66, PT ;  /* 0x000000429200720c */ /* 0x000fe80003f06270 */
[----:B------:R-:W-:Y:S11]  /*5460*/  ISETP.GE.OR P1, PT, R28, c[0x0][0x27c], P0 ;  /* 0x00009f001c007a0c */ /* 0x000ff60000726670 */
[----:B------:R-:W-:Y:S02]  /*5470*/  @!UPT UIADD3 URZ, URZ, URZ, URZ ;  /* 0x0000003f3f3ff290 */ /* 0x000fe4000fffe03f */
        /* <DEDUP_REMOVED lines=17> */
[----:B------:R1:W4:Y:S08]  /*5590*/  @!P1 LDG.E.128 R56, [R6.64] ;  /* 0x0000000806389981 */ /* 0x000330000c1e1d00 */
[----:B---3--:R-:W-:Y:S05]  /*55a0*/  @!P0 IADD3 R2, P1, R96, R30, RZ ;  /* 0x0000001e60028210 */ /* 0x008fea0007f3e0ff */
[----:B------:R-:W-:Y:S01]  /*55b0*/  @!P0 IMAD.X R3, R32, 0x1, R109, P1 ;  /* 0x0000000120038824 */ /* 0x000fe200008e066d */
[C---:B-1----:R-:W-:Y:S04]  /*55c0*/  @!P0 LEA R8, P1, R2.reuse, c[0x0][0x270], 0x1 ;  /* 0x00009c0002088a11 */ /* 0x042fe800078208ff */
[----:B------:R-:W-:Y:S02]  /*55d0*/  @!P0 LEA.HI.X R9, R2, c[0x0][0x274], R3, 0x1, P1 ;  /* 0x00009d0002098a11 */ /* 0x000fe400008f0c03 */
[----:B------:R-:W-:Y:S01]  /*55e0*/  @!P0 IADD3 R3, P1, R94, R10, RZ ;  /* 0x0000000a5e038210 */ /* 0x000fe20007f3e0ff */
[----:B------:R-:W-:Y:S04]  /*55f0*/  CS2R R6, SRZ ;  /* 0x0000000000067805 */ /* 0x000fe8000001ff00 */
[----:B------:R-:W-:Y:S01]  /*5600*/  @!P0 IMAD.X R4, R36, 0x1, R108, P1 ;  /* 0x0000000124048824 */ /* 0x000fe200008e066c */
[C---:B------:R-:W-:Y:S01]  /*5610*/  @!P0 LEA R2, P1, R3.reuse, c[0x0][0x288], 0x1 ;  /* 0x0000a20003028a11 */ /* 0x040fe200078208ff */
[----:B------:R-:W-:Y:S03]  /*5620*/  CS2R R36, SRZ ;  /* 0x0000000000247805 */ /* 0x000fe6000001ff00 */
[----:B------:R-:W-:Y:S02]  /*5630*/  @!P0 LEA.HI.X R3, R3, c[0x0][0x28c], R4, 0x1, P1 ;  /* 0x0000a30003038a11 */ /* 0x000fe400008f0c04 */
[----:B------:R-:W-:Y:S01]  /*5640*/  CS2R R4, SRZ ;  /* 0x0000000000047805 */ /* 0x000fe2000001ff00 */
[----:B------:R-:W-:Y:S02]  /*5650*/  ISETP.GE.AND P1, PT, R28, c[0x0][0x27c], PT ;  /* 0x00009f001c007a0c */ /* 0x000fe40003f26270 */
[----:B------:R1:W5:Y:S08]  /*5660*/  @!P0 LDG.E.128 R36, [R2.64] ;  /* 0x0000000802248981 */ /* 0x000370000c1e1d00 */
[----:B------:R2:W5:Y:S01]  /*5670*/  @!P0 LDG.E.128 R4, [R8.64] ;  /* 0x0000000808048981 */ /* 0x000562000c1e1d00 */
[----:B------:R-:W-:Y:S01]  /*5680*/  ISETP.GE.OR P0, PT, R82, R66, P6 ;  /* 0x000000425200720c */ /* 0x000fe20003706670 */
        /* <DEDUP_REMOVED lines=25> */
[----:B------:R-:W-:Y:S01]  /*5820*/  IADD3 R2, P0, R182, R64, RZ ;  /* 0x00000040b6027210 */ /* 0x000fe20007f1e0ff */
        /* <DEDUP_REMOVED lines=117> */
.L_x_826:
[----:B------:R-:W-:Y:S05]  /*5f80*/  BSYNC B0 ;  /* 0x0000000000007941 */ /* 0x000fea0003800000 */
.L_x_825:
[----:B------:R-:W-:Y:S01]  /*5f90*/  ISETP.GE.OR P0, PT, R139, R66, P6 ;  /* 0x000000428b00720c */ /* 0x000fe20003706670 */
[----:B------:R-:W-:Y:S01]  /*5fa0*/  @!UPT UIADD3 URZ, URZ, URZ, URZ ;  /* 0x0000003f3f3ff290 */ /* 0x000fe2000fffe03f */
[----:B------:R-:W-:Y:S11]  /*5fb0*/  BSSY B0, `(.L_x_827) ;  /* 0x0000071000007945 */ /* 0x000ff60003800000 */
        /* <DEDUP_REMOVED lines=112> */
.L_x_828:
[----:B------:R-:W-:Y:S05]  /*66c0*/  BSYNC B0 ;  /* 0x0000000000007941 */ /* 0x000fea0003800000 */
.L_x_827:
[----:B-1----:R-:W-:Y:S05]  /*66d0*/  IADD3 R51, P0, R178, R64, RZ ;  /* 0x00000040b2337210 */ /* 0x002fea0007f1e0ff */
[----:B------:R-:W-:Y:S01]  /*66e0*/  IMAD.X R50, R68, 0x1, R126, P0 ;  /* 0x0000000144327824 */ /* 0x000fe200000e067e */
[----:B------:R-:W-:Y:S11]  /*66f0*/  ISETP.GE.OR P0, PT, R146, R66, P6 ;  /* 0x000000429200720c */ /* 0x000ff60003706670 */
[----:B------:R-:W-:Y:S02]  /*6700*/  @!UPT UIADD3 URZ, URZ, URZ, URZ ;  /* 0x0000003f3f3ff290 */ /* 0x000fe4000fffe03f */
[----:B------:R-:W-:-:S05]  /*6710*/  @P0 BRA `(.L_x_822) ;  /* 0x000008b000000947 */ /* 0x000fca0003800000 */
[----:B------:R-:W-:Y:S01]  /*6720*/  IADD3 R2, P2, P0, R84, R51, R104 ;  /* 0x0000003354027210 */ /* 0x000fe2000785e068 */
[----:B------:R-:W1:Y:S01]  /*6730*/  LDS.128 R12, [R118+0x2900] ;  /* 0x00290000760c7984 */ /* 0x000e620000000c00 */
[----:B-----5:R-:W-:Y:S02]  /*6740*/  @!P1 SHF.R.U64 R6, R56, 0x10, R57 ;  /* 0x0000001038069819 */ /* 0x020fe40000001239 */
[----:B------:R-:W-:Y:S02]  /*6750*/  IADD3.X R3, R88, R50, R106, P2, P0 ;  /* 0x0000003258037210 */ /* 0x000fe400017e046a */
[----:B------:R-:W-:Y:S02]  /*6760*/  LEA R48, P0, R2, c[0x0][0x1c8], 0x1 ;  /* 0x0000720002307a11 */ /* 0x000fe400078008ff */
[----:B------:R-:W-:Y:S01]  /*6770*/  @!P1 PRMT R17, R62, 0x5410, R6 ;  /* 0x000054103e119816 */ /* 0x000fe20000000006 */
[----:B------:R-:W2:Y:S01]  /*6780*/  LDS.128 R36, [R122+0x2900] ;  /* 0x002900007a247984 */ /* 0x000ea20000000c00 */
[----:B------:R-:W-:Y:S02]  /*6790*/  LEA.HI.X R49, R2, c[0x0][0x1cc], R3, 0x1, P0 ;  /* 0x0000730002317a11 */ /* 0x000fe400000f0c03 */
[----:B------:R-:W-:Y:S02]  /*67a0*/  @!P1 SHF.R.U32.HI R9, RZ, 0x10, R59 ;  /* 0x00000010ff099819 */ /* 0x000fe4000001163b */
[----:B------:R-:W-:Y:S02]  /*67b0*/  @!P1 SHF.R.U32.HI R7, RZ, 0x10, R57 ;  /* 0x00000010ff079819 */ /* 0x000fe40000011639 */
[--C-:B------:R-:W-:Y:S02]  /*67c0*/  @!P1 SHF.R.U64 R2, R20, 0x10, R21.reuse ;  /* 0x0000001014029819 */ /* 0x100fe40000001215 */
[----:B------:R-:W-:Y:S02]  /*67d0*/  @!P1 SHF.R.U32.HI R3, RZ, 0x10, R21 ;  /* 0x00000010ff039819 */ /* 0x000fe40000011615 */
[----:B------:R-:W-:Y:S01]  /*67e0*/  @!P1 PRMT R16, R62, 0x5432, R7 ;  /* 0x000054323e109816 */ /* 0x000fe20000000007 */
[----:B------:R-:W-:Y:S01]  /*67f0*/  @!P1 IMAD.U32 R7, R17, 0x10000, RZ ;  /* 0x0001000011079824 */ /* 0x000fe200078e00ff */
[----:B------:R-:W-:Y:S02]  /*6800*/  @!P1 SHF.R.U64 R11, R58, 0x10, R59 ;  /* 0x000000103a0b9819 */ /* 0x000fe4000000123b */
[----:B------:R-:W-:Y:S01]  /*6810*/  @!P1 SHF.R.U64 R4, R22, 0x10, R23 ;  /* 0x0000001016049819 */ /* 0x000fe20000001217 */
[----:B------:R-:W-:Y:S01]  /*6820*/  @!P1 IMAD.U32 R18, R16, 0x10000, RZ ;  /* 0x0001000010129824 */ /* 0x000fe200078e00ff */
[C---:B------:R-:W-:Y:S02]  /*6830*/  @!P1 PRMT R22, R63.reuse, 0x5410, R9 ;  /* 0x000054103f169816 */ /* 0x040fe40000000009 */
[----:B------:R-:W-:Y:S02]  /*6840*/  @!P1 SHF.R.U32.HI R5, RZ, 0x10, R23 ;  /* 0x00000010ff059819 */ /* 0x000fe40000011617 */
[----:B------:R-:W-:Y:S02]  /*6850*/  @!P1 PRMT R27, R63, 0x5432, R11 ;  /* 0x000054323f1b9816 */ /* 0x000fe4000000000b */
[C---:B------:R-:W-:Y:S02]  /*6860*/  @!P1 PRMT R11, R32.reuse, 0x5432, R4 ;  /* 0x00005432200b9816 */ /* 0x040fe40000000004 */
[----:B------:R-:W-:Y:S02]  /*6870*/  @!P1 PRMT R10, R32, 0x5410, R5 ;  /* 0x00005410200a9816 */ /* 0x000fe40000000005 */
[----:B------:R-:W-:Y:S02]  /*6880*/  @!P1 LOP3.LUT R34, R22, 0xffff0000, RZ, 0xc0, !PT ;  /* 0xffff000016229812 */ /* 0x000fe400078ec0ff */
[C---:B------:R-:W-:Y:S02]  /*6890*/  @!P1 PRMT R8, R31.reuse, 0x5432, R2 ;  /* 0x000054321f089816 */ /* 0x040fe40000000002 */
[----:B------:R-:W-:Y:S01]  /*68a0*/  @!P1 PRMT R6, R31, 0x5410, R3 ;  /* 0x000054101f069816 */ /* 0x000fe20000000003 */
[----:B-1----:R-:W-:Y:S01]  /*68b0*/  @!P1 IMAD.U32 R2, R12, 0x10000, RZ ;  /* 0x000100000c029824 */ /* 0x002fe200078e00ff */
[C---:B------:R-:W-:Y:S01]  /*68c0*/  @!P1 SHF.L.U32 R3, R8.reuse, 0x10, RZ ;  /* 0x0000001008039819 */ /* 0x040fe200000006ff */
[----:B------:R-:W-:Y:S01]  /*68d0*/  @!P1 IMAD.U32 R4, R13, 0x10000, RZ ;  /* 0x000100000d049824 */ /* 0x000fe200078e00ff */
[----:B------:R-:W-:Y:S01]  /*68e0*/  @!P1 LOP3.LUT R8, R8, 0xffff0000, RZ, 0xc0, !PT ;  /* 0xffff000008089812 */ /* 0x000fe200078ec0ff */
[----:B------:R-:W-:Y:S01]  /*68f0*/  @!P1 FMUL.FTZ R20, R2, R7 ;  /* 0x0000000702149220 */ /* 0x000fe20000410000 */
[----:B------:R-:W-:Y:S01]  /*6900*/  @!P1 SHF.L.U32 R31, R22, 0x10, RZ ;  /* 0x00000010161f9819 */ /* 0x000fe200000006ff */
[C---:B------:R-:W-:Y:S01]  /*6910*/  @!P1 IMAD.U32 R5, R6.reuse, 0x10000, RZ ;  /* 0x0001000006059824 */ /* 0x040fe200078e00ff */
[----:B------:R-:W-:Y:S01]  /*6920*/  @!P1 LOP3.LUT R6, R6, 0xffff0000, RZ, 0xc0, !PT ;  /* 0xffff000006069812 */ /* 0x000fe200078ec0ff */
[----:B--2---:R-:W-:Y:S01]  /*6930*/  @!P1 IMAD.U32 R9, R36, 0x10000, RZ ;  /* 0x0001000024099824 */ /* 0x004fe200078e00ff */
[----:B------:R-:W-:Y:S01]  /*6940*/  @!P1 SHF.L.U32 R19, R37, 0x10, RZ ;  /* 0x0000001025139819 */ /* 0x000fe200000006ff */
[-C--:B------:R-:W-:Y:S01]  /*6950*/  @!P1 FMUL.FTZ R2, R2, R3.reuse ;  /* 0x0000000302029220 */ /* 0x080fe20000410000 */
[----:B------:R-:W-:Y:S01]  /*6960*/  @!P1 LOP3.LUT R35, R39, 0xffff0000, RZ, 0xc0, !PT ;  /* 0xffff000027239812 */ /* 0x000fe200078ec0ff */
[----:B------:R-:W-:Y:S01]  /*6970*/  @!P1 FMUL.FTZ R21, R4, R18 ;  /* 0x0000001204159220 */ /* 0x000fe20000410000 */
[----:B------:R-:W-:Y:S01]  /*6980*/  @!P1 LOP3.LUT R30, R38, 0xffff0000, RZ, 0xc0, !PT ;  /* 0xffff0000261e9812 */ /* 0x000fe200078ec0ff */
        /* <DEDUP_REMOVED lines=8> */
[----:B------:R-:W-:Y:S01]  /*6a10*/  @!P1 IMAD.U32 R32, R39, 0x10000, RZ ;  /* 0x0001000027209824 */ /* 0x000fe200078e00ff */
[----:B------:R-:W-:Y:S02]  /*6a20*/  @!P1 LOP3.LUT R7, R12, 0xffff0000, RZ, 0xc0, !PT ;  /* 0xffff00000c079812 */ /* 0x000fe400078ec0ff */
[----:B------:R-:W-:Y:S02]  /*6a30*/  @!P1 LOP3.LUT R3, R13, 0xffff0000, RZ, 0xc0, !PT ;  /* 0xffff00000d039812 */ /* 0x000fe400078ec0ff */
[----:B------:R-:W-:Y:S01]  /*6a40*/  ISETP.GE.AND P0, PT, R83, c[0x0][0x1d4], PT ;  /* 0x0000750053007a0c */ /* 0x000fe20003f06270 */
[----:B------:R-:W-:Y:S02]  /*6a50*/  @!P1 FMUL.FTZ R23, R7, R16 ;  /* 0x0000001007179220 */ /* 0x000fe40000410000 */
[C---:B------:R-:W-:Y:S02]  /*6a60*/  @!P1 FMUL.FTZ R9, R3.reuse, R20 ;  /* 0x0000001403099220 */ /* 0x040fe40000410000 */
[-C--:B------:R-:W-:Y:S02]  /*6a70*/  @!P1 FMUL.FTZ R5, R3, R6.reuse ;  /* 0x0000000603059220 */ /* 0x080fe40000410000 */
[----:B------:R-:W-:Y:S01]  /*6a80*/  @!P1 FFMA.FTZ R46, R21, R6, -R9 ;  /* 0x00000006152e9223 */ /* 0x000fe20000010809 */
[C---:B------:R-:W-:Y:S01]  /*6a90*/  @!P1 LOP3.LUT R9, R15.reuse, 0xffff0000, RZ, 0xc0, !PT ;  /* 0xffff00000f099812 */ /* 0x040fe200078ec0ff */
[----:B------:R-:W-:Y:S02]  /*6aa0*/  @!P1 IMAD.U32 R6, R15, 0x10000, RZ ;  /* 0x000100000f069824 */ /* 0x000fe400078e00ff */
[-C--:B------:R-:W-:Y:S02]  /*6ab0*/  @!P1 FMUL.FTZ R3, R7, R8.reuse ;  /* 0x0000000807039220 */ /* 0x080fe40000410000 */
[C---:B------:R-:W-:Y:S01]  /*6ac0*/  @!P1 IMAD.U32 R7, R10.reuse, 0x10000, RZ ;  /* 0x000100000a079824 */ /* 0x040fe200078e00ff */
[----:B------:R-:W-:Y:S01]  /*6ad0*/  @!P1 LOP3.LUT R10, R10, 0xffff0000, RZ, 0xc0, !PT ;  /* 0xffff00000a0a9812 */ /* 0x000fe200078ec0ff */
[----:B------:R-:W-:Y:S02]  /*6ae0*/  @!P1 FFMA.FTZ R45, R17, R8, -R23 ;  /* 0x00000008112d9223 */ /* 0x000fe40000010817 */
[C---:B------:R-:W-:Y:S02]  /*6af0*/  @!P1 FMUL.FTZ R22, R6.reuse, R31 ;  /* 0x0000001f06169220 */ /* 0x040fe40000410000 */
[C---:B------:R-:W-:Y:S02]  /*6b00*/  @!P1 FMUL.FTZ R23, R9.reuse, R34 ;  /* 0x0000002209179220 */ /* 0x040fe40000410000 */
[-C--:B------:R-:W-:Y:S01]  /*6b10*/  @!P1 FMUL.FTZ R8, R6, R7.reuse ;  /* 0x0000000706089220 */ /* 0x080fe20000410000 */
[----:B------:R-:W-:Y:S01]  /*6b20*/  @!P1 SHF.L.U32 R6, R14, 0x10, RZ ;  /* 0x000000100e069819 */ /* 0x000fe200000006ff */
        /* <DEDUP_REMOVED lines=11> */
[----:B------:R-:W-:Y:S01]  /*6be0*/  @!P1 FFMA.FTZ R43, R23, R7, -R40 ;  /* 0x00000007172b9223 */ /* 0x000fe20000010828 */
[----:B------:R-:W-:Y:S01]  /*6bf0*/  @!P1 F2FP.BF16.PACK_AB R40, R46, R47 ;  /* 0x0000002f2e28923e */ /* 0x000fe200000010ff */
[----:B------:R-:W-:Y:S02]  /*6c00*/  @!P1 FFMA.FTZ R41, R30, R11, -R41 ;  /* 0x0000000b1e299223 */ /* 0x000fe40000010829 */
[----:B------:R-:W-:Y:S02]  /*6c10*/  @!P1 FMUL.FTZ R6, R6, R7 ;  /* 0x0000000706069220 */ /* 0x000fe40000410000 */
[----:B------:R-:W-:Y:S01]  /*6c20*/  @!P1 FMUL.FTZ R7, R10, R11 ;  /* 0x0000000b0a079220 */ /* 0x000fe20000410000 */
[----:B------:R-:W-:Y:S01]  /*6c30*/  @!P1 F2FP.BF16.PACK_AB R11, R41, R43 ;  /* 0x0000002b290b923e */ /* 0x000fe200000010ff */
[----:B------:R-:W-:Y:S01]  /*6c40*/  @!P1 FFMA.FTZ R3, R16, R17, R3 ;  /* 0x0000001110039223 */ /* 0x000fe20000010003 */
[----:B------:R-:W-:Y:S01]  /*6c50*/  @!P1 F2FP.BF16.PACK_AB R17, R45, R52 ;  /* 0x000000342d11923e */ /* 0x000fe200000010ff */
[----:B------:R-:W-:Y:S01]  /*6c60*/  @!P1 IMAD.MOV.U32 R37, RZ, RZ, R40 ;  /* 0x000000ffff259224 */ /* 0x000fe200078e0028 */
[----:B------:R-:W-:Y:S01]  /*6c70*/  @!P1 F2FP.BF16.PACK_AB R16, R42, R44 ;  /* 0x0000002c2a10923e */ /* 0x000fe200000010ff */
[----:B------:R-:W-:Y:S01]  /*6c80*/  @!P1 IMAD.MOV.U32 R38, RZ, RZ, R11 ;  /* 0x000000ffff269224 */ /* 0x000fe200078e000b */
[----:B------:R-:W-:Y:S01]  /*6c90*/  @!P1 MOV R36, R17 ;  /* 0x0000001100249202 */ /* 0x000fe20000000f00 */
[----:B------:R-:W-:Y:S01]  /*6ca0*/  @!P1 FFMA.FTZ R4, R18, R19, R4 ;  /* 0x0000001312049223 */ /* 0x000fe20000010004 */
[----:B------:R-:W-:Y:S01]  /*6cb0*/  @!P1 MOV R39, R16 ;  /* 0x0000001000279202 */ /* 0x000fe20000000f00 */
[----:B------:R-:W-:Y:S01]  /*6cc0*/  @!P1 FFMA.FTZ R5, R20, R21, R5 ;  /* 0x0000001514059223 */ /* 0x000fe20000010005 */
[----:B------:R-:W-:Y:S01]  /*6cd0*/  @!P1 F2FP.BF16.PACK_AB R10, R3, R2 ;  /* 0x00000002030a923e */ /* 0x000fe200000010ff */
[----:B------:R-:W-:Y:S02]  /*6ce0*/  @!P1 FFMA.FTZ R6, R22, R23, R6 ;  /* 0x0000001716069223 */ /* 0x000fe40000010006 */
[----:B------:R-:W-:Y:S01]  /*6cf0*/  @!P1 FFMA.FTZ R7, R27, R30, R7 ;  /* 0x0000001e1b079223 */ /* 0x000fe20000010007 */
[----:B------:R1:W-:Y:S01]  /*6d00*/  STG.E.128 [R48.64], R36 ;  /* 0x0000002430007986 */ /* 0x0003e2000c101d08 */
[----:B------:R-:W-:Y:S01]  /*6d10*/  @!P1 FFMA.FTZ R8, R31, R32, R8 ;  /* 0x000000201f089223 */ /* 0x000fe20000010008 */
[----:B------:R-:W-:Y:S01]  /*6d20*/  @!P1 F2FP.BF16.PACK_AB R4, R5, R4 ;  /* 0x000000040504923e */ /* 0x000fe200000010ff */
        /* <DEDUP_REMOVED lines=14> */
.L_x_806:
[----:B------:R-:W-:Y:S01]  /*6e10*/  ISETP.NE.AND P1, PT, R91, RZ, PT ;  /* 0x000000ff5b00720c */ /* 0x000fe20003f25270 */
[----:B------:R-:W-:Y:S01]  /*6e20*/  IMAD R2, R33, -0x50, R0 ;  /* 0xffffffb021027824 */ /* 0x000fe200078e0200 */
[----:B------:R-:W-:Y:S04]  /*6e30*/  BSSY B0, `(.L_x_829) ;  /* 0x0000009000007945 */ /* 0x000fe80003800000 */
[----:B------:R-:W-:Y:S04]  /*6e40*/  IMNMX R2, R2, 0x50, PT ;  /* 0x0000005002027817 */ /* 0x000fe80003800200 */
[----:B------:R-:W-:Y:S11]  /*6e50*/  ISETP.GE.AND P0, PT, R82, R2, PT ;  /* 0x000000025200720c */ /* 0x000ff60003f06270 */
[----:B------:R-:W-:Y:S02]  /*6e60*/  @!UPT UIADD3 URZ, URZ, URZ, URZ ;  /* 0x0000003f3f3ff290 */ /* 0x000fe4000fffe03f */
[----:B------:R-:W-:-:S05]  /*6e70*/  @P0 BRA `(.L_x_830) ;  /* 0x0000004000000947 */ /* 0x000fca0003800000 */
[----:B------:R-:W1:Y:S04]  /*6e80*/  @!P6 LDS.128 R8, [R80+0x2800] ;  /* 0x002800005008e984 */ /* 0x000e680000000c00 */
[----:B------:R-:W2:Y:S04]  /*6e90*/  @!P1 LDS.128 R4, [R81+0x2800] ;  /* 0x0028000051049984 */ /* 0x000ea80000000c00 */
[----:B-1----:R1:W-:Y:S04]  /*6ea0*/  @!P6 STG.E.128 [R54.64], R8 ;  /* 0x000000083600e986 */ /* 0x0023e8000c101d08 */
[----:B--2---:R1:W-:Y:S02]  /*6eb0*/  @!P1 STG.E.128 [R54.64+0x40], R4 ;  /* 0x0000400436009986 */ /* 0x0043e4000c101d08 */
.L_x_830:
[----:B------:R-:W-:Y:S05]  /*6ec0*/  BSYNC B0 ;  /* 0x0000000000007941 */ /* 0x000fea0003800000 */
.L_x_829:
[----:B------:R-:W-:Y:S01]  /*6ed0*/  ISETP.GE.AND P0, PT, R139, R2, PT ;  /* 0x000000028b00720c */ /* 0x000fe20003f06270 */
[----:B------:R-:W-:Y:S01]  /*6ee0*/  @!UPT UIADD3 URZ, URZ, URZ, URZ ;  /* 0x0000003f3f3ff290 */ /* 0x000fe2000fffe03f */
[----:B------:R-:W-:Y:S11]  /*6ef0*/  BSSY B0, `(.L_x_831) ;  /* 0x0000006000007945 */ /* 0x000ff60003800000 */
[----:B------:R-:W-:-:S05]  /*6f00*/  @P0 BRA `(.L_x_832) ;  /* 0x0000004000000947 */ /* 0x000fca0003800000 */
[----:B-1----:R-:W1:Y:S04]  /*6f10*/  @!P6 LDS.128 R8, [R80+0x3800] ;  /* 0x003800005008e984 */ /* 0x002e680000000c00 */
[----:B------:R-:W2:Y:S04]  /*6f20*/  @!P1 LDS.128 R4, [R81+0x3800] ;  /* 0x0038000051049984 */ /* 0x000ea80000000c00 */
[----:B-1----:R1:W-:Y:S04]  /*6f30*/  @!P6 STG.E.128 [R60.64], R8 ;  /* 0x000000083c00e986 */ /* 0x0023e8000c101d08 */
[----:B--2---:R1:W-:Y:S02]  /*6f40*/  @!P1 STG.E.128 [R60.64+0x40], R4 ;  /* 0x000040043c009986 */ /* 0x0043e4000c101d08 */
.L_x_832:
[----:B------:R-:W-:Y:S05]  /*6f50*/  BSYNC B0 ;  /* 0x0000000000007941 */ /* 0x000fea0003800000 */
.L_x_831:
[----:B------:R-:W-:Y:S11]  /*6f60*/  ISETP.GE.AND P0, PT, R146, R2, PT ;  /* 0x000000029200720c */ /* 0x000ff60003f06270 */
[----:B------:R-:W-:Y:S02]  /*6f70*/  @!UPT UIADD3 URZ, URZ, URZ, URZ ;  /* 0x0000003f3f3ff290 */ /* 0x000fe4000fffe03f */
[----:B------:R-:W-:-:S05]  /*6f80*/  @P0 BRA `(.L_x_822) ;  /* 0x0000004000000947 */ /* 0x000fca0003800000 */
[----:B-1----:R-:W1:Y:S04]  /*6f90*/  @!P6 LDS.128 R8, [R80+0x4800] ;  /* 0x004800005008e984 */ /* 0x002e680000000c00 */
[----:B------:R-:W2:Y:S04]  /*6fa0*/  @!P1 LDS.128 R4, [R81+0x4800] ;  /* 0x0048000051049984 */ /* 0x000ea80000000c00 */
[----:B-1----:R1:W-:Y:S04]  /*6fb0*/  @!P6 STG.E.128 [R62.64], R8 ;  /* 0x000000083e00e986 */ /* 0x0023e8000c101d08 */
[----:B--2---:R1:W-:Y:S02]  /*6fc0*/  @!P1 STG.E.128 [R62.64+0x40], R4 ;  /* 0x000040043e009986 */ /* 0x0043e4000c101d08 */
.L_x_822:
[----:B------:R-:W-:Y:S05]  /*6fd0*/  BSYNC B2 ;  /* 0x0000000000027941 */ /* 0x000fea0003800000 */
.L_x_805:
[----:B--2---:R-:W-:Y:S01]  /*6fe0*/  IMAD R2, R89, 0x50, RZ ;  /* 0x0000005059027824 */ /* 0x004fe200078e02ff */
[----:B------:R-:W-:Y:S01]  /*6ff0*/  BSSY B0, `(.L_x_833) ;  /* 0x000005e000007945 */ /* 0x000fe20003800000 */
[----:B------:R-:W-:Y:S04]  /*7000*/  IMAD.WIDE.U32 R16, R33, 0x50, RZ ;  /* 0x0000005021107825 */ /* 0x000fe800078e00ff */
[----:B------:R-:W-:Y:S01]  /*7010*/  IMAD.IADD R18, R17, 0x1, R2 ;  /* 0x0000000111127824 */ /* 0x000fe200078e0202 */
[----:B------:R-:W-:Y:S01]  /*7020*/  IADD3 R2, P0, R123, R16, RZ ;  /* 0x000000107b027210 */ /* 0x000fe20007f1e0ff */
[----:B------:R-:W-:Y:S04]  /*7030*/  IMAD R17, R33, -0x50, RZ ;  /* 0xffffffb021117824 */ /* 0x000fe800078e02ff */
[----:B------:R-:W-:Y:S01]  /*7040*/  IMAD.X R3, R18, 0x1, R132, P0 ;  /* 0x0000000112037824 */ /* 0x000fe200000e0684 */
[----:B-1---5:R-:W-:Y:S04]  /*7050*/  IADD3 R4, R113, R17, RZ ;  /* 0x0000001171047210 */ /* 0x022fe80007ffe0ff */
[C---:B------:R-:W-:Y:S02]  /*7060*/  ISETP.GE.AND P3, PT, R4.reuse, 0x11, PT ;  /* 0x000000110400780c */ /* 0x040fe40003f66270 */
[C---:B------:R-:W-:Y:S02]  /*7070*/  ISETP.GE.AND P4, PT, R4.reuse, 0x1, PT ;  /* 0x000000010400780c */ /* 0x040fe40003f86270 */
[C---:B------:R-:W-:Y:S02]  /*7080*/  ISETP.GE.AND P2, PT, R4.reuse, 0x21, PT ;  /* 0x000000210400780c */ /* 0x040fe40003f46270 */
[----:B------:R-:W-:Y:S07]  /*7090*/  ISETP.GE.AND P1, PT, R4, 0x31, PT ;  /* 0x000000310400780c */ /* 0x000fee0003f26270 */
        /* <DEDUP_REMOVED lines=22> */
[----:B------:R-:W-:Y:S03]  /*7200*/  @P2 MOV R6, R86 ;  /* 0x0000005600062202 */ /* 0x000fe60000000f00 */
        /* <DEDUP_REMOVED lines=15> */
[C---:B------:R-:W-:Y:S03]  /*7300*/  @P1 LEA R8, P5, R2.reuse, c[0x0][0x250], 0x1 ;  /* 0x0000940002081a11 */ /* 0x040fe600078a08ff */
        /* <DEDUP_REMOVED lines=9> */
[----:B------:R-:W-:Y:S02]  /*73a0*/  @P0 LEA.HI.X R5, R2, c[0x0][0x254], R3, 0x1, P5 ;  /* 0x0000950002050a11 */ /* 0x000fe400028f0c03 */
[----:B------:R-:W-:Y:S02]  /*73b0*/  ISETP.NE.AND P5, PT, R133, RZ, PT ;  /* 0x000000ff8500720c */ /* 0x000fe40003fa5270 */
[----:B------:R-:W-:Y:S04]  /*73c0*/  IADD3 R2, R17, R0, RZ ;  /* 0x0000000011027210 */ /* 0x000fe80007ffe0ff */
[----:B------:R-:W-:Y:S07]  /*73d0*/  IMNMX R7, R2, 0x50, PT ;  /* 0x0000005002077817 */ /* 0x000fee0003800200 */
[----:B------:R-:W-:Y:S01]  /*73e0*/  @!PT LDS RZ, [RZ] ;  /* 0x00000000fffff984 */ /* 0x000fe20000000800 */
[----:B------:R-:W-:Y:S01]  /*73f0*/  @!PT LDS RZ, [RZ] ;  /* 0x00000000fffff984 */ /* 0x000fe20000000800 */
[----:B------:R-:W-:Y:S01]  /*7400*/  @!PT LDS RZ, [RZ] ;  /* 0x00000000fffff984 */ /* 0x000fe20000000800 */
[----:B------:R1:W-:Y:S08]  /*7410*/  @P4 LDGSTS.E.BYPASS.LTC128B.128 [R219+0x100], [R14.64], !P5 ;  /* 0x001000000edb4fae */ /* 0x0003f0000e901d48 */
[----:B------:R2:W-:Y:S08]  /*7420*/  @P3 LDGSTS.E.BYPASS.LTC128B.128 [R219+0x900], [R12.64], !P5 ;  /* 0x009000000cdb3fae */ /* 0x0005f0000e901d48 */
[----:B------:R1:W-:Y:S01]  /*7430*/  @P2 LDGSTS.E.BYPASS.LTC128B.128 [R219+0x1100], [R10.64], !P5 ;  /* 0x011000000adb2fae */ /* 0x0003e2000e901d48 */
[----:B------:R-:W-:Y:S07]  /*7440*/  IADD3 R6, P2, R131, R16, RZ ;  /* 0x0000001083067210 */ /* 0x000fee0007f5e0ff */
[----:B------:R1:W-:Y:S08]  /*7450*/  @P1 LDGSTS.E.BYPASS.LTC128B.128 [R219+0x1900], [R8.64], !P5 ;  /* 0x0190000008db1fae */ /* 0x0003f0000e901d48 */
[----:B------:R1:W-:Y:S01]  /*7460*/  @P0 LDGSTS.E.BYPASS.LTC128B.128 [R219+0x2100], [R4.64], !P5 ;  /* 0x0210000004db0fae */ /* 0x0003e2000e901d48 */
[----:B------:R-:W-:Y:S01]  /*7470*/  ISETP.GE.AND P0, PT, R82, R7, PT ;  /* 0x000000075200720c */ /* 0x000fe20003f06270 */
[----:B--2---:R-:W-:Y:S06]  /*7480*/  IMAD.X R12, R18, 0x1, R130, P2 ;  /* 0x00000001120c7824 */ /* 0x004fec00010e0682 */
[----:B------:R-:W0:Y:S01]  /*7490*/  LDGDEPBAR ;  /* 0x00000000000079af */ /* 0x000e220000000000 */
[----:B------:R-:W-:Y:S07]  /*74a0*/  DEPBAR.LE SB0, 0x0 ;  /* 0x000080000000791a */ /* 0x000fee0000000000 */
[----:B------:R-:W-:Y:S06]  /*74b0*/  BAR.SYNC.DEFER_BLOCKING 0x0 ;  /* 0x0000000000007b1d */ /* 0x000fec0000010000 */
[----:B------:R-:W-:-:S05]  /*74c0*/  @P0 BRA `(.L_x_834) ;  /* 0x0000010000000947 */ /* 0x000fca0003800000 */
[----:B-1----:R-:W-:Y:S01]  /*74d0*/  MOV R5, R103 ;  /* 0x0000006700057202 */ /* 0x002fe20000000f00 */
[----:B------:R-:W-:Y:S02]  /*74e0*/  IMAD R2, R12, c[0x0][0x208], RZ ;  /* 0x000082000c027a24 */ /* 0x000fe400078e02ff */
[----:B------:R-:W-:Y:S02]  /*74f0*/  IMAD.MOV.U32 R4, RZ, RZ, R92 ;  /* 0x000000ffff047224 */ /* 0x000fe400078e005c */
[C---:B------:R-:W-:Y:S02]  /*7500*/  IMAD R2, R6.reuse, c[0x0][0x20c], R2 ;  /* 0x0000830006027a24 */ /* 0x040fe400078e0202 */
[----:B------:R-:W-:Y:S04]  /*7510*/  IMAD.WIDE.U32 R4, R6, c[0x0][0x208], R4 ;  /* 0x0000820006047a25 */ /* 0x000fe800078e0004 */
[----:B------:R-:W-:Y:S01]  /*7520*/  IMAD.IADD R3, R5, 0x1, R2 ;  /* 0x0000000105037824 */ /* 0x000fe200078e0202 */
[C---:B------:R-:W-:Y:S04]  /*7530*/  LEA R2, P0, R4.reuse, c[0x0][0x1f8], 0x1 ;  /* 0x00007e0004027a11 */ /* 0x040fe800078008ff */
[----:B------:R-:W-:Y:S02]  /*7540*/  LEA.HI.X R3, R4, c[0x0][0x1fc], R3, 0x1, P0 ;  /* 0x00007f0004037a11 */ /* 0x000fe400000f0c03 */
[----:B------:R-:W-:Y:S11]  /*7550*/  ISETP.GE.AND P0, PT, R28, c[0x0][0x1d4], PT ;  /* 0x000075001c007a0c */ /* 0x000ff60003f06270 */
[----:B------:R-:W-:Y:S02]  /*7560*/  @!UPT UIADD3 URZ, URZ, URZ, URZ ;  /* 0x0000003f3f3ff290 */ /* 0x000fe4000fffe03f */
[----:B------:R-:W1:Y:S04]  /*7570*/  @!P0 LDS.128 R8, [R80] ;  /* 0x0000000050088984 */ /* 0x000e680000000c00 */
[----:B-1----:R-:W-:Y:S01]  /*7580*/  @!P0 STG.E.128 [R2.64], R8 ;  /* 0x0000000802008986 */ /* 0x002fe2000c101d08 */
[----:B------:R-:W-:Y:S11]  /*7590*/  ISETP.GE.AND P0, PT, R102, c[0x0][0x1d4], PT ;  /* 0x0000750066007a0c */ /* 0x000ff60003f06270 */
[----:B------:R-:W-:Y:S02]  /*75a0*/  @!UPT UIADD3 URZ, URZ, URZ, URZ ;  /* 0x0000003f3f3ff290 */ /* 0x000fe4000fffe03f */
[----:B------:R-:W1:Y:S04]  /*75b0*/  @!P0 LDS.128 R8, [R81] ;  /* 0x0000000051088984 */ /* 0x000e680000000c00 */
[----:B-1----:R1:W-:Y:S02]  /*75c0*/  @!P0 STG.E.128 [R2.64+0x40], R8 ;  /* 0x0000400802008986 */ /* 0x0023e4000c101d08 */
.L_x_834:
[----:B-1----:R-:W-:Y:S05]  /*75d0*/  BSYNC B0 ;  /* 0x0000000000007941 */ /* 0x002fea0003800000 */
.L_x_833:
[----:B------:R-:W-:Y:S01]  /*75e0*/  ISETP.GE.AND P0, PT, R139, R7, PT ;  /* 0x000000078b00720c */ /* 0x000fe20003f06270 */
[----:B------:R-:W-:Y:S01]  /*75f0*/  @!UPT UIADD3 URZ, URZ, URZ, URZ ;  /* 0x0000003f3f3ff290 */ /* 0x000fe2000fffe03f */
[----:B------:R-:W-:Y:S11]  /*7600*/  BSSY B0, `(.L_x_835) ;  /* 0x0000014000007945 */ /* 0x000ff60003800000 */
[----:B------:R-:W-:-:S05]  /*7610*/  @P0 BRA `(.L_x_836) ;  /* 0x0000012000000947 */ /* 0x000fca0003800000 */
[----:B------:R-:W-:Y:S01]  /*7620*/  IADD3 R2, P0, R6, 0x20, RZ ;  /* 0x0000002006027810 */ /* 0x000fe20007f1e0ff */
[----:B------:R-:W-:Y:S01]  /*7630*/  IMAD.MOV.U32 R4, RZ, RZ, R92 ;  /* 0x000000ffff047224 */ /* 0x000fe200078e005c */
[----:B------:R-:W-:Y:S03]  /*7640*/  MOV R5, R103 ;  /* 0x0000006700057202 */ /* 0x000fe60000000f00 */
[----:B------:R-:W-:Y:S02]  /*7650*/  IMAD.X R3, RZ, RZ, R12, P0 ;  /* 0x000000ffff037224 */ /* 0x000fe400000e060c */
[C---:B------:R-:W-:Y:S04]  /*7660*/  IMAD.WIDE.U32 R4, R2.reuse, c[0x0][0x208], R4 ;  /* 0x0000820002047a25 */ /* 0x040fe800078e0004 */
[----:B------:R-:W-:Y:S04]  /*7670*/  IMAD R3, R3, c[0x0][0x208], RZ ;  /* 0x0000820003037a24 */ /* 0x000fe800078e02ff */
[----:B------:R-:W-:Y:S01]  /*7680*/  IMAD R3, R2, c[0x0][0x20c], R3 ;  /* 0x0000830002037a24 */ /* 0x000fe200078e0203 */
[C---:B------:R-:W-:Y:S03]  /*7690*/  LEA R2, P0, R4.reuse, c[0x0][0x1f8], 0x1 ;  /* 0x00007e0004027a11 */ /* 0x040fe600078008ff */
[----:B------:R-:W-:Y:S05]  /*76a0*/  IMAD.IADD R3, R5, 0x1, R3 ;  /* 0x0000000105037824 */ /* 0x000fea00078e0203 */
[----:B------:R-:W-:Y:S02]  /*76b0*/  LEA.HI.X R3, R4, c[0x0][0x1fc], R3, 0x1, P0 ;  /* 0x00007f0004037a11 */ /* 0x000fe400000f0c03 */
[----:B------:R-:W-:Y:S11]  /*76c0*/  ISETP.GE.AND P0, PT, R28, c[0x0][0x1d4], PT ;  /* 0x000075001c007a0c */ /* 0x000ff60003f06270 */
[----:B------:R-:W-:Y:S02]  /*76d0*/  @!UPT UIADD3 URZ, URZ, URZ, URZ ;  /* 0x0000003f3f3ff290 */ /* 0x000fe4000fffe03f */
[----:B------:R-:W1:Y:S04]  /*76e0*/  @!P0 LDS.128 R8, [R80+0x1000] ;  /* 0x0010000050088984 */ /* 0x000e680000000c00 */
[----:B-1----:R-:W-:Y:S01]  /*76f0*/  @!P0 STG.E.128 [R2.64], R8 ;  /* 0x0000000802008986 */ /* 0x002fe2000c101d08 */
[----:B------:R-:W-:Y:S11]  /*7700*/  ISETP.GE.AND P0, PT, R102, c[0x0][0x1d4], PT ;  /* 0x0000750066007a0c */ /* 0x000ff60003f06270 */
[----:B------:R-:W-:Y:S02]  /*7710*/  @!UPT UIADD3 URZ, URZ, URZ, URZ ;  /* 0x0000003f3f3ff290 */ /* 0x000fe4000fffe03f */
[----:B------:R-:W1:Y:S04]  /*7720*/  @!P0 LDS.128 R8, [R81+0x1000] ;  /* 0x0010000051088984 */ /* 0x000e680000000c00 */
[----:B-1----:R1:W-:Y:S02]  /*7730*/  @!P0 STG.E.128 [R2.64+0x40], R8 ;  /* 0x0000400802008986 */ /* 0x0023e4000c101d08 */
.L_x_836:
[----:B------:R-:W-:Y:S05]  /*7740*/  BSYNC B0 ;  /* 0x0000000000007941 */ /* 0x000fea0003800000 */
.L_x_835:
[----:B------:R-:W-:Y:S01]  /*7750*/  ISETP.GE.AND P0, PT, R146, R7, PT ;  /* 0x000000079200720c */ /* 0x000fe20003f06270 */
[----:B------:R-:W-:Y:S01]  /*7760*/  @!UPT UIADD3 URZ, URZ, URZ, URZ ;  /* 0x0000003f3f3ff290 */ /* 0x000fe2000fffe03f */
[----:B------:R-:W-:Y:S11]  /*7770*/  BSSY B0, `(.L_x_837) ;  /* 0x0000014000007945 */ /* 0x000ff60003800000 */
[----:B------:R-:W-:-:S05]  /*7780*/  @P0 BRA `(.L_x_838) ;  /* 0x0000012000000947 */ /* 0x000fca0003800000 */
[----:B-1----:R-:W-:Y:S01]  /*7790*/  IADD3 R2, P0, R6, 0x40, RZ ;  /* 0x0000004006027810 */ /* 0x002fe20007f1e0ff */
        /* <DEDUP_REMOVED lines=17> */
.L_x_838:
[----:B------:R-:W-:Y:S05]  /*78b0*/  BSYNC B0 ;  /* 0x0000000000007941 */ /* 0x000fea0003800000 */
.L_x_837:
[C---:B------:R-:W-:Y:S02]  /*78c0*/  ISETP.GT.AND P0, PT, R33.reuse, R129, PT ;  /* 0x000000812100720c */ /* 0x040fe40003f04270 */
[----:B------:R-:W-:Y:S11]  /*78d0*/  IADD3 R33, R33, -0x1, RZ ;  /* 0xffffffff21217810 */ /* 0x000ff60007ffe0ff */
[----:B-1----:R-:W-:Y:S01]  /*78e0*/  @P0 SHF.R.S32.HI R5, RZ, 0x1f, R33 ;  /* 0x0000001fff050819 */ /* 0x002fe20000011421 */
[----:B------:R-:W-:Y:S01]  /*78f0*/  @P0 IMAD R4, R171, R33, RZ ;  /* 0x00000021ab040224 */ /* 0x000fe200078e02ff */
[----:B------:R-:W-:Y:S01]  /*7900*/  @P0 SHF.L.U64.HI R10, R177, 0x1, R172 ;  /* 0x00000001b10a0819 */ /* 0x000fe200000102ac */
[----:B------:R-:W-:Y:S02]  /*7910*/  @P0 IMAD.MOV.U32 R2, RZ, RZ, R116 ;  /* 0x000000ffff020224 */ /* 0x000fe400078e0074 */
[----:B------:R-:W-:Y:S02]  /*7920*/  @P0 IMAD.MOV.U32 R3, RZ, RZ, R115 ;  /* 0x000000ffff030224 */ /* 0x000fe400078e0073 */
[-C--:B------:R-:W-:Y:S02]  /*7930*/  @P0 IMAD R4, R5, R148.reuse, R4 ;  /* 0x0000009405040224 */ /* 0x080fe400078e0204 */
[----:B------:R-:W-:Y:S04]  /*7940*/  @P0 IMAD.WIDE.U32 R2, R33, R148, R2 ;  /* 0x0000009421020225 */ /* 0x000fe800078e0002 */
[----:B------:R-:W-:Y:S01]  /*7950*/  @P0 IMAD.IADD R3, R3, 0x1, R4 ;  /* 0x0000000103030824 */ /* 0x000fe200078e0204 */
[C---:B------:R-:W-:Y:S01]  /*7960*/  @P0 LEA R8, P1, R2.reuse, c[0x0][0x220], 0x1 ;  /* 0x0000880002080a11 */ /* 0x040fe200078208ff */
[----:B------:R-:W-:Y:S03]  /*7970*/  @P0 IMAD.SHL.U32 R11, R177, 0x2, RZ ;  /* 0x00000002b10b0824 */ /* 0x000fe600078e00ff */
        /* <DEDUP_REMOVED lines=21> */
.L_x_804:
[----:B------:R-:W2:Y:S01]  /*7ad0*/  LDL R18, [R1+0x48] ;  /* 0x0000480001127983 */ /* 0x000ea20000100800 */
[----:B------:R-:W-:-:S03]  /*7ae0*/  IMAD.MOV.U32 R0, RZ, RZ, c[0x0][0x2c4] ;  /* 0x0000b100ff007624 */ /* 0x000fc600078e00ff */
[----:B-1----:R-:W3:Y:S04]  /*7af0*/  LDL R5, [R1+0x1c] ;  /* 0x00001c0001057983 */ /* 0x002ee80000100800 */
[----:B------:R-:W3:Y:S01]  /*7b00*/  LDL R2, [R1+0x20] ;  /* 0x0000200001027983 */ /* 0x000ee20000100800 */
[----:B------:R-:W-:Y:S01]  /*7b10*/  ISETP.NE.AND P3, PT, R0, 0x1, PT ;  /* 0x000000010000780c */ /* 0x000fe20003f65270 */
[----:B------:R-:W-:-:S05]  /*7b20*/  IMAD.MOV.U32 R4, RZ, RZ, c[0x0][0x32c] ;  /* 0x0000cb00ff047624 */ /* 0x000fca00078e00ff */
[----:B------:R-:W-:Y:S01]  /*7b30*/  ISETP.GE.AND P1, PT, R4, 0x1, PT ;  /* 0x000000010400780c */ /* 0x000fe20003f26270 */
[----:B------:R-:W-:Y:S01]  /*7b40*/  IMAD.IADD R11, R159, 0x1, R160 ;  /* 0x000000019f0b7824 */ /* 0x000fe200078e02a0 */
[----:B--2---:R-:W-:-:S05]  /*7b50*/  IADD3 R0, R18, 0x7f, RZ ;  /* 0x0000007f12007810 */ /* 0x004fca0007ffe0ff */
[----:B------:R-:W-:Y:S01]  /*7b60*/  @P3 IMAD.HI.U32 R3, R0, c[0x0][0x2c8], RZ ;  /* 0x0000b20000033a27 */ /* 0x000fe200078e00ff */
[----:B---3--:R-:W-:-:S04]  /*7b70*/  IADD3 R2, R2, 0x1, -R5 ;  /* 0x0000000102027810 */ /* 0x008fc80007ffe805 */
[----:B------:R-:W-:-:S05]  /*7b80*/  @P3 SHF.R.U32.HI R0, RZ, c[0x0][0x2cc], R3 ;  /* 0x0000b300ff003a19 */ /* 0x000fca0000011603 */
[----:B------:R-:W-:-:S05]  /*7b90*/  IMAD.IADD R0, R2, 0x1, R0 ;  /* 0x0000000102007824 */ /* 0x000fca00078e0200 */
[----:B------:R-:W-:Y:S01]  /*7ba0*/  IADD3 R3, R0, c[0x0][0x328], RZ ;  /* 0x0000ca0000037a10 */ /* 0x000fe20007ffe0ff */
[----:B------:R-:W-:Y:S05]  /*7bb0*/  @!P1 BRA `(.L_x_840) ;  /* 0x0000011000009947 */ /* 0x000fea0003800000 */
[C---:B------:R-:W-:Y:S01]  /*7bc0*/  ISETP.GT.AND P0, PT, R0.reuse, RZ, PT ;  /* 0x000000ff0000720c */ /* 0x040fe20003f04270 */
[----:B------:R-:W-:Y:S01]  /*7bd0*/  BSSY B0, `(.L_x_841) ;  /* 0x000000d000007945 */ /* 0x000fe20003800000 */
[----:B------:R-:W-:Y:S01]  /*7be0*/  IADD3 R2, R0, -0x1, RZ ;  /* 0xffffffff00027810 */ /* 0x000fe20007ffe0ff */
        /* <DEDUP_REMOVED lines=8> */
.L_x_842:
[----:B------:R-:W-:-:S13]  /*7c70*/  ISETP.NE.AND P0, PT, R4, 0x1, PT ;  /* 0x000000010400780c */ /* 0x000fda0003f05270 */
[----:B------:R-:W-:-:S05]  /*7c80*/  @P0 IMAD.HI.U32 R0, R2, c[0x0][0x330], RZ ;  /* 0x0000cc0002000a27 */ /* 0x000fca00078e00ff */
[----:B------:R-:W-:Y:S02]  /*7c90*/  @P0 SHF.R.U32.HI R2, RZ, c[0x0][0x334], R0 ;  /* 0x0000cd00ff020a19 */ /* 0x000fe40000011600 */
.L_x_843:
[----:B------:R-:W-:Y:S05]  /*7ca0*/  BSYNC B0 ;  /* 0x0000000000007941 */ /* 0x000fea0003800000 */
.L_x_841:
[----:B------:R-:W-:-:S05]  /*7cb0*/  IMAD R2, R2, R4, c[0x0][0x32c] ;  /* 0x0000cb0002027624 */ /* 0x000fca00078e0204 */
[----:B------:R-:W-:-:S03]  /*7cc0*/  IMNMX R3, R3, R2, PT ;  /* 0x0000000203037217 */ /* 0x000fc60003800200 */
.L_x_840:
[----:B------:R-:W2:Y:S01]  /*7cd0*/  LDL R4, [R1+0x4] ;  /* 0x0000040001047983 */ /* 0x000ea20000100800 */
[----:B------:R-:W-:Y:S01]  /*7ce0*/  IADD3 R3, R3, 0x4f, RZ ;  /* 0x0000004f03037810 */ /* 0x000fe20007ffe0ff */
[----:B------:R-:W-:-:S04]  /*7cf0*/  @P3 IMAD.HI.U32 R2, R18, c[0x0][0x2c8], RZ ;  /* 0x0000b20012023a27 */ /* 0x000fc800078e00ff */
[----:B------:R-:W-:-:S04]  /*7d00*/  IMAD.HI R3, R3, 0x66666667, RZ ;  /* 0x6666666703037827 */ /* 0x000fc800078e02ff */
[----:B------:R-:W-:Y:S01]  /*7d10*/  IMAD.MOV.U32 R0, RZ, RZ, R18 ;  /* 0x000000ffff007224 */ /* 0x000fe200078e0012 */
[----:B------:R-:W-:Y:S02]  /*7d20*/  @P3 SHF.R.U32.HI R0, RZ, c[0x0][0x2cc], R2 ;  /* 0x0000b300ff003a19 */ /* 0x000fe40000011602 */
[----:B------:R-:W-:-:S04]  /*7d30*/  SHF.R.U32.HI R2, RZ, 0x1f, R3 ;  /* 0x0000001fff027819 */ /* 0x000fc80000011603 */
[----:B------:R-:W-:-:S04]  /*7d40*/  LEA.HI.SX32 R3, R3, R2, 0x1b ;  /* 0x0000000203037211 */ /* 0x000fc800078fdaff */
[----:B------:R-:W-:Y:S01]  /*7d50*/  IMNMX R7, R170, R3, PT ;  /* 0x00000003aa077217 */ /* 0x000fe20003800200 */
[----:B--2---:R-:W-:-:S05]  /*7d60*/  IMAD.IADD R0, R4, 0x1, R0 ;  /* 0x0000000104007824 */ /* 0x004fca00078e0200 */
        /* <DEDUP_REMOVED lines=12> */
.L_x_846:
[----:B------:R-:W-:-:S04]  /*7e30*/  MOV R3, c[0x0][0x32c] ;  /* 0x0000cb0000037a02 */ /* 0x000fc80000000f00 */
[----:B------:R-:W-:-:S13]  /*7e40*/  ISETP.NE.AND P0, PT, R3, 0x1, PT ;  /* 0x000000010300780c */ /* 0x000fda0003f05270 */
[----:B------:R-:W-:-:S05]  /*7e50*/  @P0 IMAD.HI.U32 R3, R0, c[0x0][0x330], RZ ;  /* 0x0000cc0000030a27 */ /* 0x000fca00078e00ff */
[----:B------:R-:W-:Y:S02]  /*7e60*/  @P0 SHF.R.U32.HI R0, RZ, c[0x0][0x334], R3 ;  /* 0x0000cd00ff000a19 */ /* 0x000fe40000011603 */
.L_x_847:
[----:B------:R-:W-:Y:S05]  /*7e70*/  BSYNC B0 ;  /* 0x0000000000007941 */ /* 0x000fea0003800000 */
.L_x_845:
[----:B------:R-:W-:-:S05]  /*7e80*/  IMAD R0, R0, c[0x0][0x32c], RZ ;  /* 0x0000cb0000007a24 */ /* 0x000fca00078e02ff */
[----:B------:R-:W-:-:S05]  /*7e90*/  IMNMX R2, R2, R0, !PT ;  /* 0x0000000002027217 */ /* 0x000fca0007800200 */
.L_x_844:
[----:B------:R-:W-:Y:S01]  /*7ea0*/  IMAD.HI R2, R2, 0x66666667, RZ ;  /* 0x6666666702027827 */ /* 0x000fe200078e02ff */
[----:B------:R-:W-:Y:S04]  /*7eb0*/  BSSY B0, `(.L_x_848) ;  /* 0x0000024000007945 */ /* 0x000fe80003800000 */
[----:B------:R-:W-:-:S04]  /*7ec0*/  SHF.R.U32.HI R0, RZ, 0x1f, R2 ;  /* 0x0000001fff007819 */ /* 0x000fc80000011602 */
[----:B------:R-:W-:Y:S01]  /*7ed0*/  LEA.HI.SX32 R2, R2, R0, 0x1b ;  /* 0x0000000002027211 */ /* 0x000fe200078fdaff */
[----:B------:R-:W-:-:S03]  /*7ee0*/  IMAD.MOV.U32 R0, RZ, RZ, RZ ;  /* 0x000000ffff007224 */ /* 0x000fc600078e00ff */
[----:B------:R-:W-:-:S04]  /*7ef0*/  IMNMX R6, RZ, R2, !PT ;  /* 0x00000002ff067217 */ /* 0x000fc80007800200 */
[----:B------:R-:W-:-:S13]  /*7f00*/  ISETP.GT.AND P0, PT, R7, R6, PT ;  /* 0x000000060700720c */ /* 0x000fda0003f04270 */
[----:B------:R-:W-:Y:S05]  /*7f10*/  @!P0 BRA `(.L_x_849) ;  /* 0x000001d000008947 */ /* 0x000fea0003800000 */
[----:B------:R-:W-:Y:S02]  /*7f20*/  IABS R2, R136 ;  /* 0x0000008800027213 */ /* 0x000fe40000000000 */
[----:B------:R-:W-:Y:S02]  /*7f30*/  IADD3 R3, R136, -0x1, R7 ;  /* 0xffffffff88037810 */ /* 0x000fe40007ffe007 */
        /* <DEDUP_REMOVED lines=27> */
.L_x_849:
[----:B------:R-:W-:Y:S05]  /*80f0*/  BSYNC B0 ;  /* 0x0000000000007941 */ /* 0x000fea0003800000 */
.L_x_848:
[----:B------:R-:W2:Y:S01]  /*8100*/  LDL R3, [R1+0x60] ;  /* 0x0000600001037983 */ /* 0x000ea20000100800 */
[----:B------:R-:W-:Y:S01]  /*8110*/  PRMT R2, RZ, 0x7610, R2 ;  /* 0x00007610ff027816 */ /* 0x000fe20000000002 */
[----:B------:R-:W-:Y:S01]  /*8120*/  IMAD.MOV.U32 R27, RZ, RZ, RZ ;  /* 0x000000ffff1b7224 */ /* 0x000fe200078e00ff */
[----:B------:R-:W-:Y:S01]  /*8130*/  MOV R19, RZ ;  /* 0x000000ff00137202 */ /* 0x000fe20000000f00 */
        /* <DEDUP_REMOVED lines=33> */
[----:B--2---:R-:W-:-:S04]  /*8350*/  IMAD R3, R3, R0, R6 ;  /* 0x0000000003037224 */ /* 0x004fc800078e0206 */
[----:B------:R-:W-:Y:S01]  /*8360*/  IMAD.IADD R0, R3, 0x1, R0 ;  /* 0x0000000103007824 */ /* 0x000fe200078e0200 */
[----:B------:R1:W-:Y:S04]  /*8370*/  STL [R1+0x8], R3 ;  /* 0x0000080301007387 */ /* 0x0003e80000100800 */
[----:B------:R-:W-:-:S04]  /*8380*/  IMNMX R229, R7, R0, PT ;  /* 0x0000000007e57217 */ /* 0x000fc80003800200 */
[----:B------:R-:W-:-:S13]  /*8390*/  ISETP.GT.AND P0, PT, R229, R3, PT ;  /* 0x00000003e500720c */ /* 0x000fda0003f04270 */
[----:B------:R-:W-:Y:S05]  /*83a0*/  @!P0 BRA `(.L_x_850) ;  /* 0x0001a36000008947 */ /* 0x000fea0003800000 */
[----:B------:R-:W2:Y:S01]  /*83b0*/  LDL R17, [R1+0x64] ;  /* 0x0000640001117983 */ /* 0x000ea20000100800 */
[----:B------:R-:W-:-:S03]  /*83c0*/  ISETP.NE.U32.AND P0, PT, RZ, c[0x0][0x340], PT ;  /* 0x0000d000ff007a0c */ /* 0x000fc60003f05070 */
[----:B------:R-:W3:Y:S01]  /*83d0*/  LDL R20, [R1+0x50] ;  /* 0x0000500001147983 */ /* 0x000ee20000100800 */
[----:B------:R-:W-:-:S13]  /*83e0*/  ISETP.NE.AND.EX P1, PT, RZ, c[0x0][0x344], PT, P0 ;  /* 0x0000d100ff007a0c */ /* 0x000fda0003f25300 */
[----:B------:R-:W-:Y:S02]  /*83f0*/  @P1 MOV R2, 0x4 ;  /* 0x0000000400021802 */ /* 0x000fe40000000f00 */
[----:B------:R-:W-:Y:S01]  /*8400*/  SHF.R.S32.HI R0, RZ, 0x1f, R158 ;  /* 0x0000001fff007819 */ /* 0x000fe2000001149e */
[----:B------:R-:W-:-:S04]  /*8410*/  IMAD.WIDE.U32 R4, R158, c[0x0][0x178], RZ ;  /* 0x00005e009e047a25 */ /* 0x000fc800078e00ff */
[----:B------:R-:W-:Y:S02]  /*8420*/  IMAD R0, R0, c[0x0][0x178], RZ ;  /* 0x00005e0000007a24 */ /* 0x000fe400078e02ff */
[----:B------:R-:W-:Y:S02]  /*8430*/  IMAD.MOV.U32 R7, RZ, RZ, R135 ;  /* 0x000000ffff077224 */ /* 0x000fe400078e0087 */
[----:B-12---:R-:W-:-:S05]  /*8440*/  @P1 IMAD.WIDE R2, R17, R2, c[0x0][0x340] ;  /* 0x0000d00011021625 */ /* 0x006fca00078e0202 */
[----:B------:R1:W2:Y:S01]  /*8450*/  @P1 LDG.E R16, [R2.64] ;  /* 0x0000000802101981 */ /* 0x0002a2000c1e1900 */
[----:B------:R-:W-:Y:S02]  /*8460*/  SHF.R.S32.HI R15, RZ, 0x1f, R17 ;  /* 0x0000001fff0f7819 */ /* 0x000fe40000011411 */
[----:B-1----:R-:W-:Y:S01]  /*8470*/  LEA R2, R164, R138, 0x4 ;  /* 0x0000008aa4027211 */ /* 0x002fe200078e20ff */
[----:B------:R-:W-:-:S03]  /*8480*/  IMAD R3, R158, c[0x0][0x17c], R0 ;  /* 0x00005f009e037a24 */ /* 0x000fc600078e0200 */
[----:B------:R-:W-:Y:S02]  /*8490*/  IADD3 R12, R2, R18, RZ ;  /* 0x00000012020c7210 */ /* 0x000fe40007ffe0ff */
[----:B------:R-:W-:-:S03]  /*84a0*/  IADD3 R2, P0, R138, R11, RZ ;  /* 0x0000000b8a027210 */ /* 0x000fc60007f1e0ff */
[----:B------:R-:W-:Y:S01]  /*84b0*/  @P3 IMAD.HI.U32 R6, R12, c[0x0][0x2c8], RZ ;  /* 0x0000b2000c063a27 */ /* 0x000fe200078e00ff */
[----:B------:R-:W-:Y:S02]  /*84c0*/  IADD3 R5, R5, R3, RZ ;  /* 0x0000000305057210 */ /* 0x000fe40007ffe0ff */
[----:B------:R-:W-:Y:S01]  /*84d0*/  LEA.HI.X.SX32 R3, R11, R186, 0x1, P0 ;  /* 0x000000ba0b037211 */ /* 0x000fe200000f0eff */
[----:B------:R-:W-:Y:S01]  /*84e0*/  IMAD.MOV.U32 R0, RZ, RZ, R12 ;  /* 0x000000ffff007224 */ /* 0x000fe200078e000c */
[----:B------:R-:W-:Y:S02]  /*84f0*/  @P3 SHF.R.U32.HI R0, RZ, c[0x0][0x2cc], R6 ;  /* 0x0000b300ff003a19 */ /* 0x000fe40000011606 */
[----:B------:R-:W-:Y:S02]  /*8500*/  ISETP.NE.U32.AND P0, PT, RZ, c[0x0][0x348], PT ;  /* 0x0000d200ff007a0c */ /* 0x000fe40003f05070 */
[----:B------:R-:W-:Y:S02]  /*8510*/  MOV R6, R134 ;  /* 0x0000008600067202 */ /* 0x000fe40000000f00 */
[----:B------:R-:W-:Y:S01]  /*8520*/  ISETP.NE.AND.EX P0, PT, RZ, c[0x0][0x34c], PT, P0 ;  /* 0x0000d300ff007a0c */ /* 0x000fe20003f05300 */
[----:B------:R-:W-:-:S02]  /*8530*/  IMAD R13, R3, c[0x0][0x1e0], RZ ;  /* 0x00007800030d7a24 */ /* 0x000fc400078e02ff */
[----:B------:R-:W-:-:S04]  /*8540*/  IMAD.WIDE.U32 R10, R2, c[0x0][0x1e0], R6 ;  /* 0x00007800020a7a25 */ /* 0x000fc800078e0006 */
[----:B------:R-:W-:Y:S01]  /*8550*/  IMAD.WIDE.U32 R8, R2, c[0x0][0x208], R6 ;  /* 0x0000820002087a25 */ /* 0x000fe200078e0006 */
[----:B------:R-:W-:-:S03]  /*8560*/  SEL R6, R15, RZ, !P0 ;  /* 0x000000ff0f067207 */ /* 0x000fc60004000000 */
[----:B---3--:R-:W-:-:S04]  /*8570*/  IMAD.WIDE.U32 R4, R20, c[0x0][0x1b8], R4 ;  /* 0x00006e0014047a25 */ /* 0x008fc800078e0004 */
[----:B------:R-:W-:Y:S02]  /*8580*/  IMAD R7, R3, c[0x0][0x208], RZ ;  /* 0x0000820003077a24 */ /* 0x000fe400078e02ff */
[----:B------:R-:W-:Y:S02]  /*8590*/  IMAD R14, R2, c[0x0][0x1e4], R13 ;  /* 0x00007900020e7a24 */ /* 0x000fe400078e020d */
[----:B------:R-:W-:Y:S01]  /*85a0*/  IMAD R3, R20, c[0x0][0x1bc], R5 ;  /* 0x00006f0014037a24 */ /* 0x000fe200078e0205 */
[----:B------:R-:W-:Y:S01]  /*85b0*/  SEL R5, R17, RZ, !P0 ;  /* 0x000000ff11057207 */ /* 0x000fe20004000000 */
[----:B------:R-:W-:Y:S01]  /*85c0*/  IMAD R13, R2, c[0x0][0x20c], R7 ;  /* 0x00008300020d7a24 */ /* 0x000fe200078e0207 */
[----:B------:R-:W-:Y:S01]  /*85d0*/  MOV R2, R4 ;  /* 0x0000000400027202 */ /* 0x000fe20000000f00 */
[----:B------:R-:W-:-:S04]  /*85e0*/  IMAD R6, R6, c[0x0][0x1c0], RZ ;  /* 0x0000700006067a24 */ /* 0x000fc800078e02ff */
[C---:B------:R-:W-:Y:S02]  /*85f0*/  IMAD R6, R5.reuse, c[0x0][0x1c4], R6 ;  /* 0x0000710005067a24 */ /* 0x040fe400078e0206 */
[----:B------:R-:W-:-:S04]  /*8600*/  IMAD.WIDE.U32 R2, R5, c[0x0][0x1c0], R2 ;  /* 0x0000700005027a25 */ /* 0x000fc800078e0002 */
[----:B------:R-:W-:Y:S01]  /*8610*/  IMAD.IADD R5, R9, 0x1, R13 ;  /* 0x0000000109057824 */ /* 0x000fe200078e020d */
[----:B------:R-:W-:Y:S01]  /*8620*/  SHF.R.S32.HI R9, RZ, 0x1f, R0 ;  /* 0x0000001fff097819 */ /* 0x000fe20000011400 */
[----:B------:R-:W-:Y:S01]  /*8630*/  IMAD.MOV.U32 R4, RZ, RZ, R8 ;  /* 0x000000ffff047224 */ /* 0x000fe200078e0008 */
[----:B------:R-:W-:-:S03]  /*8640*/  IADD3 R3, R3, R6, RZ ;  /* 0x0000000603037210 */ /* 0x000fc60007ffe0ff */
[----:B------:R-:W-:Y:S01]  /*8650*/  IMAD R8, R9, c[0x0][0x1b0], RZ ;  /* 0x00006c0009087a24 */ /* 0x000fe200078e02ff */
[C---:B------:R-:W-:Y:S02]  /*8660*/  IADD3 R9, -R0.reuse, RZ, RZ ;  /* 0x000000ff00097210 */ /* 0x040fe40007ffe1ff */
[----:B------:R-:W-:Y:S01]  /*8670*/  IADD3 R7, R11, R14, RZ ;  /* 0x0000000e0b077210 */ /* 0x000fe20007ffe0ff */
[C---:B------:R-:W-:Y:S01]  /*8680*/  IMAD R8, R0.reuse, c[0x0][0x1b4], R8 ;  /* 0x00006d0000087a24 */ /* 0x040fe200078e0208 */
[----:B------:R-:W-:Y:S01]  /*8690*/  MOV R6, R10 ;  /* 0x0000000a00067202 */ /* 0x000fe20000000f00 */
[----:B------:R-:W-:Y:S01]  /*86a0*/  IMAD.WIDE.U32 R10, R0, c[0x0][0x1b0], R2 ;  /* 0x00006c00000a7a25 */ /* 0x000fe200078e0002 */
[----:B------:R-:W-:-:S03]  /*86b0*/  ISETP.NE.U32.AND P0, PT, RZ, c[0x0][0x350], PT ;  /* 0x0000d400ff007a0c */ /* 0x000fc60003f05070 */
[----:B------:R-:W-:-:S04]  /*86c0*/  IMAD.WIDE.U32 R2, R20, c[0x0][0x210], R4 ;  /* 0x0000840014027a25 */ /* 0x000fc800078e0004 */
[----:B------:R-:W-:Y:S01]  /*86d0*/  IMAD R0, R9, c[0x0][0x2c4], R12 ;  /* 0x0000b10009007a24 */ /* 0x000fe200078e020c */
[----:B------:R-:W-:Y:S01]  /*86e0*/  IADD3 R5, R11, R8, RZ ;  /* 0x000000080b057210 */ /* 0x000fe20007ffe0ff */
[----:B------:R-:W-:Y:S01]  /*86f0*/  IMAD R9, R20, c[0x0][0x214], R3 ;  /* 0x0000850014097a24 */ /* 0x000fe200078e0203 */
[----:B------:R-:W-:Y:S02]  /*8700*/  ISETP.NE.AND.EX P0, PT, RZ, c[0x0][0x354], PT, P0 ;  /* 0x0000d500ff007a0c */ /* 0x000fe40003f05300 */
[----:B------:R-:W-:Y:S02]  /*8710*/  SHF.R.S32.HI R11, RZ, 0x1f, R0 ;  /* 0x0000001fff0b7819 */ /* 0x000fe40000011400 */
[----:B------:R-:W-:Y:S01]  /*8720*/  MOV R8, R2 ;  /* 0x0000000200087202 */ /* 0x000fe20000000f00 */
[----:B------:R-:W-:Y:S02]  /*8730*/  IMAD.MOV.U32 R4, RZ, RZ, R10 ;  /* 0x000000ffff047224 */ /* 0x000fe400078e000a */
[----:B------:R-:W-:-:S02]  /*8740*/  IMAD R12, R11, c[0x0][0x1a8], RZ ;  /* 0x00006a000b0c7a24 */ /* 0x000fc400078e02ff */
[----:B------:R-:W-:-:S04]  /*8750*/  IMAD.WIDE.U32 R6, R20, c[0x0][0x1e8], R6 ;  /* 0x00007a0014067a25 */ /* 0x000fc800078e0006 */
[----:B------:R-:W-:Y:S02]  /*8760*/  IMAD R12, R0, c[0x0][0x1ac], R12 ;  /* 0x00006b00000c7a24 */ /* 0x000fe400078e020c */
[----:B------:R-:W-:Y:S01]  /*8770*/  IMAD R7, R20, c[0x0][0x1ec], R7 ;  /* 0x00007b0014077a24 */ /* 0x000fe200078e0207 */
[----:B------:R-:W-:Y:S02]  /*8780*/  ISETP.GE.AND P2, PT, R134, c[0x0][0x198], PT ;  /* 0x0000660086007a0c */ /* 0x000fe40003f46270 */
[----:B------:R-:W-:Y:S02]  /*8790*/  IADD3 R116, R229, -0x1, RZ ;  /* 0xffffffffe5747810 */ /* 0x000fe40007ffe0ff */
[----:B--2---:R-:W-:Y:S02]  /*87a0*/  @P1 SHF.R.S32.HI R3, RZ, 0x1f, R16 ;  /* 0x0000001fff031819 */ /* 0x004fe40000011410 */
[----:B------:R-:W-:Y:S02]  /*87b0*/  @!P1 MOV R3, R15 ;  /* 0x0000000f00039202 */ /* 0x000fe40000000f00 */
[----:B------:R-:W-:-:S02]  /*87c0*/  @P1 MOV R2, R16 ;  /* 0x0000001000021202 */ /* 0x000fc40000000f00 */
[----:B------:R-:W-:Y:S02]  /*87d0*/  @!P1 MOV R2, R17 ;  /* 0x0000001100029202 */ /* 0x000fe40000000f00 */
[----:B------:R-:W-:Y:S02]  /*87e0*/  SEL R10, R3, RZ, !P0 ;  /* 0x000000ff030a7207 */ /* 0x000fe40004000000 */
[----:B------:R-:W-:Y:S01]  /*87f0*/  SEL R11, R2, RZ, !P0 ;  /* 0x000000ff020b7207 */ /* 0x000fe20004000000 */
[----:B------:R-:W-:-:S04]  /*8800*/  IMAD.WIDE.U32 R2, R0, c[0x0][0x1a8], R4 ;  /* 0x00006a0000027a25 */ /* 0x000fc800078e0004 */
[C---:B------:R-:W-:Y:S02]  /*8810*/  IMAD R0, R10.reuse, c[0x0][0x218], RZ ;  /* 0x000086000a007a24 */ /* 0x040fe400078e02ff */
[----:B------:R-:W-:Y:S02]  /*8820*/  IMAD R4, R10, c[0x0][0x1f0], RZ ;  /* 0x00007c000a047a24 */ /* 0x000fe400078e02ff */
[----:B------:R-:W-:Y:S01]  /*8830*/  IMAD.WIDE.U32 R16, R11, c[0x0][0x1f0], R6 ;  /* 0x00007c000b107a25 */ /* 0x000fe200078e0006 */
[----:B------:R-:W-:-:S03]  /*8840*/  LEA R6, P0, R2, c[0x0][0x160], 0x1 ;  /* 0x0000580002067a11 */ /* 0x000fc600078008ff */
[----:B------:R-:W-:Y:S02]  /*8850*/  IMAD.IADD R5, R3, 0x1, R12 ;  /* 0x0000000103057824 */ /* 0x000fe400078e020c */
[----:B------:R-:W-:-:S04]  /*8860*/  IMAD.WIDE.U32 R8, R11, c[0x0][0x218], R8 ;  /* 0x000086000b087a25 */ /* 0x000fc800078e0008 */
[C---:B------:R-:W-:Y:S02]  /*8870*/  IMAD R0, R11.reuse, c[0x0][0x21c], R0 ;  /* 0x000087000b007a24 */ /* 0x040fe400078e0200 */
[----:B------:R-:W-:Y:S01]  /*8880*/  IMAD R3, R11, c[0x0][0x1f4], R4 ;  /* 0x00007d000b037a24 */ /* 0x000fe200078e0204 */
[----:B------:R-:W-:Y:S02]  /*8890*/  LEA.HI.X R5, R2, c[0x0][0x164], R5, 0x1, P0 ;  /* 0x0000590002057a11 */ /* 0x000fe400000f0c05 */
[----:B------:R-:W-:Y:S02]  /*88a0*/  IADD3 R0, R9, R0, RZ ;  /* 0x0000000009007210 */ /* 0x000fe40007ffe0ff */
[----:B------:R-:W-:Y:S01]  /*88b0*/  IADD3 R2, R17, R3, RZ ;  /* 0x0000000311027210 */ /* 0x000fe20007ffe0ff */
[----:B------:R1:W-:Y:S04]  /*88c0*/  STL.64 [R1+0x38], R16 ;  /* 0x0000381001007387 */ /* 0x0003e80000100a00 */
[----:B------:R1:W-:Y:S04]  /*88d0*/  STL.64 [R1+0x30], R8 ;  /* 0x0000300801007387 */ /* 0x0003e80000100a00 */
[----:B------:R1:W-:Y:S04]  /*88e0*/  STL [R1+0x40], R0 ;  /* 0x0000400001007387 */ /* 0x0003e80000100800 */
[----:B------:R1:W-:Y:S01]  /*88f0*/  STL [R1+0x44], R2 ;  /* 0x0000440201007387 */ /* 0x0003e20000100800 */
[----:B------:R-:W-:Y:S01]  /*8900*/  IADD3 R4, R138, R18, RZ ;  /* 0x000000128a047210 */ /* 0x000fe20007ffe0ff */
[----:B------:R-:W-:Y:S05]  /*8910*/  BRA.DIV ~URZ, `(.L_x_851) ;  /* 0x0001e1c27f007947 */ /* 0x000fea000b800000 */
[----:B------:R2:W3:Y:S02]  /*8920*/  SHFL.IDX PT, R7, R5, RZ, 0x181f ;  /* 0x00181fff05077589 */ /* 0x0004e400000e0000 */
.L_x_1053:
[----:B------:R-:W-:Y:S05]  /*8930*/  BRA.DIV ~URZ, `(.L_x_852) ;  /* 0x0001e2127f007947 */ /* 0x000fea000b800000 */
[----:B-1----:R1:W4:Y:S02]  /*8940*/  SHFL.IDX PT, R2, R6, RZ, 0x181f ;  /* 0x00181fff06027589 */ /* 0x00232400000e0000 */
.L_x_1054:
[----:B--2---:R-:W2:Y:S01]  /*8950*/  LDL R0, [R1+0x1c] ;  /* 0x00001c0001007983 */ /* 0x004ea20000100800 */
[----:B------:R-:W-:Y:S01]  /*8960*/  BSSY B0, `(.L_x_853) ;  /* 0x000000a000007945 */ /* 0x000fe20003800000 */
[----:B--2---:R-:W-:-:S05]  /*8970*/  IMAD R0, R0, c[0x0][0x2c4], RZ ;  /* 0x0000b10000007a24 */ /* 0x004fca00078e02ff */
        /* <DEDUP_REMOVED lines=8> */
.L_x_854:
[----:B------:R-:W-:Y:S05]  /*8a00*/  BSYNC B0 ;  /* 0x0000000000007941 */ /* 0x000fea0003800000 */
.L_x_853:
[----:B------:R-:W-:Y:S05]  /*8a10*/  BRA.DIV ~URZ, `(.L_x_855) ;  /* 0x0001e1a27f007947 */ /* 0x000fea000b800000 */
[----:B---3--:R3:W1:Y:S04]  /*8a20*/  SHFL.IDX PT, R7, R5, 0x1, 0x181f ;  /* 0x00381f0005077f89 */ /* 0x00866800000e0000 */
[----:B--2-4-:R3:W2:Y:S02]  /*8a30*/  SHFL.IDX PT, R2, R6, 0x1, 0x181f ;  /* 0x00381f0006027f89 */ /* 0x0146a400000e0000 */
.L_x_1055:
[----:B------:R-:W-:Y:S01]  /*8a40*/  IADD3 R3, R4, 0x10, RZ ;  /* 0x0000001004037810 */ /* 0x000fe20007ffe0ff */
[----:B------:R-:W-:Y:S03]  /*8a50*/  BSSY B0, `(.L_x_856) ;  /* 0x0000009000007945 */ /* 0x000fe60003800000 */
[----:B------:R-:W-:-:S13]  /*8a60*/  ISETP.GE.AND P0, PT, R3, R0, PT ;  /* 0x000000000300720c */ /* 0x000fda0003f06270 */
[----:B------:R-:W-:Y:S05]  /*8a70*/  @P0 BRA `(.L_x_857) ;  /* 0x0000006000000947 */ /* 0x000fea0003800000 */
[----:B--2---:R-:W-:-:S04]  /*8a80*/  LEA R2, P0, R134, R2, 0x1 ;  /* 0x0000000286027211 */ /* 0x004fc800078008ff */
[----:B-1----:R-:W-:-:S05]  /*8a90*/  LEA.HI.X R3, R134, R7, R135, 0x1, P0 ;  /* 0x0000000786037211 */ /* 0x002fca00000f0c87 */
[----:B------:R-:W-:Y:S01]  /*8aa0*/  @!PT LDS RZ, [RZ] ;  /* 0x00000000fffff984 */ /* 0x000fe20000000800 */
[----:B------:R-:W-:Y:S01]  /*8ab0*/  @!PT LDS RZ, [RZ] ;  /* 0x00000000fffff984 */ /* 0x000fe20000000800 */
[----:B------:R-:W-:Y:S01]  /*8ac0*/  @!PT LDS RZ, [RZ] ;  /* 0x00000000fffff984 */ /* 0x000fe20000000800 */
[----:B------:R1:W-:Y:S04]  /*8ad0*/  LDGSTS.E.BYPASS.LTC128B.128 [R219+0x5900], [R2.64], !P2 ;  /* 0x0590000002db7fae */ /* 0x0003e8000d101d48 */
.L_x_857:
[----:B------:R-:W-:Y:S05]  /*8ae0*/  BSYNC B0 ;  /* 0x0000000000007941 */ /* 0x000fea0003800000 */
.L_x_856:
[----:B------:R-:W-:Y:S05]  /*8af0*/  BRA.DIV ~URZ, `(.L_x_858) ;  /* 0x0001e1927f007947 */ /* 0x000fea000b800000 */
[----:B-1----:R1:W4:Y:S02]  /*8b00*/  SHFL.IDX PT, R7, R5, 0x2, 0x181f ;  /* 0x00581f0005077f89 */ /* 0x00232400000e0000 */
.L_x_1056:
[----:B------:R-:W-:Y:S05]  /*8b10*/  BRA.DIV ~URZ, `(.L_x_859) ;  /* 0x0001e1e27f007947 */ /* 0x000fea000b800000 */
[----:B--2---:R2:W1:Y:S02]  /*8b20*/  SHFL.IDX PT, R2, R6, 0x2, 0x181f ;  /* 0x00581f0006027f89 */ /* 0x00446400000e0000 */
.L_x_1057:
[----:B------:R-:W-:Y:S01]  /*8b30*/  IADD3 R3, R4, 0x20, RZ ;  /* 0x0000002004037810 */ /* 0x000fe20007ffe0ff */
[----:B------:R-:W-:Y:S03]  /*8b40*/  BSSY B0, `(.L_x_860) ;  /* 0x0000009000007945 */ /* 0x000fe60003800000 */
[----:B------:R-:W-:-:S13]  /*8b50*/  ISETP.GE.AND P0, PT, R3, R0, PT ;  /* 0x000000000300720c */ /* 0x000fda0003f06270 */
[----:B------:R-:W-:Y:S05]  /*8b60*/  @P0 BRA `(.L_x_861) ;  /* 0x0000006000000947 */ /* 0x000fea0003800000 */
[----:B-1----:R-:W-:-:S04]  /*8b70*/  LEA R2, P0, R134, R2, 0x1 ;  /* 0x0000000286027211 */ /* 0x002fc800078008ff */
[----:B----4-:R-:W-:-:S05]  /*8b80*/  LEA.HI.X R3, R134, R7, R135, 0x1, P0 ;  /* 0x0000000786037211 */ /* 0x010fca00000f0c87 */
[----:B------:R-:W-:Y:S01]  /*8b90*/  @!PT LDS RZ, [RZ] ;  /* 0x00000000fffff984 */ /* 0x000fe20000000800 */
[----:B------:R-:W-:Y:S01]  /*8ba0*/  @!PT LDS RZ, [RZ] ;  /* 0x00000000fffff984 */ /* 0x000fe20000000800 */
[----:B------:R-:W-:Y:S01]  /*8bb0*/  @!PT LDS RZ, [RZ] ;  /* 0x00000000fffff984 */ /* 0x000fe20000000800 */
[----:B------:R1:W-:Y:S04]  /*8bc0*/  LDGSTS.E.BYPASS.LTC128B.128 [R219+0x6100], [R2.64], !P2 ;  /* 0x0610000002db7fae */ /* 0x0003e8000d101d48 */
.L_x_861:
[----:B------:R-:W-:Y:S05]  /*8bd0*/  BSYNC B0 ;  /* 0x0000000000007941 */ /* 0x000fea0003800000 */
.L_x_860:
[----:B------:R-:W-:Y:S05]  /*8be0*/  BRA.DIV ~URZ, `(.L_x_862) ;  /* 0x0001e1827f007947 */ /* 0x000fea000b800000 */
[----:B----4-:R4:W2:Y:S04]  /*8bf0*/  SHFL.IDX PT, R7, R5, 0x3, 0x181f ;  /* 0x00781f0005077f89 */ /* 0x0108a800000e0000 */
[----:B-1----:R4:W1:Y:S02]  /*8c00*/  SHFL.IDX PT, R2, R6, 0x3, 0x181f ;  /* 0x00781f0006027f89 */ /* 0x00286400000e0000 */
.L_x_1058:
        /* <DEDUP_REMOVED lines=10> */
.L_x_864:
[----:B------:R-:W-:Y:S05]  /*8cb0*/  BSYNC B0 ;  /* 0x0000000000007941 */ /* 0x000fea0003800000 */
.L_x_863:
[----:B------:R-:W-:Y:S05]  /*8cc0*/  BRA.DIV ~URZ, `(.L_x_865) ;  /* 0x0001e1727f007947 */ /* 0x000fea000b800000 */
[----:B--2---:R2:W3:Y:S02]  /*8cd0*/  SHFL.IDX PT, R7, R5, 0x4, 0x181f ;  /* 0x00981f0005077f89 */ /* 0x0044e400000e0000 */
.L_x_1059:
[----:B------:R-:W-:Y:S05]  /*8ce0*/  BRA.DIV ~URZ, `(.L_x_866) ;  /* 0x0001e1c27f007947 */ /* 0x000fea000b800000 */
[----:B-1----:R1:W2:Y:S02]  /*8cf0*/  SHFL.IDX PT, R2, R6, 0x4, 0x181f ;  /* 0x00981f0006027f89 */ /* 0x0022a400000e0000 */
.L_x_1060:
[----:B------:R-:W-:Y:S01]  /*8d00*/  IADD3 R3, R4, 0x40, RZ ;  /* 0x0000004004037810 */ /* 0x000fe20007ffe0ff */
[----:B------:R-:W-:Y:S03]  /*8d10*/  BSSY B0, `(.L_x_867) ;  /* 0x0000009000007945 */ /* 0x000fe60003800000 */
[----:B------:R-:W-:-:S13]  /*8d20*/  ISETP.GE.AND P0, PT, R3, R0, PT ;  /* 0x000000000300720c */ /* 0x000fda0003f06270 */
[----:B------:R-:W-:Y:S05]  /*8d30*/  @P0 BRA `(.L_x_868) ;  /* 0x0000006000000947 */ /* 0x000fea0003800000 */
[----:B--2---:R-:W-:-:S04]  /*8d40*/  LEA R2, P0, R134, R2, 0x1 ;  /* 0x0000000286027211 */ /* 0x004fc800078008ff */
[----:B---3--:R-:W-:-:S05]  /*8d50*/  LEA.HI.X R3, R134, R7, R135, 0x1, P0 ;  /* 0x0000000786037211 */ /* 0x008fca00000f0c87 */
[----:B------:R-:W-:Y:S01]  /*8d60*/  @!PT LDS RZ, [RZ] ;  /* 0x00000000fffff984 */ /* 0x000fe20000000800 */
[----:B------:R-:W-:Y:S01]  /*8d70*/  @!PT LDS RZ, [RZ] ;  /* 0x00000000fffff984 */ /* 0x000fe20000000800 */
[----:B------:R-:W-:Y:S01]  /*8d80*/  @!PT LDS RZ, [RZ] ;  /* 0x00000000fffff984 */ /* 0x000fe20000000800 */
[----:B------:R2:W-:Y:S04]  /*8d90*/  LDGSTS.E.BYPASS.LTC128B.128 [R219+0x7100], [R2.64], !P2 ;  /* 0x0710000002db7fae */ /* 0x0005e8000d101d48 */
.L_x_868:
[----:B------:R-:W-:Y:S05]  /*8da0*/  BSYNC B0 ;  /* 0x0000000000007941 */ /* 0x000fea0003800000 */
.L_x_867:
[----:B------:R-:W-:Y:S05]  /*8db0*/  BRA.DIV ~URZ, `(.L_x_869) ;  /* 0x0001e1627f007947 */ /* 0x000fea000b800000 */
[----:B---3--:R3:W1:Y:S04]  /*8dc0*/  SHFL.IDX PT, R7, R5, 0x5, 0x181f ;  /* 0x00b81f0005077f89 */ /* 0x00866800000e0000 */
[----:B--2---:R3:W2:Y:S02]  /*8dd0*/  SHFL.IDX PT, R2, R6, 0x5, 0x181f ;  /* 0x00b81f0006027f89 */ /* 0x0046a400000e0000 */
.L_x_1061:
        /* <DEDUP_REMOVED lines=10> */
.L_x_871:
[----:B------:R-:W-:Y:S05]  /*8e80*/  BSYNC B0 ;  /* 0x0000000000007941 */ /* 0x000fea0003800000 */
.L_x_870:
[----:B------:R-:W-:Y:S05]  /*8e90*/  BRA.DIV ~URZ, `(.L_x_872) ;  /* 0x0001e1527f007947 */ /* 0x000fea000b800000 */
[----:B-1----:R1:W3:Y:S02]  /*8ea0*/  SHFL.IDX PT, R7, R5, 0x6, 0x181f ;  /* 0x00d81f0005077f89 */ /* 0x0022e400000e0000 */
.L_x_1062:
[----:B------:R-:W-:Y:S05]  /*8eb0*/  BRA.DIV ~URZ, `(.L_x_873) ;  /* 0x0001e1a27f007947 */ /* 0x000fea000b800000 */
[----:B--2---:R2:W1:Y:S02]  /*8ec0*/  SHFL.IDX PT, R2, R6, 0x6, 0x181f ;  /* 0x00d81f0006027f89 */ /* 0x00446400000e0000 */
.L_x_1063:
        /* <DEDUP_REMOVED lines=10> */
.L_x_875:
[----:B------:R-:W-:Y:S05]  /*8f70*/  BSYNC B0 ;  /* 0x0000000000007941 */ /* 0x000fea0003800000 */
.L_x_874:
[----:B------:R-:W-:Y:S05]  /*8f80*/  BRA.DIV ~URZ, `(.L_x_876) ;  /* 0x0001e1427f007947 */ /* 0x000fea000b800000 */
[----:B-1-34-:R-:W1:Y:S04]  /*8f90*/  SHFL.IDX PT, R5, R5, 0x7, 0x181f ;  /* 0x00f81f0005057f89 */ /* 0x01ae6800000e0000 */
[----:B------:R3:W4:Y:S02]  /*8fa0*/  SHFL.IDX PT, R3, R6, 0x7, 0x181f ;  /* 0x00f81f0006037f89 */ /* 0x00072400000e0000 */
.L_x_1064:
[----:B------:R-:W-:Y:S02]  /*8fb0*/  IADD3 R2, R4, 0x70, RZ ;  /* 0x0000007004027810 */ /* 0x000fe40007ffe0ff */
[----:B------:R-:W-:Y:S02]  /*8fc0*/  ISETP.GE.AND P4, PT, R134, c[0x0][0x1d4], PT ;  /* 0x0000750086007a0c */ /* 0x000fe40003f86270 */
[----:B------:R-:W-:-:S13]  /*8fd0*/  ISETP.GE.AND P0, PT, R2, R0, PT ;  /* 0x000000000200720c */ /* 0x000fda0003f06270 */
[----:B----4-:R-:W-:-:S04]  /*8fe0*/  @!P0 LEA R2, P1, R134, R3, 0x1 ;  /* 0x0000000386028211 */ /* 0x010fc800078208ff */
[----:B-1----:R-:W-:-:S05]  /*8ff0*/  @!P0 LEA.HI.X R3, R134, R5, R135, 0x1, P1 ;  /* 0x0000000586038211 */ /* 0x002fca00008f0c87 */
[----:B------:R-:W-:Y:S01]  /*9000*/  @!PT LDS RZ, [RZ] ;  /* 0x00000000fffff984 */ /* 0x000fe20000000800 */
[----:B------:R-:W-:Y:S01]  /*9010*/  @!PT LDS RZ, [RZ] ;  /* 0x00000000fffff984 */ /* 0x000fe20000000800 */
[----:B------:R-:W-:Y:S01]  /*9020*/  @!PT LDS RZ, [RZ] ;  /* 0x00000000fffff984 */ /* 0x000fe20000000800 */
[----:B------:R1:W-:Y:S04]  /*9030*/  @!P0 LDGSTS.E.BYPASS.LTC128B.128 [R219+0x8900], [R2.64], !P2 ;  /* 0x0890000002db8fae */ /* 0x0003e8000d101d48 */
[----:B------:R-:W0:Y:S01]  /*9040*/  LDGDEPBAR ;  /* 0x00000000000079af */ /* 0x000e220000000000 */
[----:B------:R-:W-:Y:S02]  /*9050*/  WARPSYNC 0xffffffff ;  /* 0xffffffff00007948 */ /* 0x000fe40003800000 */
[----:B------:R-:W4:Y:S04]  /*9060*/  LDL R154, [R1+0x20] ;  /* 0x00002000019a7983 */ /* 0x000f280000100800 */
[----:B--2---:R-:W2:Y:S04]  /*9070*/  LDL R8, [R1+0x44] ;  /* 0x0000440001087983 */ /* 0x004ea80000100800 */
[----:B---3--:R-:W3:Y:S01]  /*9080*/  LDL.64 R6, [R1+0x38] ;  /* 0x0000380001067983 */ /* 0x008ee20000100a00 */
[----:B------:R-:W-:Y:S01]  /*9090*/  IMAD.MOV.U32 R84, RZ, RZ, -0x50 ;  /* 0xffffffb0ff547424 */ /* 0x000fe200078e00ff */
[----:B------:R-:W-:-:S03]  /*90a0*/  SHF.R.S32.HI R75, RZ, 0x1f, R116 ;  /* 0x0000001fff4b7819 */ /* 0x000fc60000011474 */
[----:B------:R-:W-:Y:S02]  /*90b0*/  IMAD R84, R229, R84, 0x50 ;  /* 0x00000050e5547424 */ /* 0x000fe400078e0254 */
[----:B------:R-:W-:Y:S02]  /*90c0*/  IMAD R4, R75, c[0x0][0x1e0], RZ ;  /* 0x000078004b047a24 */ /* 0x000fe400078e02ff */
[----:B-1----:R-:W-:-:S04]  /*90d0*/  IMAD.WIDE.U32 R2, R116, c[0x0][0x1e0], RZ ;  /* 0x0000780074027a25 */ /* 0x002fc800078e00ff */
[----:B------:R-:W-:-:S04]  /*90e0*/  IMAD R4, R116, c[0x0][0x1e4], R4 ;  /* 0x0000790074047a24 */ /* 0x000fc800078e0204 */
[----:B------:R-:W-:Y:S02]  /*90f0*/  IMAD.IADD R3, R3, 0x1, R4 ;  /* 0x0000000103037824 */ /* 0x000fe400078e0204 */
[----:B------:R-:W-:Y:S02]  /*9100*/  IMAD.MOV.U32 R149, RZ, RZ, c[0x0][0x1e0] ;  /* 0x00007800ff957624 */ /* 0x000fe400078e00ff */
[----:B------:R-:W-:Y:S01]  /*9110*/  IMAD.MOV.U32 R152, RZ, RZ, c[0x0][0x1e4] ;  /* 0x00007900ff987624 */ /* 0x000fe200078e00ff */
[----:B------:R-:W-:Y:S01]  /*9120*/  BSSY B0, `(.L_x_877) ;  /* 0x000002c000007945 */ /* 0x000fe20003800000 */
[----:B------:R-:W-:Y:S01]  /*9130*/  BAR.SYNC.DEFER_BLOCKING 0x0 ;  /* 0x0000000000007b1d */ /* 0x000fe20000010000 */
[----:B----4-:R-:W-:-:S04]  /*9140*/  IADD3 R61, R84, R154, -R138 ;  /* 0x0000009a543d7210 */ /* 0x010fc80007ffe88a */
[C---:B------:R-:W-:Y:S01]  /*9150*/  ISETP.GE.AND P0, PT, R61.reuse, 0x1, PT ;  /* 0x000000013d00780c */ /* 0x040fe20003f06270 */
[----:B--2---:R-:W-:Y:S02]  /*9160*/  IMAD.MOV.U32 R145, RZ, RZ, R8 ;  /* 0x000000ffff917224 */ /* 0x004fe400078e0008 */
[----:B---3--:R-:W-:Y:S01]  /*9170*/  IMAD.MOV.U32 R144, RZ, RZ, R6 ;  /* 0x000000ffff907224 */ /* 0x008fe200078e0006 */
[----:B------:R-:W-:-:S03]  /*9180*/  ISETP.GE.AND P3, PT, R61, 0x11, PT ;  /* 0x000000113d00780c */ /* 0x000fc60003f66270 */
[----:B------:R-:W-:-:S04]  /*9190*/  IMAD.WIDE.U32 R4, R2, 0x50, R144 ;  /* 0x0000005002047825 */ /* 0x000fc800078e0090 */
[----:B------:R-:W-:Y:S02]  /*91a0*/  IMAD R2, R3, 0x50, RZ ;  /* 0x0000005003027824 */ /* 0x000fe400078e02ff */
[C---:B------:R-:W-:Y:S02]  /*91b0*/  @P0 LEA R6, P1, R4.reuse, c[0x0][0x1c8], 0x1 ;  /* 0x0000720004060a11 */ /* 0x040fe400078208ff */
[----:B------:R-:W-:Y:S01]  /*91c0*/  IMAD.IADD R3, R5, 0x1, R2 ;  /* 0x0000000105037824 */ /* 0x000fe200078e0202 */
[----:B------:R-:W-:Y:S02]  /*91d0*/  ISETP.GE.AND P2, PT, R61, 0x21, PT ;  /* 0x000000213d00780c */ /* 0x000fe40003f46270 */
[----:B------:R-:W-:Y:S02]  /*91e0*/  @P3 LEA R2, P5, R149, R4, 0x4 ;  /* 0x0000000495023211 */ /* 0x000fe400078a20ff */
[----:B------:R-:W-:Y:S02]  /*91f0*/  @P0 LEA.HI.X R7, R4, c[0x0][0x1cc], R3, 0x1, P1 ;  /* 0x0000730004070a11 */ /* 0x000fe400008f0c03 */
[----:B------:R-:W-:Y:S01]  /*9200*/  ISETP.GE.AND P1, PT, R61, 0x31, PT ;  /* 0x000000313d00780c */ /* 0x000fe20003f26270 */
[----:B------:R-:W-:-:S02]  /*9210*/  IMAD.WIDE.U32 R8, R149, 0x20, RZ ;  /* 0x0000002095087825 */ /* 0x000fc400078e00ff */
[----:B------:R-:W-:Y:S01]  /*9220*/  @!PT LDS RZ, [RZ] ;  /* 0x00000000fffff984 */ /* 0x000fe20000000800 */
[----:B------:R-:W-:Y:S01]  /*9230*/  @!PT LDS RZ, [RZ] ;  /* 0x00000000fffff984 */ /* 0x000fe20000000800 */
[----:B------:R-:W-:Y:S01]  /*9240*/  @!PT LDS RZ, [RZ] ;  /* 0x00000000fffff984 */ /* 0x000fe20000000800 */
[----:B------:R1:W-:Y:S01]  /*9250*/  @P0 LDGSTS.E.BYPASS.LTC128B.128 [R219+0x2900], [R6.64], !P4 ;  /* 0x0290000006db0fae */ /* 0x0003e2000e101d48 */
[----:B------:R-:W-:-:S09]  /*9260*/  @P3 LEA R12, P0, R2, c[0x0][0x1c8], 0x1 ;  /* 0x00007200020c3a11 */ /* 0x000fd200078008ff */
[----:B------:R-:W-:Y:S01]  /*9270*/  @P1 IMAD R14, R152, 0x30, RZ ;  /* 0x00000030980e1824 */ /* 0x000fe200078e02ff */
[----:B-1----:R-:W-:-:S04]  /*9280*/  @P3 LEA.HI.X R6, R149, R3, R152, 0x4, P5 ;  /* 0x0000000395063211 */ /* 0x002fc800028f2498 */
[----:B------:R-:W-:Y:S01]  /*9290*/  @P3 LEA.HI.X R13, R2, c[0x0][0x1cc], R6, 0x1, P0 ;  /* 0x00007300020d3a11 */ /* 0x000fe200000f0c06 */
[----:B------:R-:W-:Y:S01]  /*92a0*/  IMAD.SHL.U32 R2, R152, 0x20, RZ ;  /* 0x0000002098027824 */ /* 0x000fe200078e00ff */
[----:B------:R-:W-:-:S03]  /*92b0*/  @P2 IADD3 R8, P0, R4, R8, RZ ;  /* 0x0000000804082210 */ /* 0x000fc60007f1e0ff */
[----:B------:R1:W-:Y:S01]  /*92c0*/  @P3 LDGSTS.E.BYPASS.LTC128B.128 [R219+0x3100], [R12.64], !P4 ;  /* 0x031000000cdb3fae */ /* 0x0003e2000e101d48 */
[----:B------:R-:W-:Y:S01]  /*92d0*/  @P2 IADD3.X R9, R3, R9, R2, P0, !PT ;  /* 0x0000000903092210 */ /* 0x000fe200007fe402 */
[----:B------:R-:W-:Y:S01]  /*92e0*/  @P1 IMAD.MOV.U32 R2, RZ, RZ, R4 ;  /* 0x000000ffff021224 */ /* 0x000fe200078e0004 */
[----:B------:R-:W-:-:S03]  /*92f0*/  @P2 LEA R10, P0, R8, c[0x0][0x1c8], 0x1 ;  /* 0x00007200080a2a11 */ /* 0x000fc600078008ff */
[----:B------:R-:W-:Y:S01]  /*9300*/  @P1 IMAD.WIDE.U32 R6, R149, 0x30, R2 ;  /* 0x0000003095061825 */ /* 0x000fe200078e0002 */
[----:B------:R-:W-:-:S03]  /*9310*/  @P2 LEA.HI.X R11, R8, c[0x0][0x1cc], R9, 0x1, P0 ;  /* 0x00007300080b2a11 */ /* 0x000fc600000f0c09 */
[----:B------:R-:W-:Y:S01]  /*9320*/  @P1 IMAD.IADD R7, R7, 0x1, R14 ;  /* 0x0000000107071824 */ /* 0x000fe200078e020e */
[C---:B------:R-:W-:Y:S01]  /*9330*/  @P1 LEA R8, P0, R6.reuse, c[0x0][0x1c8], 0x1 ;  /* 0x0000720006081a11 */ /* 0x040fe200078008ff */
[----:B------:R1:W-:Y:S03]  /*9340*/  @P2 LDGSTS.E.BYPASS.LTC128B.128 [R219+0x3900], [R10.64], !P4 ;  /* 0x039000000adb2fae */ /* 0x0003e6000e101d48 */
[----:B------:R-:W-:-:S05]  /*9350*/  @P1 LEA.HI.X R9, R6, c[0x0][0x1cc], R7, 0x1, P0 ;  /* 0x0000730006091a11 */ /* 0x000fca00000f0c07 */
        /* <DEDUP_REMOVED lines=8> */
.L_x_878:
[----:B------:R-:W-:Y:S05]  /*93e0*/  BSYNC B0 ;  /* 0x0000000000007941 */ /* 0x000fea0003800000 */
.L_x_877:
[----:B------:R3:W5:Y:S01]  /*93f0*/  LDL R153, [R1+0x48] ;  /* 0x0000480001997983 */ /* 0x0007620000100800 */
[----:B------:R-:W-:Y:S01]  /*9400*/  ISETP.LT.AND P0, PT, RZ, c[0x0][0x27c], PT ;  /* 0x00009f00ff007a0c */ /* 0x000fe20003f01270 */
[----:B--2---:R-:W-:Y:S02]  /*9410*/  IMAD.MOV.U32 R2, RZ, RZ, c[0x0][0x2c4] ;  /* 0x0000b100ff027624 */ /* 0x004fe400078e00ff */
[----:B------:R-:W0:Y:S03]  /*9420*/  LDGDEPBAR ;  /* 0x00000000000079af */ /* 0x000e260000000000 */
[----:B------:R-:W-:-:S07]  /*9430*/  ISETP.NE.AND P6, PT, R2, 0x1, PT ;  /* 0x000000010200780c */ /* 0x000fce0003fc5270 */
[----:B------:R-:W-:Y:S05]  /*9440*/  @P0 BRA `(.L_x_879) ;  /* 0x0000002000000947 */ /* 0x000fea0003800000 */
[----:B------:R-:W-:-:S04]  /*9450*/  DEPBAR.LE SB0, 0x1 ;  /* 0x000080400000791a */ /* 0x000fc80000000000 */
[----:B------:R-:W-:Y:S05]  /*9460*/  BRA `(.L_x_880) ;  /* 0x00004bd000007947 */ /* 0x000fea0003800000 */
.L_x_879:
[----:B------:R-:W-:Y:S01]  /*9470*/  ULDC.U8 UR4, c[0x0][0x298] ;  /* 0x0000a60000047ab9 */ /* 0x000fe20000000000 */
[----:B-----5:R-:W-:Y:S01]  /*9480*/  SHF.R.S32.HI R2, RZ, 0x1f, R137 ;  /* 0x0000001fff027819 */ /* 0x020fe20000011489 */
[C---:B------:R-:W-:Y:S01]  /*9490*/  IMAD.WIDE.U32 R6, R137.reuse, c[0x0][0x280], RZ ;  /* 0x0000a00089067a25 */ /* 0x040fe200078e00ff */
[----:B------:R-:W-:Y:S01]  /*94a0*/  ISETP.NE.AND P0, PT, RZ, UR4, PT ;  /* 0x00000004ff007c0c */ /* 0x000fe2000bf05270 */
[----:B------:R-:W-:Y:S01]  /*94b0*/  BSSY B2, `(.L_x_880) ;  /* 0x00004b8000027945 */ /* 0x000fe20003800000 */
[----:B------:R-:W-:Y:S01]  /*94c0*/  IADD3 R20, R82, R153, RZ ;  /* 0x0000009952147210 */ /* 0x000fe20007ffe0ff */
[----:B------:R-:W-:Y:S01]  /*94d0*/  IMAD R3, R2, c[0x0][0x280], RZ ;  /* 0x0000a00002037a24 */ /* 0x000fe200078e02ff */
[----:B------:R-:W-:Y:S01]  /*94e0*/  IADD3 R66, R82, 0x60, RZ ;  /* 0x0000006052427810 */ /* 0x000fe20007ffe0ff */
[----:B------:R-:W-:Y:S02]  /*94f0*/  IMAD R2, R2, c[0x0][0x290], RZ ;  /* 0x0000a40002027a24 */ /* 0x000fe400078e02ff */
[----:B-1----:R-:W-:-:S02]  /*9500*/  IMAD R8, R137, c[0x0][0x284], R3 ;  /* 0x0000a10089087a24 */ /* 0x002fc400078e0203 */
[----:B------:R-:W-:Y:S01]  /*9510*/  IMAD R3, R137, c[0x0][0x294], R2 ;  /* 0x0000a50089037a24 */ /* 0x000fe200078e0202 */
[----:B------:R-:W-:Y:S01]  /*9520*/  LEA R2, R163, R20, 0x5 ;  /* 0x00000014a3027211 */ /* 0x000fe200078e28ff */
[----:B------:R-:W-:Y:S01]  /*9530*/  IMAD.WIDE.U32 R4, R137, c[0x0][0x290], RZ ;  /* 0x0000a40089047a25 */ /* 0x000fe200078e00ff */
[----:B------:R-:W-:-:S04]  /*9540*/  IADD3 R8, R8, R7, RZ ;  /* 0x0000000708087210 */ /* 0x000fc80007ffe0ff */
[----:B------:R-:W-:Y:S01]  /*9550*/  IADD3 R9, R3, R5, RZ ;  /* 0x0000000503097210 */ /* 0x000fe20007ffe0ff */
[----:B------:R-:W-:Y:S05]  /*9560*/  @!P0 BRA `(.L_x_881) ;  /* 0x0000269000008947 */ /* 0x000fea0003800000 */
[----:B------:R-:W-:Y:S01]  /*9570*/  @P6 IMAD.HI.U32 R3, R2, c[0x0][0x2c8], RZ ;  /* 0x0000b20002036a27 */ /* 0x000fe200078e00ff */
[----:B------:R-:W-:Y:S01]  /*9580*/  BSSY B0, `(.L_x_882) ;  /* 0x0000033000007945 */ /* 0x000fe20003800000 */
[----:B------:R-:W-:Y:S01]  /*9590*/  SHF.R.S32.HI R28, RZ, 0x1f, R26 ;  /* 0x0000001fff1c7819 */ /* 0x000fe2000001141a */
[----:B------:R-:W-:Y:S01]  /*95a0*/  CS2R R42, SRZ ;  /* 0x00000000002a7805 */ /* 0x000fe2000001ff00 */
[----:B------:R-:W-:Y:S01]  /*95b0*/  IMAD.MOV.U32 R5, RZ, RZ, R9 ;  /* 0x000000ffff057224 */ /* 0x000fe200078e0009 */
[----:B------:R-:W-:Y:S01]  /*95c0*/  @P6 SHF.R.U32.HI R2, RZ, c[0x0][0x2cc], R3 ;  /* 0x0000b300ff026a19 */ /* 0x000fe20000011603 */
[----:B------:R-:W-:-:S03]  /*95d0*/  IMAD.MOV.U32 R7, RZ, RZ, R8 ;  /* 0x000000ffff077224 */ /* 0x000fc600078e0008 */
[----:B------:R-:W-:Y:S01]  /*95e0*/  SHF.R.S32.HI R3, RZ, 0x1f, R2 ;  /* 0x0000001fff037819 */ /* 0x000fe20000011402 */
[----:B------:R-:W-:-:S04]  /*95f0*/  IMAD.WIDE.U32 R6, R2, c[0x0][0x280], R6 ;  /* 0x0000a00002067a25 */ /* 0x000fc800078e0006 */
[C---:B------:R-:W-:Y:S01]  /*9600*/  IMAD R9, R3.reuse, c[0x0][0x280], RZ ;  /* 0x0000a00003097a24 */ /* 0x040fe200078e02ff */
[----:B------:R-:W-:Y:S01]  /*9610*/  LEA R29, P1, R6, c[0x0][0x270], 0x1 ;  /* 0x00009c00061d7a11 */ /* 0x000fe200078208ff */
[----:B------:R-:W-:Y:S02]  /*9620*/  IMAD R8, R3, c[0x0][0x290], RZ ;  /* 0x0000a40003087a24 */ /* 0x000fe400078e02ff */
[C---:B------:R-:W-:Y:S02]  /*9630*/  IMAD.WIDE.U32 R4, R2.reuse, c[0x0][0x290], R4 ;  /* 0x0000a40002047a25 */ /* 0x040fe400078e0004 */
[----:B------:R1:W2:Y:S02]  /*9640*/  SHFL.IDX PT, R10, R29, RZ, 0x1c1f ;  /* 0x001c1fff1d0a7589 */ /* 0x0002a400000e0000 */
[----:B------:R-:W-:Y:S01]  /*9650*/  IMAD R3, R2, c[0x0][0x284], R9 ;  /* 0x0000a10002037a24 */ /* 0x000fe200078e0209 */
[----:B------:R-:W-:Y:S01]  /*9660*/  LEA R30, P0, R4, c[0x0][0x288], 0x1 ;  /* 0x0000a200041e7a11 */ /* 0x000fe200078008ff */
[----:B------:R-:W-:-:S02]  /*9670*/  IMAD R2, R2, c[0x0][0x294], R8 ;  /* 0x0000a50002027a24 */ /* 0x000fc400078e0208 */
[----:B------:R-:W-:Y:S01]  /*9680*/  CS2R R8, SRZ ;  /* 0x0000000000087805 */ /* 0x000fe2000001ff00 */
[----:B------:R-:W-:Y:S01]  /*9690*/  IADD3 R3, R7, R3, RZ ;  /* 0x0000000307037210 */ /* 0x000fe20007ffe0ff */
[----:B------:R1:W4:Y:S01]  /*96a0*/  SHFL.IDX PT, R11, R30, RZ, 0x1c1f ;  /* 0x001c1fff1e0b7589 */ /* 0x00032200000e0000 */
[----:B------:R-:W-:Y:S02]  /*96b0*/  IADD3 R2, R5, R2, RZ ;  /* 0x0000000205027210 */ /* 0x000fe40007ffe0ff */
[----:B------:R-:W-:Y:S02]  /*96c0*/  LEA.HI.X R27, R6, c[0x0][0x274], R3, 0x1, P1 ;  /* 0x00009d00061b7a11 */ /* 0x000fe400008f0c03 */
[----:B------:R-:W-:Y:S01]  /*96d0*/  LEA.HI.X R23, R4, c[0x0][0x28c], R2, 0x1, P0 ;  /* 0x0000a30004177a11 */ /* 0x000fe200000f0c02 */
[----:B------:R-:W-:Y:S01]  /*96e0*/  CS2R R6, SRZ ;  /* 0x0000000000067805 */ /* 0x000fe2000001ff00 */
[----:B------:R-:W-:Y:S01]  /*96f0*/  ISETP.GE.AND P0, PT, R20, R0, PT ;  /* 0x000000001400720c */ /* 0x000fe20003f06270 */
[----:B------:R1:W3:Y:S01]  /*9700*/  SHFL.IDX PT, R17, R27, RZ, 0x1c1f ;  /* 0x001c1fff1b117589 */ /* 0x0002e200000e0000 */
[----:B------:R-:W-:Y:S01]  /*9710*/  CS2R R4, SRZ ;  /* 0x0000000000047805 */ /* 0x000fe2000001ff00 */
[----:B------:R-:W-:-:S02]  /*9720*/  CS2R R2, SRZ ;  /* 0x0000000000027805 */ /* 0x000fc4000001ff00 */
[----:B------:R1:W1:Y:S08]  /*9730*/  SHFL.IDX PT, R16, R23, RZ, 0x1c1f ;  /* 0x001c1fff17107589 */ /* 0x00027000000e0000 */
[----:B------:R-:W-:Y:S05]  /*9740*/  @P0 BRA `(.L_x_883) ;  /* 0x0000016000000947 */ /* 0x000fea0003800000 */
[----:B--2---:R-:W-:Y:S01]  /*9750*/  ISETP.GE.AND P1, PT, R24, c[0x0][0x27c], PT ;  /* 0x00009f0018007a0c */ /* 0x004fe20003f26270 */
[----:B------:R-:W-:Y:S01]  /*9760*/  CS2R R8, SRZ ;  /* 0x0000000000087805 */ /* 0x000fe2000001ff00 */
[----:B------:R-:W-:Y:S01]  /*9770*/  ISETP.GE.AND P0, PT, R26, c[0x0][0x27c], PT ;  /* 0x00009f001a007a0c */ /* 0x000fe20003f06270 */
[----:B------:R-:W-:-:S10]  /*9780*/  CS2R R6, SRZ ;  /* 0x0000000000067805 */ /* 0x000fd4000001ff00 */
[C---:B------:R-:W-:Y:S01]  /*9790*/  @!P1 IMAD.SHL.U32 R2, R24.reuse, 0x2, RZ ;  /* 0x0000000218029824 */ /* 0x040fe200078e00ff */
[----:B------:R-:W-:Y:S01]  /*97a0*/  @!P1 SHF.L.U64.HI R3, R24, 0x1, R25 ;  /* 0x0000000118039819 */ /* 0x000fe20000010219 */
[C---:B------:R-:W-:Y:S01]  /*97b0*/  @!P0 IMAD.SHL.U32 R4, R26.reuse, 0x2, RZ ;  /* 0x000000021a048824 */ /* 0x040fe200078e00ff */
[----:B------:R-:W-:Y:S02]  /*97c0*/  @!P0 SHF.L.U64.HI R5, R26, 0x1, R28 ;  /* 0x000000011a058819 */ /* 0x000fe4000001021c */
[CC--:B------:R-:W-:Y:S02]  /*97d0*/  @!P1 IADD3 R14, P2, R10.reuse, R2.reuse, RZ ;  /* 0x000000020a0e9210 */ /* 0x0c0fe40007f5e0ff */
[----:B----4-:R-:W-:Y:S02]  /*97e0*/  @!P1 IADD3 R12, P5, R11, R2, RZ ;  /* 0x000000020b0c9210 */ /* 0x010fe40007fbe0ff */
[-C--:B------:R-:W-:Y:S01]  /*97f0*/  @!P0 IADD3 R2, P3, R10, R4.reuse, RZ ;  /* 0x000000040a028210 */ /* 0x080fe20007f7e0ff */
[--C-:B---3--:R-:W-:Y:S01]  /*9800*/  @!P1 IMAD.X R15, R17, 0x1, R3.reuse, P2 ;  /* 0x00000001110f9824 */ /* 0x108fe200010e0603 */
[----:B------:R-:W-:Y:S01]  /*9810*/  @!P0 IADD3 R10, P2, R11, R4, RZ ;  /* 0x000000040b0a8210 */ /* 0x000fe20007f5e0ff */
[----:B-1----:R-:W-:-:S02]  /*9820*/  @!P1 IMAD.X R13, R16, 0x1, R3, P5 ;  /* 0x00000001100d9824 */ /* 0x002fc400028e0603 */
[--C-:B------:R-:W-:Y:S01]  /*9830*/  @!P0 IMAD.X R3, R17, 0x1, R5.reuse, P3 ;  /* 0x0000000111038824 */ /* 0x100fe200018e0605 */
[----:B------:R1:W5:Y:S01]  /*9840*/  @!P1 LD.E.64 R6, [R14.64] ;  /* 0x000000080e069980 */ /* 0x000362000c101b00 */
[----:B------:R-:W-:Y:S02]  /*9850*/  @!P0 IMAD.X R11, R16, 0x1, R5, P2 ;  /* 0x00000001100b8824 */ /* 0x000fe400010e0605 */
[----:B------:R-:W-:Y:S01]  /*9860*/  CS2R R4, SRZ ;  /* 0x0000000000047805 */ /* 0x000fe2000001ff00 */
[----:B------:R2:W5:Y:S05]  /*9870*/  @!P0 LD.E.64 R8, [R2.64] ;  /* 0x0000000802088980 */ /* 0x00056a000c101b00 */
[----:B------:R1:W5:Y:S01]  /*9880*/  @!P0 LD.E.64 R4, [R10.64] ;  /* 0x000000080a048980 */ /* 0x000362000c101b00 */
[----:B--2---:R-:W-:-:S06]  /*9890*/  CS2R R2, SRZ ;  /* 0x0000000000027805 */ /* 0x004fcc000001ff00 */
[----:B------:R1:W5:Y:S02]  /*98a0*/  @!P1 LD.E.64 R2, [R12.64] ;  /* 0x000000080c029980 */ /* 0x000364000c101b00 */
.L_x_883:
[----:B--2---:R-:W-:Y:S05]  /*98b0*/  BSYNC B0 ;  /* 0x0000000000007941 */ /* 0x004fea0003800000 */
.L_x_882:
[----:B-1----:R-:W-:Y:S01]  /*98c0*/  IADD3 R10, R20, 0x20, RZ ;  /* 0x00000020140a7810 */ /* 0x002fe20007ffe0ff */
[----:B-----5:R-:W-:Y:S01]  /*98d0*/  IMAD.MOV.U32 R14, RZ, RZ, R8 ;  /* 0x000000ffff0e7224 */ /* 0x020fe200078e0008 */
[----:B------:R1:W2:Y:S01]  /*98e0*/  SHFL.IDX PT, R22, R27, 0x1, 0x1c1f ;  /* 0x003c1f001b167f89 */ /* 0x0002a200000e0000 */
[----:B------:R-:W-:Y:S01]  /*98f0*/  IMAD.MOV.U32 R13, RZ, RZ, R9 ;  /* 0x000000ffff0d7224 */ /* 0x000fe200078e0009 */
[----:B------:R-:W-:Y:S01]  /*9900*/  ISETP.GE.AND P0, PT, R10, R0, PT ;  /* 0x000000000a00720c */ /* 0x000fe20003f06270 */
[----:B------:R-:W-:Y:S01]  /*9910*/  IMAD.MOV.U32 R12, RZ, RZ, R6 ;  /* 0x000000ffff0c7224 */ /* 0x000fe200078e0006 */
[----:B----4-:R1:W4:Y:S01]  /*9920*/  SHFL.IDX PT, R11, R29, 0x1, 0x1c1f ;  /* 0x003c1f001d0b7f89 */ /* 0x01032200000e0000 */
[----:B------:R-:W-:Y:S01]  /*9930*/  IMAD.MOV.U32 R10, RZ, RZ, R7 ;  /* 0x000000ffff0a7224 */ /* 0x000fe200078e0007 */
[----:B------:R-:W-:Y:S01]  /*9940*/  PRMT R55, R13, 0x5410, R14 ;  /* 0x000054100d377816 */ /* 0x000fe2000000000e */
[----:B------:R-:W-:Y:S01]  /*9950*/  IMAD.MOV.U32 R13, RZ, RZ, R5 ;  /* 0x000000ffff0d7224 */ /* 0x000fe200078e0005 */
[----:B------:R-:W-:Y:S01]  /*9960*/  MOV R14, R4 ;  /* 0x00000004000e7202 */ /* 0x000fe20000000f00 */
[----:B------:R1:W3:Y:S01]  /*9970*/  SHFL.IDX PT, R21, R23, 0x1, 0x1c1f ;  /* 0x003c1f0017157f89 */ /* 0x0002e200000e0000 */
[----:B------:R-:W-:Y:S01]  /*9980*/  PRMT R53, R10, 0x5410, R12 ;  /* 0x000054100a357816 */ /* 0x000fe2000000000c */
[----:B------:R-:W-:Y:S01]  /*9990*/  IMAD.MOV.U32 R12, RZ, RZ, R2 ;  /* 0x000000ffff0c7224 */ /* 0x000fe200078e0002 */
[----:B------:R-:W-:Y:S01]  /*99a0*/  MOV R10, R3 ;  /* 0x00000003000a7202 */ /* 0x000fe20000000f00 */
[----:B------:R1:W1:Y:S01]  /*99b0*/  SHFL.IDX PT, R18, R30, 0x1, 0x1c1f ;  /* 0x003c1f001e127f89 */ /* 0x00026200000e0000 */
[----:B------:R-:W-:Y:S01]  /*99c0*/  BSSY B0, `(.L_x_884) ;  /* 0x000001d000007945 */ /* 0x000fe20003800000 */
[----:B------:R-:W-:Y:S01]  /*99d0*/  PRMT R54, R13, 0x5410, R14 ;  /* 0x000054100d367816 */ /* 0x000fe2000000000e */
[----:B------:R-:W-:Y:S01]  /*99e0*/  CS2R R32, SRZ ;  /* 0x0000000000207805 */ /* 0x000fe2000001ff00 */
[----:B------:R-:W-:Y:S01]  /*99f0*/  PRMT R52, R10, 0x5410, R12 ;  /* 0x000054100a347816 */ /* 0x000fe2000000000c */
[----:B------:R-:W-:Y:S01]  /*9a00*/  CS2R R36, SRZ ;  /* 0x0000000000247805 */ /* 0x000fe2000001ff00 */
[----:B------:R-:W-:Y:S01]  /*9a10*/  CS2R R34, SRZ ;  /* 0x0000000000227805 */ /* 0x000fe2000001ff00 */
[----:B------:R-:W-:Y:S05]  /*9a20*/  @P0 BRA `(.L_x_885) ;  /* 0x0000016000000947 */ /* 0x000fea0003800000 */
[----:B------:R-:W-:Y:S01]  /*9a30*/  ISETP.GE.AND P1, PT, R24, c[0x0][0x27c], PT ;  /* 0x00009f0018007a0c */ /* 0x000fe20003f26270 */
[----:B------:R-:W-:Y:S01]  /*9a40*/  CS2R R42, SRZ ;  /* 0x00000000002a7805 */ /* 0x000fe2000001ff00 */
[----:B------:R-:W-:Y:S01]  /*9a50*/  ISETP.GE.AND P0, PT, R26, c[0x0][0x27c], PT ;  /* 0x00009f001a007a0c */ /* 0x000fe20003f06270 */
[----:B------:R-:W-:-:S10]  /*9a60*/  CS2R R32, SRZ ;  /* 0x0000000000207805 */ /* 0x000fd4000001ff00 */
[C---:B------:R-:W-:Y:S01]  /*9a70*/  @!P1 IMAD.SHL.U32 R10, R24.reuse, 0x2, RZ ;  /* 0x00000002180a9824 */ /* 0x040fe200078e00ff */
[----:B------:R-:W-:Y:S01]  /*9a80*/  @!P1 SHF.L.U64.HI R15, R24, 0x1, R25 ;  /* 0x00000001180f9819 */ /* 0x000fe20000010219 */
[C---:B------:R-:W-:Y:S01]  /*9a90*/  @!P0 IMAD.SHL.U32 R13, R26.reuse, 0x2, RZ ;  /* 0x000000021a0d8824 */ /* 0x040fe200078e00ff */
[----:B------:R-:W-:Y:S02]  /*9aa0*/  @!P0 SHF.L.U64.HI R19, R26, 0x1, R28 ;  /* 0x000000011a138819 */ /* 0x000fe4000001021c */
[CC--:B----4-:R-:W-:Y:S02]  /*9ab0*/  @!P1 IADD3 R16, P2, R11.reuse, R10.reuse, RZ ;  /* 0x0000000a0b109210 */ /* 0x0d0fe40007f5e0ff */
[----:B-1----:R-:W-:Y:S02]  /*9ac0*/  @!P1 IADD3 R14, P5, R18, R10, RZ ;  /* 0x0000000a120e9210 */ /* 0x002fe40007fbe0ff */
[-C--:B------:R-:W-:Y:S01]  /*9ad0*/  @!P0 IADD3 R12, P3, R11, R13.reuse, RZ ;  /* 0x0000000d0b0c8210 */ /* 0x080fe20007f7e0ff */
[--C-:B--23--:R-:W-:Y:S01]  /*9ae0*/  @!P1 IMAD.X R17, R22, 0x1, R15.reuse, P2 ;  /* 0x0000000116119824 */ /* 0x10cfe200010e060f */
[----:B------:R-:W-:Y:S01]  /*9af0*/  @!P0 IADD3 R10, P2, R18, R13, RZ ;  /* 0x0000000d120a8210 */ /* 0x000fe20007f5e0ff */
[----:B------:R-:W-:Y:S01]  /*9b00*/  CS2R R34, SRZ ;  /* 0x0000000000227805 */ /* 0x000fe2000001ff00 */
[----:B------:R-:W-:Y:S01]  /*9b10*/  CS2R R36, SRZ ;  /* 0x0000000000247805 */ /* 0x000fe2000001ff00 */
[----:B------:R-:W-:Y:S01]  /*9b20*/  @!P1 IMAD.X R15, R21, 0x1, R15, P5 ;  /* 0x00000001150f9824 */ /* 0x000fe200028e060f */
[----:B------:R1:W5:Y:S01]  /*9b30*/  @!P1 LD.E.64 R32, [R16.64] ;  /* 0x0000000810209980 */ /* 0x000362000c101b00 */
[----:B------:R-:W-:-:S02]  /*9b40*/  @!P0 IMAD.X R13, R22, 0x1, R19, P3 ;  /* 0x00000001160d8824 */ /* 0x000fc400018e0613 */
[----:B------:R-:W-:Y:S01]  /*9b50*/  @!P0 IMAD.X R11, R21, 0x1, R19, P2 ;  /* 0x00000001150b8824 */ /* 0x000fe200010e0613 */
[----:B------:R1:W5:Y:S04]  /*9b60*/  @!P1 LD.E.64 R34, [R14.64] ;  /* 0x000000080e229980 */ /* 0x000368000c101b00 */
[----:B------:R1:W5:Y:S04]  /*9b70*/  @!P0 LD.E.64 R42, [R12.64] ;  /* 0x000000080c2a8980 */ /* 0x000368000c101b00 */
[----:B------:R1:W5:Y:S02]  /*9b80*/  @!P0 LD.E.64 R36, [R10.64] ;  /* 0x000000080a248980 */ /* 0x000364000c101b00 */
.L_x_885:
[----:B------:R-:W-:Y:S05]  /*9b90*/  BSYNC B0 ;  /* 0x0000000000007941 */ /* 0x000fea0003800000 */
.L_x_884:
[----:B-1----:R-:W-:Y:S01]  /*9ba0*/  IADD3 R10, R20, 0x40, RZ ;  /* 0x00000040140a7810 */ /* 0x002fe20007ffe0ff */
[----:B-----5:R-:W-:Y:S01]  /*9bb0*/  IMAD.MOV.U32 R14, RZ, RZ, R42 ;  /* 0x000000ffff0e7224 */ /* 0x020fe200078e002a */
[----:B--2---:R1:W2:Y:S01]  /*9bc0*/  SHFL.IDX PT, R22, R27, 0x2, 0x1c1f ;  /* 0x005c1f001b167f89 */ /* 0x0042a200000e0000 */
        /* <DEDUP_REMOVED lines=8> */
[----:B---3--:R1:W3:Y:S01]  /*9c50*/  SHFL.IDX PT, R21, R23, 0x2, 0x1c1f ;  /* 0x005c1f0017157f89 */ /* 0x0082e200000e0000 */
        /* <DEDUP_REMOVED lines=24> */
[--C-:B--2---:R-:W-:Y:S01]  /*9de0*/  @!P1 IMAD.X R17, R22, 0x1, R15.reuse, P2 ;  /* 0x0000000116119824 */ /* 0x104fe200010e060f */
[----:B------:R-:W-:Y:S01]  /*9df0*/  @!P0 IADD3 R10, P2, R18, R13, RZ ;  /* 0x0000000d120a8210 */ /* 0x000fe20007f5e0ff */
[----:B------:R-:W-:Y:S01]  /*9e00*/  CS2R R40, SRZ ;  /* 0x0000000000287805 */ /* 0x000fe2000001ff00 */
[----:B------:R-:W-:Y:S01]  /*9e10*/  CS2R R44, SRZ ;  /* 0x00000000002c7805 */ /* 0x000fe2000001ff00 */
[----:B---3--:R-:W-:Y:S01]  /*9e20*/  @!P1 IMAD.X R15, R21, 0x1, R15, P5 ;  /* 0x00000001150f9824 */ /* 0x008fe200028e060f */
[----:B------:R1:W5:Y:S01]  /*9e30*/  @!P1 LD.E.64 R38, [R16.64] ;  /* 0x0000000810269980 */ /* 0x000362000c101b00 */
[----:B------:R-:W-:-:S02]  /*9e40*/  @!P0 IMAD.X R13, R22, 0x1, R19, P3 ;  /* 0x00000001160d8824 */ /* 0x000fc400018e0613 */
[----:B------:R-:W-:Y:S01]  /*9e50*/  @!P0 IMAD.X R11, R21, 0x1, R19, P2 ;  /* 0x00000001150b8824 */ /* 0x000fe200010e0613 */
[----:B------:R1:W5:Y:S04]  /*9e60*/  @!P1 LD.E.64 R40, [R14.64] ;  /* 0x000000080e289980 */ /* 0x000368000c101b00 */
[----:B------:R1:W5:Y:S04]  /*9e70*/  @!P0 LD.E.64 R46, [R12.64] ;  /* 0x000000080c2e8980 */ /* 0x000368000c101b00 */
[----:B------:R1:W5:Y:S02]  /*9e80*/  @!P0 LD.E.64 R44, [R10.64] ;  /* 0x000000080a2c8980 */ /* 0x000364000c101b00 */
.L_x_887:
[----:B------:R-:W-:Y:S05]  /*9e90*/  BSYNC B0 ;  /* 0x0000000000007941 */ /* 0x000fea0003800000 */
.L_x_886:
[----:B-1----:R-:W-:Y:S01]  /*9ea0*/  IADD3 R10, R20, 0x60, RZ ;  /* 0x00000060140a7810 */ /* 0x002fe20007ffe0ff */
[----:B-----5:R-:W-:Y:S01]  /*9eb0*/  IMAD.MOV.U32 R14, RZ, RZ, R46 ;  /* 0x000000ffff0e7224 */ /* 0x020fe200078e002e */
[----:B---3--:R-:W1:Y:S01]  /*9ec0*/  SHFL.IDX PT, R21, R27, 0x3, 0x1c1f ;  /* 0x007c1f001b157f89 */ /* 0x008e6200000e0000 */
        /* <DEDUP_REMOVED lines=8> */
[----:B------:R2:W1:Y:S01]  /*9f50*/  SHFL.IDX PT, R20, R23, 0x3, 0x1c1f ;  /* 0x007c1f0017147f89 */ /* 0x00046200000e0000 */
[----:B------:R-:W-:Y:S01]  /*9f60*/  PRMT R60, R10, 0x5410, R12 ;  /* 0x000054100a3c7816 */ /* 0x000fe2000000000c */
[----:B------:R-:W-:Y:S01]  /*9f70*/  IMAD.MOV.U32 R12, RZ, RZ, R40 ;  /* 0x000000ffff0c7224 */ /* 0x000fe200078e0028 */
[----:B------:R-:W-:Y:S01]  /*9f80*/  MOV R10, R41 ;  /* 0x00000029000a7202 */ /* 0x000fe20000000f00 */
[----:B------:R1:W4:Y:S01]  /*9f90*/  SHFL.IDX PT, R18, R30, 0x3, 0x1c1f ;  /* 0x007c1f001e127f89 */ /* 0x00032200000e0000 */
[----:B------:R-:W-:Y:S01]  /*9fa0*/  BSSY B0, `(.L_x_888) ;  /* 0x000001d000007945 */ /* 0x000fe20003800000 */
[----:B------:R-:W-:Y:S01]  /*9fb0*/  PRMT R62, R13, 0x5410, R14 ;  /* 0x000054100d3e7816 */ /* 0x000fe2000000000e */
[----:B------:R-:W-:Y:S01]  /*9fc0*/  CS2R R48, SRZ ;  /* 0x0000000000307805 */ /* 0x000fe2000001ff00 */
[----:B---3--:R-:W-:Y:S01]  /*9fd0*/  PRMT R29, R10, 0x5410, R12 ;  /* 0x000054100a1d7816 */ /* 0x008fe2000000000c */
[----:B--2---:R-:W-:Y:S01]  /*9fe0*/  CS2R R22, SRZ ;  /* 0x0000000000167805 */ /* 0x004fe2000001ff00 */
[----:B-1----:R-:W-:Y:S01]  /*9ff0*/  CS2R R30, SRZ ;  /* 0x00000000001e7805 */ /* 0x002fe2000001ff00 */
[----:B------:R-:W-:Y:S05]  /*a000*/  @P0 BRA `(.L_x_889) ;  /* 0x0000016000000947 */ /* 0x000fea0003800000 */
[----:B----4-:R-:W-:Y:S01]  /*a010*/  ISETP.GE.AND P1, PT, R24, c[0x0][0x27c], PT ;  /* 0x00009f0018007a0c */ /* 0x010fe20003f26270 */
        /* <DEDUP_REMOVED lines=8> */
[C---:B------:R-:W-:Y:S02]  /*a0a0*/  @!P1 IADD3 R14, P5, R18.reuse, R10, RZ ;  /* 0x0000000a120e9210 */ /* 0x040fe40007fbe0ff */
[-C--:B------:R-:W-:Y:S01]  /*a0b0*/  @!P0 IADD3 R12, P3, R11, R13.reuse, RZ ;  /* 0x0000000d0b0c8210 */ /* 0x080fe20007f7e0ff */
[C-C-:B------:R-:W-:Y:S01]  /*a0c0*/  @!P1 IMAD.X R17, R21.reuse, 0x1, R15.reuse, P2 ;  /* 0x0000000115119824 */ /* 0x140fe200010e060f */
        /* <DEDUP_REMOVED lines=10> */
.L_x_889:
[----:B----4-:R-:W-:Y:S05]  /*a170*/  BSYNC B0 ;  /* 0x0000000000007941 */ /* 0x010fea0003800000 */
.L_x_888:
[----:B-1----:R-:W-:Y:S01]  /*a180*/  IMAD.IADD R12, R0, 0x1, -R153 ;  /* 0x00000001000c7824 */ /* 0x002fe200078e0a99 */
[----:B-----5:R-:W-:Y:S01]  /*a190*/  MOV R0, R23 ;  /* 0x0000001700007202 */ /* 0x020fe20000000f00 */
[----:B------:R-:W-:Y:S01]  /*a1a0*/  IMAD.MOV.U32 R10, RZ, RZ, R50 ;  /* 0x000000ffff0a7224 */ /* 0x000fe200078e0032 */
[----:B------:R-:W-:-:S04]  /*a1b0*/  DEPBAR.LE SB0, 0x1 ;  /* 0x000080400000791a */ /* 0x000fc80000000000 */
[----:B------:R-:W-:Y:S01]  /*a1c0*/  IMNMX R27, R12, 0x80, PT ;  /* 0x000000800c1b7817 */ /* 0x000fe20003800200 */
[----:B------:R-:W-:Y:S01]  /*a1d0*/  IMAD.MOV.U32 R11, RZ, RZ, R51 ;  /* 0x000000ffff0b7224 */ /* 0x000fe200078e0033 */
[----:B------:R-:W-:Y:S01]  /*a1e0*/  PRMT R67, R67, 0x5410, R10 ;  /* 0x0000541043437816 */ /* 0x000fe2000000000a */
[----:B------:R-:W-:Y:S01]  /*a1f0*/  IMAD.MOV.U32 R10, RZ, RZ, R22 ;  /* 0x000000ffff0a7224 */ /* 0x000fe200078e0016 */
[----:B------:R-:W-:Y:S01]  /*a200*/  BAR.SYNC.DEFER_BLOCKING 0x0 ;  /* 0x0000000000007b1d */ /* 0x000fe20000010000 */
[----:B------:R-:W-:Y:S01]  /*a210*/  ISETP.GE.AND P0, PT, R82, R27, PT ;  /* 0x0000001b5200720c */ /* 0x000fe20003f06270 */
[----:B------:R-:W-:Y:S01]  /*a220*/  IMAD.MOV.U32 R12, RZ, RZ, R48 ;  /* 0x000000ffff0c7224 */ /* 0x000fe200078e0030 */
[----:B------:R-:W-:Y:S01]  /*a230*/  PRMT R67, R11, 0x7610, R67 ;  /* 0x000076100b437816 */ /* 0x000fe20000000043 */
[----:B------:R-:W-:Y:S01]  /*a240*/  IMAD.MOV.U32 R11, RZ, RZ, R49 ;  /* 0x000000ffff0b7224 */ /* 0x000fe200078e0031 */
[----:B------:R-:W-:Y:S01]  /*a250*/  PRMT R64, R0, 0x5410, R10 ;  /* 0x0000541000407816 */ /* 0x000fe2000000000a */
[----:B------:R-:W-:Y:S01]  /*a260*/  IMAD.MOV.U32 R0, RZ, RZ, R31 ;  /* 0x000000ffff007224 */ /* 0x000fe200078e001f */
[----:B------:R-:W-:Y:S01]  /*a270*/  MOV R10, R30 ;  /* 0x0000001e000a7202 */ /* 0x000fe20000000f00 */
[----:B------:R-:W-:Y:S01]  /*a280*/  BSSY B1, `(.L_x_890) ;  /* 0x0000066000017945 */ /* 0x000fe20003800000 */
[----:B------:R-:W-:-:S02]  /*a290*/  PRMT R65, R11, 0x5410, R12 ;  /* 0x000054100b417816 */ /* 0x000fc4000000000c */
[----:B------:R-:W-:-:S03]  /*a2a0*/  PRMT R28, R0, 0x5410, R10 ;  /* 0x00005410001c7816 */ /* 0x000fc6000000000a */
[----:B------:R-:W-:Y:S05]  /*a2b0*/  @P0 BRA `(.L_x_891) ;  /* 0x0000062000000947 */ /* 0x000fea0003800000 */
[----:B------:R-:W-:Y:S01]  /*a2c0*/  ISETP.GE.AND P0, PT, R24, c[0x0][0x27c], PT ;  /* 0x00009f0018007a0c */ /* 0x000fe20003f06270 */
[----:B------:R-:W-:-:S12]  /*a2d0*/  BSSY B0, `(.L_x_892) ;  /* 0x0000030000007945 */ /* 0x000fd80003800000 */
[----:B------:R-:W-:Y:S05]  /*a2e0*/  @P0 BRA `(.L_x_893) ;  /* 0x000002e000000947 */ /* 0x000fea0003800000 */
[----:B------:R-:W1:Y:S01]  /*a2f0*/  LDS.128 R12, [R80+0x5000] ;  /* 0x00500000500c7984 */ /* 0x000e620000000c00 */
[--C-:B------:R-:W-:Y:S02]  /*a300*/  SHF.R.U64 R6, R6, 0x10, R7.reuse ;  /* 0x0000001006067819 */ /* 0x100fe40000001207 */
[----:B------:R-:W-:Y:S02]  /*a310*/  SHF.R.U32.HI R0, RZ, 0x10, R7 ;  /* 0x00000010ff007819 */ /* 0x000fe40000011607 */
[--C-:B------:R-:W-:Y:S02]  /*a320*/  SHF.R.U64 R7, R2, 0x10, R3.reuse ;  /* 0x0000001002077819 */ /* 0x100fe40000001203 */
[----:B------:R-:W-:Y:S02]  /*a330*/  SHF.R.U32.HI R2, RZ, 0x10, R3 ;  /* 0x00000010ff027819 */ /* 0x000fe40000011603 */
[----:B------:R-:W-:Y:S02]  /*a340*/  PRMT R10, R53, 0x5410, R0 ;  /* 0x00005410350a7816 */ /* 0x000fe40000000000 */
[----:B------:R-:W-:-:S02]  /*a350*/  PRMT R0, R52, 0x5410, R2 ;  /* 0x0000541034007816 */ /* 0x000fc40000000002 */
[----:B------:R-:W-:Y:S02]  /*a360*/  PRMT R17, R53, 0x5432, R6 ;  /* 0x0000543235117816 */ /* 0x000fe40000000006 */
[----:B------:R-:W-:Y:S01]  /*a370*/  PRMT R16, R52, 0x5432, R7 ;  /* 0x0000543234107816 */ /* 0x000fe20000000007 */
[C---:B------:R-:W-:Y:S01]  /*a380*/  IMAD.U32 R19, R0.reuse, 0x10000, RZ ;  /* 0x0001000000137824 */ /* 0x040fe200078e00ff */
[----:B------:R-:W-:Y:S02]  /*a390*/  LOP3.LUT R21, R0, 0xffff0000, RZ, 0xc0, !PT ;  /* 0xffff000000157812 */ /* 0x000fe400078ec0ff */
[----:B------:R-:W-:Y:S01]  /*a3a0*/  LOP3.LUT R20, R10, 0xffff0000, RZ, 0xc0, !PT ;  /* 0xffff00000a147812 */ /* 0x000fe200078ec0ff */
[C---:B-1----:R-:W-:Y:S01]  /*a3b0*/  IMAD.U32 R18, R14.reuse, 0x10000, RZ ;  /* 0x000100000e127824 */ /* 0x042fe200078e00ff */
[----:B------:R-:W-:Y:S01]  /*a3c0*/  LOP3.LUT R11, R14, 0xffff0000, RZ, 0xc0, !PT ;  /* 0xffff00000e0b7812 */ /* 0x000fe200078ec0ff */
[C---:B------:R-:W-:Y:S01]  /*a3d0*/  IMAD.U32 R14, R15.reuse, 0x10000, RZ ;  /* 0x000100000f0e7824 */ /* 0x040fe200078e00ff */
[----:B------:R-:W-:Y:S01]  /*a3e0*/  LOP3.LUT R2, R15, 0xffff0000, RZ, 0xc0, !PT ;  /* 0xffff00000f027812 */ /* 0x000fe200078ec0ff */
[----:B------:R-:W-:Y:S01]  /*a3f0*/  IMAD.U32 R15, R10, 0x10000, RZ ;  /* 0x000100000a0f7824 */ /* 0x000fe200078e00ff */
[----:B------:R-:W-:-:S02]  /*a400*/  SHF.L.U32 R7, R12, 0x10, RZ ;  /* 0x000000100c077819 */ /* 0x000fc400000006ff */
[----:B------:R-:W-:Y:S01]  /*a410*/  LOP3.LUT R6, R12, 0xffff0000, RZ, 0xc0, !PT ;  /* 0xffff00000c067812 */ /* 0x000fe200078ec0ff */
[----:B------:R-:W-:Y:S01]  /*a420*/  FMUL.FTZ R12, R11, R19 ;  /* 0x000000130b0c7220 */ /* 0x000fe20000410000 */
[----:B------:R-:W-:Y:S01]  /*a430*/  SHF.L.U32 R3, R13, 0x10, RZ ;  /* 0x000000100d037819 */ /* 0x000fe200000006ff */
[-C--:B------:R-:W-:Y:S01]  /*a440*/  FMUL.FTZ R11, R11, R15.reuse ;  /* 0x0000000f0b0b7220 */ /* 0x080fe20000410000 */
[----:B------:R-:W-:Y:S01]  /*a450*/  LOP3.LUT R0, R13, 0xffff0000, RZ, 0xc0, !PT ;  /* 0xffff00000d007812 */ /* 0x000fe200078ec0ff */
[C---:B------:R-:W-:Y:S02]  /*a460*/  FFMA.FTZ R13, R18.reuse, R15, -R12 ;  /* 0x0000000f120d7223 */ /* 0x040fe4000001080c */
[----:B------:R-:W-:Y:S01]  /*a470*/  FFMA.FTZ R12, R18, R19, R11 ;  /* 0x00000013120c7223 */ /* 0x000fe2000001000b */
[C---:B------:R-:W-:Y:S01]  /*a480*/  SHF.L.U32 R18, R17.reuse, 0x10, RZ ;  /* 0x0000001011127819 */ /* 0x040fe200000006ff */
[----:B------:R-:W-:Y:S01]  /*a490*/  FMUL.FTZ R10, R2, R21 ;  /* 0x00000015020a7220 */ /* 0x000fe20000410000 */
[----:B------:R-:W-:Y:S01]  /*a4a0*/  LOP3.LUT R17, R17, 0xffff0000, RZ, 0xc0, !PT ;  /* 0xffff000011117812 */ /* 0x000fe200078ec0ff */
[C---:B------:R-:W-:Y:S01]  /*a4b0*/  IMAD.U32 R19, R16.reuse, 0x10000, RZ ;  /* 0x0001000010137824 */ /* 0x040fe200078e00ff */
[----:B------:R-:W-:Y:S01]  /*a4c0*/  LOP3.LUT R16, R16, 0xffff0000, RZ, 0xc0, !PT ;  /* 0xffff000010107812 */ /* 0x000fe200078ec0ff */
[----:B------:R-:W-:-:S02]  /*a4d0*/  FMUL.FTZ R2, R2, R20 ;  /* 0x0000001402027220 */ /* 0x000fc40000410000 */
[C---:B------:R-:W-:Y:S02]  /*a4e0*/  FFMA.FTZ R15, R14.reuse, R20, -R10 ;  /* 0x000000140e0f7223 */ /* 0x040fe4000001080a */
[----:B------:R-:W-:Y:S01]  /*a4f0*/  FFMA.FTZ R11, R14, R21, R2 ;  /* 0x000000150e0b7223 */ /* 0x000fe20000010002 */
[----:B------:R-:W-:Y:S01]  /*a500*/  F2FP.BF16.PACK_AB R14, R12, R13 ;  /* 0x0000000d0c0e723e */ /* 0x000fe200000010ff */
[----:B------:R-:W-:Y:S02]  /*a510*/  FMUL.FTZ R10, R6, R19 ;  /* 0x00000013060a7220 */ /* 0x000fe40000410000 */
[----:B------:R-:W-:Y:S01]  /*a520*/  FMUL.FTZ R2, R0, R16 ;  /* 0x0000001000027220 */ /* 0x000fe20000410000 */
[----:B------:R-:W-:Y:S01]  /*a530*/  F2FP.BF16.PACK_AB R15, R11, R15 ;  /* 0x0000000f0b0f723e */ /* 0x000fe200000010ff */
[----:B------:R-:W-:Y:S02]  /*a540*/  FMUL.FTZ R6, R6, R18 ;  /* 0x0000001206067220 */ /* 0x000fe40000410000 */
[----:B------:R-:W-:-:S02]  /*a550*/  FMUL.FTZ R0, R0, R17 ;  /* 0x0000001100007220 */ /* 0x000fc40000410000 */
[C---:B------:R-:W-:Y:S02]  /*a560*/  FFMA.FTZ R10, R7.reuse, R18, -R10 ;  /* 0x00000012070a7223 */ /* 0x040fe4000001080a */
[----:B------:R-:W-:Y:S02]  /*a570*/  FFMA.FTZ R6, R7, R19, R6 ;  /* 0x0000001307067223 */ /* 0x000fe40000010006 */
[C---:B------:R-:W-:Y:S02]  /*a580*/  FFMA.FTZ R2, R3.reuse, R17, -R2 ;  /* 0x0000001103027223 */ /* 0x040fe40000010802 */
[----:B------:R-:W-:Y:S01]  /*a590*/  FFMA.FTZ R0, R3, R16, R0 ;  /* 0x0000001003007223 */ /* 0x000fe20000010000 */
[----:B------:R-:W-:-:S04]  /*a5a0*/  F2FP.BF16.PACK_AB R12, R6, R10 ;  /* 0x0000000a060c723e */ /* 0x000fc800000010ff */
[----:B------:R-:W-:-:S05]  /*a5b0*/  F2FP.BF16.PACK_AB R13, R0, R2 ;  /* 0x00000002000d723e */ /* 0x000fca00000010ff */
[----:B------:R1:W-:Y:S02]  /*a5c0*/  STS.128 [R80+0x5000], R12 ;  /* 0x0050000c50007388 */ /* 0x0003e40000000c00 */
.L_x_893:
[----:B------:R-:W-:Y:S05]  /*a5d0*/  BSYNC B0 ;  /* 0x0000000000007941 */ /* 0x000fea0003800000 */
.L_x_892:
[----:B------:R-:W-:-:S13]  /*a5e0*/  ISETP.GE.AND P0, PT, R26, c[0x0][0x27c], PT ;  /* 0x00009f001a007a0c */ /* 0x000fda0003f06270 */
[----:B------:R-:W-:Y:S05]  /*a5f0*/  @P0 BRA `(.L_x_891) ;  /* 0x000002e000000947 */ /* 0x000fea0003800000 */
[----:B-1----:R-:W1:Y:S01]  /*a600*/  LDS.128 R12, [R81+0x5000] ;  /* 0x00500000510c7984 */ /* 0x002e620000000c00 */
[----:B------:R-:W-:Y:S02]  /*a610*/  SHF.R.U32.HI R0, RZ, 0x10, R9 ;  /* 0x00000010ff007819 */ /* 0x000fe40000011609 */
[--C-:B------:R-:W-:Y:S02]  /*a620*/  SHF.R.U32.HI R2, RZ, 0x10, R5.reuse ;  /* 0x00000010ff027819 */ /* 0x100fe40000011605 */
[----:B------:R-:W-:Y:S02]  /*a630*/  PRMT R6, R55, 0x5410, R0 ;  /* 0x0000541037067816 */ /* 0x000fe40000000000 */
[----:B------:R-:W-:Y:S02]  /*a640*/  PRMT R0, R54, 0x5410, R2 ;  /* 0x0000541036007816 */ /* 0x000fe40000000002 */
[----:B------:R-:W-:Y:S02]  /*a650*/  SHF.R.U64 R4, R4, 0x10, R5 ;  /* 0x0000001004047819 */ /* 0x000fe40000001205 */
[----:B------:R-:W-:-:S02]  /*a660*/  SHF.R.U64 R3, R8, 0x10, R9 ;  /* 0x0000001008037819 */ /* 0x000fc40000001209 */
[----:B------:R-:W-:Y:S02]  /*a670*/  LOP3.LUT R17, R0, 0xffff0000, RZ, 0xc0, !PT ;  /* 0xffff000000117812 */ /* 0x000fe400078ec0ff */
[----:B------:R-:W-:Y:S02]  /*a680*/  PRMT R8, R54, 0x5432, R4 ;  /* 0x0000543236087816 */ /* 0x000fe40000000004 */
[----:B------:R-:W-:Y:S02]  /*a690*/  LOP3.LUT R16, R6, 0xffff0000, RZ, 0xc0, !PT ;  /* 0xffff000006107812 */ /* 0x000fe400078ec0ff */
[----:B------:R-:W-:Y:S02]  /*a6a0*/  PRMT R9, R55, 0x5432, R3 ;  /* 0x0000543237097816 */ /* 0x000fe40000000003 */
[C---:B-1----:R-:W-:Y:S01]  /*a6b0*/  LOP3.LUT R7, R14.reuse, 0xffff0000, RZ, 0xc0, !PT ;  /* 0xffff00000e077812 */ /* 0x042fe200078ec0ff */
[C---:B------:R-:W-:Y:S01]  /*a6c0*/  IMAD.U32 R10, R15.reuse, 0x10000, RZ ;  /* 0x000100000f0a7824 */ /* 0x040fe200078e00ff */
[----:B------:R-:W-:Y:S01]  /*a6d0*/  LOP3.LUT R2, R15, 0xffff0000, RZ, 0xc0, !PT ;  /* 0xffff00000f027812 */ /* 0x000fe200078ec0ff */
[----:B------:R-:W-:Y:S01]  /*a6e0*/  IMAD.U32 R11, R14, 0x10000, RZ ;  /* 0x000100000e0b7824 */ /* 0x000fe200078e00ff */
[----:B------:R-:W-:Y:S01]  /*a6f0*/  SHF.L.U32 R5, R12, 0x10, RZ ;  /* 0x000000100c057819 */ /* 0x000fe200000006ff */
[----:B------:R-:W-:Y:S01]  /*a700*/  IMAD.U32 R15, R0, 0x10000, RZ ;  /* 0x00010000000f7824 */ /* 0x000fe200078e00ff */
[----:B------:R-:W-:Y:S01]  /*a710*/  LOP3.LUT R4, R12, 0xffff0000, RZ, 0xc0, !PT ;  /* 0xffff00000c047812 */ /* 0x000fe200078ec0ff */
[----:B------:R-:W-:Y:S01]  /*a720*/  IMAD.U32 R14, R6, 0x10000, RZ ;  /* 0x00010000060e7824 */ /* 0x000fe200078e00ff */
[----:B------:R-:W-:Y:S01]  /*a730*/  SHF.L.U32 R3, R13, 0x10, RZ ;  /* 0x000000100d037819 */ /* 0x000fe200000006ff */
[----:B------:R-:W-:Y:S01]  /*a740*/  FMUL.FTZ R12, R7, R15 ;  /* 0x0000000f070c7220 */ /* 0x000fe20000410000 */
[----:B------:R-:W-:Y:S01]  /*a750*/  LOP3.LUT R0, R13, 0xffff0000, RZ, 0xc0, !PT ;  /* 0xffff00000d007812 */ /* 0x000fe200078ec0ff */
[----:B------:R-:W-:-:S02]  /*a760*/  FMUL.FTZ R7, R7, R14 ;  /* 0x0000000e07077220 */ /* 0x000fc40000410000 */
[C---:B------:R-:W-:Y:S02]  /*a770*/  FMUL.FTZ R6, R2.reuse, R17 ;  /* 0x0000001102067220 */ /* 0x040fe40000410000 */
[----:B------:R-:W-:Y:S01]  /*a780*/  FFMA.FTZ R13, R11, R14, -R12 ;  /* 0x0000000e0b0d7223 */ /* 0x000fe2000001080c */
[----:B------:R-:W-:Y:S01]  /*a790*/  SHF.L.U32 R14, R9, 0x10, RZ ;  /* 0x00000010090e7819 */ /* 0x000fe200000006ff */
[----:B------:R-:W-:Y:S01]  /*a7a0*/  FFMA.FTZ R12, R11, R15, R7 ;  /* 0x0000000f0b0c7223 */ /* 0x000fe20000010007 */
[----:B------:R-:W-:Y:S01]  /*a7b0*/  LOP3.LUT R9, R9, 0xffff0000, RZ, 0xc0, !PT ;  /* 0xffff000009097812 */ /* 0x000fe200078ec0ff */
[-C--:B------:R-:W-:Y:S02]  /*a7c0*/  FMUL.FTZ R2, R2, R16.reuse ;  /* 0x0000001002027220 */ /* 0x080fe40000410000 */
[----:B------:R-:W-:Y:S01]  /*a7d0*/  FFMA.FTZ R11, R10, R16, -R6 ;  /* 0x000000100a0b7223 */ /* 0x000fe20000010806 */
[C---:B------:R-:W-:Y:S01]  /*a7e0*/  LOP3.LUT R16, R8.reuse, 0xffff0000, RZ, 0xc0, !PT ;  /* 0xffff000008107812 */ /* 0x040fe200078ec0ff */
[----:B------:R-:W-:-:S02]  /*a7f0*/  IMAD.U32 R15, R8, 0x10000, RZ ;  /* 0x00010000080f7824 */ /* 0x000fc400078e00ff */
[----:B------:R-:W-:Y:S02]  /*a800*/  FFMA.FTZ R7, R10, R17, R2 ;  /* 0x000000110a077223 */ /* 0x000fe40000010002 */
[----:B------:R-:W-:Y:S02]  /*a810*/  FMUL.FTZ R6, R4, R15 ;  /* 0x0000000f04067220 */ /* 0x000fe40000410000 */
[----:B------:R-:W-:Y:S01]  /*a820*/  FMUL.FTZ R2, R0, R16 ;  /* 0x0000001000027220 */ /* 0x000fe20000410000 */
[----:B------:R-:W-:Y:S01]  /*a830*/  F2FP.BF16.PACK_AB R7, R7, R11 ;  /* 0x0000000b0707723e */ /* 0x000fe200000010ff */
[-C--:B------:R-:W-:Y:S02]  /*a840*/  FMUL.FTZ R4, R4, R14.reuse ;  /* 0x0000000e04047220 */ /* 0x080fe40000410000 */
[----:B------:R-:W-:Y:S02]  /*a850*/  FMUL.FTZ R0, R0, R9 ;  /* 0x0000000900007220 */ /* 0x000fe40000410000 */
[C---:B------:R-:W-:Y:S01]  /*a860*/  FFMA.FTZ R8, R5.reuse, R14, -R6 ;  /* 0x0000000e05087223 */ /* 0x040fe20000010806 */
[----:B------:R-:W-:Y:S01]  /*a870*/  F2FP.BF16.PACK_AB R6, R12, R13 ;  /* 0x0000000d0c06723e */ /* 0x000fe200000010ff */
[----:B------:R-:W-:-:S02]  /*a880*/  FFMA.FTZ R4, R5, R15, R4 ;  /* 0x0000000f05047223 */ /* 0x000fc40000010004 */
[C---:B------:R-:W-:Y:S02]  /*a890*/  FFMA.FTZ R2, R3.reuse, R9, -R2 ;  /* 0x0000000903027223 */ /* 0x040fe40000010802 */
[----:B------:R-:W-:Y:S01]  /*a8a0*/  FFMA.FTZ R0, R3, R16, R0 ;  /* 0x0000001003007223 */ /* 0x000fe20000010000 */
[----:B------:R-:W-:-:S04]  /*a8b0*/  F2FP.BF16.PACK_AB R4, R4, R8 ;  /* 0x000000080404723e */ /* 0x000fc800000010ff */
[----:B------:R-:W-:-:S05]  /*a8c0*/  F2FP.BF16.PACK_AB R5, R0, R2 ;  /* 0x000000020005723e */ /* 0x000fca00000010ff */
[----:B------:R1:W-:Y:S02]  /*a8d0*/  STS.128 [R81+0x5000], R4 ;  /* 0x0050000451007388 */ /* 0x0003e40000000c00 */
.L_x_891:
[----:B------:R-:W-:Y:S05]  /*a8e0*/  BSYNC B1 ;  /* 0x0000000000017941 */ /* 0x000fea0003800000 */
.L_x_890:
[----:B------:R-:W-:Y:S01]  /*a8f0*/  ISETP.GE.AND P0, PT, R139, R27, PT ;  /* 0x0000001b8b00720c */ /* 0x000fe20003f06270 */
[----:B------:R-:W-:-:S12]  /*a900*/  BSSY B1, `(.L_x_894) ;  /* 0x0000064000017945 */ /* 0x000fd80003800000 */
[----:B------:R-:W-:Y:S05]  /*a910*/  @P0 BRA `(.L_x_895) ;  /* 0x0000062000000947 */ /* 0x000fea0003800000 */
[----:B------:R-:W-:Y:S01]  /*a920*/  ISETP.GE.AND P0, PT, R24, c[0x0][0x27c], PT ;  /* 0x00009f0018007a0c */ /* 0x000fe20003f06270 */
[----:B------:R-:W-:-:S12]  /*a930*/  BSSY B0, `(.L_x_896) ;  /* 0x0000030000007945 */ /* 0x000fd80003800000 */
[----:B------:R-:W-:Y:S05]  /*a940*/  @P0 BRA `(.L_x_897) ;  /* 0x000002e000000947 */ /* 0x000fea0003800000 */
[----:B-1----:R-:W1:Y:S01]  /*a950*/  LDS.128 R4, [R80+0x6000] ;  /* 0x0060000050047984 */ /* 0x002e620000000c00 */
[--C-:B------:R-:W-:Y:S02]  /*a960*/  SHF.R.U64 R0, R32, 0x10, R33.reuse ;  /* 0x0000001020007819 */ /* 0x100fe40000001221 */
[----:B------:R-:W-:Y:S02]  /*a970*/  SHF.R.U32.HI R2, RZ, 0x10, R33 ;  /* 0x00000010ff027819 */ /* 0x000fe40000011621 */
[----:B------:R-:W-:Y:S02]  /*a980*/  SHF.R.U32.HI R9, RZ, 0x10, R35 ;  /* 0x00000010ff097819 */ /* 0x000fe40000011623 */
[C---:B------:R-:W-:Y:S02]  /*a990*/  PRMT R11, R57.reuse, 0x5432, R0 ;  /* 0x00005432390b7816 */ /* 0x040fe40000000000 */
[----:B------:R-:W-:Y:S02]  /*a9a0*/  PRMT R8, R57, 0x5410, R2 ;  /* 0x0000541039087816 */ /* 0x000fe40000000002 */
[----:B------:R-:W-:-:S02]  /*a9b0*/  PRMT R0, R56, 0x5410, R9 ;  /* 0x0000541038007816 */ /* 0x000fc40000000009 */
[----:B------:R-:W-:Y:S01]  /*a9c0*/  SHF.R.U64 R3, R34, 0x10, R35 ;  /* 0x0000001022037819 */ /* 0x000fe20000001223 */
[----:B------:R-:W-:Y:S01]  /*a9d0*/  IMAD.U32 R14, R8, 0x10000, RZ ;  /* 0x00010000080e7824 */ /* 0x000fe200078e00ff */
[C---:B------:R-:W-:Y:S01]  /*a9e0*/  LOP3.LUT R17, R0.reuse, 0xffff0000, RZ, 0xc0, !PT ;  /* 0xffff000000117812 */ /* 0x040fe200078ec0ff */
[----:B------:R-:W-:Y:S01]  /*a9f0*/  IMAD.U32 R15, R0, 0x10000, RZ ;  /* 0x00010000000f7824 */ /* 0x000fe200078e00ff */
[----:B------:R-:W-:Y:S02]  /*aa00*/  PRMT R10, R56, 0x5432, R3 ;  /* 0x00005432380a7816 */ /* 0x000fe40000000003 */
[----:B------:R-:W-:Y:S02]  /*aa10*/  LOP3.LUT R16, R8, 0xffff0000, RZ, 0xc0, !PT ;  /* 0xffff000008107812 */ /* 0x000fe400078ec0ff */
[C---:B-1----:R-:W-:Y:S01]  /*aa20*/  LOP3.LUT R9, R6.reuse, 0xffff0000, RZ, 0xc0, !PT ;  /* 0xffff000006097812 */ /* 0x042fe200078ec0ff */
[C---:B------:R-:W-:Y:S01]  /*aa30*/  IMAD.U32 R12, R7.reuse, 0x10000, RZ ;  /* 0x00010000070c7824 */ /* 0x040fe200078e00ff */
[----:B------:R-:W-:Y:S01]  /*aa40*/  LOP3.LUT R2, R7, 0xffff0000, RZ, 0xc0, !PT ;  /* 0xffff000007027812 */ /* 0x000fe200078ec0ff */
[----:B------:R-:W-:Y:S01]  /*aa50*/  IMAD.U32 R13, R6, 0x10000, RZ ;  /* 0x00010000060d7824 */ /* 0x000fe200078e00ff */
[C---:B------:R-:W-:Y:S01]  /*aa60*/  SHF.L.U32 R6, R4.reuse, 0x10, RZ ;  /* 0x0000001004067819 */ /* 0x040fe200000006ff */
[----:B------:R-:W-:Y:S01]  /*aa70*/  FMUL.FTZ R7, R9, R14 ;  /* 0x0000000e09077220 */ /* 0x000fe20000410000 */
[----:B------:R-:W-:Y:S01]  /*aa80*/  SHF.L.U32 R3, R5, 0x10, RZ ;  /* 0x0000001005037819 */ /* 0x000fe200000006ff */
[-C--:B------:R-:W-:Y:S01]  /*aa90*/  FMUL.FTZ R8, R9, R15.reuse ;  /* 0x0000000f09087220 */ /* 0x080fe20000410000 */
[----:B------:R-:W-:Y:S01]  /*aaa0*/  LOP3.LUT R0, R5, 0xffff0000, RZ, 0xc0, !PT ;  /* 0xffff000005007812 */ /* 0x000fe200078ec0ff */
[----:B------:R-:W-:Y:S01]  /*aab0*/  FFMA.FTZ R9, R13, R15, R7 ;  /* 0x0000000f0d097223 */ /* 0x000fe20000010007 */
[----:B------:R-:W-:Y:S01]  /*aac0*/  LOP3.LUT R4, R4, 0xffff0000, RZ, 0xc0, !PT ;  /* 0xffff000004047812 */ /* 0x000fe200078ec0ff */
[----:B------:R-:W-:-:S02]  /*aad0*/  FMUL.FTZ R5, R2, R17 ;  /* 0x0000001102057220 */ /* 0x000fc40000410000 */
[----:B------:R-:W-:Y:S01]  /*aae0*/  FFMA.FTZ R14, R13, R14, -R8 ;  /* 0x0000000e0d0e7223 */ /* 0x000fe20000010808 */
[C---:B------:R-:W-:Y:S01]  /*aaf0*/  SHF.L.U32 R13, R11.reuse, 0x10, RZ ;  /* 0x000000100b0d7819 */ /* 0x040fe200000006ff */
[C---:B------:R-:W-:Y:S01]  /*ab00*/  IMAD.U32 R15, R10.reuse, 0x10000, RZ ;  /* 0x000100000a0f7824 */ /* 0x040fe200078e00ff */
[----:B------:R-:W-:Y:S01]  /*ab10*/  LOP3.LUT R10, R10, 0xffff0000, RZ, 0xc0, !PT ;  /* 0xffff00000a0a7812 */ /* 0x000fe200078ec0ff */
[-C--:B------:R-:W-:Y:S01]  /*ab20*/  FMUL.FTZ R2, R2, R16.reuse ;  /* 0x0000001002027220 */ /* 0x080fe20000410000 */
[----:B------:R-:W-:Y:S01]  /*ab30*/  LOP3.LUT R11, R11, 0xffff0000, RZ, 0xc0, !PT ;  /* 0xffff00000b0b7812 */ /* 0x000fe200078ec0ff */
[C---:B------:R-:W-:Y:S02]  /*ab40*/  FFMA.FTZ R8, R12.reuse, R16, -R5 ;  /* 0x000000100c087223 */ /* 0x040fe40000010805 */
[----:B------:R-:W-:Y:S02]  /*ab50*/  FFMA.FTZ R7, R12, R17, R2 ;  /* 0x000000110c077223 */ /* 0x000fe40000010002 */
[----:B------:R-:W-:-:S02]  /*ab60*/  FMUL.FTZ R5, R4, R15 ;  /* 0x0000000f04057220 */ /* 0x000fc40000410000 */
[----:B------:R-:W-:Y:S01]  /*ab70*/  FMUL.FTZ R4, R4, R13 ;  /* 0x0000000d04047220 */ /* 0x000fe20000410000 */
[----:B------:R-:W-:Y:S01]  /*ab80*/  F2FP.BF16.PACK_AB R7, R7, R8 ;  /* 0x000000080707723e */ /* 0x000fe200000010ff */
[C---:B------:R-:W-:Y:S02]  /*ab90*/  FMUL.FTZ R2, R0.reuse, R10 ;  /* 0x0000000a00027220 */ /* 0x040fe40000410000 */
[----:B------:R-:W-:Y:S02]  /*aba0*/  FMUL.FTZ R0, R0, R11 ;  /* 0x0000000b00007220 */ /* 0x000fe40000410000 */
[C---:B------:R-:W-:Y:S02]  /*abb0*/  FFMA.FTZ R5, R6.reuse, R13, -R5 ;  /* 0x0000000d06057223 */ /* 0x040fe40000010805 */
[----:B------:R-:W-:Y:S01]  /*abc0*/  FFMA.FTZ R4, R6, R15, R4 ;  /* 0x0000000f06047223 */ /* 0x000fe20000010004 */
[----:B------:R-:W-:Y:S01]  /*abd0*/  F2FP.BF16.PACK_AB R6, R9, R14 ;  /* 0x0000000e0906723e */ /* 0x000fe200000010ff */
[----:B------:R-:W-:-:S02]  /*abe0*/  FFMA.FTZ R2, R3, R11, -R2 ;  /* 0x0000000b03027223 */ /* 0x000fc40000010802 */
[----:B------:R-:W-:Y:S01]  /*abf0*/  FFMA.FTZ R0, R3, R10, R0 ;  /* 0x0000000a03007223 */ /* 0x000fe20000010000 */
[----:B------:R-:W-:-:S04]  /*ac00*/  F2FP.BF16.PACK_AB R4, R4, R5 ;  /* 0x000000050404723e */ /* 0x000fc800000010ff */
[----:B------:R-:W-:-:S05]  /*ac10*/  F2FP.BF16.PACK_AB R5, R0, R2 ;  /* 0x000000020005723e */ /* 0x000fca00000010ff */
[----:B------:R1:W-:Y:S02]  /*ac20*/  STS.128 [R80+0x6000], R4 ;  /* 0x0060000450007388 */ /* 0x0003e40000000c00 */
.L_x_897:
[----:B------:R-:W-:Y:S05]  /*ac30*/  BSYNC B0 ;  /* 0x0000000000007941 */ /* 0x000fea0003800000 */
.L_x_896:
[----:B------:R-:W-:-:S13]  /*ac40*/  ISETP.GE.AND P0, PT, R26, c[0x0][0x27c], PT ;  /* 0x00009f001a007a0c */ /* 0x000fda0003f06270 */
        /* <DEDUP_REMOVED lines=47> */
.L_x_895:
[----:B------:R-:W-:Y:S05]  /*af40*/  BSYNC B1 ;  /* 0x0000000000017941 */ /* 0x000fea0003800000 */
.L_x_894:
        /* <DEDUP_REMOVED lines=52> */
.L_x_901:
[----:B------:R-:W-:Y:S05]  /*b290*/  BSYNC B0 ;  /* 0x0000000000007941 */ /* 0x000fea0003800000 */
.L_x_900:
        /* <DEDUP_REMOVED lines=48> */
.L_x_899:
[----:B------:R-:W-:Y:S05]  /*b5a0*/  BSYNC B1 ;  /* 0x0000000000017941 */ /* 0x000fea0003800000 */
.L_x_898:
[----:B------:R-:W-:-:S13]  /*b5b0*/  ISETP.GE.AND P0, PT, R66, R27, PT ;  /* 0x0000001b4200720c */ /* 0x000fda0003f06270 */
        /* <DEDUP_REMOVED lines=50> */
.L_x_904:
[----:B------:R-:W-:Y:S05]  /*b8e0*/  BSYNC B0 ;  /* 0x0000000000007941 */ /* 0x000fea0003800000 */
.L_x_903:
[----:B------:R-:W-:-:S13]  /*b8f0*/  ISETP.GE.AND P0, PT, R26, c[0x0][0x27c], PT ;  /* 0x00009f001a007a0c */ /* 0x000fda0003f06270 */
[----:B------:R-:W-:Y:S05]  /*b900*/  @P0 BRA `(.L_x_902) ;  /* 0x0000272000000947 */ /* 0x000fea0003800000 */
[----:B-1----:R-:W1:Y:S01]  /*b910*/  LDS.128 R4, [R81+0x8000] ;  /* 0x0080000051047984 */ /* 0x002e620000000c00 */
[----:B------:R-:W-:Y:S02]  /*b920*/  SHF.R.U64 R0, R50, 0x10, R51 ;  /* 0x0000001032007819 */ /* 0x000fe40000001233 */
[----:B------:R-:W-:Y:S02]  /*b930*/  SHF.R.U32.HI R11, RZ, 0x10, R49 ;  /* 0x00000010ff0b7819 */ /* 0x000fe40000011631 */
[----:B------:R-:W-:Y:S02]  /*b940*/  SHF.R.U32.HI R2, RZ, 0x10, R51 ;  /* 0x00000010ff027819 */ /* 0x000fe40000011633 */
[----:B------:R-:W-:Y:S02]  /*b950*/  PRMT R10, R67, 0x5432, R0 ;  /* 0x00005432430a7816 */ /* 0x000fe40000000000 */
[----:B------:R-:W-:Y:S02]  /*b960*/  PRMT R0, R65, 0x5410, R11 ;  /* 0x0000541041007816 */ /* 0x000fe4000000000b */
[----:B------:R-:W-:-:S02]  /*b970*/  PRMT R8, R67, 0x5410, R2 ;  /* 0x0000541043087816 */ /* 0x000fc40000000002 */
[----:B------:R-:W-:Y:S01]  /*b980*/  SHF.R.U64 R3, R48, 0x10, R49 ;  /* 0x0000001030037819 */ /* 0x000fe20000001231 */
[----:B------:R-:W-:Y:S01]  /*b990*/  IMAD.U32 R15, R0, 0x10000, RZ ;  /* 0x00010000000f7824 */ /* 0x000fe200078e00ff */
[C---:B------:R-:W-:Y:S01]  /*b9a0*/  LOP3.LUT R16, R8.reuse, 0xffff0000, RZ, 0xc0, !PT ;  /* 0xffff000008107812 */ /* 0x040fe200078ec0ff */
[----:B------:R-:W-:Y:S01]  /*b9b0*/  IMAD.U32 R14, R8, 0x10000, RZ ;  /* 0x00010000080e7824 */ /* 0x000fe200078e00ff */
[----:B------:R-:W-:Y:S02]  /*b9c0*/  PRMT R9, R65, 0x5432, R3 ;  /* 0x0000543241097816 */ /* 0x000fe40000000003 */
[----:B------:R-:W-:Y:S01]  /*b9d0*/  LOP3.LUT R17, R0, 0xffff0000, RZ, 0xc0, !PT ;  /* 0xffff000000117812 */ /* 0x000fe200078ec0ff */
[C---:B-1----:R-:W-:Y:S01]  /*b9e0*/  IMAD.U32 R12, R6.reuse, 0x10000, RZ ;  /* 0x00010000060c7824 */ /* 0x042fe200078e00ff */
[----:B------:R-:W-:Y:S01]  /*b9f0*/  LOP3.LUT R6, R6, 0xffff0000, RZ, 0xc0, !PT ;  /* 0xffff000006067812 */ /* 0x000fe200078ec0ff */
[C---:B------:R-:W-:Y:S01]  /*ba00*/  IMAD.U32 R11, R7.reuse, 0x10000, RZ ;  /* 0x00010000070b7824 */ /* 0x040fe200078e00ff */
[----:B------:R-:W-:-:S02]  /*ba10*/  LOP3.LUT R2, R7, 0xffff0000, RZ, 0xc0, !PT ;  /* 0xffff000007027812 */ /* 0x000fc400078ec0ff */
[----:B------:R-:W-:Y:S01]  /*ba20*/  SHF.L.U32 R7, R4, 0x10, RZ ;  /* 0x0000001004077819 */ /* 0x000fe200000006ff */
[----:B------:R-:W-:Y:S01]  /*ba30*/  FMUL.FTZ R8, R6, R15 ;  /* 0x0000000f06087220 */ /* 0x000fe20000410000 */
[----:B------:R-:W-:Y:S01]  /*ba40*/  LOP3.LUT R3, R4, 0xffff0000, RZ, 0xc0, !PT ;  /* 0xffff000004037812 */ /* 0x000fe200078ec0ff */
[-C--:B------:R-:W-:Y:S01]  /*ba50*/  FMUL.FTZ R6, R6, R14.reuse ;  /* 0x0000000e06067220 */ /* 0x080fe20000410000 */
[C---:B------:R-:W-:Y:S01]  /*ba60*/  LOP3.LUT R0, R5.reuse, 0xffff0000, RZ, 0xc0, !PT ;  /* 0xffff000005007812 */ /* 0x040fe200078ec0ff */
[----:B------:R-:W-:Y:S01]  /*ba70*/  FMUL.FTZ R4, R2, R17 ;  /* 0x0000001102047220 */ /* 0x000fe20000410000 */
[----:B------:R-:W-:Y:S01]  /*ba80*/  SHF.L.U32 R13, R5, 0x10, RZ ;  /* 0x00000010050d7819 */ /* 0x000fe200000006ff */
[C---:B------:R-:W-:Y:S02]  /*ba90*/  FFMA.FTZ R6, R12.reuse, R15, R6 ;  /* 0x0000000f0c067223 */ /* 0x040fe40000010006 */
[----:B------:R-:W-:Y:S01]  /*baa0*/  FFMA.FTZ R14, R12, R14, -R8 ;  /* 0x0000000e0c0e7223 */ /* 0x000fe20000010808 */
[----:B------:R-:W-:Y:S01]  /*bab0*/  SHF.L.U32 R12, R10, 0x10, RZ ;  /* 0x000000100a0c7819 */ /* 0x000fe200000006ff */
[C---:B------:R-:W-:Y:S01]  /*bac0*/  IMAD.U32 R15, R9.reuse, 0x10000, RZ ;  /* 0x00010000090f7824 */ /* 0x040fe200078e00ff */
[----:B------:R-:W-:Y:S01]  /*bad0*/  LOP3.LUT R9, R9, 0xffff0000, RZ, 0xc0, !PT ;  /* 0xffff000009097812 */ /* 0x000fe200078ec0ff */
[-C--:B------:R-:W-:Y:S01]  /*bae0*/  FMUL.FTZ R2, R2, R16.reuse ;  /* 0x0000001002027220 */ /* 0x080fe20000410000 */
[----:B------:R-:W-:Y:S01]  /*baf0*/  LOP3.LUT R10, R10, 0xffff0000, RZ, 0xc0, !PT ;  /* 0xffff00000a0a7812 */ /* 0x000fe200078ec0ff */
[C---:B------:R-:W-:Y:S01]  /*bb00*/  FFMA.FTZ R8, R11.reuse, R16, -R4 ;  /* 0x000000100b087223 */ /* 0x040fe20000010804 */
[----:B------:R-:W-:Y:S01]  /*bb10*/  F2FP.BF16.PACK_AB R6, R6, R14 ;  /* 0x0000000e0606723e */ /* 0x000fe200000010ff */
[----:B------:R-:W-:-:S02]  /*bb20*/  FFMA.FTZ R5, R11, R17, R2 ;  /* 0x000000110b057223 */ /* 0x000fc40000010002 */
[C---:B------:R-:W-:Y:S02]  /*bb30*/  FMUL.FTZ R4, R3.reuse, R15 ;  /* 0x0000000f03047220 */ /* 0x040fe40000410000 */
[C---:B------:R-:W-:Y:S02]  /*bb40*/  FMUL.FTZ R2, R0.reuse, R9 ;  /* 0x0000000900027220 */ /* 0x040fe40000410000 */
[----:B------:R-:W-:Y:S02]  /*bb50*/  FMUL.FTZ R3, R3, R12 ;  /* 0x0000000c03037220 */ /* 0x000fe40000410000 */
        /* <DEDUP_REMOVED lines=10> */
.L_x_881:
[----:B------:R-:W-:Y:S01]  /*bc00*/  @P6 IMAD.HI.U32 R3, R2, c[0x0][0x2c8], RZ ;  /* 0x0000b20002036a27 */ /* 0x000fe200078e00ff */
[----:B------:R-:W-:Y:S01]  /*bc10*/  ISETP.GE.AND P2, PT, R28, c[0x0][0x27c], PT ;  /* 0x00009f001c007a0c */ /* 0x000fe20003f46270 */
[----:B------:R-:W-:Y:S01]  /*bc20*/  CS2R R18, SRZ ;  /* 0x0000000000127805 */ /* 0x000fe2000001ff00 */
[----:B------:R-:W-:Y:S01]  /*bc30*/  CS2R R16, SRZ ;  /* 0x0000000000107805 */ /* 0x000fe2000001ff00 */
[----:B------:R-:W-:Y:S01]  /*bc40*/  IMAD.MOV.U32 R7, RZ, RZ, R8 ;  /* 0x000000ffff077224 */ /* 0x000fe200078e0008 */
[----:B------:R-:W-:-:S04]  /*bc50*/  @P6 SHF.R.U32.HI R2, RZ, c[0x0][0x2cc], R3 ;  /* 0x0000b300ff026a19 */ /* 0x000fc80000011603 */
[----:B------:R-:W-:Y:S01]  /*bc60*/  SHF.R.S32.HI R3, RZ, 0x1f, R2 ;  /* 0x0000001fff037819 */ /* 0x000fe20000011402 */
[----:B------:R-:W-:-:S04]  /*bc70*/  IMAD.WIDE.U32 R6, R2, c[0x0][0x280], R6 ;  /* 0x0000a00002067a25 */ /* 0x000fc800078e0006 */
[C---:B------:R-:W-:Y:S01]  /*bc80*/  IMAD R5, R3.reuse, c[0x0][0x280], RZ ;  /* 0x0000a00003057a24 */ /* 0x040fe200078e02ff */
[----:B------:R-:W-:Y:S01]  /*bc90*/  LEA R26, P0, R6, c[0x0][0x270], 0x1 ;  /* 0x00009c00061a7a11 */ /* 0x000fe200078008ff */
[----:B------:R-:W-:Y:S02]  /*bca0*/  IMAD R3, R3, c[0x0][0x290], RZ ;  /* 0x0000a40003037a24 */ /* 0x000fe400078e02ff */
[C---:B------:R-:W-:Y:S02]  /*bcb0*/  IMAD R8, R2.reuse, c[0x0][0x284], R5 ;  /* 0x0000a10002087a24 */ /* 0x040fe400078e0205 */
[----:B------:R-:W-:Y:S02]  /*bcc0*/  IMAD.MOV.U32 R5, RZ, RZ, R9 ;  /* 0x000000ffff057224 */ /* 0x000fe400078e0009 */
[----:B------:R-:W-:Y:S02]  /*bcd0*/  IMAD.IADD R7, R7, 0x1, R8 ;  /* 0x0000000107077824 */ /* 0x000fe400078e0208 */
[----:B------:R-:W-:Y:S01]  /*bce0*/  IMAD.WIDE.U32 R4, R2, c[0x0][0x290], R4 ;  /* 0x0000a40002047a25 */ /* 0x000fe200078e0004 */
[----:B------:R-:W1:Y:S02]  /*bcf0*/  SHFL.IDX PT, R8, R26, RZ, 0x1c1f ;  /* 0x001c1fff1a087589 */ /* 0x000e6400000e0000 */
[----:B------:R-:W-:Y:S01]  /*bd00*/  LEA.HI.X R21, R6, c[0x0][0x274], R7, 0x1, P0 ;  /* 0x00009d0006157a11 */ /* 0x000fe200000f0c07 */
[----:B------:R-:W-:Y:S01]  /*bd10*/  IMAD R2, R2, c[0x0][0x294], R3 ;  /* 0x0000a50002027a24 */ /* 0x000fe200078e0203 */
[----:B------:R-:W-:-:S03]  /*bd20*/  LEA R3, P0, R4, c[0x0][0x288], 0x1 ;  /* 0x0000a20004037a11 */ /* 0x000fc600078008ff */
[----:B------:R-:W-:Y:S02]  /*bd30*/  IMAD.IADD R2, R5, 0x1, R2 ;  /* 0x0000000105027824 */ /* 0x000fe400078e0202 */
[----:B------:R-:W2:Y:S03]  /*bd40*/  SHFL.IDX PT, R5, R21, RZ, 0x1c1f ;  /* 0x001c1fff15057589 */ /* 0x000ea600000e0000 */
[----:B------:R-:W-:Y:S01]  /*bd50*/  LEA.HI.X R2, R4, c[0x0][0x28c], R2, 0x1, P0 ;  /* 0x0000a30004027a11 */ /* 0x000fe200000f0c02 */
[----:B------:R-:W4:Y:S01]  /*bd60*/  SHFL.IDX PT, R9, R3, RZ, 0x1c1f ;  /* 0x001c1fff03097589 */ /* 0x000f2200000e0000 */
[----:B------:R-:W-:-:S03]  /*bd70*/  ISETP.GE.OR P0, PT, R20, R0, P2 ;  /* 0x000000001400720c */ /* 0x000fc60001706670 */
[----:B------:R-:W5:Y:S10]  /*bd80*/  SHFL.IDX PT, R10, R2, RZ, 0x1c1f ;  /* 0x001c1fff020a7589 */ /* 0x000f7400000e0000 */
[C---:B------:R-:W-:Y:S01]  /*bd90*/  @!P0 IMAD.SHL.U32 R6, R28.reuse, 0x2, RZ ;  /* 0x000000021c068824 */ /* 0x040fe200078e00ff */
[----:B------:R-:W-:-:S04]  /*bda0*/  @!P0 SHF.L.U64.HI R7, R28, 0x1, R29 ;  /* 0x000000011c078819 */ /* 0x000fc8000001021d */
[----:B-1----:R-:W-:-:S04]  /*bdb0*/  @!P0 IADD3 R4, P1, R8, R6, RZ ;  /* 0x0000000608048210 */ /* 0x002fc80007f3e0ff */
[----:B--2---:R-:W-:Y:S02]  /*bdc0*/  @!P0 IADD3.X R5, R5, R7, RZ, P1, !PT ;  /* 0x0000000705058210 */ /* 0x004fe40000ffe4ff */
[----:B----4-:R-:W-:Y:S01]  /*bdd0*/  @!P0 IADD3 R6, P1, R9, R6, RZ ;  /* 0x0000000609068210 */ /* 0x010fe20007f3e0ff */
[----:B------:R-:W-:Y:S01]  /*bde0*/  CS2R R14, SRZ ;  /* 0x00000000000e7805 */ /* 0x000fe2000001ff00 */
[----:B------:R-:W-:Y:S01]  /*bdf0*/  CS2R R12, SRZ ;  /* 0x00000000000c7805 */ /* 0x000fe2000001ff00 */
[----:B------:R1:W2:Y:S02]  /*be00*/  @!P0 LD.E.128 R16, [R4.64] ;  /* 0x0000000804108980 */ /* 0x0002a4000c101d00 */
[----:B-----5:R-:W-:-:S05]  /*be10*/  @!P0 IMAD.X R7, R10, 0x1, R7, P1 ;  /* 0x000000010a078824 */ /* 0x020fca00008e0607 */
[----:B------:R2:W4:Y:S01]  /*be20*/  @!P0 LD.E.128 R12, [R6.64] ;  /* 0x00000008060c8980 */ /* 0x000522000c101d00 */
[----:B------:R-:W-:Y:S01]  /*be30*/  BSSY B0, `(.L_x_905) ;  /* 0x0000026000007945 */ /* 0x000fe20003800000 */
[----:B------:R-:W-:Y:S01]  /*be40*/  CS2R R10, SRZ ;  /* 0x00000000000a7805 */ /* 0x000fe2000001ff00 */
[----:B------:R-:W-:Y:S01]  /*be50*/  CS2R R8, SRZ ;  /* 0x0000000000087805 */ /* 0x000fe2000001ff00 */
[----:B------:R3:W2:Y:S04]  /*be60*/  SHFL.IDX PT, R22, R26, 0x1, 0x1c1f ;  /* 0x003c1f001a167f89 */ /* 0x0006a800000e0000 */
[----:B------:R3:W2:Y:S04]  /*be70*/  SHFL.IDX PT, R23, R3, 0x1, 0x1c1f ;  /* 0x003c1f0003177f89 */ /* 0x0006a800000e0000 */
[----:B------:R3:W2:Y:S04]  /*be80*/  SHFL.IDX PT, R25, R21, 0x1, 0x1c1f ;  /* 0x003c1f0015197f89 */ /* 0x0006a800000e0000 */
[----:B------:R3:W2:Y:S01]  /*be90*/  SHFL.IDX PT, R24, R2, 0x1, 0x1c1f ;  /* 0x003c1f0002187f89 */ /* 0x0006a200000e0000 */
[----:B-1----:R-:W-:-:S04]  /*bea0*/  IADD3 R4, R20, 0x20, RZ ;  /* 0x0000002014047810 */ /* 0x002fc80007ffe0ff */
[----:B------:R-:W-:Y:S01]  /*beb0*/  ISETP.GE.AND P0, PT, R4, R0, PT ;  /* 0x000000000400720c */ /* 0x000fe20003f06270 */
[----:B--2---:R-:W-:Y:S01]  /*bec0*/  IMAD.MOV.U32 R7, RZ, RZ, R18 ;  /* 0x000000ffff077224 */ /* 0x004fe200078e0012 */
[----:B------:R-:W-:Y:S01]  /*bed0*/  MOV R5, R16 ;  /* 0x0000001000057202 */ /* 0x000fe20000000f00 */
[----:B------:R-:W-:Y:S02]  /*bee0*/  IMAD.MOV.U32 R6, RZ, RZ, R19 ;  /* 0x000000ffff067224 */ /* 0x000fe400078e0013 */
[----:B------:R-:W-:Y:S01]  /*bef0*/  IMAD.MOV.U32 R4, RZ, RZ, R17 ;  /* 0x000000ffff047224 */ /* 0x000fe200078e0011 */
[----:B------:R-:W-:Y:S02]  /*bf00*/  PRMT R31, R5, 0x7610, R31 ;  /* 0x00007610051f7816 */ /* 0x000fe4000000001f */
[----:B------:R-:W-:Y:S01]  /*bf10*/  PRMT R34, R6, 0x5410, R7 ;  /* 0x0000541006227816 */ /* 0x000fe20000000007 */
[----:B----4-:R-:W-:Y:S01]  /*bf20*/  IMAD.MOV.U32 R7, RZ, RZ, R14 ;  /* 0x000000ffff077224 */ /* 0x010fe200078e000e */
[----:B------:R-:W-:Y:S01]  /*bf30*/  PRMT R33, R4, 0x7610, R33 ;  /* 0x0000761004217816 */ /* 0x000fe20000000021 */
[----:B------:R-:W-:Y:S01]  /*bf40*/  IMAD.MOV.U32 R6, RZ, RZ, R15 ;  /* 0x000000ffff067224 */ /* 0x000fe200078e000f */
[----:B------:R-:W-:Y:S01]  /*bf50*/  MOV R5, R12 ;  /* 0x0000000c00057202 */ /* 0x000fe20000000f00 */
[----:B------:R-:W-:Y:S01]  /*bf60*/  IMAD.MOV.U32 R4, RZ, RZ, R13 ;  /* 0x000000ffff047224 */ /* 0x000fe200078e000d */
[----:B------:R-:W-:-:S02]  /*bf70*/  PRMT R33, R33, 0x5410, R7 ;  /* 0x0000541021217816 */ /* 0x000fc40000000007 */
[----:B------:R-:W-:Y:S02]  /*bf80*/  PRMT R35, R6, 0x7610, R35 ;  /* 0x0000761006237816 */ /* 0x000fe40000000023 */
[----:B------:R-:W-:Y:S01]  /*bf90*/  PRMT R32, R4, 0x5410, R5 ;  /* 0x0000541004207816 */ /* 0x000fe20000000005 */
[----:B------:R-:W-:Y:S01]  /*bfa0*/  CS2R R6, SRZ ;  /* 0x0000000000067805 */ /* 0x000fe2000001ff00 */
[----:B------:R-:W-:Y:S01]  /*bfb0*/  CS2R R4, SRZ ;  /* 0x0000000000047805 */ /* 0x000fe2000001ff00 */
[----:B------:R-:W-:Y:S05]  /*bfc0*/  @P0 BRA `(.L_x_906) ;  /* 0x000000c000000947 */ /* 0x000fea0003800000 */
[----:B---3--:R-:W-:Y:S01]  /*bfd0*/  CS2R R8, SRZ ;  /* 0x0000000000087805 */ /* 0x008fe2000001ff00 */
[----:B------:R-:W-:Y:S01]  /*bfe0*/  CS2R R6, SRZ ;  /* 0x0000000000067805 */ /* 0x000fe2000001ff00 */
[----:B------:R-:W-:Y:S01]  /*bff0*/  CS2R R4, SRZ ;  /* 0x0000000000047805 */ /* 0x000fe2000001ff00 */
[----:B------:R-:W-:Y:S05]  /*c000*/  @P2 BRA `(.L_x_906) ;  /* 0x0000008000002947 */ /* 0x000fea0003800000 */
[C---:B------:R-:W-:Y:S01]  /*c010*/  IMAD.SHL.U32 R6, R28.reuse, 0x2, RZ ;  /* 0x000000021c067824 */ /* 0x040fe200078e00ff */
[----:B------:R-:W-:-:S04]  /*c020*/  SHF.L.U64.HI R7, R28, 0x1, R29 ;  /* 0x000000011c077819 */ /* 0x000fc8000001021d */
[-C--:B------:R-:W-:Y:S02]  /*c030*/  IADD3 R4, P1, R22, R6.reuse, RZ ;  /* 0x0000000616047210 */ /* 0x080fe40007f3e0ff */
[----:B------:R-:W-:-:S03]  /*c040*/  IADD3 R6, P0, R23, R6, RZ ;  /* 0x0000000617067210 */ /* 0x000fc60007f1e0ff */
[--C-:B------:R-:W-:Y:S02]  /*c050*/  IMAD.X R5, R25, 0x1, R7.reuse, P1 ;  /* 0x0000000119057824 */ /* 0x100fe400008e0607 */
[----:B------:R-:W-:-:S03]  /*c060*/  IMAD.X R7, R24, 0x1, R7, P0 ;  /* 0x0000000118077824 */ /* 0x000fc600000e0607 */
[----:B------:R1:W5:Y:S04]  /*c070*/  LD.E.128 R8, [R4.64] ;  /* 0x0000000804087980 */ /* 0x000368000c101d00 */
[----:B-1----:R-:W5:Y:S02]  /*c080*/  LD.E.128 R4, [R6.64] ;  /* 0x0000000806047980 */ /* 0x002f64000c101d00 */
.L_x_906:
[----:B---3--:R-:W-:Y:S05]  /*c090*/  BSYNC B0 ;  /* 0x0000000000007941 */ /* 0x008fea0003800000 */
.L_x_905:
[----:B------:R-:W1:Y:S01]  /*c0a0*/  SHFL.IDX PT, R24, R26, 0x2, 0x1c1f ;  /* 0x005c1f001a187f89 */ /* 0x000e6200000e0000 */
[----:B------:R-:W-:Y:S01]  /*c0b0*/  IADD3 R22, R20, 0x40, RZ ;  /* 0x0000004014167810 */ /* 0x000fe20007ffe0ff */
[----:B------:R-:W-:Y:S01]  /*c0c0*/  CS2R R50, SRZ ;  /* 0x0000000000327805 */ /* 0x000fe2000001ff00 */
[----:B------:R-:W-:Y:S01]  /*c0d0*/  CS2R R48, SRZ ;  /* 0x0000000000307805 */ /* 0x000fe2000001ff00 */
[----:B------:R-:W2:Y:S01]  /*c0e0*/  SHFL.IDX PT, R25, R21, 0x2, 0x1c1f ;  /* 0x005c1f0015197f89 */ /* 0x000ea200000e0000 */
[----:B------:R-:W-:-:S03]  /*c0f0*/  ISETP.GE.OR P0, PT, R22, R0, P2 ;  /* 0x000000001600720c */ /* 0x000fc60001706670 */
[----:B------:R-:W3:Y:S04]  /*c100*/  SHFL.IDX PT, R27, R3, 0x2, 0x1c1f ;  /* 0x005c1f00031b7f89 */ /* 0x000ee800000e0000 */
[----:B------:R-:W4:Y:S06]  /*c110*/  SHFL.IDX PT, R30, R2, 0x2, 0x1c1f ;  /* 0x005c1f00021e7f89 */ /* 0x000f2c00000e0000 */
[C---:B------:R-:W-:Y:S01]  /*c120*/  @!P0 IMAD.SHL.U32 R22, R28.reuse, 0x2, RZ ;  /* 0x000000021c168824 */ /* 0x040fe200078e00ff */
[----:B------:R-:W-:-:S04]  /*c130*/  @!P0 SHF.L.U64.HI R23, R28, 0x1, R29 ;  /* 0x000000011c178819 */ /* 0x000fc8000001021d */
[----:B-1----:R-:W-:-:S05]  /*c140*/  @!P0 IADD3 R24, P1, R24, R22, RZ ;  /* 0x0000001618188210 */ /* 0x002fca0007f3e0ff */
[----:B--2---:R-:W-:Y:S01]  /*c150*/  @!P0 IMAD.X R25, R25, 0x1, R23, P1 ;  /* 0x0000000119198824 */ /* 0x004fe200008e0617 */
[----:B---3--:R-:W-:Y:S01]  /*c160*/  @!P0 IADD3 R22, P1, R27, R22, RZ ;  /* 0x000000161b168210 */ /* 0x008fe20007f3e0ff */
[----:B------:R-:W-:-:S03]  /*c170*/  CS2R R46, SRZ ;  /* 0x00000000002e7805 */ /* 0x000fc6000001ff00 */
[----:B------:R1:W2:Y:S01]  /*c180*/  @!P0 LD.E.128 R48, [R24.64] ;  /* 0x0000000818308980 */ /* 0x0002a2000c101d00 */
[----:B------:R-:W-:Y:S01]  /*c190*/  CS2R R44, SRZ ;  /* 0x00000000002c7805 */ /* 0x000fe2000001ff00 */
[----:B----4-:R-:W-:-:S05]  /*c1a0*/  @!P0 IMAD.X R23, R30, 0x1, R23, P1 ;  /* 0x000000011e178824 */ /* 0x010fca00008e0617 */
[----:B------:R3:W4:Y:S01]  /*c1b0*/  @!P0 LD.E.128 R44, [R22.64] ;  /* 0x00000008162c8980 */ /* 0x000722000c101d00 */
[----:B------:R-:W-:Y:S01]  /*c1c0*/  IADD3 R20, R20, 0x60, RZ ;  /* 0x0000006014147810 */ /* 0x000fe20007ffe0ff */
[----:B------:R-:W-:Y:S01]  /*c1d0*/  BSSY B0, `(.L_x_907) ;  /* 0x000002f000007945 */ /* 0x000fe20003800000 */
[----:B------:R-:W-:Y:S01]  /*c1e0*/  CS2R R58, SRZ ;  /* 0x00000000003a7805 */ /* 0x000fe2000001ff00 */
[----:B------:R-:W-:Y:S01]  /*c1f0*/  CS2R R56, SRZ ;  /* 0x0000000000387805 */ /* 0x000fe2000001ff00 */
[----:B------:R-:W-:Y:S01]  /*c200*/  ISETP.GE.AND P0, PT, R20, R0, PT ;  /* 0x000000001400720c */ /* 0x000fe20003f06270 */
[----:B------:R-:W-:Y:S01]  /*c210*/  CS2R R54, SRZ ;  /* 0x0000000000367805 */ /* 0x000fe2000001ff00 */
[----:B-----5:R-:W-:Y:S01]  /*c220*/  MOV R20, R9 ;  /* 0x0000000900147202 */ /* 0x020fe20000000f00 */
[----:B------:R-:W-:Y:S01]  /*c230*/  CS2R R52, SRZ ;  /* 0x0000000000347805 */ /* 0x000fe2000001ff00 */
[----:B-1----:R-:W-:Y:S01]  /*c240*/  IMAD.MOV.U32 R24, RZ, RZ, R10 ;  /* 0x000000ffff187224 */ /* 0x002fe200078e000a */
[----:B------:R1:W1:Y:S01]  /*c250*/  SHFL.IDX PT, R25, R21, 0x3, 0x1c1f ;  /* 0x007c1f0015197f89 */ /* 0x00026200000e0000 */
[----:B---3--:R-:W-:-:S02]  /*c260*/  IMAD.MOV.U32 R23, RZ, RZ, R11 ;  /* 0x000000ffff177224 */ /* 0x008fc400078e000b */
[----:B------:R-:W-:-:S03]  /*c270*/  IMAD.MOV.U32 R22, RZ, RZ, R8 ;  /* 0x000000ffff167224 */ /* 0x000fc600078e0008 */
[----:B------:R-:W-:Y:S01]  /*c280*/  PRMT R65, R23, 0x5410, R24 ;  /* 0x0000541017417816 */ /* 0x000fe20000000018 */
[----:B------:R-:W-:Y:S01]  /*c290*/  IMAD.MOV.U32 R24, RZ, RZ, R6 ;  /* 0x000000ffff187224 */ /* 0x000fe200078e0006 */
[----:B------:R-:W-:Y:S01]  /*c2a0*/  PRMT R63, R20, 0x5410, R22 ;  /* 0x00005410143f7816 */ /* 0x000fe20000000016 */
[----:B------:R-:W-:Y:S02]  /*c2b0*/  IMAD.MOV.U32 R23, RZ, RZ, R7 ;  /* 0x000000ffff177224 */ /* 0x000fe400078e0007 */
[----:B------:R-:W-:Y:S02]  /*c2c0*/  IMAD.MOV.U32 R22, RZ, RZ, R4 ;  /* 0x000000ffff167224 */ /* 0x000fe400078e0004 */
[----:B------:R-:W-:Y:S01]  /*c2d0*/  IMAD.MOV.U32 R20, RZ, RZ, R5 ;  /* 0x000000ffff147224 */ /* 0x000fe200078e0005 */
[----:B------:R-:W-:Y:S02]  /*c2e0*/  PRMT R64, R23, 0x5410, R24 ;  /* 0x0000541017407816 */ /* 0x000fe40000000018 */
[----:B------:R3:W1:Y:S02]  /*c2f0*/  SHFL.IDX PT, R23, R3, 0x3, 0x1c1f ;  /* 0x007c1f0003177f89 */ /* 0x00066400000e0000 */
[----:B------:R-:W-:-:S02]  /*c300*/  PRMT R62, R20, 0x5410, R22 ;  /* 0x00005410143e7816 */ /* 0x000fc40000000016 */
[----:B------:R1:W1:Y:S04]  /*c310*/  SHFL.IDX PT, R24, R2, 0x3, 0x1c1f ;  /* 0x007c1f0002187f89 */ /* 0x00026800000e0000 */
[----:B------:R1:W1:Y:S01]  /*c320*/  SHFL.IDX PT, R22, R26, 0x3, 0x1c1f ;  /* 0x007c1f001a167f89 */ /* 0x00026200000e0000 */
[----:B--2---:R-:W-:Y:S01]  /*c330*/  IMAD.MOV.U32 R20, RZ, RZ, R51 ;  /* 0x000000ffff147224 */ /* 0x004fe200078e0033 */
[----:B-1----:R-:W-:Y:S01]  /*c340*/  MOV R21, R50 ;  /* 0x0000003200157202 */ /* 0x002fe20000000f00 */
[----:B---3--:R-:W-:Y:S02]  /*c350*/  IMAD.MOV.U32 R3, RZ, RZ, R48 ;  /* 0x000000ffff037224 */ /* 0x008fe400078e0030 */
[----:B------:R-:W-:Y:S01]  /*c360*/  IMAD.MOV.U32 R2, RZ, RZ, R49 ;  /* 0x000000ffff027224 */ /* 0x000fe200078e0031 */
[----:B------:R-:W-:Y:S01]  /*c370*/  PRMT R70, R20, 0x5410, R21 ;  /* 0x0000541014467816 */ /* 0x000fe20000000015 */
[----:B----4-:R-:W-:-:S03]  /*c380*/  IMAD.MOV.U32 R21, RZ, RZ, R46 ;  /* 0x000000ffff157224 */ /* 0x010fc600078e002e */
[----:B------:R-:W-:Y:S01]  /*c390*/  PRMT R68, R2, 0x5410, R3 ;  /* 0x0000541002447816 */ /* 0x000fe20000000003 */
[----:B------:R-:W-:Y:S01]  /*c3a0*/  IMAD.MOV.U32 R3, RZ, RZ, R44 ;  /* 0x000000ffff037224 */ /* 0x000fe200078e002c */
[----:B------:R-:W-:Y:S01]  /*c3b0*/  MOV R20, R47 ;  /* 0x0000002f00147202 */ /* 0x000fe20000000f00 */
[----:B------:R-:W-:-:S03]  /*c3c0*/  IMAD.MOV.U32 R2, RZ, RZ, R45 ;  /* 0x000000ffff027224 */ /* 0x000fc600078e002d */
[----:B------:R-:W-:Y:S02]  /*c3d0*/  PRMT R69, R20, 0x5410, R21 ;  /* 0x0000541014457816 */ /* 0x000fe40000000015 */
[----:B------:R-:W-:Y:S01]  /*c3e0*/  PRMT R67, R2, 0x5410, R3 ;  /* 0x0000541002437816 */ /* 0x000fe20000000003 */
[----:B------:R-:W-:Y:S05]  /*c3f0*/  @P0 BRA `(.L_x_908) ;  /* 0x000000c000000947 */ /* 0x000fea0003800000 */
[----:B------:R-:W-:Y:S01]  /*c400*/  CS2R R56, SRZ ;  /* 0x0000000000387805 */ /* 0x000fe2000001ff00 */
        /* <DEDUP_REMOVED lines=10> */
[----:B------:R1:W5:Y:S02]  /*c4b0*/  LD.E.128 R52, [R2.64] ;  /* 0x0000000802347980 */ /* 0x000364000c101d00 */
.L_x_908:
[----:B------:R-:W-:Y:S05]  /*c4c0*/  BSYNC B0 ;  /* 0x0000000000007941 */ /* 0x000fea0003800000 */
.L_x_907:
        /* <DEDUP_REMOVED lines=9> */
[----:B------:R-:W-:Y:S01]  /*c560*/  ISETP.GE.OR P0, PT, R82, R60, P2 ;  /* 0x0000003c5200720c */ /* 0x000fe20001706670 */
        /* <DEDUP_REMOVED lines=10> */
[----:B------:R-:W-:Y:S02]  /*c610*/  IADD3 R2, R28, c[0x0][0x27c], RZ ;  /* 0x00009f001c027a10 */ /* 0x000fe40007ffe0ff */
[C---:B------:R-:W-:Y:S02]  /*c620*/  LOP3.LUT R0, R147.reuse, 0x38, R28, 0xf8, !PT ;  /* 0x0000003893007812 */ /* 0x040fe400078ef81c */
[----:B------:R-:W-:Y:S02]  /*c630*/  LOP3.LUT R2, R147, 0x38, R2, 0xf8, !PT ;  /* 0x0000003893027812 */ /* 0x000fe400078ef802 */
[----:B------:R-:W-:Y:S02]  /*c640*/  LOP3.LUT R0, R157, R0, R156, 0xf6, !PT ;  /* 0x000000009d007212 */ /* 0x000fe400078ef69c */
[----:B------:R-:W-:Y:S02]  /*c650*/  LOP3.LUT R2, R2, R156, RZ, 0x3c, !PT ;  /* 0x0000009c02027212 */ /* 0x000fe400078e3cff */
[----:B------:R-:W-:-:S02]  /*c660*/  LEA R41, R0, 0x5100, 0x1 ;  /* 0x0000510000297811 */ /* 0x000fc400078e08ff */
[----:B------:R-:W-:Y:S01]  /*c670*/  SHF.R.U64 R12, R12, 0x10, R13 ;  /* 0x000000100c0c7819 */ /* 0x000fe2000000120d */
[----:B------:R-:W-:Y:S01]  /*c680*/  IMAD.IADD R2, R157, 0x1, R2 ;  /* 0x000000019d027824 */ /* 0x000fe200078e0202 */
[--C-:B------:R-:W-:Y:S01]  /*c690*/  SHF.R.U64 R16, R16, 0x10, R17.reuse ;  /* 0x0000001010107819 */ /* 0x100fe20000001211 */
[----:B------:R-:W1:Y:S01]  /*c6a0*/  LDS.128 R24, [R41] ;  /* 0x0000000029187984 */ /* 0x000e620000000c00 */
[----:B------:R-:W-:Y:S01]  /*c6b0*/  SHF.R.U32.HI R0, RZ, 0x10, R17 ;  /* 0x00000010ff007819 */ /* 0x000fe20000011611 */
[----:B------:R-:W-:Y:S01]  /*c6c0*/  IMAD.SHL.U32 R40, R2, 0x2, RZ ;  /* 0x0000000202287824 */ /* 0x000fe200078e00ff */
[--C-:B------:R-:W-:Y:S02]  /*c6d0*/  SHF.R.U64 R17, R18, 0x10, R19.reuse ;  /* 0x0000001012117819 */ /* 0x100fe40000001213 */
[----:B------:R-:W-:Y:S02]  /*c6e0*/  SHF.R.U32.HI R2, RZ, 0x10, R19 ;  /* 0x00000010ff027819 */ /* 0x000fe40000011613 */
[----:B------:R-:W2:Y:S01]  /*c6f0*/  LDS.128 R20, [R40+0x5100] ;  /* 0x0051000028147984 */ /* 0x000ea20000000c00 */
[----:B------:R-:W-:-:S02]  /*c700*/  PRMT R19, R32, 0x5432, R12 ;  /* 0x0000543220137816 */ /* 0x000fc4000000000c */
[----:B------:R-:W-:Y:S02]  /*c710*/  SHF.R.U32.HI R3, RZ, 0x10, R13 ;  /* 0x00000010ff037819 */ /* 0x000fe4000001160d */
[----:B------:R-:W-:Y:S02]  /*c720*/  SHF.R.U64 R13, R14, 0x10, R15 ;  /* 0x000000100e0d7819 */ /* 0x000fe4000000120f */
[C---:B------:R-:W-:Y:S02]  /*c730*/  PRMT R38, R34.reuse, 0x5432, R17 ;  /* 0x0000543222267816 */ /* 0x040fe40000000011 */
[----:B------:R-:W-:Y:S02]  /*c740*/  PRMT R37, R34, 0x5410, R2 ;  /* 0x0000541022257816 */ /* 0x000fe40000000002 */
[----:B------:R-:W-:Y:S02]  /*c750*/  SHF.R.U32.HI R14, RZ, 0x10, R15 ;  /* 0x00000010ff0e7819 */ /* 0x000fe4000001160f */
[----:B------:R-:W-:-:S02]  /*c760*/  PRMT R31, R31, 0x5410, R16 ;  /* 0x000054101f1f7816 */ /* 0x000fc40000000010 */
[----:B------:R-:W-:Y:S02]  /*c770*/  PRMT R36, R33, 0x5432, R13 ;  /* 0x0000543221247816 */ /* 0x000fe4000000000d */
[----:B------:R-:W-:Y:S02]  /*c780*/  PRMT R35, R35, 0x5410, R14 ;  /* 0x0000541023237816 */ /* 0x000fe4000000000e */
[----:B------:R-:W-:Y:S02]  /*c790*/  PRMT R30, R33, 0x5410, R0 ;  /* 0x00005410211e7816 */ /* 0x000fe40000000000 */
[----:B------:R-:W-:Y:S02]  /*c7a0*/  PRMT R18, R32, 0x5410, R3 ;  /* 0x0000541020127816 */ /* 0x000fe40000000003 */
[----:B------:R-:W-:Y:S01]  /*c7b0*/  LOP3.LUT R43, R19, 0xffff0000, RZ, 0xc0, !PT ;  /* 0xffff0000132b7812 */ /* 0x000fe200078ec0ff */
[C---:B-1----:R-:W-:Y:S01]  /*c7c0*/  IMAD.U32 R34, R26.reuse, 0x10000, RZ ;  /* 0x000100001a227824 */ /* 0x042fe200078e00ff */
[----:B------:R-:W-:Y:S01]  /*c7d0*/  LOP3.LUT R39, R26, 0xffff0000, RZ, 0xc0, !PT ;  /* 0xffff00001a277812 */ /* 0x000fe200078ec0ff */
[C---:B------:R-:W-:Y:S01]  /*c7e0*/  IMAD.U32 R17, R27.reuse, 0x10000, RZ ;  /* 0x000100001b117824 */ /* 0x040fe200078e00ff */
[----:B------:R-:W-:Y:S01]  /*c7f0*/  LOP3.LUT R26, R27, 0xffff0000, RZ, 0xc0, !PT ;  /* 0xffff00001b1a7812 */ /* 0x000fe200078ec0ff */
[----:B------:R-:W-:Y:S01]  /*c800*/  IMAD.U32 R27, R19, 0x10000, RZ ;  /* 0x00010000131b7824 */ /* 0x000fe200078e00ff */
[C---:B------:R-:W-:Y:S01]  /*c810*/  LOP3.LUT R32, R24.reuse, 0xffff0000, RZ, 0xc0, !PT ;  /* 0xffff000018207812 */ /* 0x040fe200078ec0ff */
[----:B------:R-:W-:Y:S01]  /*c820*/  IMAD.U32 R33, R24, 0x10000, RZ ;  /* 0x0001000018217824 */ /* 0x000fe200078e00ff */
[C---:B--2---:R-:W-:Y:S01]  /*c830*/  SHF.L.U32 R16, R20.reuse, 0x10, RZ ;  /* 0x0000001014107819 */ /* 0x044fe200000006ff */
[----:B------:R-:W-:Y:S01]  /*c840*/  IMAD.U32 R14, R21, 0x10000, RZ ;  /* 0x00010000150e7824 */ /* 0x000fe200078e00ff */
[----:B------:R-:W-:Y:S01]  /*c850*/  LOP3.LUT R15, R20, 0xffff0000, RZ, 0xc0, !PT ;  /* 0xffff0000140f7812 */ /* 0x000fe200078ec0ff */
[----:B------:R-:W-:Y:S01]  /*c860*/  IMAD.U32 R2, R23, 0x10000, RZ ;  /* 0x0001000017027824 */ /* 0x000fe200078e00ff */
[----:B------:R-:W-:Y:S01]  /*c870*/  LOP3.LUT R13, R21, 0xffff0000, RZ, 0xc0, !PT ;  /* 0xffff0000150d7812 */ /* 0x000fe200078ec0ff */
[----:B------:R-:W-:Y:S01]  /*c880*/  IMAD.U32 R21, R31, 0x10000, RZ ;  /* 0x000100001f157824 */ /* 0x000fe200078e00ff */
[----:B------:R-:W-:Y:S01]  /*c890*/  SHF.L.U32 R12, R22, 0x10, RZ ;  /* 0x00000010160c7819 */ /* 0x000fe200000006ff */
[----:B------:R-:W-:Y:S01]  /*c8a0*/  FMUL.FTZ R20, R16, R27 ;  /* 0x0000001b10147220 */ /* 0x000fe20000410000 */
[----:B------:R-:W-:Y:S01]  /*c8b0*/  LOP3.LUT R3, R22, 0xffff0000, RZ, 0xc0, !PT ;  /* 0xffff000016037812 */ /* 0x000fe200078ec0ff */
[-C--:B------:R-:W-:Y:S01]  /*c8c0*/  FMUL.FTZ R16, R16, R21.reuse ;  /* 0x0000001510107220 */ /* 0x080fe20000410000 */
[----:B------:R-:W-:Y:S01]  /*c8d0*/  LOP3.LUT R0, R23, 0xffff0000, RZ, 0xc0, !PT ;  /* 0xffff000017007812 */ /* 0x000fe200078ec0ff */
[----:B------:R-:W-:Y:S01]  /*c8e0*/  FFMA.FTZ R42, R33, R21, -R20 ;  /* 0x00000015212a7223 */ /* 0x000fe20000010814 */
[----:B------:R-:W-:Y:S01]  /*c8f0*/  LOP3.LUT R20, R31, 0xffff0000, RZ, 0xc0, !PT ;  /* 0xffff00001f147812 */ /* 0x000fe200078ec0ff */
[----:B------:R-:W-:-:S02]  /*c900*/  IMAD.U32 R22, R18, 0x10000, RZ ;  /* 0x0001000012167824 */ /* 0x000fc400078e00ff */
[----:B------:R-:W-:Y:S02]  /*c910*/  FMUL.FTZ R19, R15, R43 ;  /* 0x0000002b0f137220 */ /* 0x000fe40000410000 */
[----:B------:R-:W-:Y:S02]  /*c920*/  IMAD.U32 R23, R30, 0x10000, RZ ;  /* 0x000100001e177824 */ /* 0x000fe400078e00ff */
[----:B------:R-:W-:Y:S02]  /*c930*/  FFMA.FTZ R33, R33, R27, R16 ;  /* 0x0000001b21217223 */ /* 0x000fe40000010010 */
[----:B------:R-:W-:Y:S02]  /*c940*/  FMUL.FTZ R16, R15, R20 ;  /* 0x000000140f107220 */ /* 0x000fe40000410000 */
[C---:B------:R-:W-:Y:S01]  /*c950*/  IMAD.U32 R24, R25.reuse, 0x10000, RZ ;  /* 0x0001000019187824 */ /* 0x040fe200078e00ff */
[----:B------:R-:W-:Y:S01]  /*c960*/  LOP3.LUT R25, R25, 0xffff0000, RZ, 0xc0, !PT ;  /* 0xffff000019197812 */ /* 0x000fe200078ec0ff */
[----:B------:R-:W-:-:S02]  /*c970*/  FMUL.FTZ R15, R14, R22 ;  /* 0x000000160e0f7220 */ /* 0x000fc40000410000 */
[----:B------:R-:W-:Y:S01]  /*c980*/  FFMA.FTZ R31, R32, R20, -R19 ;  /* 0x00000014201f7223 */ /* 0x000fe20000010813 */
[----:B------:R-:W-:Y:S01]  /*c990*/  LOP3.LUT R19, R18, 0xffff0000, RZ, 0xc0, !PT ;  /* 0xffff000012137812 */ /* 0x000fe200078ec0ff */
[-C--:B------:R-:W-:Y:S02]  /*c9a0*/  FMUL.FTZ R14, R14, R23.reuse ;  /* 0x000000170e0e7220 */ /* 0x080fe40000410000 */
[----:B------:R-:W-:Y:S02]  /*c9b0*/  IMAD.U32 R20, R35, 0x10000, RZ ;  /* 0x0001000023147824 */ /* 0x000fe400078e00ff */
[----:B------:R-:W-:Y:S01]  /*c9c0*/  FFMA.FTZ R23, R24, R23, -R15 ;  /* 0x0000001718177223 */ /* 0x000fe2000001080f */
[----:B------:R-:W-:Y:S01]  /*c9d0*/  SHF.L.U32 R15, R37, 0x10, RZ ;  /* 0x00000010250f7819 */ /* 0x000fe200000006ff */
[----:B------:R-:W-:Y:S01]  /*c9e0*/  FFMA.FTZ R27, R32, R43, R16 ;  /* 0x0000002b201b7223 */ /* 0x000fe20000010010 */
[----:B------:R-:W-:Y:S01]  /*c9f0*/  LOP3.LUT R16, R30, 0xffff0000, RZ, 0xc0, !PT ;  /* 0xffff00001e107812 */ /* 0x000fe200078ec0ff */
[----:B------:R-:W-:Y:S01]  /*ca00*/  FFMA.FTZ R22, R24, R22, R14 ;  /* 0x0000001618167223 */ /* 0x000fe2000001000e */
[----:B------:R-:W-:Y:S01]  /*ca10*/  LOP3.LUT R24, R36, 0xffff0000, RZ, 0xc0, !PT ;  /* 0xffff000024187812 */ /* 0x000fe200078ec0ff */
[----:B------:R-:W-:-:S02]  /*ca20*/  FMUL.FTZ R14, R2, R20 ;  /* 0x00000014020e7220 */ /* 0x000fc40000410000 */
[----:B------:R-:W-:Y:S02]  /*ca30*/  IMAD.U32 R30, R36, 0x10000, RZ ;  /* 0x00010000241e7824 */ /* 0x000fe400078e00ff */
[-C--:B------:R-:W-:Y:S02]  /*ca40*/  FMUL.FTZ R2, R2, R15.reuse ;  /* 0x0000000f02027220 */ /* 0x080fe40000410000 */
[----:B------:R-:W-:Y:S02]  /*ca50*/  FFMA.FTZ R21, R17, R15, -R14 ;  /* 0x0000000f11157223 */ /* 0x000fe4000001080e */
[----:B------:R-:W-:Y:S02]  /*ca60*/  IMAD.U32 R18, R38, 0x10000, RZ ;  /* 0x0001000026127824 */ /* 0x000fe400078e00ff */
[C---:B------:R-:W-:Y:S02]  /*ca70*/  FMUL.FTZ R15, R13.reuse, R19 ;  /* 0x000000130d0f7220 */ /* 0x040fe40000410000 */
[----:B------:R-:W-:-:S02]  /*ca80*/  FMUL.FTZ R14, R13, R16 ;  /* 0x000000100d0e7220 */ /* 0x000fc40000410000 */
[----:B------:R-:W-:Y:S02]  /*ca90*/  FMUL.FTZ R13, R12, R30 ;  /* 0x0000001e0c0d7220 */ /* 0x000fe40000410000 */
[----:B------:R-:W-:Y:S02]  /*caa0*/  FFMA.FTZ R20, R17, R20, R2 ;  /* 0x0000001411147223 */ /* 0x000fe40000010002 */
[----:B------:R-:W-:Y:S01]  /*cab0*/  FFMA.FTZ R17, R25, R16, -R15 ;  /* 0x0000001019117223 */ /* 0x000fe2000001080f */
[----:B------:R-:W-:Y:S01]  /*cac0*/  LOP3.LUT R16, R35, 0xffff0000, RZ, 0xc0, !PT ;  /* 0xffff000023107812 */ /* 0x000fe200078ec0ff */
[----:B------:R-:W-:Y:S01]  /*cad0*/  FFMA.FTZ R19, R25, R19, R14 ;  /* 0x0000001319137223 */ /* 0x000fe2000001000e */
[----:B------:R-:W-:Y:S01]  /*cae0*/  LOP3.LUT R14, R38, 0xffff0000, RZ, 0xc0, !PT ;  /* 0xffff0000260e7812 */ /* 0x000fe200078ec0ff */
[-C--:B------:R-:W-:Y:S01]  /*caf0*/  FMUL.FTZ R2, R12, R18.reuse ;  /* 0x000000120c027220 */ /* 0x080fe20000410000 */
[----:B------:R-:W-:Y:S01]  /*cb00*/  F2FP.BF16.PACK_AB R17, R17, R23 ;  /* 0x000000171111723e */ /* 0x000fe200000010ff */
[C---:B------:R-:W-:Y:S01]  /*cb10*/  FFMA.FTZ R18, R34.reuse, R18, -R13 ;  /* 0x0000001222127223 */ /* 0x040fe2000001080d */
[----:B------:R-:W-:Y:S01]  /*cb20*/  LOP3.LUT R13, R37, 0xffff0000, RZ, 0xc0, !PT ;  /* 0xffff0000250d7812 */ /* 0x000fe200078ec0ff */
[----:B------:R-:W-:-:S02]  /*cb30*/  FFMA.FTZ R15, R34, R30, R2 ;  /* 0x0000001e220f7223 */ /* 0x000fc40000010002 */
[C---:B------:R-:W-:Y:S02]  /*cb40*/  FMUL.FTZ R12, R3.reuse, R24 ;  /* 0x00000018030c7220 */ /* 0x040fe40000410000 */
[----:B------:R-:W-:Y:S02]  /*cb50*/  FMUL.FTZ R3, R3, R14 ;  /* 0x0000000e03037220 */ /* 0x000fe40000410000 */
[C---:B------:R-:W-:Y:S02]  /*cb60*/  FMUL.FTZ R2, R0.reuse, R16 ;  /* 0x0000001000027220 */ /* 0x040fe40000410000 */
[----:B------:R-:W-:Y:S02]  /*cb70*/  FMUL.FTZ R0, R0, R13 ;  /* 0x0000000d00007220 */ /* 0x000fe40000410000 */
[----:B------:R-:W-:Y:S01]  /*cb80*/  FFMA.FTZ R14, R39, R14, -R12 ;  /* 0x0000000e270e7223 */ /* 0x000fe2000001080c */
[----:B------:R-:W-:Y:S01]  /*cb90*/  F2FP.BF16.PACK_AB R12, R27, R33 ;  /* 0x000000211b0c723e */ /* 0x000fe200000010ff */
[----:B------:R-:W-:-:S02]  /*cba0*/  FFMA.FTZ R3, R39, R24, R3 ;  /* 0x0000001827037223 */ /* 0x000fc40000010003 */
[C---:B------:R-:W-:Y:S01]  /*cbb0*/  FFMA.FTZ R2, R26.reuse, R13, -R2 ;  /* 0x0000000d1a027223 */ /* 0x040fe20000010802 */
[----:B------:R-:W-:Y:S01]  /*cbc0*/  F2FP.BF16.PACK_AB R13, R19, R22 ;  /* 0x00000016130d723e */ /* 0x000fe200000010ff */
[----:B------:R-:W-:Y:S01]  /*cbd0*/  FFMA.FTZ R0, R26, R16, R0 ;  /* 0x000000101a007223 */ /* 0x000fe20000010000 */
[----:B------:R-:W-:Y:S02]  /*cbe0*/  F2FP.BF16.PACK_AB R18, R14, R18 ;  /* 0x000000120e12723e */ /* 0x000fe400000010ff */
[----:B------:R-:W-:Y:S02]  /*cbf0*/  F2FP.BF16.PACK_AB R16, R31, R42 ;  /* 0x0000002a1f10723e */ /* 0x000fe400000010ff */
[----:B------:R-:W-:Y:S02]  /*cc00*/  F2FP.BF16.PACK_AB R14, R3, R15 ;  /* 0x0000000f030e723e */ /* 0x000fe400000010ff */
[----:B------:R-:W-:Y:S02]  /*cc10*/  F2FP.BF16.PACK_AB R19, R2, R21 ;  /* 0x000000150213723e */ /* 0x000fe400000010ff */
[----:B------:R-:W-:-:S03]  /*cc20*/  F2FP.BF16.PACK_AB R15, R0, R20 ;  /* 0x00000014000f723e */ /* 0x000fc600000010ff */
[----:B------:R1:W-:Y:S04]  /*cc30*/  STS.128 [R41], R16 ;  /* 0x0000001029007388 */ /* 0x0003e80000000c00 */
[----:B------:R1:W-:Y:S02]  /*cc40*/  STS.128 [R40+0x5100], R12 ;  /* 0x0051000c28007388 */ /* 0x0003e40000000c00 */
.L_x_910:
[----:B------:R-:W-:Y:S05]  /*cc50*/  BSYNC B0 ;  /* 0x0000000000007941 */ /* 0x000fea0003800000 */
.L_x_909:
        /* <DEDUP_REMOVED lines=12> */
[----:B-1----:R-:W1:Y:S01]  /*cd20*/  LDS.128 R16, [R33] ;  /* 0x0000000021107984 */ /* 0x002e620000000c00 */
[----:B------:R-:W-:Y:S01]  /*cd30*/  SHF.R.U32.HI R9, RZ, 0x10, R9 ;  /* 0x00000010ff097819 */ /* 0x000fe20000011609 */
[----:B------:R-:W-:Y:S01]  /*cd40*/  IMAD.SHL.U32 R32, R2, 0x2, RZ ;  /* 0x0000000202207824 */ /* 0x000fe200078e00ff */
[----:B------:R-:W-:Y:S02]  /*cd50*/  SHF.R.U32.HI R2, RZ, 0x10, R5 ;  /* 0x00000010ff027819 */ /* 0x000fe40000011605 */
[--C-:B------:R-:W-:Y:S02]  /*cd60*/  SHF.R.U64 R5, R6, 0x10, R7.reuse ;  /* 0x0000001006057819 */ /* 0x100fe40000001207 */
[----:B------:R-:W2:Y:S01]  /*cd70*/  LDS.128 R12, [R32+0x5100] ;  /* 0x00510000200c7984 */ /* 0x000ea20000000c00 */
[----:B------:R-:W-:-:S02]  /*cd80*/  SHF.R.U32.HI R0, RZ, 0x10, R7 ;  /* 0x00000010ff007819 */ /* 0x000fc40000011607 */
[----:B------:R-:W-:Y:S02]  /*cd90*/  PRMT R7, R62, 0x5432, R4 ;  /* 0x000054323e077816 */ /* 0x000fe40000000004 */
[----:B------:R-:W-:Y:S02]  /*cda0*/  PRMT R8, R63, 0x5432, R8 ;  /* 0x000054323f087816 */ /* 0x000fe40000000008 */
[--C-:B------:R-:W-:Y:S01]  /*cdb0*/  SHF.R.U64 R10, R10, 0x10, R11.reuse ;  /* 0x000000100a0a7819 */ /* 0x100fe2000000120b */
[----:B------:R-:W-:Y:S01]  /*cdc0*/  IMAD.U32 R31, R7, 0x10000, RZ ;  /* 0x00010000071f7824 */ /* 0x000fe200078e00ff */
[----:B------:R-:W-:Y:S02]  /*cdd0*/  SHF.R.U32.HI R3, RZ, 0x10, R11 ;  /* 0x00000010ff037819 */ /* 0x000fe4000001160b */
[----:B------:R-:W-:Y:S02]  /*cde0*/  PRMT R21, R63, 0x5410, R9 ;  /* 0x000054103f157816 */ /* 0x000fe40000000009 */
[----:B------:R-:W-:-:S02]  /*cdf0*/  PRMT R25, R65, 0x5410, R3 ;  /* 0x0000541041197816 */ /* 0x000fc40000000003 */
[----:B------:R-:W-:Y:S02]  /*ce00*/  PRMT R20, R62, 0x5410, R2 ;  /* 0x000054103e147816 */ /* 0x000fe40000000002 */
[C---:B------:R-:W-:Y:S02]  /*ce10*/  PRMT R24, R64.reuse, 0x5432, R5 ;  /* 0x0000543240187816 */ /* 0x040fe40000000005 */
[----:B------:R-:W-:Y:S02]  /*ce20*/  PRMT R23, R64, 0x5410, R0 ;  /* 0x0000541040177816 */ /* 0x000fe40000000000 */
[----:B------:R-:W-:Y:S02]  /*ce30*/  LOP3.LUT R30, R7, 0xffff0000, RZ, 0xc0, !PT ;  /* 0xffff0000071e7812 */ /* 0x000fe400078ec0ff */
[----:B------:R-:W-:Y:S01]  /*ce40*/  PRMT R27, R65, 0x5432, R10 ;  /* 0x00005432411b7816 */ /* 0x000fe2000000000a */
[C---:B-1----:R-:W-:Y:S01]  /*ce50*/  IMAD.U32 R9, R16.reuse, 0x10000, RZ ;  /* 0x0001000010097824 */ /* 0x042fe200078e00ff */
[----:B------:R-:W-:Y:S01]  /*ce60*/  LOP3.LUT R11, R16, 0xffff0000, RZ, 0xc0, !PT ;  /* 0xffff0000100b7812 */ /* 0x000fe200078ec0ff */
[C---:B------:R-:W-:Y:S01]  /*ce70*/  IMAD.U32 R22, R18.reuse, 0x10000, RZ ;  /* 0x0001000012167824 */ /* 0x040fe200078e00ff */
[----:B------:R-:W-:Y:S01]  /*ce80*/  LOP3.LUT R26, R18, 0xffff0000, RZ, 0xc0, !PT ;  /* 0xffff0000121a7812 */ /* 0x000fe200078ec0ff */
[C---:B------:R-:W-:Y:S01]  /*ce90*/  IMAD.U32 R16, R19.reuse, 0x10000, RZ ;  /* 0x0001000013107824 */ /* 0x040fe200078e00ff */
[----:B------:R-:W-:Y:S01]  /*cea0*/  LOP3.LUT R18, R19, 0xffff0000, RZ, 0xc0, !PT ;  /* 0xffff000013127812 */ /* 0x000fe200078ec0ff */
[----:B------:R-:W-:Y:S01]  /*ceb0*/  IMAD.U32 R19, R8, 0x10000, RZ ;  /* 0x0001000008137824 */ /* 0x000fe200078e00ff */
[C---:B--2---:R-:W-:Y:S01]  /*cec0*/  SHF.L.U32 R6, R12.reuse, 0x10, RZ ;  /* 0x000000100c067819 */ /* 0x044fe200000006ff */
[C---:B------:R-:W-:Y:S01]  /*ced0*/  IMAD.U32 R4, R13.reuse, 0x10000, RZ ;  /* 0x000100000d047824 */ /* 0x040fe200078e00ff */
[----:B------:R-:W-:Y:S01]  /*cee0*/  LOP3.LUT R3, R13, 0xffff0000, RZ, 0xc0, !PT ;  /* 0xffff00000d037812 */ /* 0x000fe200078ec0ff */
[----:B------:R-:W-:Y:S01]  /*cef0*/  IMAD.U32 R0, R15, 0x10000, RZ ;  /* 0x000100000f007824 */ /* 0x000fe200078e00ff */
[----:B------:R-:W-:Y:S01]  /*cf00*/  LOP3.LUT R5, R12, 0xffff0000, RZ, 0xc0, !PT ;  /* 0xffff00000c057812 */ /* 0x000fe200078ec0ff */
[----:B------:R-:W-:Y:S01]  /*cf10*/  FMUL.FTZ R13, R6, R31 ;  /* 0x0000001f060d7220 */ /* 0x000fe20000410000 */
[----:B------:R-:W-:Y:S01]  /*cf20*/  SHF.L.U32 R2, R14, 0x10, RZ ;  /* 0x000000100e027819 */ /* 0x000fe200000006ff */
[-C--:B------:R-:W-:Y:S01]  /*cf30*/  FMUL.FTZ R6, R6, R19.reuse ;  /* 0x0000001306067220 */ /* 0x080fe20000410000 */
[----:B------:R-:W-:Y:S01]  /*cf40*/  LOP3.LUT R12, R14, 0xffff0000, RZ, 0xc0, !PT ;  /* 0xffff00000e0c7812 */ /* 0x000fe200078ec0ff */
[C---:B------:R-:W-:Y:S01]  /*cf50*/  FFMA.FTZ R34, R9.reuse, R19, -R13 ;  /* 0x0000001309227223 */ /* 0x040fe2000001080d */
[----:B------:R-:W-:Y:S01]  /*cf60*/  LOP3.LUT R8, R8, 0xffff0000, RZ, 0xc0, !PT ;  /* 0xffff000008087812 */ /* 0x000fe200078ec0ff */
[----:B------:R-:W-:Y:S01]  /*cf70*/  FFMA.FTZ R31, R9, R31, R6 ;  /* 0x0000001f091f7223 */ /* 0x000fe20000010006 */
[----:B------:R-:W-:Y:S01]  /*cf80*/  LOP3.LUT R14, R15, 0xffff0000, RZ, 0xc0, !PT ;  /* 0xffff00000f0e7812 */ /* 0x000fe200078ec0ff */
[----:B------:R-:W-:-:S02]  /*cf90*/  IMAD.U32 R15, R20, 0x10000, RZ ;  /* 0x00010000140f7824 */ /* 0x000fc400078e00ff */
[C---:B------:R-:W-:Y:S02]  /*cfa0*/  FMUL.FTZ R7, R5.reuse, R30 ;  /* 0x0000001e05077220 */ /* 0x040fe40000410000 */
[----:B------:R-:W-:Y:S02]  /*cfb0*/  FMUL.FTZ R6, R5, R8 ;  /* 0x0000000805067220 */ /* 0x000fe40000410000 */
[C---:B------:R-:W-:Y:S01]  /*cfc0*/  IMAD.U32 R10, R17.reuse, 0x10000, RZ ;  /* 0x00010000110a7824 */ /* 0x040fe200078e00ff */
[----:B------:R-:W-:Y:S01]  /*cfd0*/  LOP3.LUT R17, R17, 0xffff0000, RZ, 0xc0, !PT ;  /* 0xffff000011117812 */ /* 0x000fe200078ec0ff */
[----:B------:R-:W-:Y:S02]  /*cfe0*/  IMAD.U32 R9, R21, 0x10000, RZ ;  /* 0x0001000015097824 */ /* 0x000fe400078e00ff */
[C---:B------:R-:W-:Y:S02]  /*cff0*/  FMUL.FTZ R5, R4.reuse, R15 ;  /* 0x0000000f04057220 */ /* 0x040fe40000410000 */
[----:B------:R-:W-:-:S02]  /*d000*/  FMUL.FTZ R4, R4, R9 ;  /* 0x0000000904047220 */ /* 0x000fc40000410000 */
[----:B------:R-:W-:Y:S01]  /*d010*/  FFMA.FTZ R19, R10, R9, -R5 ;  /* 0x000000090a137223 */ /* 0x000fe20000010805 */
[----:B------:R-:W-:Y:S01]  /*d020*/  SHF.L.U32 R5, R25, 0x10, RZ ;  /* 0x0000001019057819 */ /* 0x000fe200000006ff */
[----:B------:R-:W-:Y:S01]  /*d030*/  IMAD.U32 R13, R23, 0x10000, RZ ;  /* 0x00010000170d7824 */ /* 0x000fe200078e00ff */
[----:B------:R-:W-:Y:S01]  /*d040*/  LOP3.LUT R9, R21, 0xffff0000, RZ, 0xc0, !PT ;  /* 0xffff000015097812 */ /* 0x000fe200078ec0ff */
[----:B------:R-:W-:Y:S01]  /*d050*/  FFMA.FTZ R8, R11, R8, -R7 ;  /* 0x000000080b087223 */ /* 0x000fe20000010807 */
[----:B------:R-:W-:Y:S01]  /*d060*/  LOP3.LUT R7, R20, 0xffff0000, RZ, 0xc0, !PT ;  /* 0xffff000014077812 */ /* 0x000fe200078ec0ff */
[----:B------:R-:W-:Y:S01]  /*d070*/  FFMA.FTZ R15, R10, R15, R4 ;  /* 0x0000000f0a0f7223 */ /* 0x000fe20000010004 */
[----:B------:R-:W-:Y:S01]  /*d080*/  LOP3.LUT R20, R24, 0xffff0000, RZ, 0xc0, !PT ;  /* 0xffff000018147812 */ /* 0x000fe200078ec0ff */
[----:B------:R-:W-:Y:S01]  /*d090*/  FMUL.FTZ R4, R0, R13 ;  /* 0x0000000d00047220 */ /* 0x000fe20000410000 */
[----:B------:R-:W-:Y:S01]  /*d0a0*/  F2FP.BF16.PACK_AB R8, R8, R34 ;  /* 0x000000220808723e */ /* 0x000fe200000010ff */
[----:B------:R-:W-:-:S02]  /*d0b0*/  FMUL.FTZ R0, R0, R5 ;  /* 0x0000000500007220 */ /* 0x000fc40000410000 */
[----:B------:R-:W-:Y:S02]  /*d0c0*/  IMAD.U32 R21, R24, 0x10000, RZ ;  /* 0x0001000018157824 */ /* 0x000fe400078e00ff */
[----:B------:R-:W-:Y:S02]  /*d0d0*/  FFMA.FTZ R30, R11, R30, R6 ;  /* 0x0000001e0b1e7223 */ /* 0x000fe40000010006 */
[C---:B------:R-:W-:Y:S02]  /*d0e0*/  FFMA.FTZ R11, R16.reuse, R5, -R4 ;  /* 0x00000005100b7223 */ /* 0x040fe40000010804 */
[----:B------:R-:W-:Y:S02]  /*d0f0*/  FMUL.FTZ R4, R3, R7 ;  /* 0x0000000703047220 */ /* 0x000fe40000410000 */
[----:B------:R-:W-:Y:S01]  /*d100*/  FFMA.FTZ R13, R16, R13, R0 ;  /* 0x0000000d100d7223 */ /* 0x000fe20000010000 */
[----:B------:R-:W-:Y:S01]  /*d110*/  LOP3.LUT R16, R25, 0xffff0000, RZ, 0xc0, !PT ;  /* 0xffff000019107812 */ /* 0x000fe200078ec0ff */
[----:B------:R-:W-:-:S02]  /*d120*/  IMAD.U32 R6, R27, 0x10000, RZ ;  /* 0x000100001b067824 */ /* 0x000fc400078e00ff */
[----:B------:R-:W-:Y:S02]  /*d130*/  FMUL.FTZ R3, R3, R9 ;  /* 0x0000000903037220 */ /* 0x000fe40000410000 */
[C---:B------:R-:W-:Y:S02]  /*d140*/  FMUL.FTZ R0, R2.reuse, R21 ;  /* 0x0000001502007220 */ /* 0x040fe40000410000 */
[C---:B------:R-:W-:Y:S02]  /*d150*/  FFMA.FTZ R9, R17.reuse, R9, -R4 ;  /* 0x0000000911097223 */ /* 0x040fe40000010804 */
[----:B------:R-:W-:Y:S01]  /*d160*/  FFMA.FTZ R5, R17, R7, R3 ;  /* 0x0000000711057223 */ /* 0x000fe20000010003 */
[----:B------:R-:W-:Y:S01]  /*d170*/  LOP3.LUT R17, R23, 0xffff0000, RZ, 0xc0, !PT ;  /* 0xffff000017117812 */ /* 0x000fe200078ec0ff */
[-C--:B------:R-:W-:Y:S01]  /*d180*/  FMUL.FTZ R2, R2, R6.reuse ;  /* 0x0000000602027220 */ /* 0x080fe20000410000 */
[----:B------:R-:W-:Y:S01]  /*d190*/  F2FP.BF16.PACK_AB R9, R9, R19 ;  /* 0x000000130909723e */ /* 0x000fe200000010ff */
[C---:B------:R-:W-:Y:S01]  /*d1a0*/  FFMA.FTZ R10, R22.reuse, R6, -R0 ;  /* 0x00000006160a7223 */ /* 0x040fe20000010800 */
[----:B------:R-:W-:Y:S01]  /*d1b0*/  LOP3.LUT R6, R27, 0xffff0000, RZ, 0xc0, !PT ;  /* 0xffff00001b067812 */ /* 0x000fe200078ec0ff */
[----:B------:R-:W-:Y:S01]  /*d1c0*/  FFMA.FTZ R7, R22, R21, R2 ;  /* 0x0000001516077223 */ /* 0x000fe20000010002 */
[----:B------:R-:W-:Y:S01]  /*d1d0*/  F2FP.BF16.PACK_AB R5, R5, R15 ;  /* 0x0000000f0505723e */ /* 0x000fe200000010ff */
[----:B------:R-:W-:-:S02]  /*d1e0*/  FMUL.FTZ R4, R12, R20 ;  /* 0x000000140c047220 */ /* 0x000fc40000410000 */
[----:B------:R-:W-:Y:S02]  /*d1f0*/  FMUL.FTZ R3, R12, R6 ;  /* 0x000000060c037220 */ /* 0x000fe40000410000 */
[C---:B------:R-:W-:Y:S02]  /*d200*/  FMUL.FTZ R2, R14.reuse, R17 ;  /* 0x000000110e027220 */ /* 0x040fe40000410000 */
[----:B------:R-:W-:Y:S02]  /*d210*/  FMUL.FTZ R0, R14, R16 ;  /* 0x000000100e007220 */ /* 0x000fe40000410000 */
[----:B------:R-:W-:Y:S01]  /*d220*/  FFMA.FTZ R6, R26, R6, -R4 ;  /* 0x000000061a067223 */ /* 0x000fe20000010804 */
[----:B------:R-:W-:Y:S01]  /*d230*/  F2FP.BF16.PACK_AB R4, R30, R31 ;  /* 0x0000001f1e04723e */ /* 0x000fe200000010ff */
[----:B------:R-:W-:Y:S02]  /*d240*/  FFMA.FTZ R3, R26, R20, R3 ;  /* 0x000000141a037223 */ /* 0x000fe40000010003 */
[----:B------:R-:W-:Y:S01]  /*d250*/  FFMA.FTZ R2, R18, R16, -R2 ;  /* 0x0000001012027223 */ /* 0x000fe20000010802 */
[----:B------:R-:W-:Y:S01]  /*d260*/  F2FP.BF16.PACK_AB R10, R6, R10 ;  /* 0x0000000a060a723e */ /* 0x000fe200000010ff */
[----:B------:R-:W-:Y:S01]  /*d270*/  FFMA.FTZ R0, R18, R17, R0 ;  /* 0x0000001112007223 */ /* 0x000fe20000010000 */
[----:B------:R-:W-:-:S02]  /*d280*/  F2FP.BF16.PACK_AB R6, R3, R7 ;  /* 0x000000070306723e */ /* 0x000fc400000010ff */
[----:B------:R-:W-:Y:S02]  /*d290*/  F2FP.BF16.PACK_AB R11, R2, R11 ;  /* 0x0000000b020b723e */ /* 0x000fe400000010ff */
[----:B------:R-:W-:-:S03]  /*d2a0*/  F2FP.BF16.PACK_AB R7, R0, R13 ;  /* 0x0000000d0007723e */ /* 0x000fc600000010ff */
[----:B------:R1:W-:Y:S04]  /*d2b0*/  STS.128 [R33], R8 ;  /* 0x0000000821007388 */ /* 0x0003e80000000c00 */
[----:B------:R1:W-:Y:S02]  /*d2c0*/  STS.128 [R32+0x5100], R4 ;  /* 0x0051000420007388 */ /* 0x0003e40000000c00 */
.L_x_912:
[----:B------:R-:W-:Y:S05]  /*d2d0*/  BSYNC B0 ;  /* 0x0000000000007941 */ /* 0x000fea0003800000 */
.L_x_911:
        /* <DEDUP_REMOVED lines=8> */
[----:B-1----:R-:W-:-:S02]  /*d360*/  LEA R32, R0, 0x5100, 0x1 ;  /* 0x0000510000207811 */ /* 0x002fc400078e08ff */
[----:B------:R-:W-:Y:S01]  /*d370*/  SHF.R.U32.HI R12, RZ, 0x10, R51 ;  /* 0x00000010ff0c7819 */ /* 0x000fe20000011633 */
[----:B------:R-:W-:Y:S01]  /*d380*/  IMAD.IADD R2, R162, 0x1, R2 ;  /* 0x00000001a2027824 */ /* 0x000fe200078e0202 */
[--C-:B------:R-:W-:Y:S01]  /*d390*/  SHF.R.U64 R14, R44, 0x10, R45.reuse ;  /* 0x000000102c0e7819 */ /* 0x100fe2000000122d */
[----:B------:R-:W1:Y:S01]  /*d3a0*/  LDS.128 R8, [R32] ;  /* 0x0000000020087984 */ /* 0x000e620000000c00 */
[----:B------:R-:W-:Y:S01]  /*d3b0*/  SHF.R.U32.HI R15, RZ, 0x10, R45 ;  /* 0x00000010ff0f7819 */ /* 0x000fe2000001162d */
[----:B------:R-:W-:Y:S01]  /*d3c0*/  IMAD.SHL.U32 R30, R2, 0x2, RZ ;  /* 0x00000002021e7824 */ /* 0x000fe200078e00ff */
[----:B------:R-:W-:Y:S02]  /*d3d0*/  SHF.R.U64 R0, R48, 0x10, R49 ;  /* 0x0000001030007819 */ /* 0x000fe40000001231 */
[----:B------:R-:W-:Y:S02]  /*d3e0*/  PRMT R24, R70, 0x5410, R12 ;  /* 0x0000541046187816 */ /* 0x000fe4000000000c */
[----:B------:R-:W2:Y:S01]  /*d3f0*/  LDS.128 R4, [R30+0x5100] ;  /* 0x005100001e047984 */ /* 0x000ea20000000c00 */
[----:B------:R-:W-:-:S02]  /*d400*/  PRMT R12, R67, 0x5432, R14 ;  /* 0x00005432430c7816 */ /* 0x000fc4000000000e */
[----:B------:R-:W-:Y:S02]  /*d410*/  SHF.R.U32.HI R18, RZ, 0x10, R47 ;  /* 0x00000010ff127819 */ /* 0x000fe4000001162f */
[----:B------:R-:W-:Y:S01]  /*d420*/  PRMT R17, R67, 0x5410, R15 ;  /* 0x0000541043117816 */ /* 0x000fe2000000000f */
[----:B------:R-:W-:Y:S01]  /*d430*/  IMAD.U32 R31, R12, 0x10000, RZ ;  /* 0x000100000c1f7824 */ /* 0x000fe200078e00ff */
[----:B------:R-:W-:Y:S02]  /*d440*/  PRMT R13, R68, 0x5432, R0 ;  /* 0x00005432440d7816 */ /* 0x000fe40000000000 */
[----:B------:R-:W-:Y:S02]  /*d450*/  SHF.R.U64 R16, R46, 0x10, R47 ;  /* 0x000000102e107819 */ /* 0x000fe4000000122f */
[----:B------:R-:W-:Y:S02]  /*d460*/  PRMT R22, R69, 0x5410, R18 ;  /* 0x0000541045167816 */ /* 0x000fe40000000012 */
[----:B------:R-:W-:-:S02]  /*d470*/  SHF.R.U64 R3, R50, 0x10, R51 ;  /* 0x0000001032037819 */ /* 0x000fc40000001233 */
[----:B------:R-:W-:Y:S02]  /*d480*/  SHF.R.U32.HI R2, RZ, 0x10, R49 ;  /* 0x00000010ff027819 */ /* 0x000fe40000011631 */
[----:B------:R-:W-:Y:S02]  /*d490*/  PRMT R23, R69, 0x5432, R16 ;  /* 0x0000543245177816 */ /* 0x000fe40000000010 */
[----:B------:R-:W-:Y:S02]  /*d4a0*/  LOP3.LUT R12, R12, 0xffff0000, RZ, 0xc0, !PT ;  /* 0xffff00000c0c7812 */ /* 0x000fe400078ec0ff */
[----:B------:R-:W-:Y:S02]  /*d4b0*/  PRMT R27, R70, 0x5432, R3 ;  /* 0x00005432461b7816 */ /* 0x000fe40000000003 */
        /* <DEDUP_REMOVED lines=8> */
[----:B--2---:R-:W-:Y:S01]  /*d540*/  SHF.L.U32 R9, R4, 0x10, RZ ;  /* 0x0000001004097819 */ /* 0x004fe200000006ff */
[C---:B------:R-:W-:Y:S01]  /*d550*/  IMAD.U32 R14, R8.reuse, 0x10000, RZ ;  /* 0x00010000080e7824 */ /* 0x040fe200078e00ff */
[----:B------:R-:W-:Y:S01]  /*d560*/  LOP3.LUT R16, R8, 0xffff0000, RZ, 0xc0, !PT ;  /* 0xffff000008107812 */ /* 0x000fe200078ec0ff */
[----:B------:R-:W-:Y:S01]  /*d570*/  IMAD.U32 R0, R7, 0x10000, RZ ;  /* 0x0001000007007824 */ /* 0x000fe200078e00ff */
[----:B------:R-:W-:Y:S01]  /*d580*/  LOP3.LUT R8, R4, 0xffff0000, RZ, 0xc0, !PT ;  /* 0xffff000004087812 */ /* 0x000fe200078ec0ff */
[----:B------:R-:W-:Y:S01]  /*d590*/  FMUL.FTZ R10, R9, R31 ;  /* 0x0000001f090a7220 */ /* 0x000fe20000410000 */
[C---:B------:R-:W-:Y:S01]  /*d5a0*/  LOP3.LUT R3, R5.reuse, 0xffff0000, RZ, 0xc0, !PT ;  /* 0xffff000005037812 */ /* 0x040fe200078ec0ff */
[----:B------:R-:W-:Y:S01]  /*d5b0*/  IMAD.U32 R4, R5, 0x10000, RZ ;  /* 0x0001000005047824 */ /* 0x000fe200078e00ff */
[C---:B------:R-:W-:Y:S01]  /*d5c0*/  SHF.L.U32 R2, R6.reuse, 0x10, RZ ;  /* 0x0000001006027819 */ /* 0x040fe200000006ff */
[-C--:B------:R-:W-:Y:S01]  /*d5d0*/  FMUL.FTZ R9, R9, R11.reuse ;  /* 0x0000000b09097220 */ /* 0x080fe20000410000 */
[----:B------:R-:W-:Y:S01]  /*d5e0*/  LOP3.LUT R5, R6, 0xffff0000, RZ, 0xc0, !PT ;  /* 0xffff000006057812 */ /* 0x000fe200078ec0ff */
[----:B------:R-:W-:Y:S01]  /*d5f0*/  FFMA.FTZ R34, R14, R11, -R10 ;  /* 0x0000000b0e227223 */ /* 0x000fe2000001080a */
[----:B------:R-:W-:Y:S01]  /*d600*/  LOP3.LUT R6, R7, 0xffff0000, RZ, 0xc0, !PT ;  /* 0xffff000007067812 */ /* 0x000fe200078ec0ff */
[----:B------:R-:W-:Y:S01]  /*d610*/  FMUL.FTZ R7, R8, R12 ;  /* 0x0000000c08077220 */ /* 0x000fe20000410000 */
[----:B------:R-:W-:Y:S01]  /*d620*/  LOP3.LUT R10, R13, 0xffff0000, RZ, 0xc0, !PT ;  /* 0xffff00000d0a7812 */ /* 0x000fe200078ec0ff */
[----:B------:R-:W-:-:S02]  /*d630*/  IMAD.U32 R11, R17, 0x10000, RZ ;  /* 0x00010000110b7824 */ /* 0x000fc400078e00ff */
[----:B------:R-:W-:Y:S02]  /*d640*/  FFMA.FTZ R33, R14, R31, R9 ;  /* 0x0000001f0e217223 */ /* 0x000fe40000010009 */
[----:B------:R-:W-:Y:S02]  /*d650*/  IMAD.U32 R9, R21, 0x10000, RZ ;  /* 0x0001000015097824 */ /* 0x000fe400078e00ff */
[-C--:B------:R-:W-:Y:S02]  /*d660*/  FFMA.FTZ R31, R16, R10.reuse, -R7 ;  /* 0x0000000a101f7223 */ /* 0x080fe40000010807 */
[----:B------:R-:W-:Y:S02]  /*d670*/  FMUL.FTZ R7, R4, R11 ;  /* 0x0000000b04077220 */ /* 0x000fe40000410000 */
[----:B------:R-:W-:Y:S02]  /*d680*/  FMUL.FTZ R8, R8, R10 ;  /* 0x0000000a08087220 */ /* 0x000fe40000410000 */
[----:B------:R-:W-:-:S02]  /*d690*/  FMUL.FTZ R4, R4, R9 ;  /* 0x0000000904047220 */ /* 0x000fc40000410000 */
[----:B------:R-:W-:Y:S02]  /*d6a0*/  IMAD.U32 R10, R22, 0x10000, RZ ;  /* 0x00010000160a7824 */ /* 0x000fe400078e00ff */
[C---:B------:R-:W-:Y:S01]  /*d6b0*/  FFMA.FTZ R14, R15.reuse, R9, -R7 ;  /* 0x000000090f0e7223 */ /* 0x040fe20000010807 */
[----:B------:R-:W-:Y:S01]  /*d6c0*/  SHF.L.U32 R7, R24, 0x10, RZ ;  /* 0x0000001018077819 */ /* 0x000fe200000006ff */
[----:B------:R-:W-:Y:S01]  /*d6d0*/  FFMA.FTZ R15, R15, R11, R4 ;  /* 0x0000000b0f0f7223 */ /* 0x000fe20000010004 */
[----:B------:R-:W-:Y:S01]  /*d6e0*/  LOP3.LUT R11, R17, 0xffff0000, RZ, 0xc0, !PT ;  /* 0xffff0000110b7812 */ /* 0x000fe200078ec0ff */
[C---:B------:R-:W-:Y:S01]  /*d6f0*/  FMUL.FTZ R4, R0.reuse, R10 ;  /* 0x0000000a00047220 */ /* 0x040fe20000410000 */
[----:B------:R-:W-:Y:S01]  /*d700*/  LOP3.LUT R9, R21, 0xffff0000, RZ, 0xc0, !PT ;  /* 0xffff000015097812 */ /* 0x000fe200078ec0ff */
[-C--:B------:R-:W-:Y:S01]  /*d710*/  FMUL.FTZ R0, R0, R7.reuse ;  /* 0x0000000700007220 */ /* 0x080fe20000410000 */
[----:B------:R-:W-:Y:S01]  /*d720*/  LOP3.LUT R17, R27, 0xffff0000, RZ, 0xc0, !PT ;  /* 0xffff00001b117812 */ /* 0x000fe200078ec0ff */
[----:B------:R-:W-:-:S02]  /*d730*/  FFMA.FTZ R13, R18, R7, -R4 ;  /* 0x00000007120d7223 */ /* 0x000fc40000010804 */
[C---:B------:R-:W-:Y:S02]  /*d740*/  FMUL.FTZ R4, R3.reuse, R11 ;  /* 0x0000000b03047220 */ /* 0x040fe40000410000 */
[-C--:B------:R-:W-:Y:S02]  /*d750*/  FMUL.FTZ R3, R3, R9.reuse ;  /* 0x0000000903037220 */ /* 0x080fe40000410000 */
[----:B------:R-:W-:Y:S02]  /*d760*/  IMAD.U32 R21, R23, 0x10000, RZ ;  /* 0x0001000017157824 */ /* 0x000fe400078e00ff */
[----:B------:R-:W-:Y:S02]  /*d770*/  IMAD.U32 R7, R27, 0x10000, RZ ;  /* 0x000100001b077824 */ /* 0x000fe400078e00ff */
[----:B------:R-:W-:Y:S01]  /*d780*/  FFMA.FTZ R16, R16, R12, R8 ;  /* 0x0000000c10107223 */ /* 0x000fe20000010008 */
[----:B------:R-:W-:Y:S01]  /*d790*/  LOP3.LUT R8, R24, 0xffff0000, RZ, 0xc0, !PT ;  /* 0xffff000018087812 */ /* 0x000fe200078ec0ff */
[----:B------:R-:W-:Y:S01]  /*d7a0*/  FFMA.FTZ R12, R18, R10, R0 ;  /* 0x0000000a120c7223 */ /* 0x000fe20000010000 */
[----:B------:R-:W-:Y:S01]  /*d7b0*/  LOP3.LUT R18, R22, 0xffff0000, RZ, 0xc0, !PT ;  /* 0xffff000016127812 */ /* 0x000fe200078ec0ff */
[----:B------:R-:W-:-:S02]  /*d7c0*/  FFMA.FTZ R9, R19, R9, -R4 ;  /* 0x0000000913097223 */ /* 0x000fc40000010804 */
[----:B------:R-:W-:Y:S01]  /*d7d0*/  FFMA.FTZ R11, R19, R11, R3 ;  /* 0x0000000b130b7223 */ /* 0x000fe20000010003 */
[----:B------:R-:W-:Y:S01]  /*d7e0*/  LOP3.LUT R19, R23, 0xffff0000, RZ, 0xc0, !PT ;  /* 0xffff000017137812 */ /* 0x000fe200078ec0ff */
[C---:B------:R-:W-:Y:S01]  /*d7f0*/  FMUL.FTZ R0, R2.reuse, R21 ;  /* 0x0000001502007220 */ /* 0x040fe20000410000 */
[----:B------:R-:W-:Y:S01]  /*d800*/  F2FP.BF16.PACK_AB R9, R9, R14 ;  /* 0x0000000e0909723e */ /* 0x000fe200000010ff */
[-C--:B------:R-:W-:Y:S02]  /*d810*/  FMUL.FTZ R2, R2, R7.reuse ;  /* 0x0000000702027220 */ /* 0x080fe40000410000 */
[C---:B------:R-:W-:Y:S02]  /*d820*/  FFMA.FTZ R10, R20.reuse, R7, -R0 ;  /* 0x00000007140a7223 */ /* 0x040fe40000010800 */
[----:B------:R-:W-:Y:S02]  /*d830*/  FFMA.FTZ R7, R20, R21, R2 ;  /* 0x0000001514077223 */ /* 0x000fe40000010002 */
[----:B------:R-:W-:-:S02]  /*d840*/  FMUL.FTZ R4, R5, R19 ;  /* 0x0000001305047220 */ /* 0x000fc40000410000 */
[----:B------:R-:W-:Y:S01]  /*d850*/  FMUL.FTZ R3, R5, R17 ;  /* 0x0000001105037220 */ /* 0x000fe20000410000 */
[----:B------:R-:W-:Y:S01]  /*d860*/  F2FP.BF16.PACK_AB R5, R11, R15 ;  /* 0x0000000f0b05723e */ /* 0x000fe200000010ff */
[C---:B------:R-:W-:Y:S02]  /*d870*/  FMUL.FTZ R2, R6.reuse, R18 ;  /* 0x0000001206027220 */ /* 0x040fe40000410000 */
[-C--:B------:R-:W-:Y:S02]  /*d880*/  FMUL.FTZ R0, R6, R8.reuse ;  /* 0x0000000806007220 */ /* 0x080fe40000410000 */
[----:B------:R-:W-:Y:S01]  /*d890*/  FFMA.FTZ R6, R26, R17, -R4 ;  /* 0x000000111a067223 */ /* 0x000fe20000010804 */
[----:B------:R-:W-:Y:S01]  /*d8a0*/  F2FP.BF16.PACK_AB R4, R16, R33 ;  /* 0x000000211004723e */ /* 0x000fe200000010ff */
[----:B------:R-:W-:Y:S02]  /*d8b0*/  FFMA.FTZ R3, R26, R19, R3 ;  /* 0x000000131a037223 */ /* 0x000fe40000010003 */
[C---:B------:R-:W-:Y:S01]  /*d8c0*/  FFMA.FTZ R2, R25.reuse, R8, -R2 ;  /* 0x0000000819027223 */ /* 0x040fe20000010802 */
[----:B------:R-:W-:Y:S01]  /*d8d0*/  F2FP.BF16.PACK_AB R10, R6, R10 ;  /* 0x0000000a060a723e */ /* 0x000fe200000010ff */
[----:B------:R-:W-:Y:S01]  /*d8e0*/  FFMA.FTZ R0, R25, R18, R0 ;  /* 0x0000001219007223 */ /* 0x000fe20000010000 */
[----:B------:R-:W-:-:S02]  /*d8f0*/  F2FP.BF16.PACK_AB R8, R31, R34 ;  /* 0x000000221f08723e */ /* 0x000fc400000010ff */
[----:B------:R-:W-:Y:S02]  /*d900*/  F2FP.BF16.PACK_AB R6, R3, R7 ;  /* 0x000000070306723e */ /* 0x000fe400000010ff */
[----:B------:R-:W-:Y:S02]  /*d910*/  F2FP.BF16.PACK_AB R11, R2, R13 ;  /* 0x0000000d020b723e */ /* 0x000fe400000010ff */
[----:B------:R-:W-:-:S03]  /*d920*/  F2FP.BF16.PACK_AB R7, R0, R12 ;  /* 0x0000000c0007723e */ /* 0x000fc600000010ff */
[----:B------:R1:W-:Y:S04]  /*d930*/  STS.128 [R32], R8 ;  /* 0x0000000820007388 */ /* 0x0003e80000000c00 */
[----:B------:R1:W-:Y:S02]  /*d940*/  STS.128 [R30+0x5100], R4 ;  /* 0x005100041e007388 */ /* 0x0003e40000000c00 */
.L_x_914:
[----:B------:R-:W-:Y:S05]  /*d950*/  BSYNC B0 ;  /* 0x0000000000007941 */ /* 0x000fea0003800000 */
.L_x_913:
[----:B------:R-:W-:-:S13]  /*d960*/  ISETP.GE.OR P0, PT, R66, R60, P2 ;  /* 0x0000003c4200720c */ /* 0x000fda0001706670 */
[----:B------:R-:W-:Y:S05]  /*d970*/  @P0 BRA `(.L_x_902) ;  /* 0x000006b000000947 */ /* 0x000fea0003800000 */
[----:B------:R-:W-:Y:S01]  /*d980*/  SHF.R.S32.HI R2, RZ, 0x1f, R66 ;  /* 0x0000001fff027819 */ /* 0x000fe20000011442 */
[----:B------:R-:W-:Y:S01]  /*d990*/  IMAD.SHL.U32 R0, R66, 0x40, RZ ;  /* 0x0000004042007824 */ /* 0x000fe200078e00ff */
[----:B-1----:R-:W-:Y:S02]  /*d9a0*/  IADD3 R5, R28, c[0x0][0x27c], RZ ;  /* 0x00009f001c057a10 */ /* 0x002fe40007ffe0ff */
[----:B------:R-:W-:Y:S02]  /*d9b0*/  LEA.HI R2, R2, R66, RZ, 0x3 ;  /* 0x0000004202027211 */ /* 0x000fe400078f18ff */
[----:B------:R-:W-:Y:S02]  /*d9c0*/  LOP3.LUT R0, R0, 0x1c0, RZ, 0xc0, !PT ;  /* 0x000001c000007812 */ /* 0x000fe400078ec0ff */
[----:B------:R-:W-:Y:S01]  /*d9d0*/  SHF.R.U64 R13, R52, 0x10, R53 ;  /* 0x00000010340d7819 */ /* 0x000fe20000001235 */
[----:B------:R-:W-:Y:S01]  /*d9e0*/  IMAD.SHL.U32 R3, R2, 0x40, RZ ;  /* 0x0000004002037824 */ /* 0x000fe200078e00ff */
[----:B------:R-:W-:-:S02]  /*d9f0*/  LOP3.LUT R4, R0, 0x38, R28, 0xf8, !PT ;  /* 0x0000003800047812 */ /* 0x000fc400078ef81c */
[----:B------:R-:W-:Y:S02]  /*da00*/  SHF.R.U32.HI R2, RZ, 0x3, R0 ;  /* 0x00000003ff027819 */ /* 0x000fe40000011600 */
[----:B------:R-:W-:Y:S02]  /*da10*/  LOP3.LUT R3, R3, 0xfffffe00, RZ, 0xc0, !PT ;  /* 0xfffffe0003037812 */ /* 0x000fe400078ec0ff */
[----:B------:R-:W-:Y:S02]  /*da20*/  LOP3.LUT R5, R0, 0x38, R5, 0xf8, !PT ;  /* 0x0000003800057812 */ /* 0x000fe400078ef805 */
[----:B------:R-:W-:Y:S02]  /*da30*/  LOP3.LUT R0, R3, R4, R2, 0xf6, !PT ;  /* 0x0000000403007212 */ /* 0x000fe400078ef602 */
[----:B------:R-:W-:Y:S02]  /*da40*/  LOP3.LUT R2, R5, R2, RZ, 0x3c, !PT ;  /* 0x0000000205027212 */ /* 0x000fe400078e3cff */
[----:B------:R-:W-:-:S02]  /*da50*/  LEA R30, R0, 0x5100, 0x1 ;  /* 0x00005100001e7811 */ /* 0x000fc400078e08ff */
[----:B------:R-:W-:Y:S01]  /*da60*/  SHF.R.U64 R0, R56, 0x10, R57 ;  /* 0x0000001038007819 */ /* 0x000fe20000001239 */
[----:B------:R-:W-:Y:S01]  /*da70*/  IMAD.IADD R2, R3, 0x1, R2 ;  /* 0x0000000103027824 */ /* 0x000fe200078e0202 */
[----:B------:R-:W-:Y:S01]  /*da80*/  SHF.R.U64 R17, R54, 0x10, R55 ;  /* 0x0000001036117819 */ /* 0x000fe20000001237 */
[----:B------:R-:W1:Y:S01]  /*da90*/  LDS.128 R8, [R30] ;  /* 0x000000001e087984 */ /* 0x000e620000000c00 */
[----:B------:R-:W-:Y:S01]  /*daa0*/  PRMT R13, R71, 0x5432, R13 ;  /* 0x00005432470d7816 */ /* 0x000fe2000000000d */
[----:B------:R-:W-:Y:S01]  /*dab0*/  IMAD.SHL.U32 R28, R2, 0x2, RZ ;  /* 0x00000002021c7824 */ /* 0x000fe200078e00ff */
[----:B------:R-:W-:Y:S02]  /*dac0*/  SHF.R.U32.HI R12, RZ, 0x10, R59 ;  /* 0x00000010ff0c7819 */ /* 0x000fe4000001163b */
[----:B------:R-:W-:Y:S02]  /*dad0*/  PRMT R14, R72, 0x5432, R0 ;  /* 0x00005432480e7816 */ /* 0x000fe40000000000 */
[----:B------:R-:W2:Y:S01]  /*dae0*/  LDS.128 R4, [R28+0x5100] ;  /* 0x005100001c047984 */ /* 0x000ea20000000c00 */
[----:B------:R-:W-:-:S02]  /*daf0*/  PRMT R23, R73, 0x5432, R17 ;  /* 0x0000543249177816 */ /* 0x000fc40000000011 */
[----:B------:R-:W-:Y:S02]  /*db00*/  SHF.R.U32.HI R15, RZ, 0x10, R53 ;  /* 0x00000010ff0f7819 */ /* 0x000fe40000011635 */
[----:B------:R-:W-:Y:S02]  /*db10*/  SHF.R.U32.HI R18, RZ, 0x10, R55 ;  /* 0x00000010ff127819 */ /* 0x000fe40000011637 */
[----:B------:R-:W-:Y:S02]  /*db20*/  SHF.L.U32 R31, R13, 0x10, RZ ;  /* 0x000000100d1f7819 */ /* 0x000fe400000006ff */
[----:B------:R-:W-:Y:S02]  /*db30*/  SHF.R.U64 R3, R58, 0x10, R59 ;  /* 0x000000103a037819 */ /* 0x000fe4000000123b */
[----:B------:R-:W-:Y:S02]  /*db40*/  PRMT R24, R74, 0x5410, R12 ;  /* 0x000054104a187816 */ /* 0x000fe4000000000c */
[----:B------:R-:W-:-:S02]  /*db50*/  SHF.R.U32.HI R2, RZ, 0x10, R57 ;  /* 0x00000010ff027819 */ /* 0x000fc40000011639 */
[----:B------:R-:W-:Y:S02]  /*db60*/  PRMT R12, R71, 0x5410, R15 ;  /* 0x00005410470c7816 */ /* 0x000fe4000000000f */
[----:B------:R-:W-:Y:S02]  /*db70*/  PRMT R22, R73, 0x5410, R18 ;  /* 0x0000541049167816 */ /* 0x000fe40000000012 */
[----:B------:R-:W-:Y:S02]  /*db80*/  LOP3.LUT R13, R13, 0xffff0000, RZ, 0xc0, !PT ;  /* 0xffff00000d0d7812 */ /* 0x000fe400078ec0ff */
[----:B------:R-:W-:Y:S01]  /*db90*/  PRMT R27, R74, 0x5432, R3 ;  /* 0x000054324a1b7816 */ /* 0x000fe20000000003 */
[----:B------:R-:W-:Y:S01]  /*dba0*/  IMAD.U32 R33, R22, 0x10000, RZ ;  /* 0x0001000016217824 */ /* 0x000fe200078e00ff */
        /* <DEDUP_REMOVED lines=8> */
[----:B------:R-:W-:Y:S01]  /*dc30*/  LOP3.LUT R18, R8, 0xffff0000, RZ, 0xc0, !PT ;  /* 0xffff000008127812 */ /* 0x000fe200078ec0ff */
[----:B--2---:R-:W-:Y:S01]  /*dc40*/  IMAD.U32 R9, R4, 0x10000, RZ ;  /* 0x0001000004097824 */ /* 0x004fe200078e00ff */
[----:B------:R-:W-:Y:S01]  /*dc50*/  LOP3.LUT R3, R5, 0xffff0000, RZ, 0xc0, !PT ;  /* 0xffff000005037812 */ /* 0x000fe200078ec0ff */
[----:B------:R-:W-:Y:S01]  /*dc60*/  IMAD.U32 R15, R8, 0x10000, RZ ;  /* 0x00010000080f7824 */ /* 0x000fe200078e00ff */
[----:B------:R-:W-:Y:S01]  /*dc70*/  LOP3.LUT R8, R4, 0xffff0000, RZ, 0xc0, !PT ;  /* 0xffff000004087812 */ /* 0x000fe200078ec0ff */
[----:B------:R-:W-:-:S02]  /*dc80*/  FMUL.FTZ R10, R9, R31 ;  /* 0x0000001f090a7220 */ /* 0x000fc40000410000 */
[----:B------:R-:W-:Y:S01]  /*dc90*/  IMAD.U32 R4, R5, 0x10000, RZ ;  /* 0x0001000005047824 */ /* 0x000fe200078e00ff */
[C---:B------:R-:W-:Y:S01]  /*dca0*/  LOP3.LUT R5, R6.reuse, 0xffff0000, RZ, 0xc0, !PT ;  /* 0xffff000006057812 */ /* 0x040fe200078ec0ff */
[-C--:B------:R-:W-:Y:S02]  /*dcb0*/  FMUL.FTZ R9, R9, R11.reuse ;  /* 0x0000000b09097220 */ /* 0x080fe40000410000 */
[----:B------:R-:W-:Y:S01]  /*dcc0*/  IMAD.U32 R2, R6, 0x10000, RZ ;  /* 0x0001000006027824 */ /* 0x000fe200078e00ff */
[----:B------:R-:W-:Y:S01]  /*dcd0*/  LOP3.LUT R6, R7, 0xffff0000, RZ, 0xc0, !PT ;  /* 0xffff000007067812 */ /* 0x000fe200078ec0ff */
[----:B------:R-:W-:Y:S01]  /*dce0*/  FFMA.FTZ R32, R15, R11, -R10 ;  /* 0x0000000b0f207223 */ /* 0x000fe2000001080a */
[----:B------:R-:W-:Y:S01]  /*dcf0*/  LOP3.LUT R10, R14, 0xffff0000, RZ, 0xc0, !PT ;  /* 0xffff00000e0a7812 */ /* 0x000fe200078ec0ff */
[----:B------:R-:W-:Y:S02]  /*dd00*/  IMAD.U32 R0, R7, 0x10000, RZ ;  /* 0x0001000007007824 */ /* 0x000fe400078e00ff */
[----:B------:R-:W-:-:S02]  /*dd10*/  FMUL.FTZ R7, R8, R13 ;  /* 0x0000000d08077220 */ /* 0x000fc40000410000 */
[C---:B------:R-:W-:Y:S01]  /*dd20*/  IMAD.U32 R11, R12.reuse, 0x10000, RZ ;  /* 0x000100000c0b7824 */ /* 0x040fe200078e00ff */
[----:B------:R-:W-:Y:S01]  /*dd30*/  LOP3.LUT R12, R12, 0xffff0000, RZ, 0xc0, !PT ;  /* 0xffff00000c0c7812 */ /* 0x000fe200078ec0ff */
[----:B------:R-:W-:Y:S02]  /*dd40*/  FFMA.FTZ R31, R15, R31, R9 ;  /* 0x0000001f0f1f7223 */ /* 0x000fe40000010009 */
[----:B------:R-:W-:Y:S02]  /*dd50*/  IMAD.U32 R9, R16, 0x10000, RZ ;  /* 0x0001000010097824 */ /* 0x000fe400078e00ff */
[----:B------:R-:W-:Y:S02]  /*dd60*/  FFMA.FTZ R29, R18, R10, -R7 ;  /* 0x0000000a121d7223 */ /* 0x000fe40000010807 */
[C---:B------:R-:W-:Y:S02]  /*dd70*/  FMUL.FTZ R7, R4.reuse, R11 ;  /* 0x0000000b04077220 */ /* 0x040fe40000410000 */
[----:B------:R-:W-:-:S02]  /*dd80*/  FMUL.FTZ R4, R4, R9 ;  /* 0x0000000904047220 */ /* 0x000fc40000410000 */
[----:B------:R-:W-:Y:S01]  /*dd90*/  FMUL.FTZ R8, R8, R10 ;  /* 0x0000000a08087220 */ /* 0x000fe20000410000 */
[----:B------:R-:W-:Y:S01]  /*dda0*/  SHF.L.U32 R10, R27, 0x10, RZ ;  /* 0x000000101b0a7819 */ /* 0x000fe200000006ff */
[C---:B------:R-:W-:Y:S01]  /*ddb0*/  FFMA.FTZ R15, R17.reuse, R9, -R7 ;  /* 0x00000009110f7223 */ /* 0x040fe20000010807 */
[----:B------:R-:W-:Y:S01]  /*ddc0*/  LOP3.LUT R7, R16, 0xffff0000, RZ, 0xc0, !PT ;  /* 0xffff000010077812 */ /* 0x000fe200078ec0ff */
[----:B------:R-:W-:Y:S01]  /*ddd0*/  FFMA.FTZ R14, R17, R11, R4 ;  /* 0x0000000b110e7223 */ /* 0x000fe20000010004 */
[----:B------:R-:W-:Y:S01]  /*dde0*/  LOP3.LUT R17, R22, 0xffff0000, RZ, 0xc0, !PT ;  /* 0xffff000016117812 */ /* 0x000fe200078ec0ff */
[----:B------:R-:W-:Y:S01]  /*ddf0*/  FFMA.FTZ R18, R18, R13, R8 ;  /* 0x0000000d12127223 */ /* 0x000fe20000010008 */
[----:B------:R-:W-:Y:S01]  /*de00*/  LOP3.LUT R16, R27, 0xffff0000, RZ, 0xc0, !PT ;  /* 0xffff00001b107812 */ /* 0x000fe200078ec0ff */
[----:B------:R-:W-:Y:S02]  /*de10*/  FMUL.FTZ R4, R3, R12 ;  /* 0x0000000c03047220 */ /* 0x000fe40000410000 */
[----:B------:R-:W-:-:S02]  /*de20*/  IMAD.U32 R8, R23, 0x10000, RZ ;  /* 0x0001000017087824 */ /* 0x000fc400078e00ff */
[-C--:B------:R-:W-:Y:S02]  /*de30*/  FFMA.FTZ R9, R19, R7.reuse, -R4 ;  /* 0x0000000713097223 */ /* 0x080fe40000010804 */
[----:B------:R-:W-:Y:S02]  /*de40*/  FMUL.FTZ R3, R3, R7 ;  /* 0x0000000703037220 */ /* 0x000fe40000410000 */
[C---:B------:R-:W-:Y:S01]  /*de50*/  FMUL.FTZ R4, R2.reuse, R8 ;  /* 0x0000000802047220 */ /* 0x040fe20000410000 */
[----:B------:R-:W-:Y:S01]  /*de60*/  F2FP.BF16.PACK_AB R9, R9, R15 ;  /* 0x0000000f0909723e */ /* 0x000fe200000010ff */
[----:B------:R-:W-:Y:S02]  /*de70*/  FMUL.FTZ R2, R2, R10 ;  /* 0x0000000a02027220 */ /* 0x000fe40000410000 */
[----:B------:R-:W-:Y:S02]  /*de80*/  IMAD.U32 R7, R24, 0x10000, RZ ;  /* 0x0001000018077824 */ /* 0x000fe400078e00ff */
[----:B------:R-:W-:Y:S01]  /*de90*/  FFMA.FTZ R13, R19, R12, R3 ;  /* 0x0000000c130d7223 */ /* 0x000fe20000010003 */
[----:B------:R-:W-:Y:S01]  /*dea0*/  LOP3.LUT R19, R23, 0xffff0000, RZ, 0xc0, !PT ;  /* 0xffff000017137812 */ /* 0x000fe200078ec0ff */
[----:B------:R-:W-:-:S02]  /*deb0*/  FMUL.FTZ R3, R0, R33 ;  /* 0x0000002100037220 */ /* 0x000fc40000410000 */
[----:B------:R-:W-:Y:S01]  /*dec0*/  FFMA.FTZ R12, R20, R8, R2 ;  /* 0x00000008140c7223 */ /* 0x000fe20000010002 */
[----:B------:R-:W-:Y:S01]  /*ded0*/  LOP3.LUT R8, R24, 0xffff0000, RZ, 0xc0, !PT ;  /* 0xffff000018087812 */ /* 0x000fe200078ec0ff */
[-C--:B------:R-:W-:Y:S02]  /*dee0*/  FMUL.FTZ R0, R0, R7.reuse ;  /* 0x0000000700007220 */ /* 0x080fe40000410000 */
[----:B------:R-:W-:Y:S02]  /*def0*/  FFMA.FTZ R10, R20, R10, -R4 ;  /* 0x0000000a140a7223 */ /* 0x000fe40000010804 */
[C---:B------:R-:W-:Y:S02]  /*df00*/  FFMA.FTZ R11, R21.reuse, R7, -R3 ;  /* 0x00000007150b7223 */ /* 0x040fe40000010803 */
[----:B------:R-:W-:Y:S02]  /*df10*/  FFMA.FTZ R7, R21, R33, R0 ;  /* 0x0000002115077223 */ /* 0x000fe40000010000 */
[----:B------:R-:W-:-:S02]  /*df20*/  FMUL.FTZ R4, R5, R19 ;  /* 0x0000001305047220 */ /* 0x000fc40000410000 */
[C---:B------:R-:W-:Y:S02]  /*df30*/  FMUL.FTZ R2, R6.reuse, R17 ;  /* 0x0000001106027220 */ /* 0x040fe40000410000 */
[----:B------:R-:W-:Y:S01]  /*df40*/  FMUL.FTZ R3, R5, R16 ;  /* 0x0000001005037220 */ /* 0x000fe20000410000 */
[----:B------:R-:W-:Y:S01]  /*df50*/  F2FP.BF16.PACK_AB R5, R13, R14 ;  /* 0x0000000e0d05723e */ /* 0x000fe200000010ff */
        /* <DEDUP_REMOVED lines=11> */
[----:B------:R1:W-:Y:S04]  /*e010*/  STS.128 [R30], R8 ;  /* 0x000000081e007388 */ /* 0x0003e80000000c00 */
[----:B------:R1:W-:Y:S02]  /*e020*/  STS.128 [R28+0x5100], R4 ;  /* 0x005100041c007388 */ /* 0x0003e40000000c00 */
.L_x_902:
[----:B------:R-:W-:Y:S05]  /*e030*/  BSYNC B2 ;  /* 0x0000000000027941 */ /* 0x000fea0003800000 */
.L_x_880:
[----:B-1----:R-:W2:Y:S01]  /*e040*/  LDL R6, [R1+0x40] ;  /* 0x0000400001067983 */ /* 0x002ea20000100800 */
[----:B------:R-:W-:-:S04]  /*e050*/  DEPBAR.LE SB0, 0x0 ;  /* 0x000080000000791a */ /* 0x000fc80000000000 */
[----:B------:R-:W2:Y:S01]  /*e060*/  LDL.64 R4, [R1+0x30] ;  /* 0x0000300001047983 */ /* 0x000ea20000100a00 */
[----:B------:R-:W-:Y:S01]  /*e070*/  IMAD R0, R75, c[0x0][0x208], RZ ;  /* 0x000082004b007a24 */ /* 0x000fe200078e02ff */
[----:B------:R-:W-:Y:S01]  /*e080*/  UMOV UR6, 0x5 ;  /* 0x0000000500067882 */ /* 0x000fe20000000000 */
[C---:B------:R-:W-:Y:S01]  /*e090*/  IMAD.WIDE.U32 R2, R116.reuse, c[0x0][0x208], RZ ;  /* 0x0000820074027a25 */ /* 0x040fe200078e00ff */
[----:B------:R-:W-:Y:S03]  /*e0a0*/  BAR.SYNC.DEFER_BLOCKING 0x0 ;  /* 0x0000000000007b1d */ /* 0x000fe60000010000 */
[----:B------:R-:W-:-:S03]  /*e0b0*/  IMAD R0, R116, c[0x0][0x20c], R0 ;  /* 0x0000830074007a24 */ /* 0x000fc600078e0200 */
[----:B------:R-:W-:Y:S01]  /*e0c0*/  ULDC.64 UR4, c[0x0][0x208] ;  /* 0x0000820000047ab9 */ /* 0x000fe20000000a00 */
[----:B------:R-:W4:Y:S01]  /*e0d0*/  LDL R146, [R1+0x8] ;  /* 0x0000080001927983 */ /* 0x000f220000100800 */
[----:B------:R-:W-:Y:S01]  /*e0e0*/  IADD3 R0, R3, R0, RZ ;  /* 0x0000000003007210 */ /* 0x000fe20007ffe0ff */
[----:B------:R-:W-:-:S04]  /*e0f0*/  USHF.L.U64.HI UR5, UR4, UR6, UR5 ;  /* 0x0000000604057299 */ /* 0x000fc80008010205 */
[----:B------:R-:W-:Y:S01]  /*e100*/  IMAD R0, R0, 0x50, RZ ;  /* 0x0000005000007824 */ /* 0x000fe200078e02ff */
[----:B------:R-:W-:Y:S04]  /*e110*/  LDSM.16.M88.4 R32, [R207] ;  /* 0x00000000cf20783b */ /* 0x000fe80000000200 */
[----:B------:R-:W1:Y:S01]  /*e120*/  LDSM.16.M88.4 R44, [R200] ;  /* 0x00000000c82c783b */ /* 0x000e620000000200 */
[----:B------:R-:W-:-:S03]  /*e130*/  USHF.L.U32 UR4, UR4, 0x5, URZ ;  /* 0x0000000504047899 */ /* 0x000fc6000800063f */
[----:B------:R-:W3:Y:S04]  /*e140*/  LDSM.16.M88.4 R28, [R207+0x2000] ;  /* 0x00200000cf1c783b */ /* 0x000ee80000000200 */
[----:B------:R-:W-:Y:S04]  /*e150*/  LDSM.16.M88.4 R24, [R210] ;  /* 0x00000000d218783b */ /* 0x000fe80000000200 */
[----:B------:R-:W3:Y:S04]  /*e160*/  LDSM.16.M88.4 R48, [R211] ;  /* 0x00000000d330783b */ /* 0x000ee80000000200 */
[----:B------:R-:W3:Y:S04]  /*e170*/  LDSM.16.M88.4 R20, [R210+0x2000] ;  /* 0x00200000d214783b */ /* 0x000ee80000000200 */
[----:B------:R-:W-:Y:S04]  /*e180*/  LDSM.16.M88.4 R68, [R200+0x800] ;  /* 0x00080000c844783b */ /* 0x000fe80000000200 */
[----:B------:R-:W-:Y:S04]  /*e190*/  LDSM.16.M88.4 R88, [R200+0x1000] ;  /* 0x00100000c858783b */ /* 0x000fe80000000200 */
[----:B------:R-:W-:Y:S04]  /*e1a0*/  LDSM.16.M88.4 R96, [R200+0x1800] ;  /* 0x00180000c860783b */ /* 0x000fe80000000200 */
[----:B------:R-:W-:Y:S04]  /*e1b0*/  LDSM.16.M88.4 R104, [R200+0x2000] ;  /* 0x00200000c868783b */ /* 0x000fe80000000200 */
[----:B------:R-:W-:Y:S01]  /*e1c0*/  LDSM.16.M88.4 R80, [R215] ;  /* 0x00000000d750783b */ /* 0x000fe20000000200 */
[-C--:B-1----:R-:W-:Y:S03]  /*e1d0*/  HMMA.16816.F32.BF16 R12, R32, R44.reuse, RZ ;  /* 0x0000002c200c723c */ /* 0x082fe600000418ff */
[----:B------:R-:W-:Y:S04]  /*e1e0*/  LDSM.16.M88.4 R92, [R214] ;  /* 0x00000000d65c783b */ /* 0x000fe80000000200 */
[----:B------:R-:W-:Y:S04]  /*e1f0*/  LDSM.16.M88.4 R100, [R213] ;  /* 0x00000000d564783b */ /* 0x000fe80000000200 */
[----:B------:R-:W-:Y:S01]  /*e200*/  LDSM.16.M88.4 R108, [R212] ;  /* 0x00000000d46c783b */ /* 0x000fe20000000200 */
[----:B---3--:R-:W-:Y:S11]  /*e210*/  HMMA.16816.F32.BF16 R52, R28, R44, RZ ;  /* 0x0000002c1c34723c */ /* 0x008ff600000418ff */
[----:B------:R-:W-:Y:S01]  /*e220*/  @!UPT UIADD3 URZ, URZ, URZ, URZ ;  /* 0x0000003f3f3ff290 */ /* 0x000fe2000fffe03f */
[----:B------:R-:W-:Y:S08]  /*e230*/  HMMA.16816.F32.BF16 R56, R24, R48, R12 ;  /* 0x000000301838723c */ /* 0x000ff0000004180c */
[----:B------:R-:W-:Y:S08]  /*e240*/  HMMA.16816.F32.BF16 R64, R32, R46, RZ ;  /* 0x0000002e2040723c */ /* 0x000ff000000418ff */
[----:B------:R-:W-:Y:S01]  /*e250*/  HMMA.16816.F32.BF16 R52, R20, R48, R52 ;  /* 0x000000301434723c */ /* 0x000fe20000041834 */
[----:B--2---:R-:W-:-:S05]  /*e260*/  MOV R5, R6 ;  /* 0x0000000600057202 */ /* 0x004fca0000000f00 */
[----:B------:R-:W-:-:S05]  /*e270*/  IMAD.WIDE.U32 R2, R2, 0x50, R4 ;  /* 0x0000005002027825 */ /* 0x000fca00078e0004 */
[----:B------:R-:W-:Y:S02]  /*e280*/  LEA R8, P0, R2, c[0x0][0x1f8], 0x1 ;  /* 0x00007e0002087a11 */ /* 0x000fe400078008ff */
[----:B------:R-:W-:Y:S02]  /*e290*/  IADD3 R0, R3, R0, RZ ;  /* 0x0000000003007210 */ /* 0x000fe40007ffe0ff */
[----:B------:R-:W-:Y:S02]  /*e2a0*/  IADD3 R6, P1, R8, UR4, RZ ;  /* 0x0000000408067c10 */ /* 0x000fe4000ff3e0ff */
[----:B------:R-:W-:Y:S02]  /*e2b0*/  LEA.HI.X R9, R2, c[0x0][0x1fc], R0, 0x1, P0 ;  /* 0x00007f0002097a11 */ /* 0x000fe400000f0c00 */
[----:B------:R-:W-:Y:S02]  /*e2c0*/  IADD3 R4, P0, R6, UR4, RZ ;  /* 0x0000000406047c10 */ /* 0x000fe4000ff1e0ff */
[----:B------:R-:W-:-:S02]  /*e2d0*/  IADD3.X R7, R9, UR5, RZ, P1, !PT ;  /* 0x0000000509077c10 */ /* 0x000fc40008ffe4ff */
[----:B------:R-:W-:Y:S02]  /*e2e0*/  IADD3 R2, P2, R4, UR4, RZ ;  /* 0x0000000404027c10 */ /* 0x000fe4000ff5e0ff */
[----:B------:R-:W-:Y:S02]  /*e2f0*/  IADD3.X R5, R7, UR5, RZ, P0, !PT ;  /* 0x0000000507057c10 */ /* 0x000fe400087fe4ff */
[----:B------:R-:W-:Y:S02]  /*e300*/  ISETP.GE.AND P0, PT, R134, c[0x0][0x1d4], PT ;  /* 0x0000750086007a0c */ /* 0x000fe40003f06270 */
[----:B------:R-:W-:Y:S02]  /*e310*/  IADD3 R10, P1, R2, UR4, RZ ;  /* 0x00000004020a7c10 */ /* 0x000fe4000ff3e0ff */
[----:B------:R-:W-:Y:S02]  /*e320*/  IADD3.X R3, R5, UR5, RZ, P2, !PT ;  /* 0x0000000505037c10 */ /* 0x000fe400097fe4ff */
[----:B------:R-:W-:-:S02]  /*e330*/  ISETP.LT.OR P2, PT, R61, 0x1, P0 ;  /* 0x000000013d00780c */ /* 0x000fc40000741670 */
[----:B------:R-:W-:Y:S02]  /*e340*/  ISETP.LT.OR P5, PT, R61, 0x11, P0 ;  /* 0x000000113d00780c */ /* 0x000fe400007a1670 */
[----:B------:R-:W-:Y:S02]  /*e350*/  IADD3.X R11, R3, UR5, RZ, P1, !PT ;  /* 0x00000005030b7c10 */ /* 0x000fe40008ffe4ff */
[C---:B------:R-:W-:Y:S02]  /*e360*/  ISETP.LT.OR P3, PT, R61.reuse, 0x21, P0 ;  /* 0x000000213d00780c */ /* 0x040fe40000761670 */
[C---:B------:R-:W-:Y:S02]  /*e370*/  ISETP.LT.OR P1, PT, R61.reuse, 0x31, P0 ;  /* 0x000000313d00780c */ /* 0x040fe40000721670 */
[----:B------:R-:W-:-:S03]  /*e380*/  ISETP.LT.OR P0, PT, R61, 0x41, P0 ;  /* 0x000000413d00780c */ /* 0x000fc60000701670 */
        /* <DEDUP_REMOVED lines=9> */
[----:B------:R-:W3:Y:S04]  /*e420*/  LDSM.16.M88.4 R16, [R208] ;  /* 0x00000000d010783b */ /* 0x000ee80000000200 */
[----:B------:R-:W4:Y:S04]  /*e430*/  LDSM.16.M88.4 R12, [R208+0x2000] ;  /* 0x00200000d00c783b */ /* 0x000f280000000200 */
[----:B------:R-:W-:Y:S04]  /*e440*/  LDSM.16.M88.4 R40, [R203] ;  /* 0x00000000cb28783b */ /* 0x000fe80000000200 */
[----:B--2---:R-:W-:Y:S04]  /*e450*/  LDSM.16.M88.4 R4, [R209+0x2000] ;  /* 0x00200000d104783b */ /* 0x004fe80000000200 */
[----:B------:R-:W0:Y:S04]  /*e460*/  LDGDEPBAR ;  /* 0x00000000000079af */ /* 0x000e280000000000 */
[----:B-1----:R-:W1:Y:S01]  /*e470*/  LDSM.16.M88.4 R8, [R209] ;  /* 0x00000000d108783b */ /* 0x002e620000000200 */
[----:B---3--:R-:W-:Y:S08]  /*e480*/  HMMA.16816.F32.BF16 R60, R16, R36, R56 ;  /* 0x00000024103c723c */ /* 0x008ff00000041838 */
[----:B------:R-:W-:Y:S08]  /*e490*/  HMMA.16816.F32.BF16 R56, R28, R46, RZ ;  /* 0x0000002e1c38723c */ /* 0x000ff000000418ff */
[----:B----4-:R-:W-:Y:S08]  /*e4a0*/  HMMA.16816.F32.BF16 R44, R12, R36, R52 ;  /* 0x000000240c2c723c */ /* 0x010ff00000041834 */
[----:B------:R-:W-:Y:S08]  /*e4b0*/  HMMA.16816.F32.BF16 R52, R24, R50, R64 ;  /* 0x000000321834723c */ /* 0x000ff00000041840 */
[----:B-1----:R-:W-:Y:S08]  /*e4c0*/  HMMA.16816.F32.BF16 R64, R8, R40, R60 ;  /* 0x000000280840723c */ /* 0x002ff0000004183c */
        /* <DEDUP_REMOVED lines=17> */
[----:B-----5:R4:W1:Y:S04]  /*e5e0*/  MUFU.TANH R137, R0 ;  /* 0x0000000000897308 */ /* 0x0208680000002400 */
        /* <DEDUP_REMOVED lines=254> */
.L_x_916:
[----:B--234-:R-:W-:Y:S05]  /*f5d0*/  BSYNC B0 ;  /* 0x0000000000007941 */ /* 0x01cfea0003800000 */
.L_x_915:
[----:B-1----:R-:W2:Y:S04]  /*f5e0*/  LDL R0, [R1+0x4c] ;  /* 0x00004c0001007983 */ /* 0x002ea80000100800 */
[----:B------:R-:W3:Y:S04]  /*f5f0*/  LDL R8, [R1+0x24] ;  /* 0x0000240001087983 */ /* 0x000ee80000100800 */
[----:B------:R-:W4:Y:S01]  /*f600*/  LDL R61, [R1+0x1c] ;  /* 0x00001c00013d7983 */ /* 0x000f220000100800 */
[----:B------:R-:W-:Y:S01]  /*f610*/  IMAD.MOV.U32 R62, RZ, RZ, c[0x0][0x32c] ;  /* 0x0000cb00ff3e7624 */ /* 0x000fe200078e00ff */
[----:B------:R-:W-:-:S02]  /*f620*/  ULDC UR4, c[0x0][0x324] ;  /* 0x0000c90000047ab9 */ /* 0x000fc40000000800 */
[----:B------:R-:W-:Y:S01]  /*f630*/  ULOP3.LUT UR4, URZ, UR4, URZ, 0x33, !UPT ;  /* 0x000000043f047292 */ /* 0x000fe2000f8e333f */
[----:B------:R-:W0:Y:S01]  /*f640*/  LDGDEPBAR ;  /* 0x00000000000079af */ /* 0x000e220000000000 */
[----:B------:R-:W-:Y:S01]  /*f650*/  ISETP.GE.AND P0, PT, R62, 0x1, PT ;  /* 0x000000013e00780c */ /* 0x000fe20003f06270 */
[----:B--2---:R-:W-:-:S04]  /*f660*/  IMAD.IADD R0, R0, 0x1, R153 ;  /* 0x0000000100007824 */ /* 0x004fc800078e0299 */
[----:B------:R-:W-:-:S04]  /*f670*/  @P6 IMAD.HI.U32 R2, R0, c[0x0][0x2c8], RZ ;  /* 0x0000b20000026a27 */ /* 0x000fc800078e00ff */
[----:B------:R-:W-:Y:S01]  /*f680*/  IMAD.MOV.U32 R4, RZ, RZ, R0 ;  /* 0x000000ffff047224 */ /* 0x000fe200078e0000 */
[----:B------:R-:W-:Y:S01]  /*f690*/  @P6 SHF.R.U32.HI R4, RZ, c[0x0][0x2cc], R2 ;  /* 0x0000b300ff046a19 */ /* 0x000fe20000011602 */
[----:B------:R-:W-:-:S04]  /*f6a0*/  IMAD.IADD R0, R154, 0x1, R84 ;  /* 0x000000019a007824 */ /* 0x000fc800078e0254 */
[----:B------:R-:W1:Y:S01]  /*f6b0*/  SHFL.IDX PT, R3, R4, RZ, 0x1c1f ;  /* 0x001c1fff04037589 */ /* 0x000e6200000e0000 */
[----:B---3--:R-:W-:Y:S01]  /*f6c0*/  IADD3 R2, -R8, 0x1, R0 ;  /* 0x0000000108027810 */ /* 0x008fe20007ffe100 */
[--C-:B------:R-:W-:Y:S02]  /*f6d0*/  IMAD.IADD R7, R0, 0x1, -R8.reuse ;  /* 0x0000000100077824 */ /* 0x100fe400078e0a08 */
[----:B------:R-:W-:Y:S01]  /*f6e0*/  IMAD.IADD R8, R84, 0x1, -R8 ;  /* 0x0000000154087824 */ /* 0x000fe200078e0a08 */
[----:B----4-:R-:W-:-:S04]  /*f6f0*/  IADD3 R2, R2, -R61, RZ ;  /* 0x8000003d02027210 */ /* 0x010fc80007ffe0ff */
[C---:B------:R-:W-:Y:S02]  /*f700*/  IADD3 R5, R2.reuse, c[0x0][0x328], RZ ;  /* 0x0000ca0002057a10 */ /* 0x040fe40007ffe0ff */
[----:B------:R-:W-:Y:S02]  /*f710*/  IADD3 R6, R2, UR4, RZ ;  /* 0x0000000402067c10 */ /* 0x000fe4000fffe0ff */
[-C--:B-1----:R-:W-:Y:S02]  /*f720*/  IADD3 R2, R5, R3.reuse, RZ ;  /* 0x0000000305027210 */ /* 0x082fe40007ffe0ff */
[----:B------:R-:W-:Y:S02]  /*f730*/  IADD3 R0, R6, R3, RZ ;  /* 0x0000000306007210 */ /* 0x000fe40007ffe0ff */
        /* <DEDUP_REMOVED lines=13> */
.L_x_919:
[----:B------:R-:W-:-:S04]  /*f810*/  MOV R9, c[0x0][0x32c] ;  /* 0x0000cb0000097a02 */ /* 0x000fc80000000f00 */
[----:B------:R-:W-:-:S13]  /*f820*/  ISETP.NE.AND P0, PT, R9, 0x1, PT ;  /* 0x000000010900780c */ /* 0x000fda0003f05270 */
[----:B------:R-:W-:-:S05]  /*f830*/  @P0 IMAD.HI.U32 R9, R3, c[0x0][0x330], RZ ;  /* 0x0000cc0003090a27 */ /* 0x000fca00078e00ff */
[----:B------:R-:W-:Y:S02]  /*f840*/  @P0 SHF.R.U32.HI R3, RZ, c[0x0][0x334], R9 ;  /* 0x0000cd00ff030a19 */ /* 0x000fe40000011609 */
.L_x_920:
[----:B------:R-:W-:Y:S05]  /*f850*/  BSYNC B0 ;  /* 0x0000000000007941 */ /* 0x000fea0003800000 */
.L_x_918:
[----:B------:R-:W-:-:S05]  /*f860*/  IMAD R3, R3, c[0x0][0x32c], R8 ;  /* 0x0000cb0003037a24 */ /* 0x000fca00078e0208 */
[----:B------:R-:W-:Y:S02]  /*f870*/  IADD3 R9, R3, c[0x0][0x32c], RZ ;  /* 0x0000cb0003097a10 */ /* 0x000fe40007ffe0ff */
[----:B------:R-:W-:Y:S02]  /*f880*/  IMNMX R0, R0, R3, !PT ;  /* 0x0000000300007217 */ /* 0x000fe40007800200 */
[----:B------:R-:W-:Y:S02]  /*f890*/  IMNMX R2, R2, R9, PT ;  /* 0x0000000902027217 */ /* 0x000fe40003800200 */
.L_x_917:
[C---:B------:R-:W-:Y:S01]  /*f8a0*/  ISETP.GE.AND P0, PT, R84.reuse, 0x9, PT ;  /* 0x000000095400780c */ /* 0x040fe20003f06270 */
        /* <DEDUP_REMOVED lines=52> */
[----:B------:R-:W-:Y:S02]  /*fbf0*/  ISETP.LT.OR P0, PT, R2, 0x2a, P0 ;  /* 0x0000002a0200780c */ /* 0x000fe40000701670 */
        /* <DEDUP_REMOVED lines=58> */
.L_x_923:
[----:B------:R-:W-:-:S04]  /*ffa0*/  MOV R22, c[0x0][0x32c] ;  /* 0x0000cb0000167a02 */ /* 0x000fc80000000f00 */
[----:B------:R-:W-:-:S13]  /*ffb0*/  ISETP.NE.AND P0, PT, R22, 0x1, PT ;  /* 0x000000011600780c */ /* 0x000fda0003f05270 */
[----:B------:R-:W-:-:S05]  /*ffc0*/  @P0 IMAD.HI.U32 R22, R3, c[0x0][0x330], RZ ;  /* 0x0000cc0003160a27 */ /* 0x000fca00078e00ff */
[----:B------:R-:W-:Y:S02]  /*ffd0*/  @P0 SHF.R.U32.HI R3, RZ, c[0x0][0x334], R22 ;  /* 0x0000cd00ff030a19 */ /* 0x000fe40000011616 */
.L_x_924:
[----:B------:R-:W-:Y:S05]  /*ffe0*/  BSYNC B0 ;  /* 0x0000000000007941 */ /* 0x000fea0003800000 */
.L_x_922:
[----:B------:R-:W-:-:S05]  /*fff0*/  IMAD R3, R3, c[0x0][0x32c], R8 ;  /* 0x0000cb0003037a24 */ /* 0x000fca00078e0208 */
[----:B------:R-:W-:Y:S02]  /*10000*/  IADD3 R22, R3, c[0x0][0x32c], RZ ;  /* 0x0000cb0003167a10 */ /* 0x000fe40007ffe0ff */
[----:B------:R-:W-:Y:S02]  /*10010*/  IMNMX R0, R0, R3, !PT ;  /* 0x0000000300007217 */ /* 0x000fe40007800200 */
[----:B------:R-:W-:Y:S02]  /*10020*/  IMNMX R2, R2, R22, PT ;  /* 0x0000001602027217 */ /* 0x000fe40003800200 */
.L_x_921:
        /* <DEDUP_REMOVED lines=92> */
.L_x_927:
[----:B------:R-:W-:-:S04]  /*105f0*/  MOV R22, c[0x0][0x32c] ;  /* 0x0000cb0000167a02 */ /* 0x000fc80000000f00 */
[----:B------:R-:W-:-:S13]  /*10600*/  ISETP.NE.AND P0, PT, R22, 0x1, PT ;  /* 0x000000011600780c */ /* 0x000fda0003f05270 */
[----:B------:R-:W-:-:S05]  /*10610*/  @P0 IMAD.HI.U32 R22, R3, c[0x0][0x330], RZ ;  /* 0x0000cc0003160a27 */ /* 0x000fca00078e00ff */
[----:B------:R-:W-:Y:S02]  /*10620*/  @P0 SHF.R.U32.HI R3, RZ, c[0x0][0x334], R22 ;  /* 0x0000cd00ff030a19 */ /* 0x000fe40000011616 */
.L_x_928:
[----:B------:R-:W-:Y:S05]  /*10630*/  BSYNC B0 ;  /* 0x0000000000007941 */ /* 0x000fea0003800000 */
.L_x_926:
[----:B------:R-:W-:-:S05]  /*10640*/  IMAD R3, R3, c[0x0][0x32c], R8 ;  /* 0x0000cb0003037a24 */ /* 0x000fca00078e0208 */
[----:B------:R-:W-:Y:S02]  /*10650*/  IADD3 R22, R3, c[0x0][0x32c], RZ ;  /* 0x0000cb0003167a10 */ /* 0x000fe40007ffe0ff */
[----:B------:R-:W-:Y:S02]  /*10660*/  IMNMX R0, R0, R3, !PT ;  /* 0x0000000300007217 */ /* 0x000fe40007800200 */
[----:B------:R-:W-:Y:S02]  /*10670*/  IMNMX R2, R2, R22, PT ;  /* 0x0000001602027217 */ /* 0x000fe40003800200 */
.L_x_925:
        /* <DEDUP_REMOVED lines=92> */
.L_x_931:
[----:B------:R-:W-:-:S04]  /*10c40*/  MOV R4, c[0x0][0x32c] ;  /* 0x0000cb0000047a02 */ /* 0x000fc80000000f00 */
[----:B------:R-:W-:-:S13]  /*10c50*/  ISETP.NE.AND P0, PT, R4, 0x1, PT ;  /* 0x000000010400780c */ /* 0x000fda0003f05270 */
[----:B------:R-:W-:-:S05]  /*10c60*/  @P0 IMAD.HI.U32 R4, R3, c[0x0][0x330], RZ ;  /* 0x0000cc0003040a27 */ /* 0x000fca00078e00ff */
[----:B------:R-:W-:Y:S02]  /*10c70*/  @P0 SHF.R.U32.HI R3, RZ, c[0x0][0x334], R4 ;  /* 0x0000cd00ff030a19 */ /* 0x000fe40000011604 */
.L_x_932:
[----:B------:R-:W-:Y:S05]  /*10c80*/  BSYNC B0 ;  /* 0x0000000000007941 */ /* 0x000fea0003800000 */
.L_x_930:
[----:B------:R-:W-:-:S05]  /*10c90*/  IMAD R3, R3, c[0x0][0x32c], R8 ;  /* 0x0000cb0003037a24 */ /* 0x000fca00078e0208 */
[----:B------:R-:W-:Y:S02]  /*10ca0*/  IADD3 R4, R3, c[0x0][0x32c], RZ ;  /* 0x0000cb0003047a10 */ /* 0x000fe40007ffe0ff */
[----:B------:R-:W-:Y:S02]  /*10cb0*/  IMNMX R0, R0, R3, !PT ;  /* 0x0000000300007217 */ /* 0x000fe40007800200 */
[----:B------:R-:W-:Y:S02]  /*10cc0*/  IMNMX R2, R2, R4, PT ;  /* 0x0000000402027217 */ /* 0x000fe40003800200 */
.L_x_929:
[----:B------:R-:W-:Y:S01]  /*10cd0*/  ISETP.NE.AND P0, PT, R21, RZ, PT ;  /* 0x000000ff1500720c */ /* 0x000fe20003f05270 */
[----:B------:R-:W-:Y:S01]  /*10ce0*/  LDSM.16.MT88.4 R80, [R202] ;  /* 0x00000000ca50783b */ /* 0x000fe20000004200 */
[----:B------:R-:W-:Y:S02]  /*10cf0*/  FMNMX.FTZ R3, R26, R30, !PT ;  /* 0x0000001e1a037209 */ /* 0x000fe40007810000 */
[----:B------:R-:W-:Y:S01]  /*10d00*/  ISETP.GT.AND P0, PT, R0, 0x1, !P0 ;  /* 0x000000010000780c */ /* 0x000fe20004704270 */
[----:B------:R-:W-:Y:S01]  /*10d10*/  LDSM.16.MT88.4 R84, [R204] ;  /* 0x00000000cc54783b */ /* 0x000fe20000004200 */
[----:B------:R-:W-:-:S02]  /*10d20*/  FMNMX.FTZ R3, R31, R3, !PT ;  /* 0x000000031f037209 */ /* 0x000fc40007810000 */
[----:B------:R-:W-:Y:S01]  /*10d30*/  ISETP.LT.OR P0, PT, R2, 0x2, P0 ;  /* 0x000000020200780c */ /* 0x000fe20000701670 */
[----:B------:R-:W-:Y:S01]  /*10d40*/  LDSM.16.MT88.4 R96, [R201+0x800] ;  /* 0x00080000c960783b */ /* 0x000fe20000004200 */
[----:B------:R-:W-:Y:S02]  /*10d50*/  FMNMX.FTZ R3, R32, R3, !PT ;  /* 0x0000000320037209 */ /* 0x000fe40007810000 */
[----:B------:R-:W-:Y:S01]  /*10d60*/  FSEL R75, R141, -INF , !P0 ;  /* 0xff8000008d4b7808 */ /* 0x000fe20004000000 */
[----:B------:R-:W-:Y:S01]  /*10d70*/  LDSM.16.MT88.4 R88, [R205+0x800] ;  /* 0x00080000cd58783b */ /* 0x000fe20000004200 */
[----:B------:R-:W-:Y:S02]  /*10d80*/  ISETP.NE.AND P0, PT, R20, RZ, PT ;  /* 0x000000ff1400720c */ /* 0x000fe40003f05270 */
[----:B------:R-:W-:Y:S01]  /*10d90*/  FMNMX.FTZ R3, R33, R3, !PT ;  /* 0x0000000321037209 */ /* 0x000fe20007810000 */
[----:B------:R-:W-:Y:S01]  /*10da0*/  LDSM.16.MT88.4 R92, [R202+0x800] ;  /* 0x00080000ca5c783b */ /* 0x000fe20000004200 */
[----:B------:R-:W-:-:S02]  /*10db0*/  ISETP.GT.AND P0, PT, R0, 0x8, !P0 ;  /* 0x000000080000780c */ /* 0x000fc40004704270 */
[----:B------:R-:W-:Y:S01]  /*10dc0*/  FMNMX.FTZ R3, R34, R3, !PT ;  /* 0x0000000322037209 */ /* 0x000fe20007810000 */
[----:B------:R-:W-:Y:S01]  /*10dd0*/  LDSM.16.MT88.4 R100, [R204+0x800] ;  /* 0x00080000cc64783b */ /* 0x000fe20000004200 */
[----:B------:R-:W-:Y:S02]  /*10de0*/  ISETP.LT.OR P0, PT, R2, 0x9, P0 ;  /* 0x000000090200780c */ /* 0x000fe40000701670 */
[----:B------:R-:W-:Y:S01]  /*10df0*/  FMNMX.FTZ R3, R35, R3, !PT ;  /* 0x0000000323037209 */ /* 0x000fe20007810000 */
[----:B------:R-:W-:Y:S01]  /*10e00*/  LDSM.16.MT88.4 R160, [R201+0x1000] ;  /* 0x00100000c9a0783b */ /* 0x000fe20000004200 */
[----:B------:R-:W-:Y:S02]  /*10e10*/  FSEL R109, R136, -INF , !P0 ;  /* 0xff800000886d7808 */ /* 0x000fe40004000000 */
[----:B------:R-:W-:Y:S01]  /*10e20*/  ISETP.NE.AND P0, PT, R19, RZ, PT ;  /* 0x000000ff1300720c */ /* 0x000fe20003f05270 */
[----:B------:R-:W-:Y:S01]  /*10e30*/  LDSM.16.MT88.4 R164, [R205+0x1000] ;  /* 0x00100000cda4783b */ /* 0x000fe20000004200 */
[----:B------:R-:W-:-:S02]  /*10e40*/  FMNMX.FTZ R3, R37, R3, !PT ;  /* 0x0000000325037209 */ /* 0x000fc40007810000 */
[----:B------:R-:W-:Y:S01]  /*10e50*/  ISETP.GT.AND P0, PT, R0, 0x9, !P0 ;  /* 0x000000090000780c */ /* 0x000fe20004704270 */
[----:B------:R-:W-:Y:S01]  /*10e60*/  LDSM.16.MT88.4 R168, [R202+0x1000] ;  /* 0x00100000caa8783b */ /* 0x000fe20000004200 */
[----:B------:R-:W-:Y:S02]  /*10e70*/  FMNMX.FTZ R3, R45, R3, !PT ;  /* 0x000000032d037209 */ /* 0x000fe40007810000 */
[----:B------:R-:W-:Y:S01]  /*10e80*/  ISETP.LT.OR P0, PT, R2, 0xa, P0 ;  /* 0x0000000a0200780c */ /* 0x000fe20000701670 */
[----:B------:R-:W-:Y:S01]  /*10e90*/  LDSM.16.MT88.4 R172, [R204+0x1000] ;  /* 0x00100000ccac783b */ /* 0x000fe20000004200 */
[----:B------:R-:W-:Y:S02]  /*10ea0*/  FMNMX.FTZ R3, R46, R3, !PT ;  /* 0x000000032e037209 */ /* 0x000fe40007810000 */
[----:B------:R-:W-:Y:S01]  /*10eb0*/  FSEL R110, R135, -INF , !P0 ;  /* 0xff800000876e7808 */ /* 0x000fe20004000000 */
[----:B------:R-:W-:Y:S01]  /*10ec0*/  LDSM.16.MT88.4 R156, [R201+0x1800] ;  /* 0x00180000c99c783b */ /* 0x000fe20000004200 */
[----:B------:R-:W-:-:S02]  /*10ed0*/  ISETP.NE.AND P0, PT, R18, RZ, PT ;  /* 0x000000ff1200720c */ /* 0x000fc40003f05270 */
[----:B------:R-:W-:Y:S01]  /*10ee0*/  FMNMX.FTZ R3, R47, R3, !PT ;  /* 0x000000032f037209 */ /* 0x000fe20007810000 */
[----:B------:R-:W-:Y:S01]  /*10ef0*/  LDSM.16.MT88.4 R144, [R202+0x1800] ;  /* 0x00180000ca90783b */ /* 0x000fe20000004200 */
        /* <DEDUP_REMOVED lines=21> */
[----:B------:R-:W-:-:S03]  /*11050*/  ISETP.GT.AND P0, PT, R0, 0x19, !P0 ;  /* 0x000000190000780c */ /* 0x000fc60004704270 */
[----:B------:R-:W1:Y:S01]  /*11060*/  SHFL.BFLY PT, R4, R3, 0x2, 0x1f ;  /* 0x0c401f0003047f89 */ /* 0x000e6200000e0000 */
[----:B------:R-:W-:-:S04]  /*11070*/  ISETP.LT.OR P0, PT, R2, 0x1a, P0 ;  /* 0x0000001a0200780c */ /* 0x000fc80000701670 */
[----:B------:R-:W-:Y:S02]  /*11080*/  FSEL R124, R124, -INF , !P0 ;  /* 0xff8000007c7c7808 */ /* 0x000fe40004000000 */
[----:B------:R-:W-:-:S04]  /*11090*/  ISETP.NE.AND P0, PT, R14, RZ, PT ;  /* 0x000000ff0e00720c */ /* 0x000fc80003f05270 */
[----:B------:R-:W-:-:S04]  /*110a0*/  ISETP.GT.AND P0, PT, R0, 0x20, !P0 ;  /* 0x000000200000780c */ /* 0x000fc80004704270 */
[----:B------:R-:W-:-:S04]  /*110b0*/  ISETP.LT.OR P0, PT, R2, 0x21, P0 ;  /* 0x000000210200780c */ /* 0x000fc80000701670 */
[----:B------:R-:W-:Y:S02]  /*110c0*/  FSEL R128, R128, -INF , !P0 ;  /* 0xff80000080807808 */ /* 0x000fe40004000000 */
[----:B------:R-:W-:Y:S02]  /*110d0*/  ISETP.NE.AND P0, PT, R13, RZ, PT ;  /* 0x000000ff0d00720c */ /* 0x000fe40003f05270 */
[----:B-1----:R-:W-:Y:S02]  /*110e0*/  FMNMX.FTZ R3, R3, R4, !PT ;  /* 0x0000000403037209 */ /* 0x002fe40007810000 */
        /* <DEDUP_REMOVED lines=11> */
[----:B------:R-:W-:Y:S01]  /*111a0*/  FMUL.FTZ R3, R72, c[0x0][0x2d0] ;  /* 0x0000b40048037a20 */ /* 0x000fe20000410000 */
[----:B------:R-:W-:-:S04]  /*111b0*/  ISETP.LT.OR P0, PT, R2, 0x2a, P0 ;  /* 0x0000002a0200780c */ /* 0x000fc80000701670 */
[----:B------:R-:W-:Y:S02]  /*111c0*/  FSEL R181, R181, -INF , !P0 ;  /* 0xff800000b5b57808 */ /* 0x000fe40004000000 */
[----:B------:R-:W-:Y:S02]  /*111d0*/  ISETP.GT.AND P0, PT, R0, 0x30, !P6 ;  /* 0x000000300000780c */ /* 0x000fe40007704270 */
[----:B------:R-:W-:Y:S02]  /*111e0*/  ISETP.NE.AND P6, PT, R9, RZ, PT ;  /* 0x000000ff0900720c */ /* 0x000fe40003fc5270 */
[----:B------:R-:W-:-:S04]  /*111f0*/  ISETP.LT.OR P0, PT, R2, 0x31, P0 ;  /* 0x000000310200780c */ /* 0x000fc80000701670 */
[----:B------:R-:W-:Y:S02]  /*11200*/  FSEL R189, R78, -INF , !P0 ;  /* 0xff8000004ebd7808 */ /* 0x000fe40004000000 */
[----:B------:R-:W-:Y:S02]  /*11210*/  ISETP.GT.AND P0, PT, R0, 0x31, !P5 ;  /* 0x000000310000780c */ /* 0x000fe40006f04270 */
[----:B------:R-:W-:Y:S02]  /*11220*/  ISETP.NE.AND P5, PT, R10, RZ, PT ;  /* 0x000000ff0a00720c */ /* 0x000fe40003fa5270 */
[----:B------:R-:W-:-:S04]  /*11230*/  ISETP.LT.OR P0, PT, R2, 0x32, P0 ;  /* 0x000000320200780c */ /* 0x000fc80000701670 */
[----:B------:R-:W-:Y:S02]  /*11240*/  FSEL R188, R76, -INF , !P0 ;  /* 0xff8000004cbc7808 */ /* 0x000fe40004000000 */
[----:B------:R-:W-:Y:S01]  /*11250*/  ISETP.GT.AND P0, PT, R0, 0x38, !P3 ;  /* 0x000000380000780c */ /* 0x000fe20005f04270 */
[----:B------:R-:W-:Y:S03]  /*11260*/  LDSM.16.MT88.4 R76, [R205] ;  /* 0x00000000cd4c783b */ /* 0x000fe60000004200 */
[----:B------:R-:W-:-:S04]  /*11270*/  ISETP.LT.OR P0, PT, R2, 0x39, P0 ;  /* 0x000000390200780c */ /* 0x000fc80000701670 */
[----:B------:R-:W-:Y:S02]  /*11280*/  FSEL R190, R60, -INF , !P0 ;  /* 0xff8000003cbe7808 */ /* 0x000fe40004000000 */
[C---:B------:R-:W-:Y:S01]  /*11290*/  ISETP.GT.AND P0, PT, R0.reuse, 0x39, !P2 ;  /* 0x000000390000780c */ /* 0x040fe20005704270 */
[----:B------:R-:W-:Y:S01]  /*112a0*/  LDSM.16.MT88.4 R60, [R201] ;  /* 0x00000000c93c783b */ /* 0x000fe20000004200 */
[----:B------:R-:W-:Y:S02]  /*112b0*/  ISETP.GT.AND P2, PT, R0, 0x40, !P5 ;  /* 0x000000400000780c */ /* 0x000fe40006f44270 */
[----:B------:R-:W-:Y:S02]  /*112c0*/  ISETP.LT.OR P0, PT, R2, 0x3a, P0 ;  /* 0x0000003a0200780c */ /* 0x000fe40000701670 */
[----:B------:R-:W-:Y:S02]  /*112d0*/  ISETP.NE.AND P5, PT, R29, RZ, PT ;  /* 0x000000ff1d00720c */ /* 0x000fe40003fa5270 */
[----:B------:R-:W-:-:S02]  /*112e0*/  FSEL R191, R53, -INF , !P0 ;  /* 0xff80000035bf7808 */ /* 0x000fc40004000000 */
[C---:B------:R-:W-:Y:S02]  /*112f0*/  ISETP.GT.AND P0, PT, R0.reuse, RZ, !P1 ;  /* 0x000000ff0000720c */ /* 0x040fe40004f04270 */
[----:B------:R-:W-:Y:S02]  /*11300*/  ISETP.GT.AND P1, PT, R0, 0x41, !P6 ;  /* 0x000000410000780c */ /* 0x000fe40007724270 */
[----:B------:R-:W-:Y:S02]  /*11310*/  ISETP.LT.OR P0, PT, R2, 0x1, P0 ;  /* 0x000000010200780c */ /* 0x000fe40000701670 */
[----:B------:R-:W-:Y:S02]  /*11320*/  ISETP.NE.AND P6, PT, R28, RZ, PT ;  /* 0x000000ff1c00720c */ /* 0x000fe40003fc5270 */
[----:B------:R-:W-:Y:S02]  /*11330*/  FSEL R67, R143, -INF , !P0 ;  /* 0xff8000008f437808 */ /* 0x000fe40004000000 */
[----:B------:R-:W-:Y:S01]  /*11340*/  FSETP.NEU.FTZ.AND P0, PT, R72, -INF , PT ;  /* 0xff8000004800780b */ /* 0x000fe20003f1d000 */
[----:B------:R-:W-:Y:S01]  /*11350*/  LDSM.16.MT88.4 R140, [R204+0x1800] ;  /* 0x00180000cc8c783b */ /* 0x000fe20000004200 */
[----:B------:R-:W-:-:S02]  /*11360*/  FMNMX.FTZ R7, R67, R75, !PT ;  /* 0x0000004b43077209 */ /* 0x000fc40007810000 */
[----:B------:R-:W-:Y:S02]  /*11370*/  FSEL R5, R3, RZ, P0 ;  /* 0x000000ff03057208 */ /* 0x000fe40000000000 */
[----:B------:R-:W-:Y:S02]  /*11380*/  FMNMX.FTZ R3, R23, R24, !PT ;  /* 0x0000001817037209 */ /* 0x000fe40007810000 */
[----:B------:R-:W-:Y:S02]  /*11390*/  ISETP.GT.AND P3, PT, R0, 0x49, !P6 ;  /* 0x000000490000780c */ /* 0x000fe40007764270 */
[----:B------:R-:W-:-:S04]  /*113a0*/  FMNMX.FTZ R3, R25, R3, !PT ;  /* 0x0000000319037209 */ /* 0x000fc80007810000 */
        /* <DEDUP_REMOVED lines=16> */
[----:B------:R-:W-:-:S05]  /*114b0*/  FMNMX.FTZ R3, R130, R3, !PT ;  /* 0x0000000382037209 */ /* 0x000fca0007810000 */
[----:B------:R-:W1:Y:S02]  /*114c0*/  SHFL.BFLY PT, R4, R3, 0x2, 0x1f ;  /* 0x0c401f0003047f89 */ /* 0x000e6400000e0000 */
[----:B-1----:R-:W-:-:S05]  /*114d0*/  FMNMX.FTZ R3, R3, R4, !PT ;  /* 0x0000000403037209 */ /* 0x002fca0007810000 */
[----:B------:R-:W1:Y:S02]  /*114e0*/  SHFL.BFLY PT, R4, R3, 0x1, 0x1f ;  /* 0x0c201f0003047f89 */ /* 0x000e6400000e0000 */
[----:B-1----:R-:W-:-:S04]  /*114f0*/  FMNMX.FTZ R71, R3, R4, !PT ;  /* 0x0000000403477209 */ /* 0x002fc80007810000 */
[C---:B------:R-:W-:Y:S01]  /*11500*/  FSETP.NEU.FTZ.AND P0, PT, R71.reuse, -INF , PT ;  /* 0xff8000004700780b */ /* 0x040fe20003f1d000 */
[----:B------:R-:W-:-:S05]  /*11510*/  FMUL.FTZ R3, R71, c[0x0][0x2d0] ;  /* 0x0000b40047037a20 */ /* 0x000fca0000410000 */
[----:B------:R-:W-:Y:S01]  /*11520*/  FSEL R4, R3, RZ, P0 ;  /* 0x000000ff03047208 */ /* 0x000fe20000000000 */
[--C-:B------:R-:W-:Y:S01]  /*11530*/  FFMA.FTZ R3, R26, c[0x0][0x2d0], -R5.reuse ;  /* 0x0000b4001a037a23 */ /* 0x100fe20000010805 */
[----:B------:R-:W-:Y:S01]  /*11540*/  ISETP.GT.AND P0, PT, R0, 0x48, !P5 ;  /* 0x000000480000780c */ /* 0x000fe20006f04270 */
[----:B------:R-:W-:Y:S01]  /*11550*/  FFMA.FTZ R0, R57, c[0x0][0x2d0], -R5 ;  /* 0x0000b40039007a23 */ /* 0x000fe20000010805 */
[----:B------:R-:W-:Y:S01]  /*11560*/  ISETP.LT.OR P5, PT, R2, 0x41, P2 ;  /* 0x000000410200780c */ /* 0x000fe200017a1670 */
[----:B------:R1:W-:Y:S01]  /*11570*/  MUFU.EX2 R119, R3 ;  /* 0x0000000300777308 */ /* 0x0003e20000000800 */
[--C-:B------:R-:W-:Y:S01]  /*11580*/  FFMA.FTZ R6, R36, c[0x0][0x2d0], -R4.reuse ;  /* 0x0000b40024067a23 */ /* 0x100fe20000010804 */
[C---:B------:R-:W-:Y:S02]  /*11590*/  ISETP.LT.OR P2, PT, R2.reuse, 0x42, P1 ;  /* 0x000000420200780c */ /* 0x040fe40000f41670 */
[C---:B------:R-:W-:Y:S02]  /*115a0*/  ISETP.LT.OR P1, PT, R2.reuse, 0x49, P0 ;  /* 0x000000490200780c */ /* 0x040fe40000721670 */
[----:B------:R-:W-:Y:S01]  /*115b0*/  ISETP.LT.OR P0, PT, R2, 0x4a, P3 ;  /* 0x0000004a0200780c */ /* 0x000fe20001f01670 */
[----:B------:R-:W-:Y:S01]  /*115c0*/  FFMA.FTZ R2, R59, c[0x0][0x2d0], -R4 ;  /* 0x0000b4003b027a23 */ /* 0x000fe20000010804 */
[----:B------:R2:W-:Y:S01]  /*115d0*/  MUFU.EX2 R247, R6 ;  /* 0x0000000600f77308 */ /* 0x0005e20000000800 */
[----:B------:R-:W-:-:S02]  /*115e0*/  FSEL R176, R176, -INF , !P5 ;  /* 0xff800000b0b07808 */ /* 0x000fc40006800000 */
[----:B------:R-:W-:Y:S02]  /*115f0*/  FSEL R179, R179, -INF , !P2 ;  /* 0xff800000b3b37808 */ /* 0x000fe40005000000 */
[----:B------:R-:W-:Y:S02]  /*11600*/  FSEL R178, R178, -INF , !P1 ;  /* 0xff800000b2b27808 */ /* 0x000fe40004800000 */
[----:B------:R-:W-:Y:S01]  /*11610*/  FSEL R177, R177, -INF , !P0 ;  /* 0xff800000b1b17808 */ /* 0x000fe20004000000 */
[----:B-1----:R-:W-:Y:S01]  /*11620*/  FFMA.FTZ R3, R30, c[0x0][0x2d0], -R5 ;  /* 0x0000b4001e037a23 */ /* 0x002fe20000010805 */
[----:B------:R-:W-:Y:S01]  /*11630*/  MUFU.EX2 R241, R0 ;  /* 0x0000000000f17308 */ /* 0x000fe20000000800 */
[----:B--2---:R-:W-:-:S07]  /*11640*/  FFMA.FTZ R6, R38, c[0x0][0x2d0], -R4 ;  /* 0x0000b40026067a23 */ /* 0x004fce0000010804 */
[----:B------:R1:W2:Y:S08]  /*11650*/  MUFU.EX2 R249, R3 ;  /* 0x0000000300f97308 */ /* 0x0002b00000000800 */
[----:B------:R3:W4:Y:S01]  /*11660*/  MUFU.EX2 R246, R6 ;  /* 0x0000000600f67308 */ /* 0x0007220000000800 */
[----:B-1----:R-:W-:-:S07]  /*11670*/  FFMA.FTZ R3, R31, c[0x0][0x2d0], -R5 ;  /* 0x0000b4001f037a23 */ /* 0x002fce0000010805 */
[----:B------:R-:W-:Y:S01]  /*11680*/  MUFU.EX2 R238, R2 ;  /* 0x0000000200ee7308 */ /* 0x000fe20000000800 */
[----:B--2---:R-:W-:Y:S01]  /*11690*/  F2FP.BF16.PACK_AB R12, R249, R119 ;  /* 0x00000077f90c723e */ /* 0x004fe200000010ff */
[----:B---3--:R-:W-:-:S06]  /*116a0*/  FFMA.FTZ R6, R39, c[0x0][0x2d0], -R4 ;  /* 0x0000b40027067a23 */ /* 0x008fcc0000010804 */
[----:B------:R1:W-:Y:S01]  /*116b0*/  MUFU.EX2 R252, R3 ;  /* 0x0000000300fc7308 */ /* 0x0003e20000000800 */
[----:B----4-:R-:W-:-:S07]  /*116c0*/  F2FP.BF16.PACK_AB R9, R246, R247 ;  /* 0x000000f7f609723e */ /* 0x010fce00000010ff */
        /* <DEDUP_REMOVED lines=8> */
[----:B--2---:R-:W-:Y:S01]  /*11750*/  FMNMX.FTZ R6, R109, R7, !PT ;  /* 0x000000076d067209 */ /* 0x004fe20007810000 */
[----:B------:R-:W-:Y:S01]  /*11760*/  FFMA.FTZ R7, R45, c[0x0][0x2d0], -R5 ;  /* 0x0000b4002d077a23 */ /* 0x000fe20000010805 */
[----:B----4-:R-:W-:Y:S02]  /*11770*/  F2FP.BF16.PACK_AB R11, R118, R122 ;  /* 0x0000007a760b723e */ /* 0x010fe400000010ff */
[----:B------:R-:W-:-:S03]  /*11780*/  FMNMX.FTZ R6, R110, R6, !PT ;  /* 0x000000066e067209 */ /* 0x000fc60007810000 */
[----:B------:R2:W-:Y:S01]  /*11790*/  MUFU.EX2 R251, R7 ;  /* 0x0000000700fb7308 */ /* 0x0005e20000000800 */
[----:B-1----:R-:W-:-:S07]  /*117a0*/  FFMA.FTZ R3, R23, c[0x0][0x2d0], -R4 ;  /* 0x0000b40017037a23 */ /* 0x002fce0000010804 */
[----:B------:R1:W-:Y:S01]  /*117b0*/  MUFU.EX2 R243, R3 ;  /* 0x0000000300f37308 */ /* 0x0003e20000000800 */
[----:B--2---:R-:W-:Y:S01]  /*117c0*/  FMNMX.FTZ R7, R112, R6, !PT ;  /* 0x0000000670077209 */ /* 0x004fe20007810000 */
[----:B------:R-:W-:-:S03]  /*117d0*/  FFMA.FTZ R6, R46, c[0x0][0x2d0], -R5 ;  /* 0x0000b4002e067a23 */ /* 0x000fc60000010805 */
[----:B------:R-:W-:-:S03]  /*117e0*/  FMNMX.FTZ R7, R113, R7, !PT ;  /* 0x0000000771077209 */ /* 0x000fc60007810000 */
[----:B------:R-:W-:Y:S01]  /*117f0*/  MUFU.EX2 R117, R6 ;  /* 0x0000000600757308 */ /* 0x000fe20000000800 */
[----:B-1----:R-:W-:-:S07]  /*11800*/  FFMA.FTZ R3, R24, c[0x0][0x2d0], -R4 ;  /* 0x0000b40018037a23 */ /* 0x002fce0000010804 */
        /* <DEDUP_REMOVED lines=11> */
[----:B-1----:R-:W-:Y:S01]  /*118c0*/  FFMA.FTZ R3, R35, c[0x0][0x2d0], -R5 ;  /* 0x0000b40023037a23 */ /* 0x002fe20000010805 */
[----:B--2---:R-:W-:-:S03]  /*118d0*/  F2FP.BF16.PACK_AB R8, R126, R127 ;  /* 0x0000007f7e08723e */ /* 0x004fc600000010ff */
[----:B------:R1:W-:Y:S03]  /*118e0*/  MUFU.EX2 R121, R3 ;  /* 0x0000000300797308 */ /* 0x0003e60000000800 */
[C---:B------:R-:W-:Y:S08]  /*118f0*/  HMMA.16816.F32.BF16 R24, R12.reuse, R80, RZ ;  /* 0x000000500c18723c */ /* 0x040ff000000418ff */
[----:B------:R-:W-:Y:S01]  /*11900*/  HMMA.16816.F32.BF16 R32, R12, R84, RZ ;  /* 0x000000540c20723c */ /* 0x000fe200000418ff */
[----:B-1----:R-:W-:-:S07]  /*11910*/  FFMA.FTZ R3, R37, c[0x0][0x2d0], -R5 ;  /* 0x0000b40025037a23 */ /* 0x002fce0000010805 */
[C---:B------:R-:W-:Y:S01]  /*11920*/  HMMA.16816.F32.BF16 R40, R12.reuse, R78, RZ ;  /* 0x0000004e0c28723c */ /* 0x040fe200000418ff */
[----:B------:R1:W2:Y:S07]  /*11930*/  MUFU.EX2 R120, R3 ;  /* 0x0000000300787308 */ /* 0x0002ae0000000800 */
[C---:B------:R-:W-:Y:S08]  /*11940*/  HMMA.16816.F32.BF16 R36, R12.reuse, R62, RZ ;  /* 0x0000003e0c24723c */ /* 0x040ff000000418ff */
[----:B------:R-:W-:Y:S01]  /*11950*/  HMMA.16816.F32.BF16 R48, R12, R82, RZ ;  /* 0x000000520c30723c */ /* 0x000fe200000418ff */
[----:B-1----:R-:W-:-:S02]  /*11960*/  FMNMX.FTZ R3, R66, R73, !PT ;  /* 0x0000004942037209 */ /* 0x002fc40007810000 */
[----:B--2---:R-:W-:Y:S02]  /*11970*/  F2FP.BF16.PACK_AB R10, R120, R121 ;  /* 0x00000079780a723e */ /* 0x004fe400000010ff */
[----:B------:R-:W-:-:S04]  /*11980*/  FMNMX.FTZ R3, R106, R3, !PT ;  /* 0x000000036a037209 */ /* 0x000fc80007810000 */
[----:B------:R-:W-:Y:S01]  /*11990*/  FMNMX.FTZ R3, R107, R3, !PT ;  /* 0x000000036b037209 */ /* 0x000fe20007810000 */
[----:B------:R-:W-:Y:S03]  /*119a0*/  HMMA.16816.F32.BF16 R28, R8, R88, R20 ;  /* 0x00000058081c723c */ /* 0x000fe60000041814 */
[----:B------:R-:W-:-:S04]  /*119b0*/  FMNMX.FTZ R3, R108, R3, !PT ;  /* 0x000000036c037209 */ /* 0x000fc80007810000 */
[----:B------:R-:W-:Y:S01]  /*119c0*/  FMNMX.FTZ R3, R111, R3, !PT ;  /* 0x000000036f037209 */ /* 0x000fe20007810000 */
[----:B------:R-:W-:Y:S03]  /*119d0*/  HMMA.16816.F32.BF16 R20, R8, R100, R32 ;  /* 0x000000640814723c */ /* 0x000fe60000041820 */
[----:B------:R-:W-:-:S04]  /*119e0*/  FMNMX.FTZ R3, R115, R3, !PT ;  /* 0x0000000373037209 */ /* 0x000fc80007810000 */
[----:B------:R-:W-:-:S04]  /*119f0*/  FMNMX.FTZ R3, R125, R3, !PT ;  /* 0x000000037d037209 */ /* 0x000fc80007810000 */
[----:B------:R-:W-:-:S04]  /*11a00*/  FMNMX.FTZ R3, R129, R3, !PT ;  /* 0x0000000381037209 */ /* 0x000fc80007810000 */
[----:B------:R-:W-:-:S04]  /*11a10*/  FMNMX.FTZ R3, R131, R3, !PT ;  /* 0x0000000383037209 */ /* 0x000fc80007810000 */
[----:B------:R-:W-:-:S04]  /*11a20*/  FMNMX.FTZ R3, R183, R3, !PT ;  /* 0x00000003b7037209 */ /* 0x000fc80007810000 */
[----:B------:R-:W-:-:S04]  /*11a30*/  FMNMX.FTZ R3, R182, R3, !PT ;  /* 0x00000003b6037209 */ /* 0x000fc80007810000 */
[----:B------:R-:W-:-:S04]  /*11a40*/  FMNMX.FTZ R3, R197, R3, !PT ;  /* 0x00000003c5037209 */ /* 0x000fc80007810000 */
[----:B------:R-:W-:Y:S01]  /*11a50*/  FMNMX.FTZ R6, R196, R3, !PT ;  /* 0x00000003c4067209 */ /* 0x000fe20007810000 */
[----:B------:R-:W-:Y:S02]  /*11a60*/  FFMA.FTZ R3, R47, c[0x0][0x2d0], -R5 ;  /* 0x0000b4002f037a23 */ /* 0x000fe40000010805 */
[----:B------:R-:W-:Y:S02]  /*11a70*/  HMMA.16816.F32.BF16 R44, R12, R86, RZ ;  /* 0x000000560c2c723c */ /* 0x000fe400000418ff */
[----:B------:R1:W-:Y:S06]  /*11a80*/  MUFU.EX2 R250, R3 ;  /* 0x0000000300fa7308 */ /* 0x0003ec0000000800 */
[C---:B------:R-:W-:Y:S08]  /*11a90*/  HMMA.16816.F32.BF16 R12, R8.reuse, R92, R24 ;  /* 0x0000005c080c723c */ /* 0x040ff00000041818 */
[----:B------:R-:W-:Y:S01]  /*11aa0*/  HMMA.16816.F32.BF16 R24, R8, R94, R48 ;  /* 0x0000005e0818723c */ /* 0x000fe20000041830 */
[----:B-1----:R-:W-:-:S02]  /*11ab0*/  FMNMX.FTZ R3, R195, R6, !PT ;  /* 0x00000006c3037209 */ /* 0x002fc40007810000 */
[----:B------:R-:W-:Y:S01]  /*11ac0*/  FMNMX.FTZ R6, R114, R7, !PT ;  /* 0x0000000772067209 */ /* 0x000fe20007810000 */
[----:B------:R-:W-:Y:S01]  /*11ad0*/  FFMA.FTZ R7, R52, c[0x0][0x2d0], -R5 ;  /* 0x0000b40034077a23 */ /* 0x000fe20000010805 */
[----:B------:R-:W-:Y:S02]  /*11ae0*/  FMNMX.FTZ R3, R194, R3, !PT ;  /* 0x00000003c2037209 */ /* 0x000fe40007810000 */
[----:B------:R-:W-:Y:S01]  /*11af0*/  FMNMX.FTZ R6, R124, R6, !PT ;  /* 0x000000067c067209 */ /* 0x000fe20007810000 */
[----:B------:R1:W2:Y:S01]  /*11b00*/  MUFU.EX2 R244, R7 ;  /* 0x0000000700f47308 */ /* 0x0002a20000000800 */
[----:B------:R-:W-:Y:S01]  /*11b10*/  FMNMX.FTZ R3, R193, R3, !PT ;  /* 0x00000003c1037209 */ /* 0x000fe20007810000 */
[----:B------:R-:W-:Y:S01]  /*11b20*/  HMMA.16816.F32.BF16 R52, R8, R96, R16 ;  /* 0x000000600834723c */ /* 0x000fe20000041810 */
[----:B------:R-:W-:Y:S02]  /*11b30*/  FMNMX.FTZ R6, R128, R6, !PT ;  /* 0x0000000680067209 */ /* 0x000fe40007810000 */
[----:B------:R-:W-:-:S02]  /*11b40*/  FMNMX.FTZ R3, R192, R3, !PT ;  /* 0x00000003c0037209 */ /* 0x000fc40007810000 */
[----:B------:R-:W-:Y:S02]  /*11b50*/  FMNMX.FTZ R6, R148, R6, !PT ;  /* 0x0000000694067209 */ /* 0x000fe40007810000 */
[----:B------:R-:W-:Y:S01]  /*11b60*/  FMNMX.FTZ R0, R199, R3, !PT ;  /* 0x00000003c7007209 */ /* 0x000fe20007810000 */
[----:B------:R-:W-:Y:S01]  /*11b70*/  FFMA.FTZ R3, R56, c[0x0][0x2d0], -R4 ;  /* 0x0000b40038037a23 */ /* 0x000fe20000010804 */
[----:B------:R-:W-:Y:S01]  /*11b80*/  FMNMX.FTZ R6, R180, R6, !PT ;  /* 0x00000006b4067209 */ /* 0x000fe20007810000 */
[----:B------:R-:W-:Y:S01]  /*11b90*/  HMMA.16816.F32.BF16 R16, R8, R98, R36 ;  /* 0x000000620810723c */ /* 0x000fe20000041824 */
[----:B------:R-:W-:Y:S01]  /*11ba0*/  FMNMX.FTZ R0, R198, R0, !PT ;  /* 0x00000000c6007209 */ /* 0x000fe20007810000 */
[----:B------:R3:W-:Y:S01]  /*11bb0*/  MUFU.EX2 R240, R3 ;  /* 0x0000000300f07308 */ /* 0x0007e20000000800 */
[----:B-1----:R-:W-:-:S03]  /*11bc0*/  FMNMX.FTZ R7, R181, R6, !PT ;  /* 0x00000006b5077209 */ /* 0x002fc60007810000 */
[----:B------:R-:W1:Y:S01]  /*11bd0*/  SHFL.BFLY PT, R6, R0, 0x2, 0x1f ;  /* 0x0c401f0000067f89 */ /* 0x000e6200000e0000 */
[----:B------:R-:W-:Y:S01]  /*11be0*/  FMNMX.FTZ R7, R189, R7, !PT ;  /* 0x00000007bd077209 */ /* 0x000fe20007810000 */
[C---:B------:R-:W-:Y:S08]  /*11bf0*/  HMMA.16816.F32.BF16 R36, R8.reuse, R90, R40 ;  /* 0x0000005a0824723c */ /* 0x040ff00000041828 */
[----:B------:R-:W-:Y:S01]  /*11c00*/  HMMA.16816.F32.BF16 R32, R8, R102, R44 ;  /* 0x000000660820723c */ /* 0x000fe2000004182c */
[----:B---3--:R-:W-:-:S04]  /*11c10*/  FFMA.FTZ R3, R58, c[0x0][0x2d0], -R4 ;  /* 0x0000b4003a037a23 */ /* 0x008fc80000010804 */
[----:B------:R3:W4:Y:S02]  /*11c20*/  MUFU.EX2 R239, R3 ;  /* 0x0000000300ef7308 */ /* 0x0007240000000800 */
[----:B------:R-:W-:Y:S02]  /*11c30*/  F2FP.BF16.PACK_AB R8, R117, R251 ;  /* 0x000000fb7508723e */ /* 0x000fe400000010ff */
[----:B--2---:R-:W-:Y:S02]  /*11c40*/  F2FP.BF16.PACK_AB R10, R244, R250 ;  /* 0x000000faf40a723e */ /* 0x004fe400000010ff */
[----:B-1----:R-:W-:Y:S02]  /*11c50*/  FMNMX.FTZ R0, R0, R6, !PT ;  /* 0x0000000600007209 */ /* 0x002fe40007810000 */
[----:B---3--:R-:W-:-:S03]  /*11c60*/  FMNMX.FTZ R3, R188, R7, !PT ;  /* 0x00000007bc037209 */ /* 0x008fc60007810000 */
[----:B------:R-:W-:Y:S01]  /*11c70*/  SHFL.BFLY PT, R7, R0, 0x1, 0x1f ;  /* 0x0c201f0000077f89 */ /* 0x000fe200000e0000 */
[----:B----4-:R-:W-:Y:S02]  /*11c80*/  F2FP.BF16.PACK_AB R9, R239, R240 ;  /* 0x000000f0ef09723e */ /* 0x010fe400000010ff */
[----:B------:R-:W-:-:S04]  /*11c90*/  FMNMX.FTZ R3, R190, R3, !PT ;  /* 0x00000003be037209 */ /* 0x000fc80007810000 */
[----:B------:R-:W-:Y:S01]  /*11ca0*/  FMNMX.FTZ R2, R191, R3, !PT ;  /* 0x00000003bf027209 */ /* 0x000fe20007810000 */
[----:B------:R-:W-:-:S03]  /*11cb0*/  FFMA.FTZ R3, R64, c[0x0][0x2d0], -R4 ;  /* 0x0000b40040037a23 */ /* 0x000fc60000010804 */
[----:B------:R-:W-:Y:S01]  /*11cc0*/  FMNMX.FTZ R2, R176, R2, !PT ;  /* 0x00000002b0027209 */ /* 0x000fe20007810000 */
[----:B------:R1:W2:Y:S03]  /*11cd0*/  MUFU.EX2 R237, R3 ;  /* 0x0000000300ed7308 */ /* 0x0002a60000000800 */
[----:B-1----:R-:W-:Y:S01]  /*11ce0*/  FMNMX.FTZ R3, R179, R2, !PT ;  /* 0x00000002b3037209 */ /* 0x002fe20007810000 */
[--C-:B------:R-:W-:Y:S01]  /*11cf0*/  FFMA.FTZ R2, R65, c[0x0][0x2d0], -R5.reuse ;  /* 0x0000b40041027a23 */ /* 0x100fe20000010805 */
[----:B--2---:R-:W-:Y:S01]  /*11d00*/  F2FP.BF16.PACK_AB R11, R237, R238 ;  /* 0x000000eeed0b723e */ /* 0x004fe200000010ff */
[----:B------:R-:W-:Y:S01]  /*11d10*/  IMAD.MOV.U32 R65, RZ, RZ, R122 ;  /* 0x000000ffff417224 */ /* 0x000fe200078e007a */
[----:B------:R-:W-:Y:S01]  /*11d20*/  FMNMX.FTZ R3, R178, R3, !PT ;  /* 0x00000003b2037209 */ /* 0x000fe20007810000 */
[----:B------:R1:W2:Y:S03]  /*11d30*/  MUFU.EX2 R236, R2 ;  /* 0x0000000200ec7308 */ /* 0x0002a60000000800 */
[----:B------:R-:W-:Y:S01]  /*11d40*/  FMNMX.FTZ R3, R177, R3, !PT ;  /* 0x00000003b1037209 */ /* 0x000fe20007810000 */
[C---:B------:R-:W-:Y:S04]  /*11d50*/  HMMA.16816.F32.BF16 R48, R8.reuse, R160, R52 ;  /* 0x000000a00830723c */ /* 0x040fe80000041834 */
[----:B------:R-:W3:Y:S04]  /*11d60*/  SHFL.BFLY PT, R6, R3, 0x2, 0x1f ;  /* 0x0c401f0003067f89 */ /* 0x000ee800000e0000 */
[----:B------:R-:W-:Y:S01]  /*11d70*/  HMMA.16816.F32.BF16 R44, R8, R164, R28 ;  /* 0x000000a4082c723c */ /* 0x000fe2000004181c */
[----:B-1----:R-:W-:-:S02]  /*11d80*/  FFMA.FTZ R2, R69, c[0x0][0x2d0], -R5 ;  /* 0x0000b40045027a23 */ /* 0x002fc40000010805 */
[----:B------:R-:W-:Y:S02]  /*11d90*/  IMAD.MOV.U32 R69, RZ, RZ, R121 ;  /* 0x000000ffff457224 */ /* 0x000fe400078e0079 */
[----:B------:R1:W-:Y:S03]  /*11da0*/  MUFU.EX2 R234, R2 ;  /* 0x0000000200ea7308 */ /* 0x0003e60000000800 */
[C---:B------:R-:W-:Y:S08]  /*11db0*/  HMMA.16816.F32.BF16 R40, R8.reuse, R168, R12 ;  /* 0x000000a80828723c */ /* 0x040ff0000004180c */
[----:B------:R-:W-:Y:S01]  /*11dc0*/  HMMA.16816.F32.BF16 R28, R8, R172, R20 ;  /* 0x000000ac081c723c */ /* 0x000fe20000041814 */
[----:B---3--:R-:W-:Y:S01]  /*11dd0*/  FMNMX.FTZ R3, R3, R6, !PT ;  /* 0x0000000603037209 */ /* 0x008fe20007810000 */
[----:B-1----:R-:W-:-:S04]  /*11de0*/  FFMA.FTZ R2, R104, c[0x0][0x2d0], -R5 ;  /* 0x0000b40068027a23 */ /* 0x002fc80000010805 */
[----:B------:R-:W1:Y:S02]  /*11df0*/  SHFL.BFLY PT, R6, R3, 0x1, 0x1f ;  /* 0x0c201f0003067f89 */ /* 0x000e6400000e0000 */
[C---:B------:R-:W-:Y:S01]  /*11e00*/  HMMA.16816.F32.BF16 R16, R8.reuse, R162, R16 ;  /* 0x000000a20810723c */ /* 0x040fe20000041810 */
[----:B------:R3:W4:Y:S07]  /*11e10*/  MUFU.EX2 R235, R2 ;  /* 0x0000000200eb7308 */ /* 0x00072e0000000800 */
[C---:B------:R-:W-:Y:S08]  /*11e20*/  HMMA.16816.F32.BF16 R20, R8.reuse, R166, R36 ;  /* 0x000000a60814723c */ /* 0x040ff00000041824 */
[----:B------:R-:W-:Y:S01]  /*11e30*/  HMMA.16816.F32.BF16 R24, R8, R170, R24 ;  /* 0x000000aa0818723c */ /* 0x000fe20000041818 */
[----:B---3--:R-:W-:-:S02]  /*11e40*/  FFMA.FTZ R2, R68, c[0x0][0x2d0], -R4 ;  /* 0x0000b40044027a23 */ /* 0x008fc40000010804 */
[----:B------:R-:W-:Y:S02]  /*11e50*/  IMAD.MOV.U32 R68, RZ, RZ, R153 ;  /* 0x000000ffff447224 */ /* 0x000fe400078e0099 */
[----:B------:R3:W-:Y:S01]  /*11e60*/  MUFU.EX2 R233, R2 ;  /* 0x0000000200e97308 */ /* 0x0007e20000000800 */
[----:B-1----:R-:W-:Y:S01]  /*11e70*/  FMNMX.FTZ R3, R3, R6, !PT ;  /* 0x0000000603037209 */ /* 0x002fe20007810000 */
[----:B------:R-:W1:Y:S01]  /*11e80*/  LDSM.16.MT88.4 R152, [R205+0x1800] ;  /* 0x00180000cd98783b */ /* 0x000e620000004200 */
[----:B------:R-:W-:Y:S07]  /*11e90*/  HMMA.16816.F32.BF16 R12, R8, R174, R32 ;  /* 0x000000ae080c723c */ /* 0x000fee0000041820 */
[----:B--2---:R-:W-:-:S02]  /*11ea0*/  F2FP.BF16.PACK_AB R8, R236, R241 ;  /* 0x000000f1ec08723e */ /* 0x004fc400000010ff */
[----:B----4-:R-:W-:Y:S01]  /*11eb0*/  F2FP.BF16.PACK_AB R10, R235, R234 ;  /* 0x000000eaeb0a723e */ /* 0x010fe200000010ff */
[--C-:B---3--:R-:W-:Y:S01]  /*11ec0*/  FFMA.FTZ R2, R70, c[0x0][0x2d0], -R4.reuse ;  /* 0x0000b40046027a23 */ /* 0x108fe20000010804 */
[----:B------:R-:W-:Y:S01]  /*11ed0*/  FMNMX.FTZ R70, R0, R7, !PT ;  /* 0x0000000700467209 */ /* 0x000fe20007810000 */
[----:B------:R-:W-:Y:S02]  /*11ee0*/  FFMA.FTZ R0, R74, c[0x0][0x2d0], -R4 ;  /* 0x0000b4004a007a23 */ /* 0x000fe40000010804 */
[----:B------:R2:W3:Y:S01]  /*11ef0*/  MUFU.EX2 R232, R2 ;  /* 0x0000000200e87308 */ /* 0x0004e20000000800 */
[----:B------:R-:W-:Y:S01]  /*11f00*/  FSETP.NEU.FTZ.AND P0, PT, R70, -INF , PT ;  /* 0xff8000004600780b */ /* 0x000fe20003f1d000 */
[----:B------:R-:W-:-:S06]  /*11f10*/  IMAD.MOV.U32 R7, RZ, RZ, R120 ;  /* 0x000000ffff077224 */ /* 0x000fcc00078e0078 */
[----:B------:R4:W-:Y:S01]  /*11f20*/  MUFU.EX2 R231, R0 ;  /* 0x0000000000e77308 */ /* 0x0009e20000000800 */
[----:B--2---:R-:W-:Y:S01]  /*11f30*/  FMUL.FTZ R2, R70, c[0x0][0x2d0] ;  /* 0x0000b40046027a20 */ /* 0x004fe20000410000 */
[----:B---3--:R-:W-:-:S04]  /*11f40*/  F2FP.BF16.PACK_AB R9, R232, R233 ;  /* 0x000000e9e809723e */ /* 0x008fc800000010ff */
[----:B------:R-:W-:Y:S02]  /*11f50*/  FSEL R2, R2, RZ, P0 ;  /* 0x000000ff02027208 */ /* 0x000fe40000000000 */
[----:B------:R-:W-:Y:S01]  /*11f60*/  FSETP.NEU.FTZ.AND P0, PT, R3, -INF , PT ;  /* 0xff8000000300780b */ /* 0x000fe20003f1d000 */
[----:B----4-:R-:W-:Y:S02]  /*11f70*/  FFMA.FTZ R0, R105, c[0x0][0x2d0], -R4 ;  /* 0x0000b40069007a23 */ /* 0x010fe40000010804 */
[--C-:B------:R-:W-:Y:S02]  /*11f80*/  FFMA.FTZ R6, R111, c[0x0][0x2d0], -R2.reuse ;  /* 0x0000b4006f067a23 */ /* 0x100fe40000010802 */
[----:B------:R2:W3:Y:S08]  /*11f90*/  MUFU.EX2 R230, R0 ;  /* 0x0000000000e67308 */ /* 0x0004f00000000800 */
[----:B------:R-:W-:Y:S01]  /*11fa0*/  MUFU.EX2 R224, R6 ;  /* 0x0000000600e07308 */ /* 0x000fe20000000800 */
[----:B--2---:R-:W-:Y:S01]  /*11fb0*/  FFMA.FTZ R0, R66, c[0x0][0x2d0], -R2 ;  /* 0x0000b40042007a23 */ /* 0x004fe20000010802 */
[----:B---3--:R-:W-:Y:S01]  /*11fc0*/  F2FP.BF16.PACK_AB R11, R230, R231 ;  /* 0x000000e7e60b723e */ /* 0x008fe200000010ff */
[----:B------:R-:W-:-:S05]  /*11fd0*/  IMAD.MOV.U32 R66, RZ, RZ, R119 ;  /* 0x000000ffff427224 */ /* 0x000fca00078e0077 */
[----:B------:R2:W-:Y:S01]  /*11fe0*/  MUFU.EX2 R228, R0 ;  /* 0x0000000000e47308 */ /* 0x0005e20000000800 */
[C---:B------:R-:W-:Y:S07]  /*11ff0*/  HMMA.16816.F32.BF16 R56, R8.reuse, R156, R48 ;  /* 0x0000009c0838723c */ /* 0x040fee0000041830 */
[----:B------:R-:W-:Y:S01]  /*12000*/  IMAD.MOV.U32 R51, RZ, RZ, R116 ;  /* 0x000000ffff337224 */ /* 0x000fe200078e0074 */
[----:B------:R-:W-:Y:S01]  /*12010*/  HMMA.16816.F32.BF16 R52, R8, R158, R16 ;  /* 0x0000009e0834723c */ /* 0x000fe20000041810 */
[----:B--2---:R-:W-:-:S02]  /*12020*/  FFMA.FTZ R0, R73, c[0x0][0x2d0], -R2 ;  /* 0x0000b40049007a23 */ /* 0x004fc40000010802 */
[----:B------:R-:W-:Y:S02]  /*12030*/  IMAD.MOV.U32 R73, RZ, RZ, R118 ;  /* 0x000000ffff497224 */ /* 0x000fe400078e0076 */
[----:B------:R2:W3:Y:S03]  /*12040*/  MUFU.EX2 R226, R0 ;  /* 0x0000000000e27308 */ /* 0x0004e60000000800 */
[C---:B------:R-:W-:Y:S08]  /*12050*/  HMMA.16816.F32.BF16 R120, R8.reuse, R144, R40 ;  /* 0x000000900878723c */ /* 0x040ff00000041828 */
[----:B------:R-:W-:Y:S01]  /*12060*/  HMMA.16816.F32.BF16 R132, R8, R146, R24 ;  /* 0x000000920884723c */ /* 0x000fe20000041818 */
[----:B--2---:R-:W-:-:S07]  /*12070*/  FFMA.FTZ R0, R106, c[0x0][0x2d0], -R2 ;  /* 0x0000b4006a007a23 */ /* 0x004fce0000010802 */
[----:B------:R-:W-:Y:S01]  /*12080*/  HMMA.16816.F32.BF16 R136, R8, R140, R28 ;  /* 0x0000008c0888723c */ /* 0x000fe2000004181c */
[----:B------:R2:W-:Y:S02]  /*12090*/  MUFU.EX2 R227, R0 ;  /* 0x0000000000e37308 */ /* 0x0005e40000000800 */
[----:B--2---:R-:W-:-:S05]  /*120a0*/  FFMA.FTZ R0, R107, c[0x0][0x2d0], -R2 ;  /* 0x0000b4006b007a23 */ /* 0x004fca0000010802 */
[C---:B-1----:R-:W-:Y:S01]  /*120b0*/  HMMA.16816.F32.BF16 R104, R8.reuse, R152, R44 ;  /* 0x000000980868723c */ /* 0x042fe2000004182c */
[----:B------:R1:W2:Y:S07]  /*120c0*/  MUFU.EX2 R223, R0 ;  /* 0x0000000000df7308 */ /* 0x0002ae0000000800 */
[----:B------:R-:W-:Y:S01]  /*120d0*/  HMMA.16816.F32.BF16 R44, R8, R142, R12 ;  /* 0x0000008e082c723c */ /* 0x000fe2000004180c */
[----:B-1----:R-:W-:Y:S02]  /*120e0*/  FFMA.FTZ R0, R108, c[0x0][0x2d0], -R2 ;  /* 0x0000b4006c007a23 */ /* 0x002fe40000010802 */
[----:B------:R-:W-:-:S02]  /*120f0*/  IMAD.MOV.U32 R108, RZ, RZ, R117 ;  /* 0x000000ffff6c7224 */ /* 0x000fc400078e0075 */
[----:B------:R1:W-:Y:S03]  /*12100*/  MUFU.EX2 R225, R0 ;  /* 0x0000000000e17308 */ /* 0x0003e60000000800 */
[----:B------:R-:W-:Y:S07]  /*12110*/  HMMA.16816.F32.BF16 R116, R8, R154, R20 ;  /* 0x0000009a0874723c */ /* 0x000fee0000041814 */
[----:B---3--:R-:W-:-:S02]  /*12120*/  F2FP.BF16.PACK_AB R8, R226, R228 ;  /* 0x000000e4e208723e */ /* 0x008fc400000010ff */
[----:B--2---:R-:W-:Y:S01]  /*12130*/  F2FP.BF16.PACK_AB R10, R223, R227 ;  /* 0x000000e3df0a723e */ /* 0x004fe200000010ff */
[----:B-1----:R-:W-:-:S05]  /*12140*/  FMUL.FTZ R0, R3, c[0x0][0x2d0] ;  /* 0x0000b40003007a20 */ /* 0x002fca0000410000 */
[----:B------:R-:W-:-:S05]  /*12150*/  FSEL R0, R0, RZ, P0 ;  /* 0x000000ff00007208 */ /* 0x000fca0000000000 */
        /* <DEDUP_REMOVED lines=21> */
[----:B------:R-:W-:Y:S01]  /*122b0*/  HMMA.16816.F32.BF16 R12, R8, R80, RZ ;  /* 0x00000050080c723c */ /* 0x000fe200000418ff */
[----:B------:R-:W-:Y:S02]  /*122c0*/  IMAD.MOV.U32 R84, RZ, RZ, R69 ;  /* 0x000000ffff547224 */ /* 0x000fe400078e0045 */
[----:B------:R-:W-:-:S04]  /*122d0*/  IMAD.MOV.U32 R85, RZ, RZ, R65 ;  /* 0x000000ffff557224 */ /* 0x000fc800078e0041 */
[----:B------:R-:W-:Y:S01]  /*122e0*/  IMAD.MOV.U32 R81, RZ, RZ, R108 ;  /* 0x000000ffff517224 */ /* 0x000fe200078e006c */
[----:B------:R-:W-:Y:S01]  /*122f0*/  HMMA.16816.F32.BF16 R32, R8, R82, RZ ;  /* 0x000000520820723c */ /* 0x000fe200000418ff */
[----:B-1----:R-:W-:-:S04]  /*12300*/  FFMA.FTZ R6, R113, c[0x0][0x2d0], -R0 ;  /* 0x0000b40071067a23 */ /* 0x002fc80000010800 */
[----:B------:R1:W3:Y:S03]  /*12310*/  MUFU.EX2 R74, R6 ;  /* 0x00000006004a7308 */ /* 0x0002e60000000800 */
[----:B------:R-:W-:Y:S01]  /*12320*/  HMMA.16816.F32.BF16 R40, R8, R86, RZ ;  /* 0x000000560828723c */ /* 0x000fe200000418ff */
[----:B------:R-:W-:-:S06]  /*12330*/  IMAD.MOV.U32 R83, RZ, RZ, R73 ;  /* 0x000000ffff537224 */ /* 0x000fcc00078e0049 */
[----:B------:R-:W-:Y:S01]  /*12340*/  F2FP.BF16.PACK_AB R8, R224, R225 ;  /* 0x000000e1e008723e */ /* 0x000fe200000010ff */
[----:B------:R-:W-:Y:S01]  /*12350*/  IMAD.MOV.U32 R87, RZ, RZ, R126 ;  /* 0x000000ffff577224 */ /* 0x000fe200078e007e */
[----:B--2---:R-:W-:Y:S01]  /*12360*/  F2FP.BF16.PACK_AB R10, R221, R222 ;  /* 0x000000dedd0a723e */ /* 0x004fe200000010ff */
[----:B------:R-:W-:Y:S02]  /*12370*/  IMAD.MOV.U32 R86, RZ, RZ, R127 ;  /* 0x000000ffff567224 */ /* 0x000fe400078e007f */
[--C-:B-1----:R-:W-:Y:S01]  /*12380*/  FFMA.FTZ R6, R114, c[0x0][0x2d0], -R0.reuse ;  /* 0x0000b40072067a23 */ /* 0x102fe20000010800 */
[----:B---3--:R-:W-:Y:S01]  /*12390*/  F2FP.BF16.PACK_AB R9, R74, R75 ;  /* 0x0000004b4a09723e */ /* 0x008fe200000010ff */
[----:B------:R-:W-:Y:S02]  /*123a0*/  LDSM.16.MT88.4 R112, [R205+0x2000] ;  /* 0x00200000cd70783b */ /* 0x000fe40000004200 */
[----:B------:R1:W-:Y:S02]  /*123b0*/  MUFU.EX2 R216, R6 ;  /* 0x0000000600d87308 */ /* 0x0003e40000000800 */
[----:B-1----:R-:W-:-:S06]  /*123c0*/  FFMA.FTZ R6, R124, c[0x0][0x2d0], -R0 ;  /* 0x0000b4007c067a23 */ /* 0x002fcc0000010800 */
[----:B------:R1:W2:Y:S02]  /*123d0*/  MUFU.EX2 R76, R6 ;  /* 0x00000006004c7308 */ /* 0x0002a40000000800 */
[----:B-1----:R-:W-:Y:S01]  /*123e0*/  FFMA.FTZ R6, R187, c[0x0][0x2d0], -R5 ;  /* 0x0000b400bb067a23 */ /* 0x002fe20000010805 */
[----:B--2---:R-:W-:Y:S01]  /*123f0*/  F2FP.BF16.PACK_AB R11, R76, R216 ;  /* 0x000000d84c0b723e */ /* 0x004fe200000010ff */
[----:B------:R-:W-:-:S04]  /*12400*/  IMAD.MOV.U32 R187, RZ, RZ, R51 ;  /* 0x000000ffffbb7224 */ /* 0x000fc800078e0033 */
[----:B------:R1:W-:Y:S01]  /*12410*/  MUFU.EX2 R78, R6 ;  /* 0x00000006004e7308 */ /* 0x0003e20000000800 */
[----:B------:R-:W-:Y:S01]  /*12420*/  LDSM.16.MT88.4 R48, [R204+0x2000] ;  /* 0x00200000cc30783b */ /* 0x000fe20000004200 */
[C---:B------:R-:W-:Y:S08]  /*12430*/  HMMA.16816.F32.BF16 R20, R8.reuse, R96, R20 ;  /* 0x000000600814723c */ /* 0x040ff00000041814 */
[----:B------:R-:W-:Y:S01]  /*12440*/  HMMA.16816.F32.BF16 R36, R8, R98, R36 ;  /* 0x000000620824723c */ /* 0x000fe20000041824 */
[----:B------:R-:W2:Y:S01]  /*12450*/  LDSM.16.MT88.4 R96, [R201+0x2000] ;  /* 0x00200000c960783b */ /* 0x000ea20000004200 */
[----:B-1----:R-:W-:-:S03]  /*12460*/  FFMA.FTZ R6, R186, c[0x0][0x2d0], -R5 ;  /* 0x0000b400ba067a23 */ /* 0x002fc60000010805 */
[----:B------:R-:W3:Y:S01]  /*12470*/  LDL.LU R186, [R1+0x4] ;  /* 0x0000040001ba7983 */ /* 0x000ee20000300800 */
[----:B------:R1:W-:Y:S02]  /*12480*/  MUFU.EX2 R79, R6 ;  /* 0x00000006004f7308 */ /* 0x0003e40000000800 */
[C---:B------:R-:W-:Y:S08]  /*12490*/  HMMA.16816.F32.BF16 R16, R8.reuse, R88, R16 ;  /* 0x000000580810723c */ /* 0x040ff00000041810 */
[----:B------:R-:W-:Y:S01]  /*124a0*/  HMMA.16816.F32.BF16 R124, R8, R92, R12 ;  /* 0x0000005c087c723c */ /* 0x000fe2000004180c */
[----:B-1----:R-:W-:-:S02]  /*124b0*/  FFMA.FTZ R6, R185, c[0x0][0x2d0], -R5 ;  /* 0x0000b400b9067a23 */ /* 0x002fc40000010805 */
[----:B------:R-:W-:-:S04]  /*124c0*/  FFMA.FTZ R5, R184, c[0x0][0x2d0], -R5 ;  /* 0x0000b400b8057a23 */ /* 0x000fc80000010805 */
[----:B------:R1:W-:Y:S01]  /*124d0*/  MUFU.EX2 R77, R5 ;  /* 0x00000005004d7308 */ /* 0x0003e20000000800 */
[----:B------:R-:W-:Y:S02]  /*124e0*/  IMAD.MOV.U32 R184, RZ, RZ, R68 ;  /* 0x000000ffffb87224 */ /* 0x000fe400078e0044 */
[----:B-1----:R-:W-:-:S05]  /*124f0*/  FFMA.FTZ R5, R151, c[0x0][0x2d0], -R4 ;  /* 0x0000b40097057a23 */ /* 0x002fca0000010804 */
[----:B------:R1:W-:Y:S01]  /*12500*/  MUFU.EX2 R68, R5 ;  /* 0x0000000500447308 */ /* 0x0003e20000000800 */
[----:B------:R-:W-:Y:S02]  /*12510*/  IMAD.MOV.U32 R185, RZ, RZ, R66 ;  /* 0x000000ffffb97224 */ /* 0x000fe400078e0042 */
[----:B-1----:R-:W-:-:S05]  /*12520*/  FFMA.FTZ R5, R150, c[0x0][0x2d0], -R4 ;  /* 0x0000b40096057a23 */ /* 0x002fca0000010804 */
[----:B------:R1:W4:Y:S02]  /*12530*/  MUFU.EX2 R69, R5 ;  /* 0x0000000500457308 */ /* 0x0003240000000800 */
[--C-:B-1----:R-:W-:Y:S02]  /*12540*/  FFMA.FTZ R5, R149, c[0x0][0x2d0], -R4.reuse ;  /* 0x0000b40095057a23 */ /* 0x102fe40000010804 */
[----:B------:R-:W-:-:S04]  /*12550*/  FFMA.FTZ R4, R130, c[0x0][0x2d0], -R4 ;  /* 0x0000b40082047a23 */ /* 0x000fc80000010804 */
[----:B------:R1:W-:Y:S02]  /*12560*/  MUFU.EX2 R67, R4 ;  /* 0x0000000400437308 */ /* 0x0003e40000000800 */
[----:B-1----:R-:W-:-:S06]  /*12570*/  FFMA.FTZ R4, R129, c[0x0][0x2d0], -R2 ;  /* 0x0000b40081047a23 */ /* 0x002fcc0000010802 */
[----:B------:R1:W-:Y:S02]  /*12580*/  MUFU.EX2 R66, R4 ;  /* 0x0000000400427308 */ /* 0x0003e40000000800 */
[----:B-1----:R-:W-:-:S06]  /*12590*/  FFMA.FTZ R4, R131, c[0x0][0x2d0], -R2 ;  /* 0x0000b40083047a23 */ /* 0x002fcc0000010802 */
[----:B------:R1:W-:Y:S02]  /*125a0*/  MUFU.EX2 R65, R4 ;  /* 0x0000000400417308 */ /* 0x0003e40000000800 */
[----:B-1----:R-:W-:-:S06]  /*125b0*/  FFMA.FTZ R4, R183, c[0x0][0x2d0], -R2 ;  /* 0x0000b400b7047a23 */ /* 0x002fcc0000010802 */
[----:B------:R1:W-:Y:S02]  /*125c0*/  MUFU.EX2 R62, R4 ;  /* 0x00000004003e7308 */ /* 0x0003e40000000800 */
[----:B-1----:R-:W-:-:S06]  /*125d0*/  FFMA.FTZ R4, R182, c[0x0][0x2d0], -R2 ;  /* 0x0000b400b6047a23 */ /* 0x002fcc0000010802 */
[----:B------:R1:W-:Y:S02]  /*125e0*/  MUFU.EX2 R63, R4 ;  /* 0x00000004003f7308 */ /* 0x0003e40000000800 */
[----:B-1----:R-:W-:Y:S02]  /*125f0*/  FFMA.FTZ R4, R128, c[0x0][0x2d0], -R0 ;  /* 0x0000b40080047a23 */ /* 0x002fe40000010800 */
[----:B------:R-:W1:Y:S04]  /*12600*/  LDSM.16.MT88.4 R128, [R202+0x2000] ;  /* 0x00200000ca80783b */ /* 0x000e680000004200 */
[----:B------:R-:W5:Y:S08]  /*12610*/  MUFU.EX2 R80, R6 ;  /* 0x0000000600507308 */ /* 0x000f700000000800 */
[----:B------:R-:W2:Y:S01]  /*12620*/  MUFU.EX2 R73, R5 ;  /* 0x0000000500497308 */ /* 0x000ea20000000800 */
[----:B----4-:R-:W-:Y:S01]  /*12630*/  F2FP.BF16.PACK_AB R149, R69, R68 ;  /* 0x000000444595723e */ /* 0x010fe200000010ff */
[C---:B------:R-:W-:Y:S06]  /*12640*/  HMMA.16816.F32.BF16 R24, R8.reuse, R100, R24 ;  /* 0x000000640818723c */ /* 0x040fec0000041818 */
[----:B------:R4:W-:Y:S01]  /*12650*/  MUFU.EX2 R60, R4 ;  /* 0x00000004003c7308 */ /* 0x0009e20000000800 */
[----:B-----5:R-:W-:Y:S01]  /*12660*/  F2FP.BF16.PACK_AB R150, R77, R80 ;  /* 0x000000504d96723e */ /* 0x020fe200000010ff */
[----:B------:R-:W-:Y:S01]  /*12670*/  HMMA.16816.F32.BF16 R28, R8, R90, R28 ;  /* 0x0000005a081c723c */ /* 0x000fe2000004181c */
[----:B--2---:R-:W-:-:S07]  /*12680*/  F2FP.BF16.PACK_AB R151, R67, R73 ;  /* 0x000000494397723e */ /* 0x004fce00000010ff */
[----:B------:R-:W-:Y:S01]  /*12690*/  HMMA.16816.F32.BF16 R32, R8, R94, R32 ;  /* 0x0000005e0820723c */ /* 0x000fe20000041820 */
[----:B----4-:R-:W-:Y:S01]  /*126a0*/  FFMA.FTZ R4, R148, c[0x0][0x2d0], -R0 ;  /* 0x0000b40094047a23 */ /* 0x010fe20000010800 */
[----:B------:R-:W-:-:S06]  /*126b0*/  F2FP.BF16.PACK_AB R148, R79, R78 ;  /* 0x0000004e4f94723e */ /* 0x000fcc00000010ff */
[----:B------:R-:W-:Y:S01]  /*126c0*/  HMMA.16816.F32.BF16 R40, R8, R102, R40 ;  /* 0x000000660828723c */ /* 0x000fe20000041828 */
[----:B------:R2:W4:Y:S06]  /*126d0*/  MUFU.EX2 R61, R4 ;  /* 0x00000004003d7308 */ /* 0x00052c0000000800 */
[----:B------:R-:W-:Y:S01]  /*126e0*/  FFMA.FTZ R8, R197, c[0x0][0x2d0], -R2 ;  /* 0x0000b400c5087a23 */ /* 0x000fe20000010802 */
[C---:B------:R-:W-:Y:S08]  /*126f0*/  HMMA.16816.F32.BF16 R88, R148.reuse, R96, R56 ;  /* 0x000000609458723c */ /* 0x040ff00000041838 */
[----:B------:R-:W-:Y:S01]  /*12700*/  HMMA.16816.F32.BF16 R100, R148, R98, R52 ;  /* 0x000000629464723c */ /* 0x000fe20000041834 */
[----:B--2---:R-:W-:-:S04]  /*12710*/  FFMA.FTZ R4, R180, c[0x0][0x2d0], -R0 ;  /* 0x0000b400b4047a23 */ /* 0x004fc80000010800 */
[----:B------:R2:W-:Y:S03]  /*12720*/  MUFU.EX2 R56, R4 ;  /* 0x0000000400387308 */ /* 0x0005e60000000800 */
[C---:B------:R-:W-:Y:S08]  /*12730*/  HMMA.16816.F32.BF16 R104, R148.reuse, R112, R104 ;  /* 0x000000709468723c */ /* 0x040ff00000041868 */
[C---:B------:R-:W-:Y:S08]  /*12740*/  HMMA.16816.F32.BF16 R116, R148.reuse, R114, R116 ;  /* 0x000000729474723c */ /* 0x040ff00000041874 */
[----:B-1----:R-:W-:Y:S01]  /*12750*/  HMMA.16816.F32.BF16 R120, R148, R128, R120 ;  /* 0x000000809478723c */ /* 0x002fe20000041878 */
[----:B--2---:R-:W-:-:S07]  /*12760*/  FFMA.FTZ R4, R181, c[0x0][0x2d0], -R0 ;  /* 0x0000b400b5047a23 */ /* 0x004fce0000010800 */
[C---:B------:R-:W-:Y:S01]  /*12770*/  HMMA.16816.F32.BF16 R132, R148.reuse, R130, R132 ;  /* 0x000000829484723c */ /* 0x040fe20000041884 */
[----:B------:R-:W1:Y:S07]  /*12780*/  MUFU.EX2 R52, R4 ;  /* 0x0000000400347308 */ /* 0x000e6e0000000800 */
[C---:B------:R-:W-:Y:S08]  /*12790*/  HMMA.16816.F32.BF16 R136, R148.reuse, R48, R136 ;  /* 0x000000309488723c */ /* 0x040ff00000041888 */
[----:B------:R-:W-:Y:S01]  /*127a0*/  HMMA.16816.F32.BF16 R148, R148, R50, R44 ;  /* 0x000000329494723c */ /* 0x000fe2000004182c */
[----:B------:R2:W-:Y:S02]  /*127b0*/  MUFU.EX2 R45, R8 ;  /* 0x00000008002d7308 */ /* 0x0005e40000000800 */
[----:B--2---:R-:W-:-:S06]  /*127c0*/  FFMA.FTZ R8, R196, c[0x0][0x2d0], -R2 ;  /* 0x0000b400c4087a23 */ /* 0x004fcc0000010802 */
[----:B------:R2:W5:Y:S01]  /*127d0*/  MUFU.EX2 R46, R8 ;  /* 0x00000008002e7308 */ /* 0x0005620000000800 */
[----:B------:R-:W-:Y:S02]  /*127e0*/  IMAD.MOV.U32 R82, RZ, RZ, R7 ;  /* 0x000000ffff527224 */ /* 0x000fe400078e0007 */
[----:B--2---:R-:W-:-:S05]  /*127f0*/  FFMA.FTZ R8, R195, c[0x0][0x2d0], -R2 ;  /* 0x0000b400c3087a23 */ /* 0x004fca0000010802 */
[----:B------:R2:W-:Y:S01]  /*12800*/  MUFU.EX2 R47, R8 ;  /* 0x00000008002f7308 */ /* 0x0005e20000000800 */
[----:B------:R-:W-:Y:S02]  /*12810*/  F2FP.BF16.PACK_AB R4, R65, R66 ;  /* 0x000000424104723e */ /* 0x000fe400000010ff */
[----:B------:R-:W-:Y:S02]  /*12820*/  F2FP.BF16.PACK_AB R6, R63, R62 ;  /* 0x0000003e3f06723e */ /* 0x000fe400000010ff */
[----:B----4-:R-:W-:Y:S01]  /*12830*/  F2FP.BF16.PACK_AB R5, R61, R60 ;  /* 0x0000003c3d05723e */ /* 0x010fe200000010ff */
[----:B--2---:R-:W-:-:S04]  /*12840*/  FFMA.FTZ R8, R194, c[0x0][0x2d0], -R2 ;  /* 0x0000b400c2087a23 */ /* 0x004fc80000010802 */
[----:B------:R2:W4:Y:S01]  /*12850*/  MUFU.EX2 R53, R8 ;  /* 0x0000000800357308 */ /* 0x0005220000000800 */
[----:B-1----:R-:W-:Y:S01]  /*12860*/  F2FP.BF16.PACK_AB R7, R52, R56 ;  /* 0x000000383407723e */ /* 0x002fe200000010ff */
[----:B--2---:R-:W-:-:S06]  /*12870*/  FFMA.FTZ R8, R193, c[0x0][0x2d0], -R2 ;  /* 0x0000b400c1087a23 */ /* 0x004fcc0000010802 */
[----:B------:R1:W-:Y:S01]  /*12880*/  MUFU.EX2 R54, R8 ;  /* 0x0000000800367308 */ /* 0x0003e20000000800 */
[----:B------:R-:W-:Y:S01]  /*12890*/  HMMA.16816.F32.BF16 R108, R4, R164, R16 ;  /* 0x000000a4046c723c */ /* 0x000fe20000041810 */
[----:B-1----:R-:W-:-:S06]  /*128a0*/  FFMA.FTZ R8, R192, c[0x0][0x2d0], -R2 ;  /* 0x0000b400c0087a23 */ /* 0x002fcc0000010802 */
[----:B------:R1:W-:Y:S01]  /*128b0*/  MUFU.EX2 R55, R8 ;  /* 0x0000000800377308 */ /* 0x0003e20000000800 */
[----:B------:R-:W-:Y:S01]  /*128c0*/  HMMA.16816.F32.BF16 R16, R4, R166, R28 ;  /* 0x000000a60410723c */ /* 0x000fe2000004181c */
[----:B-1----:R-:W-:-:S06]  /*128d0*/  FFMA.FTZ R8, R189, c[0x0][0x2d0], -R0 ;  /* 0x0000b400bd087a23 */ /* 0x002fcc0000010800 */
[----:B------:R1:W-:Y:S02]  /*128e0*/  MUFU.EX2 R28, R8 ;  /* 0x00000008001c7308 */ /* 0x0003e40000000800 */
[----:B-1----:R-:W-:-:S06]  /*128f0*/  FFMA.FTZ R8, R188, c[0x0][0x2d0], -R0 ;  /* 0x0000b400bc087a23 */ /* 0x002fcc0000010800 */
[----:B------:R1:W2:Y:S01]  /*12900*/  MUFU.EX2 R29, R8 ;  /* 0x00000008001d7308 */ /* 0x0002a20000000800 */
[----:B------:R-:W-:Y:S01]  /*12910*/  HMMA.16816.F32.BF16 R92, R4, R160, R20 ;  /* 0x000000a0045c723c */ /* 0x000fe20000041814 */
[----:B-1----:R-:W-:-:S06]  /*12920*/  FFMA.FTZ R8, R190, c[0x0][0x2d0], -R0 ;  /* 0x0000b400be087a23 */ /* 0x002fcc0000010800 */
[----:B------:R1:W-:Y:S01]  /*12930*/  MUFU.EX2 R31, R8 ;  /* 0x00000008001f7308 */ /* 0x0003e20000000800 */
[----:B------:R-:W-:Y:S01]  /*12940*/  HMMA.16816.F32.BF16 R12, R4, R162, R36 ;  /* 0x000000a2040c723c */ /* 0x000fe20000041824 */
[----:B------:R-:W-:Y:S02]  /*12950*/  IMAD.MOV.U32 R183, RZ, RZ, c[0x0][0x2c4] ;  /* 0x0000b100ffb77624 */ /* 0x000fe400078e00ff */
[----:B-1----:R-:W-:-:S04]  /*12960*/  FFMA.FTZ R8, R191, c[0x0][0x2d0], -R0 ;  /* 0x0000b400bf087a23 */ /* 0x002fc80000010800 */
[----:B------:R1:W1:Y:S01]  /*12970*/  MUFU.EX2 R30, R8 ;  /* 0x00000008001e7308 */ /* 0x0002620000000800 */
[----:B------:R-:W-:Y:S01]  /*12980*/  HMMA.16816.F32.BF16 R124, R4, R168, R124 ;  /* 0x000000a8047c723c */ /* 0x000fe2000004187c */
[----:B------:R-:W-:-:S07]  /*12990*/  ISETP.NE.AND P6, PT, R183, 0x1, PT ;  /* 0x00000001b700780c */ /* 0x000fce0003fc5270 */
[----:B------:R-:W-:Y:S01]  /*129a0*/  HMMA.16816.F32.BF16 R32, R4, R170, R32 ;  /* 0x000000aa0420723c */ /* 0x000fe20000041820 */
[----:B-1----:R-:W-:-:S07]  /*129b0*/  FFMA.FTZ R8, R199, c[0x0][0x2d0], -R2 ;  /* 0x0000b400c7087a23 */ /* 0x002fce0000010802 */
[C---:B------:R-:W-:Y:S01]  /*129c0*/  HMMA.16816.F32.BF16 R20, R4.reuse, R172, R24 ;  /* 0x000000ac0414723c */ /* 0x040fe20000041818 */
[----:B------:R-:W-:Y:S01]  /*129d0*/  FFMA.FTZ R2, R198, c[0x0][0x2d0], -R2 ;  /* 0x0000b400c6027a23 */ /* 0x000fe20000010802 */
[----:B------:R1:W-:Y:S06]  /*129e0*/  MUFU.EX2 R44, R8 ;  /* 0x00000008002c7308 */ /* 0x0003ec0000000800 */
[----:B-1----:R-:W-:Y:S02]  /*129f0*/  HMMA.16816.F32.BF16 R8, R4, R174, R40 ;  /* 0x000000ae0408723c */ /* 0x002fe40000041828 */
[----:B------:R1:W-:Y:S02]  /*12a00*/  MUFU.EX2 R40, R2 ;  /* 0x0000000200287308 */ /* 0x0003e40000000800 */
[----:B-1----:R-:W-:-:S06]  /*12a10*/  FFMA.FTZ R2, R176, c[0x0][0x2d0], -R0 ;  /* 0x0000b400b0027a23 */ /* 0x002fcc0000010800 */
[----:B------:R1:W1:Y:S01]  /*12a20*/  MUFU.EX2 R27, R2 ;  /* 0x00000002001b7308 */ /* 0x0002620000000800 */
[----:B-----5:R-:W-:Y:S02]  /*12a30*/  F2FP.BF16.PACK_AB R4, R46, R45 ;  /* 0x0000002d2e04723e */ /* 0x020fe400000010ff */
[----:B----4-:R-:W-:Y:S02]  /*12a40*/  F2FP.BF16.PACK_AB R6, R53, R47 ;  /* 0x0000002f3506723e */ /* 0x010fe400000010ff */
[----:B--2---:R-:W-:Y:S02]  /*12a50*/  F2FP.BF16.PACK_AB R5, R29, R28 ;  /* 0x0000001c1d05723e */ /* 0x004fe400000010ff */
[----:B------:R-:W-:Y:S01]  /*12a60*/  F2FP.BF16.PACK_AB R7, R30, R31 ;  /* 0x0000001f1e07723e */ /* 0x000fe200000010ff */
[----:B-1----:R-:W-:-:S04]  /*12a70*/  FFMA.FTZ R2, R179, c[0x0][0x2d0], -R0 ;  /* 0x0000b400b3027a23 */ /* 0x002fc80000010800 */
[----:B------:R1:W2:Y:S02]  /*12a80*/  MUFU.EX2 R26, R2 ;  /* 0x00000002001a7308 */ /* 0x0002a40000000800 */
[----:B------:R-:W-:Y:S01]  /*12a90*/  HMMA.16816.F32.BF16 R92, R4, R156, R92 ;  /* 0x0000009c045c723c */ /* 0x000fe2000004185c */
[--C-:B-1----:R-:W-:Y:S02]  /*12aa0*/  FFMA.FTZ R2, R178, c[0x0][0x2d0], -R0.reuse ;  /* 0x0000b400b2027a23 */ /* 0x102fe40000010800 */
[----:B------:R-:W-:-:S03]  /*12ab0*/  FFMA.FTZ R0, R177, c[0x0][0x2d0], -R0 ;  /* 0x0000b400b1007a23 */ /* 0x000fc60000010800 */
[----:B------:R1:W4:Y:S02]  /*12ac0*/  MUFU.EX2 R25, R2 ;  /* 0x0000000200197308 */ /* 0x0003240000000800 */
[C---:B------:R-:W-:Y:S06]  /*12ad0*/  HMMA.16816.F32.BF16 R12, R4.reuse, R158, R12 ;  /* 0x0000009e040c723c */ /* 0x040fec000004180c */
[----:B------:R5:W2:Y:S02]  /*12ae0*/  MUFU.EX2 R24, R0 ;  /* 0x0000000000187308 */ /* 0x000aa40000000800 */
[----:B------:R-:W-:Y:S01]  /*12af0*/  HMMA.16816.F32.BF16 R108, R4, R152, R108 ;  /* 0x00000098046c723c */ /* 0x000fe2000004186c */
[----:B-1----:R-:W-:-:S07]  /*12b00*/  @P6 IMAD.HI.U32 R2, R184, c[0x0][0x2c8], RZ ;  /* 0x0000b200b8026a27 */ /* 0x002fce00078e00ff */
[----:B------:R-:W-:Y:S01]  /*12b10*/  HMMA.16816.F32.BF16 R16, R4, R154, R16 ;  /* 0x0000009a0410723c */ /* 0x000fe20000041810 */
[----:B-----5:R-:W-:-:S07]  /*12b20*/  IMAD.MOV.U32 R0, RZ, RZ, R184 ;  /* 0x000000ffff007224 */ /* 0x020fce00078e00b8 */
[----:B------:R-:W-:Y:S01]  /*12b30*/  HMMA.16816.F32.BF16 R124, R4, R144, R124 ;  /* 0x00000090047c723c */ /* 0x000fe2000004187c */
[----:B------:R-:W-:-:S07]  /*12b40*/  @P6 SHF.R.U32.HI R0, RZ, c[0x0][0x2cc], R2 ;  /* 0x0000b300ff006a19 */ /* 0x000fce0000011602 */
[----:B------:R-:W-:Y:S01]  /*12b50*/  HMMA.16816.F32.BF16 R32, R4, R146, R32 ;  /* 0x000000920420723c */ /* 0x000fe20000041820 */
[----:B---3--:R-:W-:-:S07]  /*12b60*/  IMAD.IADD R2, R186, 0x1, R0 ;  /* 0x00000001ba027824 */ /* 0x008fce00078e0200 */
[----:B------:R-:W-:Y:S01]  /*12b70*/  HMMA.16816.F32.BF16 R20, R4, R140, R20 ;  /* 0x0000008c0414723c */ /* 0x000fe20000041814 */
[----:B------:R-:W-:-:S07]  /*12b80*/  FADD.FTZ R0, R64, R218 ;  /* 0x000000da40007221 */ /* 0x000fce0000010000 */
[----:B------:R-:W-:Y:S07]  /*12b90*/  HMMA.16816.F32.BF16 R36, R4, R142, R8 ;  /* 0x0000008e0424723c */ /* 0x000fee0000041808 */
        /* <DEDUP_REMOVED lines=66> */
[----:B--2---:R-:W-:Y:S02]  /*12fc0*/  FADD.FTZ R5, R26, R4 ;  /* 0x000000041a057221 */ /* 0x004fe40000010000 */
[----:B------:R-:W-:Y:S02]  /*12fd0*/  FADD.FTZ R4, R80, R0 ;  /* 0x0000000050047221 */ /* 0x000fe40000010000 */
[----:B------:R-:W-:-:S02]  /*12fe0*/  FADD.FTZ R0, R73, R6 ;  /* 0x0000000649007221 */ /* 0x000fc40000010000 */
[----:B------:R-:W-:Y:S02]  /*12ff0*/  FADD.FTZ R6, R44, R7 ;  /* 0x000000072c067221 */ /* 0x000fe40000010000 */
[----:B------:R-:W-:Y:S02]  /*13000*/  FADD.FTZ R7, R77, R4 ;  /* 0x000000044d077221 */ /* 0x000fe40000010000 */
[----:B------:R-:W-:Y:S02]  /*13010*/  FADD.FTZ R0, R67, R0 ;  /* 0x0000000043007221 */ /* 0x000fe40000010000 */
[----:B----4-:R-:W-:Y:S01]  /*13020*/  FADD.FTZ R5, R25, R5 ;  /* 0x0000000519057221 */ /* 0x010fe20000010000 */
[----:B------:R-:W-:Y:S01]  /*13030*/  STL [R1+0x10], R7 ;  /* 0x0000100701007387 */ /* 0x000fe20000100800 */
[----:B------:R-:W-:-:S03]  /*13040*/  FADD.FTZ R4, R40, R6 ;  /* 0x0000000628047221 */ /* 0x000fc60000010000 */
[----:B------:R1:W-:Y:S01]  /*13050*/  STL [R1+0xc], R0 ;  /* 0x00000c0001007387 */ /* 0x0003e20000100800 */
[----:B------:R-:W-:-:S03]  /*13060*/  IMAD.MOV.U32 R81, RZ, RZ, c[0x0][0x32c] ;  /* 0x0000cb00ff517624 */ /* 0x000fc600078e00ff */
[----:B------:R2:W-:Y:S02]  /*13070*/  STL [R1+0x14], R4 ;  /* 0x0000140401007387 */ /* 0x0005e40000100800 */
[----:B------:R-:W-:Y:S02]  /*13080*/  ISETP.GE.AND P6, PT, R81, 0x1, PT ;  /* 0x000000015100780c */ /* 0x000fe40003fc6270 */
[----:B------:R-:W-:Y:S02]  /*13090*/  F2FP.BF16.PACK_AB R144, R55, R54 ;  /* 0x000000363790723e */ /* 0x000fe400000010ff */
[----:B------:R-:W-:Y:S02]  /*130a0*/  F2FP.BF16.PACK_AB R146, R40, R44 ;  /* 0x0000002c2892723e */ /* 0x000fe400000010ff */
[----:B------:R-:W-:Y:S01]  /*130b0*/  F2FP.BF16.PACK_AB R145, R26, R27 ;  /* 0x0000001b1a91723e */ /* 0x000fe200000010ff */
[----:B-1----:R-:W-:-:S05]  /*130c0*/  FADD.FTZ R0, R24, R5 ;  /* 0x0000000518007221 */ /* 0x002fca0000010000 */
[----:B------:R1:W-:Y:S01]  /*130d0*/  STL [R1+0x18], R0 ;  /* 0x0000180001007387 */ /* 0x0003e20000100800 */
[----:B------:R-:W-:Y:S02]  /*130e0*/  F2FP.BF16.PACK_AB R147, R24, R25 ;  /* 0x000000191893723e */ /* 0x000fe400000010ff */
[----:B------:R-:W-:-:S05]  /*130f0*/  IADD3 R216, R229, -0x2, RZ ;  /* 0xfffffffee5d87810 */ /* 0x000fca0007ffe0ff */
[----:B------:R-:W-:Y:S01]  /*13100*/  HMMA.16816.F32.BF16 R92, R144, R96, R92 ;  /* 0x00000060905c723c */ /* 0x000fe2000004185c */
[----:B--2---:R-:W-:-:S07]  /*13110*/  IADD3 R4, R2, c[0x0][0x328], RZ ;  /* 0x0000ca0002047a10 */ /* 0x004fce0007ffe0ff */
[C---:B------:R-:W-:Y:S08]  /*13120*/  HMMA.16816.F32.BF16 R108, R144.reuse, R112, R108 ;  /* 0x00000070906c723c */ /* 0x040ff0000004186c */
[C---:B------:R-:W-:Y:S08]  /*13130*/  HMMA.16816.F32.BF16 R124, R144.reuse, R128, R124 ;  /* 0x00000080907c723c */ /* 0x040ff0000004187c */
[C---:B------:R-:W-:Y:S08]  /*13140*/  HMMA.16816.F32.BF16 R96, R144.reuse, R98, R12 ;  /* 0x000000629060723c */ /* 0x040ff0000004180c */
[C---:B------:R-:W-:Y:S08]  /*13150*/  HMMA.16816.F32.BF16 R112, R144.reuse, R114, R16 ;  /* 0x000000729070723c */ /* 0x040ff00000041810 */
[C---:B------:R-:W-:Y:S08]  /*13160*/  HMMA.16816.F32.BF16 R128, R144.reuse, R130, R32 ;  /* 0x000000829080723c */ /* 0x040ff00000041820 */
[C---:B------:R-:W-:Y:S08]  /*13170*/  HMMA.16816.F32.BF16 R140, R144.reuse, R48, R20 ;  /* 0x00000030908c723c */ /* 0x040ff00000041814 */
[----:B------:R-:W-:Y:S01]  /*13180*/  HMMA.16816.F32.BF16 R144, R144, R50, R36 ;  /* 0x000000329090723c */ /* 0x000fe20000041824 */
[----:B------:R-:W-:Y:S07]  /*13190*/  @!P6 BRA `(.L_x_933) ;  /* 0x000001100000e947 */ /* 0x000fee0003800000 */
[C---:B-1----:R-:W-:Y:S01]  /*131a0*/  ISETP.GT.AND P0, PT, R2.reuse, RZ, PT ;  /* 0x000000ff0200720c */ /* 0x042fe20003f04270 */
        /* <DEDUP_REMOVED lines=10> */
.L_x_935:
[----:B------:R-:W-:-:S13]  /*13250*/  ISETP.NE.AND P0, PT, R5, 0x1, PT ;  /* 0x000000010500780c */ /* 0x000fda0003f05270 */
[----:B------:R-:W-:-:S05]  /*13260*/  @P0 IMAD.HI.U32 R2, R0, c[0x0][0x330], RZ ;  /* 0x0000cc0000020a27 */ /* 0x000fca00078e00ff */
[----:B------:R-:W-:Y:S02]  /*13270*/  @P0 SHF.R.U32.HI R0, RZ, c[0x0][0x334], R2 ;  /* 0x0000cd00ff000a19 */ /* 0x000fe40000011602 */
.L_x_936:
[----:B------:R-:W-:Y:S05]  /*13280*/  BSYNC B0 ;  /* 0x0000000000007941 */ /* 0x000fea0003800000 */
.L_x_934:
[----:B------:R-:W-:-:S05]  /*13290*/  IMAD R0, R0, R5, c[0x0][0x32c] ;  /* 0x0000cb0000007624 */ /* 0x000fca00078e0205 */
[----:B------:R-:W-:-:S04]  /*132a0*/  IMNMX R4, R4, R0, PT ;  /* 0x0000000004047217 */ /* 0x000fc80003800200 */
.L_x_933:
[----:B-1----:R-:W2:Y:S01]  /*132b0*/  LDL R5, [R1+0x8] ;  /* 0x0000080001057983 */ /* 0x002ea20000100800 */
[----:B------:R-:W-:-:S05]  /*132c0*/  IMAD.HI R0, R4, 0x66666667, RZ ;  /* 0x6666666704007827 */ /* 0x000fca00078e02ff */
[----:B------:R-:W-:-:S04]  /*132d0*/  SHF.R.U32.HI R2, RZ, 0x1f, R0 ;  /* 0x0000001fff027819 */ /* 0x000fc80000011600 */
[----:B------:R-:W-:-:S04]  /*132e0*/  LEA.HI.SX32 R0, R0, R2, 0x1b ;  /* 0x0000000200007211 */ /* 0x000fc800078fdaff */
[----:B--2---:R-:W-:-:S04]  /*132f0*/  IMNMX R5, R5, R0, !PT ;  /* 0x0000000005057217 */ /* 0x004fc80007800200 */
[----:B------:R-:W-:Y:S01]  /*13300*/  ISETP.GE.AND P0, PT, R216, R5, PT ;  /* 0x00000005d800720c */ /* 0x000fe20003f06270 */
[----:B------:R1:W-:-:S12]  /*13310*/  STL [R1], R5 ;  /* 0x0000000501007387 */ /* 0x0003d80000100800 */
[----:B------:R-:W-:Y:S05]  /*13320*/  @!P0 BRA `(.L_x_937) ;  /* 0x0000575000008947 */ /* 0x000fea0003800000 */
[----:B------:R-:W-:Y:S01]  /*13330*/  IMAD.MOV.U32 R85, RZ, RZ, R71 ;  /* 0x000000ffff557224 */ /* 0x000fe200078e0047 */
[----:B------:R-:W-:Y:S01]  /*13340*/  MOV R87, R3 ;  /* 0x0000000300577202 */ /* 0x000fe20000000f00 */
[----:B------:R-:W-:Y:S01]  /*13350*/  IMAD.MOV.U32 R84, RZ, RZ, R72 ;  /* 0x000000ffff547224 */ /* 0x000fe200078e0048 */
[----:B------:R-:W-:Y:S02]  /*13360*/  MOV R86, R70 ;  /* 0x0000004600567202 */ /* 0x000fe40000000f00 */
.L_x_954:
[----:B------:R-:W2:Y:S01]  /*13370*/  LDL R232, [R1+0x8] ;  /* 0x0000080001e87983 */ /* 0x000ea20000100800 */
[----:B------:R-:W-:Y:S04]  /*13380*/  DEPBAR.LE SB0, 0x0 ;  /* 0x000080000000791a */ /* 0x000fe80000000000 */
[----:B------:R-:W2:Y:S01]  /*13390*/  LDL R174, [R1+0x40] ;  /* 0x0000400001ae7983 */ /* 0x000ea20000100800 */
[----:B------:R-:W-:Y:S01]  /*133a0*/  WARPSYNC 0xffffffff ;  /* 0xffffffff00007948 */ /* 0x000fe20003800000 */
[----:B------:R-:W-:Y:S02]  /*133b0*/  ULDC UR4, c[0x0][0x324] ;  /* 0x0000c90000047ab9 */ /* 0x000fe40000000800 */
[----:B------:R-:W2:Y:S01]  /*133c0*/  LDL.64 R172, [R1+0x30] ;  /* 0x0000300001ac7983 */ /* 0x000ea20000100a00 */
[----:B------:R-:W-:Y:S05]  /*133d0*/  ULOP3.LUT UR4, URZ, UR4, URZ, 0x33, !UPT ;  /* 0x000000043f047292 */ /* 0x000fea000f8e333f */
[----:B------:R-:W-:Y:S08]  /*133e0*/  BAR.SYNC.DEFER_BLOCKING 0x0 ;  /* 0x0000000000007b1d */ /* 0x000ff00000010000 */
[----:B------:R-:W-:Y:S08]  /*133f0*/  LDSM.16.M88.4 R80, [R207] ;  /* 0x00000000cf50783b */ /* 0x000ff00000000200 */
[----:B------:R-:W4:Y:S08]  /*13400*/  LDSM.16.M88.4 R16, [R200] ;  /* 0x00000000c810783b */ /* 0x000f300000000200 */
        /* <DEDUP_REMOVED lines=37> */
[----:B------:R-:W-:Y:S01]  /*13660*/  @!P0 SHF.R.S32.HI R0, RZ, 0x1f, R216 ;  /* 0x0000001fff008819 */ /* 0x000fe200000114d8 */
[----:B------:R-:W-:Y:S01]  /*13670*/  @!P0 IMAD.WIDE.U32 R2, R216, c[0x0][0x208], RZ ;  /* 0x00008200d8028a25 */ /* 0x000fe200078e00ff */
[----:B------:R-:W-:Y:S02]  /*13680*/  @!P0 MOV R173, R174 ;  /* 0x000000ae00ad8202 */ /* 0x000fe40000000f00 */
[-C--:B------:R-:W-:Y:S01]  /*13690*/  HMMA.16816.F32.BF16 R12, R164, R162.reuse, R12 ;  /* 0x000000a2a40c723c */ /* 0x080fe2000004180c */
[----:B------:R-:W-:Y:S03]  /*136a0*/  @!P0 MOV R174, c[0x0][0x208] ;  /* 0x0000820000ae8a02 */ /* 0x000fe60000000f00 */
[----:B------:R-:W-:Y:S02]  /*136b0*/  @!P0 IMAD R0, R0, c[0x0][0x208], RZ ;  /* 0x0000820000008a24 */ /* 0x000fe400078e02ff */
[----:B------:R-:W-:Y:S02]  /*136c0*/  @!P0 IMAD.WIDE.U32 R172, R2, 0x50, R172 ;  /* 0x0000005002ac8825 */ /* 0x000fe400078e00ac */
[C---:B------:R-:W-:Y:S01]  /*136d0*/  HMMA.16816.F32.BF16 R16, R156.reuse, R162, R16 ;  /* 0x000000a29c10723c */ /* 0x040fe20000041810 */
[----:B------:R-:W2:Y:S03]  /*136e0*/  LDSM.16.M88.4 R160, [R213] ;  /* 0x00000000d5a0783b */ /* 0x000ea60000000200 */
[----:B------:R-:W-:Y:S01]  /*136f0*/  @!P0 IMAD R0, R216, c[0x0][0x20c], R0 ;  /* 0x00008300d8008a24 */ /* 0x000fe200078e0200 */
[----:B------:R-:W-:Y:S03]  /*13700*/  @!P0 LEA R2, P1, R172, c[0x0][0x1f8], 0x1 ;  /* 0x00007e00ac028a11 */ /* 0x000fe600078208ff */
[-C--:B------:R-:W-:Y:S04]  /*13710*/  HMMA.16816.F32.BF16 R20, R156, R168.reuse, R20 ;  /* 0x000000a89c14723c */ /* 0x080fe80000041814 */
[----:B------:R-:W-:Y:S04]  /*13720*/  @!P0 IADD3 R0, R3, R0, RZ ;  /* 0x0000000003008210 */ /* 0x000fe80007ffe0ff */
[C---:B------:R-:W-:Y:S04]  /*13730*/  HMMA.16816.F32.BF16 R24, R164.reuse, R168, R24 ;  /* 0x000000a8a418723c */ /* 0x040fe80000041818 */
[----:B------:R-:W-:Y:S03]  /*13740*/  @!P0 IMAD R0, R0, 0x50, RZ ;  /* 0x0000005000008824 */ /* 0x000fe600078e02ff */
[----:B------:R-:W-:Y:S01]  /*13750*/  @!P0 MOV R168, 0x5 ;  /* 0x0000000500a88802 */ /* 0x000fe20000000f00 */
[-C--:B------:R-:W-:Y:S04]  /*13760*/  HMMA.16816.F32.BF16 R28, R164, R170.reuse, R28 ;  /* 0x000000aaa41c723c */ /* 0x080fe8000004181c */
[----:B------:R-:W-:Y:S02]  /*13770*/  @!P0 IADD3 R3, R173, R0, RZ ;  /* 0x00000000ad038210 */ /* 0x000fe40007ffe0ff */
[----:B------:R-:W-:Y:S02]  /*13780*/  @!P0 SHF.L.U32 R169, R174, 0x5, RZ ;  /* 0x00000005aea98819 */ /* 0x000fe400000006ff */
[----:B------:R-:W-:Y:S01]  /*13790*/  @!P0 LEA.HI.X R3, R172, c[0x0][0x1fc], R3, 0x1, P1 ;  /* 0x00007f00ac038a11 */ /* 0x000fe200008f0c03 */
[C---:B------:R-:W-:Y:S04]  /*137a0*/  HMMA.16816.F32.BF16 R32, R156.reuse, R170, R32 ;  /* 0x000000aa9c20723c */ /* 0x040fe80000041820 */
[----:B------:R-:W-:Y:S02]  /*137b0*/  @!P0 SHF.L.U64.HI R0, R174, R168, c[0x0][0x20c] ;  /* 0x00008300ae008619 */ /* 0x000fe400000102a8 */
[----:B------:R-:W4:Y:S01]  /*137c0*/  LDSM.16.M88.4 R172, [R212] ;  /* 0x00000000d4ac783b */ /* 0x000f220000000200 */
[-C--:B------:R-:W-:Y:S01]  /*137d0*/  @!P0 IADD3 R178, P2, R2, R169.reuse, RZ ;  /* 0x000000a902b28210 */ /* 0x080fe20007f5e0ff */
[-C--:B-1----:R-:W-:Y:S04]  /*137e0*/  HMMA.16816.F32.BF16 R36, R156, R152.reuse, R36 ;  /* 0x000000989c24723c */ /* 0x082fe80000041824 */
[-C--:B------:R-:W-:Y:S02]  /*137f0*/  @!P0 IADD3.X R179, R3, R0.reuse, RZ, P2, !PT ;  /* 0x0000000003b38210 */ /* 0x080fe400017fe4ff */
[----:B------:R-:W-:Y:S01]  /*13800*/  @!PT LDS RZ, [RZ] ;  /* 0x00000000fffff984 */ /* 0x000fe20000000800 */
[----:B------:R-:W-:Y:S01]  /*13810*/  @!PT LDS RZ, [RZ] ;  /* 0x00000000fffff984 */ /* 0x000fe20000000800 */
[----:B------:R-:W-:Y:S01]  /*13820*/  @!PT LDS RZ, [RZ] ;  /* 0x00000000fffff984 */ /* 0x000fe20000000800 */
[----:B------:R1:W-:Y:S01]  /*13830*/  @!P0 LDGSTS.E.BYPASS.LTC128B.128 [R219+0x100], [R2.64], !P4 ;  /* 0x0010000002db8fae */ /* 0x0003e2000e101d48 */
[-C--:B------:R-:W-:Y:S01]  /*13840*/  @!P0 IADD3 R176, P1, R178, R169.reuse, RZ ;  /* 0x000000a9b2b08210 */ /* 0x080fe20007f3e0ff */
[C---:B------:R-:W-:Y:S04]  /*13850*/  HMMA.16816.F32.BF16 R40, R164.reuse, R152, R40 ;  /* 0x00000098a428723c */ /* 0x040fe80000041828 */
[-C--:B------:R-:W-:Y:S02]  /*13860*/  @!P0 IADD3.X R177, R179, R0.reuse, RZ, P1, !PT ;  /* 0x00000000b3b18210 */ /* 0x080fe40000ffe4ff */
[----:B------:R5:W-:Y:S01]  /*13870*/  @!P0 LDGSTS.E.BYPASS.LTC128B.128 [R219+0x900], [R178.64], !P4 ;  /* 0x00900000b2db8fae */ /* 0x000be2000e101d48 */
[-C--:B------:R-:W-:Y:S01]  /*13880*/  @!P0 IADD3 R168, P2, R176, R169.reuse, RZ ;  /* 0x000000a9b0a88210 */ /* 0x080fe20007f5e0ff */
[-C--:B------:R-:W-:Y:S06]  /*13890*/  HMMA.16816.F32.BF16 R44, R164, R154.reuse, R44 ;  /* 0x0000009aa42c723c */ /* 0x080fec000004182c */
[----:B------:R5:W-:Y:S02]  /*138a0*/  @!P0 LDGSTS.E.BYPASS.LTC128B.128 [R219+0x1100], [R176.64], !P4 ;  /* 0x01100000b0db8fae */ /* 0x000be4000e101d48 */
[C---:B------:R-:W-:Y:S08]  /*138b0*/  HMMA.16816.F32.BF16 R48, R156.reuse, R154, R48 ;  /* 0x0000009a9c30723c */ /* 0x040ff00000041830 */
[-C--:B--2---:R-:W-:Y:S04]  /*138c0*/  HMMA.16816.F32.BF16 R52, R156, R160.reuse, R52 ;  /* 0x000000a09c34723c */ /* 0x084fe80000041834 */
[----:B-1----:R-:W-:Y:S02]  /*138d0*/  @!P0 IADD3 R2, P1, R168, R169, RZ ;  /* 0x000000a9a8028210 */ /* 0x002fe40007f3e0ff */
[-C--:B------:R-:W-:Y:S02]  /*138e0*/  @!P0 IADD3.X R169, R177, R0.reuse, RZ, P2, !PT ;  /* 0x00000000b1a98210 */ /* 0x080fe400017fe4ff */
[C---:B------:R-:W-:Y:S03]  /*138f0*/  HMMA.16816.F32.BF16 R56, R164.reuse, R160, R56 ;  /* 0x000000a0a438723c */ /* 0x040fe60000041838 */
[----:B------:R1:W-:Y:S01]  /*13900*/  @!P0 LDGSTS.E.BYPASS.LTC128B.128 [R219+0x1900], [R168.64], !P4 ;  /* 0x01900000a8db8fae */ /* 0x0003e2000e101d48 */
[----:B------:R-:W-:Y:S04]  /*13910*/  @!P0 IADD3.X R3, R169, R0, RZ, P1, !PT ;  /* 0x00000000a9038210 */ /* 0x000fe80000ffe4ff */
[-C--:B------:R-:W-:Y:S03]  /*13920*/  HMMA.16816.F32.BF16 R60, R164, R162.reuse, R60 ;  /* 0x000000a2a43c723c */ /* 0x080fe6000004183c */
[----:B------:R2:W-:Y:S01]  /*13930*/  @!P0 LDGSTS.E.BYPASS.LTC128B.128 [R219+0x2100], [R2.64], !P4 ;  /* 0x0210000002db8fae */ /* 0x0005e2000e101d48 */
[----:B------:R-:W-:Y:S04]  /*13940*/  ISETP.GT.AND P0, PT, R216, R232, PT ;  /* 0x000000e8d800720c */ /* 0x000fe80003f04270 */
[C---:B------:R-:W-:Y:S03]  /*13950*/  HMMA.16816.F32.BF16 R64, R156.reuse, R162, R64 ;  /* 0x000000a29c40723c */ /* 0x040fe60000041840 */
[----:B-----5:R-:W-:Y:S05]  /*13960*/  LDSM.16.M88.4 R176, [R206] ;  /* 0x00000000ceb0783b */ /* 0x020fea0000000200 */
[-C--:B----4-:R-:W-:Y:S03]  /*13970*/  HMMA.16816.F32.BF16 R68, R156, R172.reuse, R68 ;  /* 0x000000ac9c44723c */ /* 0x090fe60000041844 */
[----:B------:R-:W-:Y:S05]  /*13980*/  LDSM.16.M88.4 R180, [R208+0x2000] ;  /* 0x00200000d0b4783b */ /* 0x000fea0000000200 */
[C---:B------:R-:W-:Y:S03]  /*13990*/  HMMA.16816.F32.BF16 R72, R164.reuse, R172, R72 ;  /* 0x000000aca448723c */ /* 0x040fe60000041848 */
[----:B-1----:R-:W1:Y:S05]  /*139a0*/  LDSM.16.M88.4 R168, [R208] ;  /* 0x00000000d0a8783b */ /* 0x002e6a0000000200 */
[-C--:B------:R-:W-:Y:S03]  /*139b0*/  HMMA.16816.F32.BF16 R76, R164, R174.reuse, R76 ;  /* 0x000000aea44c723c */ /* 0x080fe6000004184c */
[----:B------:R-:W4:Y:S05]  /*139c0*/  LDSM.16.M88.4 R184, [R206+0x800] ;  /* 0x00080000ceb8783b */ /* 0x000f2a0000000200 */
[----:B------:R-:W-:Y:S03]  /*139d0*/  HMMA.16816.F32.BF16 R80, R156, R174, R80 ;  /* 0x000000ae9c50723c */ /* 0x000fe60000041850 */
[----:B------:R-:W5:Y:S08]  /*139e0*/  LDSM.16.M88.4 R152, [R206+0x1000] ;  /* 0x00100000ce98783b */ /* 0x000f700000000200 */
[----:B------:R-:W2:Y:S08]  /*139f0*/  LDSM.16.M88.4 R188, [R206+0x1800] ;  /* 0x00180000cebc783b */ /* 0x000eb00000000200 */
[----:B------:R-:W2:Y:S01]  /*13a00*/  LDSM.16.M88.4 R192, [R206+0x2000] ;  /* 0x00200000cec0783b */ /* 0x000ea20000000200 */
[-C--:B-1----:R-:W-:Y:S07]  /*13a10*/  HMMA.16816.F32.BF16 R4, R168, R176.reuse, R4 ;  /* 0x000000b0a804723c */ /* 0x082fee0000041804 */
[----:B------:R-:W-:Y:S01]  /*13a20*/  LDSM.16.M88.4 R160, [R209] ;  /* 0x00000000d1a0783b */ /* 0x000fe20000000200 */
[C---:B------:R-:W-:Y:S07]  /*13a30*/  HMMA.16816.F32.BF16 R8, R180.reuse, R176, R8 ;  /* 0x000000b0b408723c */ /* 0x040fee0000041808 */
[----:B------:R-:W1:Y:S01]  /*13a40*/  LDSM.16.M88.4 R196, [R203] ;  /* 0x00000000cbc4783b */ /* 0x000e620000000200 */
[-C--:B------:R-:W-:Y:S07]  /*13a50*/  HMMA.16816.F32.BF16 R12, R180, R178.reuse, R12 ;  /* 0x000000b2b40c723c */ /* 0x080fee000004180c */
[----:B------:R-:W1:Y:S01]  /*13a60*/  LDSM.16.M88.4 R156, [R209+0x2000] ;  /* 0x00200000d19c783b */ /* 0x000e620000000200 */
[C---:B------:R-:W-:Y:S07]  /*13a70*/  HMMA.16816.F32.BF16 R16, R168.reuse, R178, R16 ;  /* 0x000000b2a810723c */ /* 0x040fee0000041810 */
[----:B------:R-:W0:Y:S01]  /*13a80*/  LDGDEPBAR ;  /* 0x00000000000079af */ /* 0x000e220000000000 */
        /* <DEDUP_REMOVED lines=22> */
[----:B------:R-:W-:Y:S02]  /*13bf0*/  FMUL.FTZ R3, R10, c[0x0][0x320] ;  /* 0x0000c8000a037a20 */ /* 0x000fe40000410000 */
[----:B------:R-:W-:Y:S04]  /*13c00*/  FMUL.FTZ R2, R11, c[0x0][0x320] ;  /* 0x0000c8000b027a20 */ /* 0x000fe80000410000 */
[----:B------:R-:W4:Y:S10]  /*13c10*/  MUFU.TANH R227, R3 ;  /* 0x0000000300e37308 */ /* 0x000f340000002400 */
[----:B------:R-:W2:Y:S01]  /*13c20*/  MUFU.TANH R226, R2 ;  /* 0x0000000200e27308 */ /* 0x000ea20000002400 */
        /* <DEDUP_REMOVED lines=38> */
[----:B---3--:R-:W-:Y:S01]  /*13e90*/  @P0 MOV R5, R217 ;  /* 0x000000d900050202 */ /* 0x008fe20000000f00 */
[-C--:B------:R-:W-:Y:S01]  /*13ea0*/  HMMA.16816.F32.BF16 R60, R156, R6.reuse, R60 ;  /* 0x000000069c3c723c */ /* 0x080fe2000004183c */
[----:B------:R-:W-:Y:S02]  /*13eb0*/  MOV R217, c[0x0][0x2c4] ;  /* 0x0000b10000d97a02 */ /* 0x000fe40000000f00 */
[----:B------:R1:W3:Y:S02]  /*13ec0*/  MUFU.TANH R224, R0 ;  /* 0x0000000000e07308 */ /* 0x0002e40000002400 */
[----:B------:R-:W-:Y:S03]  /*13ed0*/  ISETP.NE.AND P3, PT, R217, 0x1, PT ;  /* 0x00000001d900780c */ /* 0x000fe60003f65270 */
[C---:B------:R-:W-:Y:S05]  /*13ee0*/  HMMA.16816.F32.BF16 R64, R160.reuse, R6, R64 ;  /* 0x00000006a040723c */ /* 0x040fea0000041840 */
[----:B------:R3:W3:Y:S02]  /*13ef0*/  MUFU.TANH R182, R2 ;  /* 0x0000000200b67308 */ /* 0x0006e40000002400 */
[----:B------:R-:W-:Y:S01]  /*13f00*/  @P0 MOV R7, c[0x0][0x1e0] ;  /* 0x0000780000070a02 */ /* 0x000fe20000000f00 */
[-C--:B-----5:R-:W-:Y:S04]  /*13f10*/  HMMA.16816.F32.BF16 R68, R160, R8.reuse, R68 ;  /* 0x00000008a044723c */ /* 0x0a0fe80000041844 */
[----:B--2---:R-:W-:Y:S04]  /*13f20*/  FMUL.FTZ R3, R58, c[0x0][0x320] ;  /* 0x0000c8003a037a20 */ /* 0x004fe80000410000 */
[----:B------:R2:W2:Y:S01]  /*13f30*/  MUFU.TANH R167, R3 ;  /* 0x0000000300a77308 */ /* 0x0004a20000002400 */
[C---:B------:R-:W-:Y:S04]  /*13f40*/  HMMA.16816.F32.BF16 R72, R156.reuse, R8, R72 ;  /* 0x000000089c48723c */ /* 0x040fe80000041848 */
[----:B-1----:R-:W-:Y:S04]  /*13f50*/  FMUL.FTZ R0, R15, c[0x0][0x320] ;  /* 0x0000c8000f007a20 */ /* 0x002fe80000410000 */
[-C--:B------:R-:W-:Y:S01]  /*13f60*/  HMMA.16816.F32.BF16 R76, R156, R10.reuse, R76 ;  /* 0x0000000a9c4c723c */ /* 0x080fe2000004184c */
[----:B------:R1:W1:Y:S03]  /*13f70*/  MUFU.TANH R223, R0 ;  /* 0x0000000000df7308 */ /* 0x0002660000002400 */
[----:B---3--:R-:W-:Y:S04]  /*13f80*/  FMUL.FTZ R2, R59, c[0x0][0x320] ;  /* 0x0000c8003b027a20 */ /* 0x008fe80000410000 */
[----:B------:R-:W-:Y:S03]  /*13f90*/  HMMA.16816.F32.BF16 R80, R160, R10, R80 ;  /* 0x0000000aa050723c */ /* 0x000fe60000041850 */
[----:B------:R3:W3:Y:S11]  /*13fa0*/  MUFU.TANH R166, R2 ;  /* 0x0000000200a67308 */ /* 0x0006f60000002400 */
[----:B------:R-:W-:Y:S02]  /*13fb0*/  @!UPT UIADD3 URZ, URZ, URZ, URZ ;  /* 0x0000003f3f3ff290 */ /* 0x000fe4000fffe03f */
[----:B--2---:R-:W-:Y:S02]  /*13fc0*/  FMUL.FTZ R3, R76, c[0x0][0x320] ;  /* 0x0000c8004c037a20 */ /* 0x004fe40000410000 */
[----:B-1----:R-:W-:Y:S02]  /*13fd0*/  FMUL.FTZ R0, R16, c[0x0][0x320] ;  /* 0x0000c80010007a20 */ /* 0x002fe40000410000 */
[----:B------:R-:W-:Y:S02]  /*13fe0*/  FMUL.FTZ R6, R79, c[0x0][0x320] ;  /* 0x0000c8004f067a20 */ /* 0x000fe40000410000 */
[----:B------:R1:W2:Y:S02]  /*13ff0*/  MUFU.TANH R175, R0 ;  /* 0x0000000000af7308 */ /* 0x0002a40000002400 */
[----:B------:R-:W-:Y:S02]  /*14000*/  FMUL.FTZ R9, R80, c[0x0][0x320] ;  /* 0x0000c80050097a20 */ /* 0x000fe40000410000 */
[----:B---3--:R-:W-:Y:S02]  /*14010*/  FMUL.FTZ R2, R75, c[0x0][0x320] ;  /* 0x0000c8004b027a20 */ /* 0x008fe40000410000 */
[----:B-1----:R-:W-:Y:S04]  /*14020*/  FMUL.FTZ R0, R17, c[0x0][0x320] ;  /* 0x0000c80011007a20 */ /* 0x002fe80000410000 */
        /* <DEDUP_REMOVED lines=10> */
[----:B------:R-:W1:Y:S10]  /*140d0*/  MUFU.TANH R22, R9 ;  /* 0x0000000900167308 */ /* 0x000e740000002400 */
        /* <DEDUP_REMOVED lines=62> */
[----:B-----5:R-:W-:Y:S02]  /*144c0*/  FMUL.FTZ R0, R57, c[0x0][0x320] ;  /* 0x0000c80039007a20 */ /* 0x020fe40000410000 */
[----:B------:R-:W5:Y:S06]  /*144d0*/  LDL R57, [R1+0x24] ;  /* 0x0000240001397983 */ /* 0x000f6c0000100800 */
[----:B------:R1:W1:Y:S02]  /*144e0*/  MUFU.TANH R55, R0 ;  /* 0x0000000000377308 */ /* 0x0002640000002400 */
[----:B-1----:R-:W-:Y:S02]  /*144f0*/  FMUL.FTZ R0, R60, c[0x0][0x320] ;  /* 0x0000c8003c007a20 */ /* 0x002fe40000410000 */
[----:B------:R-:W2:Y:S06]  /*14500*/  LDL R60, [R1+0x1c] ;  /* 0x00001c00013c7983 */ /* 0x000eac0000100800 */
[----:B------:R1:W1:Y:S02]  /*14510*/  MUFU.TANH R53, R0 ;  /* 0x0000000000357308 */ /* 0x0002640000002400 */
[----:B-1----:R-:W-:Y:S08]  /*14520*/  FMUL.FTZ R0, R61, c[0x0][0x320] ;  /* 0x0000c8003d007a20 */ /* 0x002ff00000410000 */
[----:B------:R1:W1:Y:S02]  /*14530*/  MUFU.TANH R52, R0 ;  /* 0x0000000000347308 */ /* 0x0002640000002400 */
[----:B-1----:R-:W-:Y:S02]  /*14540*/  FMUL.FTZ R0, R62, c[0x0][0x320] ;  /* 0x0000c8003e007a20 */ /* 0x002fe40000410000 */
[----:B------:R-:W2:Y:S06]  /*14550*/  LDL R62, [R1+0x20] ;  /* 0x00002000013e7983 */ /* 0x000eac0000100800 */
        /* <DEDUP_REMOVED lines=10> */
[----:B-1----:R-:W-:Y:S08]  /*14600*/  FMUL.FTZ R0, R67, c[0x0][0x320] ;  /* 0x0000c80043007a20 */ /* 0x002ff00000410000 */
[----:B------:R-:W1:Y:S10]  /*14610*/  MUFU.TANH R67, R6 ;  /* 0x0000000600437308 */ /* 0x000e740000002400 */
[----:B------:R1:W1:Y:S02]  /*14620*/  MUFU.TANH R45, R0 ;  /* 0x00000000002d7308 */ /* 0x0002640000002400 */
[----:B-1----:R-:W-:Y:S01]  /*14630*/  FMUL.FTZ R0, R68, c[0x0][0x320] ;  /* 0x0000c80044007a20 */ /* 0x002fe20000410000 */
[----:B------:R-:W-:Y:S07]  /*14640*/  MOV R68, c[0x0][0x32c] ;  /* 0x0000cb0000447a02 */ /* 0x000fee0000000f00 */
[----:B------:R1:W1:Y:S01]  /*14650*/  MUFU.TANH R30, R0 ;  /* 0x00000000001e7308 */ /* 0x0002620000002400 */
[----:B------:R-:W-:Y:S01]  /*14660*/  ISETP.GE.AND P5, PT, R68, 0x1, PT ;  /* 0x000000014400780c */ /* 0x000fe20003fa6270 */
        /* <DEDUP_REMOVED lines=39> */
[----:B------:R-:W-:Y:S03]  /*148e0*/  @P0 IADD3 R8, P1, R2, R4, RZ ;  /* 0x0000000402080210 */ /* 0x000fe60007f3e0ff */
        /* <DEDUP_REMOVED lines=11> */
[----:B------:R3:W1:Y:S01]  /*149a0*/  MUFU.TANH R25, R4 ;  /* 0x0000000400197308 */ /* 0x0006620000002400 */
[----:B------:R-:W-:Y:S01]  /*149b0*/  @P0 IADD3.X R9, R3, R0, RZ, P1, !PT ;  /* 0x0000000003090210 */ /* 0x000fe20000ffe4ff */
[----:B------:R-:W-:Y:S05]  /*149c0*/  IMAD R0, R216, -0x50, RZ ;  /* 0xffffffb0d8007824 */ /* 0x000fea00078e02ff */
[----:B------:R1:W-:Y:S08]  /*149d0*/  @P0 LDGSTS.E.BYPASS.LTC128B.128 [R219+0x4900], [R8.64], !P4 ;  /* 0x0490000008db0fae */ /* 0x0003f0000e101d48 */
[----:B------:R-:W0:Y:S08]  /*149e0*/  LDGDEPBAR ;  /* 0x00000000000079af */ /* 0x000e300000000000 */
[----:B---3--:R-:W3:Y:S01]  /*149f0*/  SHFL.IDX PT, R4, R5, RZ, 0x1c1f ;  /* 0x001c1fff05047589 */ /* 0x008ee200000e0000 */
[----:B--2---:R-:W-:Y:S04]  /*14a00*/  FMUL.FTZ R2, R83, c[0x0][0x320] ;  /* 0x0000c80053027a20 */ /* 0x004fe80000410000 */
[----:B------:R5:W2:Y:S02]  /*14a10*/  MUFU.TANH R24, R2 ;  /* 0x0000000200187308 */ /* 0x000aa40000002400 */
[----:B-----5:R-:W-:Y:S04]  /*14a20*/  IADD3 R2, -R57, 0x1, R0 ;  /* 0x0000000139027810 */ /* 0x020fe80007ffe100 */
[----:B------:R-:W-:Y:S04]  /*14a30*/  IADD3 R2, -R60, R2, R62 ;  /* 0x000000023c027210 */ /* 0x000fe80007ffe13e */
[C---:B-1----:R-:W-:Y:S02]  /*14a40*/  IADD3 R6, R2.reuse, c[0x0][0x328], RZ ;  /* 0x0000ca0002067a10 */ /* 0x042fe40007ffe0ff */
[----:B------:R-:W-:Y:S02]  /*14a50*/  IADD3 R7, R2, UR4, RZ ;  /* 0x0000000402077c10 */ /* 0x000fe4000fffe0ff */
[----:B---3--:R-:W-:Y:S02]  /*14a60*/  IADD3 R3, R6, R4, RZ ;  /* 0x0000000406037210 */ /* 0x008fe40007ffe0ff */
[----:B------:R-:W-:Y:S01]  /*14a70*/  IADD3 R2, R4, R7, RZ ;  /* 0x0000000704027210 */ /* 0x000fe20007ffe0ff */
[----:B------:R-:W-:-:S05]  /*14a80*/  @!P5 BRA `(.L_x_938) ;  /* 0x000001800000d947 */ /* 0x000fca0003800000 */
[----:B--2-4-:R-:W-:Y:S01]  /*14a90*/  IADD3 R4, -R60, R62, R4 ;  /* 0x0000003e3c047210 */ /* 0x014fe20007ffe104 */
[----:B------:R-:W-:Y:S03]  /*14aa0*/  BSSY B0, `(.L_x_939) ;  /* 0x0000011000007945 */ /* 0x000fe60003800000 */
        /* <DEDUP_REMOVED lines=11> */
.L_x_940:
[----:B------:R-:W-:Y:S04]  /*14b60*/  MOV R8, c[0x0][0x32c] ;  /* 0x0000cb0000087a02 */ /* 0x000fe80000000f00 */
[----:B------:R-:W-:Y:S11]  /*14b70*/  ISETP.NE.AND P0, PT, R8, 0x1, PT ;  /* 0x000000010800780c */ /* 0x000ff60003f05270 */
[----:B------:R-:W-:Y:S02]  /*14b80*/  @!UPT UIADD3 URZ, URZ, URZ, URZ ;  /* 0x0000003f3f3ff290 */ /* 0x000fe4000fffe03f */
[----:B------:R-:W-:Y:S05]  /*14b90*/  @P0 IMAD.HI.U32 R8, R4, c[0x0][0x330], RZ ;  /* 0x0000cc0004080a27 */ /* 0x000fea00078e00ff */
[----:B------:R-:W-:Y:S02]  /*14ba0*/  @P0 SHF.R.U32.HI R4, RZ, c[0x0][0x334], R8 ;  /* 0x0000cd00ff040a19 */ /* 0x000fe40000011608 */
.L_x_941:
[----:B------:R-:W-:Y:S05]  /*14bb0*/  BSYNC B0 ;  /* 0x0000000000007941 */ /* 0x000fea0003800000 */
.L_x_939:
[----:B------:R-:W-:Y:S04]  /*14bc0*/  IMAD.IADD R8, R0, 0x1, -R57 ;  /* 0x0000000100087824 */ /* 0x000fe800078e0a39 */
[----:B------:R-:W-:Y:S05]  /*14bd0*/  IMAD R4, R4, c[0x0][0x32c], R8 ;  /* 0x0000cb0004047a24 */ /* 0x000fea00078e0208 */
[----:B------:R-:W-:Y:S02]  /*14be0*/  IADD3 R8, R4, c[0x0][0x32c], RZ ;  /* 0x0000cb0004087a10 */ /* 0x000fe40007ffe0ff */
[----:B------:R-:W-:Y:S02]  /*14bf0*/  IMNMX R2, R2, R4, !PT ;  /* 0x0000000402027217 */ /* 0x000fe40007800200 */
[----:B------:R-:W-:Y:S02]  /*14c00*/  IMNMX R3, R3, R8, PT ;  /* 0x0000000803037217 */ /* 0x000fe40003800200 */
.L_x_938:
[C---:B--2-4-:R-:W-:Y:S01]  /*14c10*/  ISETP.GE.AND P0, PT, R0.reuse, 0x2, PT ;  /* 0x000000020000780c */ /* 0x054fe20003f06270 */
[----:B------:R-:W1:Y:S01]  /*14c20*/  SHFL.IDX PT, R4, R5, 0x1, 0x1c1f ;  /* 0x003c1f0005047f89 */ /* 0x000e6200000e0000 */
[----:B------:R-:W-:Y:S02]  /*14c30*/  ISETP.GE.AND P1, PT, R0, 0x1, PT ;  /* 0x000000010000780c */ /* 0x000fe40003f26270 */
[----:B------:R-:W-:Y:S02]  /*14c40*/  P2R R20, PR, RZ, 0x1 ;  /* 0x00000001ff147803 */ /* 0x000fe40000000000 */
[C---:B------:R-:W-:Y:S02]  /*14c50*/  ISETP.GT.AND P0, PT, R2.reuse, 0x1, !P0 ;  /* 0x000000010200780c */ /* 0x040fe40004704270 */
[----:B------:R-:W-:Y:S02]  /*14c60*/  P2R R21, PR, RZ, 0x2 ;  /* 0x00000002ff157803 */ /* 0x000fe40000000000 */
[----:B------:R-:W-:Y:S02]  /*14c70*/  ISETP.GT.AND P1, PT, R2, RZ, !P1 ;  /* 0x000000ff0200720c */ /* 0x000fe40004f24270 */
[C---:B------:R-:W-:Y:S02]  /*14c80*/  ISETP.LT.OR P0, PT, R3.reuse, 0x2, P0 ;  /* 0x000000020300780c */ /* 0x040fe40000701670 */
[----:B------:R-:W-:Y:S02]  /*14c90*/  ISETP.GE.AND P2, PT, R0, 0x9, PT ;  /* 0x000000090000780c */ /* 0x000fe40003f46270 */
[C---:B------:R-:W-:Y:S02]  /*14ca0*/  ISETP.LT.OR P1, PT, R3.reuse, 0x1, P1 ;  /* 0x000000010300780c */ /* 0x040fe40000f21670 */
        /* <DEDUP_REMOVED lines=13> */
[C---:B------:R-:W-:Y:S02]  /*14d80*/  ISETP.LT.OR P0, PT, R3.reuse, 0x11, P0 ;  /* 0x000000110300780c */ /* 0x040fe40000701670 */
        /* <DEDUP_REMOVED lines=33> */
[C---:B------:R-:W-:Y:S02]  /*14fa0*/  ISETP.GE.AND P6, PT, R0.reuse, 0x31, PT ;  /* 0x000000310000780c */ /* 0x040fe40003fc6270 */
[----:B------:R-:W-:Y:S02]  /*14fb0*/  ISETP.LT.OR P0, PT, R3, 0x2a, P0 ;  /* 0x0000002a0300780c */ /* 0x000fe40000701670 */
[----:B------:R-:W-:Y:S02]  /*14fc0*/  ISETP.GE.AND P5, PT, R0, 0x32, PT ;  /* 0x000000320000780c */ /* 0x000fe40003fa6270 */
[----:B------:R-:W-:Y:S02]  /*14fd0*/  FSEL R155, R37, -INF , !P0 ;  /* 0xff800000259b7808 */ /* 0x000fe40004000000 */
[----:B------:R-:W-:Y:S02]  /*14fe0*/  ISETP.GT.AND P0, PT, R2, 0x30, !P6 ;  /* 0x000000300200780c */ /* 0x000fe40007704270 */
[----:B------:R-:W-:Y:S02]  /*14ff0*/  ISETP.GE.AND P3, PT, R0, 0x39, PT ;  /* 0x000000390000780c */ /* 0x000fe40003f66270 */
[C---:B------:R-:W-:Y:S02]  /*15000*/  ISETP.LT.OR P0, PT, R3.reuse, 0x31, P0 ;  /* 0x000000310300780c */ /* 0x040fe40000701670 */
        /* <DEDUP_REMOVED lines=8> */
[----:B------:R-:W-:Y:S02]  /*15090*/  ISETP.GE.AND P1, PT, R0, 0x41, PT ;  /* 0x000000410000780c */ /* 0x000fe40003f26270 */
[----:B------:R-:W-:Y:S04]  /*150a0*/  ISETP.LT.OR P0, PT, R3, 0x39, P0 ;  /* 0x000000390300780c */ /* 0x000fe80000701670 */
[----:B------:R-:W-:Y:S02]  /*150b0*/  FSEL R180, R33, -INF , !P0 ;  /* 0xff80000021b47808 */ /* 0x000fe40004000000 */
[C---:B------:R-:W-:Y:S04]  /*150c0*/  ISETP.GT.AND P0, PT, R2.reuse, 0x39, !P2 ;  /* 0x000000390200780c */ /* 0x040fe80005704270 */
[----:B------:R-:W-:Y:S04]  /*150d0*/  ISETP.LT.OR P0, PT, R3, 0x3a, P0 ;  /* 0x0000003a0300780c */ /* 0x000fe80000701670 */
[----:B------:R-:W-:Y:S02]  /*150e0*/  FSEL R181, R31, -INF , !P0 ;  /* 0xff8000001fb57808 */ /* 0x000fe40004000000 */
[----:B------:R-:W-:Y:S04]  /*150f0*/  ISETP.GT.AND P0, PT, R2, 0x40, !P1 ;  /* 0x000000400200780c */ /* 0x000fe80004f04270 */
[C---:B------:R-:W-:Y:S04]  /*15100*/  ISETP.LT.OR P0, PT, R3.reuse, 0x41, P0 ;  /* 0x000000410300780c */ /* 0x040fe80000701670 */
[----:B------:R-:W-:Y:S02]  /*15110*/  FSEL R194, R30, -INF , !P0 ;  /* 0xff8000001ec27808 */ /* 0x000fe40004000000 */
[----:B------:R-:W-:Y:S04]  /*15120*/  ISETP.GE.AND P0, PT, R0, 0x42, PT ;  /* 0x000000420000780c */ /* 0x000fe80003f06270 */
[----:B------:R-:W-:Y:S02]  /*15130*/  P2R R9, PR, RZ, 0x1 ;  /* 0x00000001ff097803 */ /* 0x000fe40000000000 */
[----:B------:R-:W-:Y:S04]  /*15140*/  ISETP.GT.AND P0, PT, R2, 0x41, !P0 ;  /* 0x000000410200780c */ /* 0x000fe80004704270 */
[----:B------:R-:W-:Y:S04]  /*15150*/  ISETP.LT.OR P0, PT, R3, 0x42, P0 ;  /* 0x000000420300780c */ /* 0x000fe80000701670 */
[----:B------:R-:W-:Y:S02]  /*15160*/  FSEL R195, R27, -INF , !P0 ;  /* 0xff8000001bc37808 */ /* 0x000fe40004000000 */
[----:B------:R-:W-:Y:S04]  /*15170*/  ISETP.GE.AND P0, PT, R0, 0x49, PT ;  /* 0x000000490000780c */ /* 0x000fe80003f06270 */
[----:B------:R-:W-:Y:S02]  /*15180*/  P2R R8, PR, RZ, 0x1 ;  /* 0x00000001ff087803 */ /* 0x000fe40000000000 */
[----:B------:R-:W-:Y:S04]  /*15190*/  ISETP.GT.AND P0, PT, R2, 0x48, !P0 ;  /* 0x000000480200780c */ /* 0x000fe80004704270 */
[C---:B------:R-:W-:Y:S04]  /*151a0*/  ISETP.LT.OR P0, PT, R3.reuse, 0x49, P0 ;  /* 0x000000490300780c */ /* 0x040fe80000701670 */
[----:B------:R-:W-:Y:S02]  /*151b0*/  FSEL R199, R22, -INF , !P0 ;  /* 0xff80000016c77808 */ /* 0x000fe40004000000 */
[----:B------:R-:W-:Y:S04]  /*151c0*/  ISETP.GE.AND P0, PT, R0, 0x4a, PT ;  /* 0x0000004a0000780c */ /* 0x000fe80003f06270 */
[----:B------:R-:W-:Y:S02]  /*151d0*/  P2R R22, PR, RZ, 0x1 ;  /* 0x00000001ff167803 */ /* 0x000fe40000000000 */
[----:B------:R-:W-:Y:S01]  /*151e0*/  ISETP.GT.AND P0, PT, R2, 0x49, !P0 ;  /* 0x000000490200780c */ /* 0x000fe20004704270 */
[--C-:B-1----:R-:W-:Y:S03]  /*151f0*/  IMAD.IADD R2, R6, 0x1, R4.reuse ;  /* 0x0000000106027824 */ /* 0x102fe600078e0204 */
[----:B------:R-:W-:Y:S01]  /*15200*/  ISETP.LT.OR P0, PT, R3, 0x4a, P0 ;  /* 0x0000004a0300780c */ /* 0x000fe20000701670 */
[----:B------:R-:W-:Y:S03]  /*15210*/  IMAD.IADD R3, R7, 0x1, R4 ;  /* 0x0000000107037824 */ /* 0x000fe600078e0204 */
[----:B------:R-:W-:Y:S02]  /*15220*/  FSEL R217, R23, -INF , !P0 ;  /* 0xff80000017d97808 */ /* 0x000fe40004000000 */
[----:B------:R-:W-:Y:S11]  /*15230*/  ISETP.GE.AND P0, PT, R68, 0x1, PT ;  /* 0x000000014400780c */ /* 0x000ff60003f06270 */
[----:B------:R-:W-:Y:S02]  /*15240*/  @!UPT UIADD3 URZ, URZ, URZ, URZ ;  /* 0x0000003f3f3ff290 */ /* 0x000fe4000fffe03f */
[----:B------:R-:W-:-:S05]  /*15250*/  @!P0 BRA `(.L_x_942) ;  /* 0x0000018000008947 */ /* 0x000fca0003800000 */
[----:B------:R-:W-:Y:S01]  /*15260*/  IADD3 R4, -R60, R62, R4 ;  /* 0x0000003e3c047210 */ /* 0x000fe20007ffe104 */
        /* <DEDUP_REMOVED lines=12> */
.L_x_944:
[----:B------:R-:W-:Y:S04]  /*15330*/  MOV R23, c[0x0][0x32c] ;  /* 0x0000cb0000177a02 */ /* 0x000fe80000000f00 */
[----:B------:R-:W-:Y:S11]  /*15340*/  ISETP.NE.AND P0, PT, R23, 0x1, PT ;  /* 0x000000011700780c */ /* 0x000ff60003f05270 */
[----:B------:R-:W-:Y:S02]  /*15350*/  @!UPT UIADD3 URZ, URZ, URZ, URZ ;  /* 0x0000003f3f3ff290 */ /* 0x000fe4000fffe03f */
[----:B------:R-:W-:Y:S05]  /*15360*/  @P0 IMAD.HI.U32 R23, R4, c[0x0][0x330], RZ ;  /* 0x0000cc0004170a27 */ /* 0x000fea00078e00ff */
[----:B------:R-:W-:Y:S02]  /*15370*/  @P0 SHF.R.U32.HI R4, RZ, c[0x0][0x334], R23 ;  /* 0x0000cd00ff040a19 */ /* 0x000fe40000011617 */
.L_x_945:
[----:B------:R-:W-:Y:S05]  /*15380*/  BSYNC B0 ;  /* 0x0000000000007941 */ /* 0x000fea0003800000 */
.L_x_943:
[----:B------:R-:W-:Y:S04]  /*15390*/  IMAD.IADD R23, R0, 0x1, -R57 ;  /* 0x0000000100177824 */ /* 0x000fe800078e0a39 */
[----:B------:R-:W-:Y:S05]  /*153a0*/  IMAD R4, R4, c[0x0][0x32c], R23 ;  /* 0x0000cb0004047a24 */ /* 0x000fea00078e0217 */
[----:B------:R-:W-:Y:S02]  /*153b0*/  IADD3 R23, R4, c[0x0][0x32c], RZ ;  /* 0x0000cb0004177a10 */ /* 0x000fe40007ffe0ff */
[----:B------:R-:W-:Y:S02]  /*153c0*/  IMNMX R3, R3, R4, !PT ;  /* 0x0000000403037217 */ /* 0x000fe40007800200 */
[----:B------:R-:W-:Y:S02]  /*153d0*/  IMNMX R2, R2, R23, PT ;  /* 0x0000001702027217 */ /* 0x000fe40003800200 */
.L_x_942:
[----:B------:R-:W-:Y:S01]  /*153e0*/  ISETP.NE.AND P0, PT, R20, RZ, PT ;  /* 0x000000ff1400720c */ /* 0x000fe20003f05270 */
[----:B------:R-:W1:Y:S03]  /*153f0*/  SHFL.IDX PT, R4, R5, 0x2, 0x1c1f ;  /* 0x005c1f0005047f89 */ /* 0x000e6600000e0000 */
[----:B------:R-:W-:Y:S04]  /*15400*/  ISETP.GT.AND P0, PT, R3, 0x1, !P0 ;  /* 0x000000010300780c */ /* 0x000fe80004704270 */
[C---:B------:R-:W-:Y:S04]  /*15410*/  ISETP.LT.OR P0, PT, R2.reuse, 0x2, P0 ;  /* 0x000000020200780c */ /* 0x040fe80000701670 */
        /* <DEDUP_REMOVED lines=34> */
[C---:B------:R-:W-:Y:S04]  /*15640*/  ISETP.GT.AND P0, PT, R3.reuse, 0x28, !P0 ;  /* 0x000000280300780c */ /* 0x040fe80004704270 */
[----:B------:R-:W-:Y:S04]  /*15650*/  ISETP.LT.OR P0, PT, R2, 0x29, P0 ;  /* 0x000000290200780c */ /* 0x000fe80000701670 */
[----:B------:R-:W-:Y:S02]  /*15660*/  FSEL R63, R154, -INF , !P0 ;  /* 0xff8000009a3f7808 */ /* 0x000fe40004000000 */
[----:B------:R-:W-:Y:S04]  /*15670*/  ISETP.NE.AND P0, PT, R10, RZ, PT ;  /* 0x000000ff0a00720c */ /* 0x000fe80003f05270 */
        /* <DEDUP_REMOVED lines=26> */
[----:B------:R-:W-:Y:S04]  /*15820*/  ISETP.NE.AND P0, PT, R21, RZ, PT ;  /* 0x000000ff1500720c */ /* 0x000fe80003f05270 */
        /* <DEDUP_REMOVED lines=25> */
.L_x_948:
[----:B------:R-:W-:Y:S04]  /*159c0*/  MOV R23, c[0x0][0x32c] ;  /* 0x0000cb0000177a02 */ /* 0x000fe80000000f00 */
[----:B------:R-:W-:Y:S11]  /*159d0*/  ISETP.NE.AND P0, PT, R23, 0x1, PT ;  /* 0x000000011700780c */ /* 0x000ff60003f05270 */
[----:B------:R-:W-:Y:S02]  /*159e0*/  @!UPT UIADD3 URZ, URZ, URZ, URZ ;  /* 0x0000003f3f3ff290 */ /* 0x000fe4000fffe03f */
[----:B------:R-:W-:Y:S05]  /*159f0*/  @P0 IMAD.HI.U32 R23, R4, c[0x0][0x330], RZ ;  /* 0x0000cc0004170a27 */ /* 0x000fea00078e00ff */
[----:B------:R-:W-:Y:S02]  /*15a00*/  @P0 SHF.R.U32.HI R4, RZ, c[0x0][0x334], R23 ;  /* 0x0000cd00ff040a19 */ /* 0x000fe40000011617 */
.L_x_949:
[----:B------:R-:W-:Y:S05]  /*15a10*/  BSYNC B0 ;  /* 0x0000000000007941 */ /* 0x000fea0003800000 */
.L_x_947:
[----:B------:R-:W-:Y:S04]  /*15a20*/  IMAD.IADD R23, R0, 0x1, -R57 ;  /* 0x0000000100177824 */ /* 0x000fe800078e0a39 */
[----:B------:R-:W-:Y:S05]  /*15a30*/  IMAD R4, R4, c[0x0][0x32c], R23 ;  /* 0x0000cb0004047a24 */ /* 0x000fea00078e0217 */
[----:B------:R-:W-:Y:S02]  /*15a40*/  IADD3 R23, R4, c[0x0][0x32c], RZ ;  /* 0x0000cb0004177a10 */ /* 0x000fe40007ffe0ff */
[----:B------:R-:W-:Y:S02]  /*15a50*/  IMNMX R3, R3, R4, !PT ;  /* 0x0000000403037217 */ /* 0x000fe40007800200 */
[----:B------:R-:W-:Y:S02]  /*15a60*/  IMNMX R2, R2, R23, PT ;  /* 0x0000001702027217 */ /* 0x000fe40003800200 */
.L_x_946:
[----:B------:R-:W-:Y:S01]  /*15a70*/  ISETP.NE.AND P0, PT, R20, RZ, PT ;  /* 0x000000ff1400720c */ /* 0x000fe20003f05270 */
[----:B------:R-:W1:Y:S03]  /*15a80*/  SHFL.IDX PT, R4, R5, 0x3, 0x1c1f ;  /* 0x007c1f0005047f89 */ /* 0x000e6600000e0000 */
        /* <DEDUP_REMOVED lines=92> */
.L_x_952:
[----:B------:R-:W-:Y:S04]  /*16050*/  MOV R5, c[0x0][0x32c] ;  /* 0x0000cb0000057a02 */ /* 0x000fe80000000f00 */
[----:B------:R-:W-:Y:S11]  /*16060*/  ISETP.NE.AND P0, PT, R5, 0x1, PT ;  /* 0x000000010500780c */ /* 0x000ff60003f05270 */
[----:B------:R-:W-:Y:S02]  /*16070*/  @!UPT UIADD3 URZ, URZ, URZ, URZ ;  /* 0x0000003f3f3ff290 */ /* 0x000fe4000fffe03f */
[----:B------:R-:W-:Y:S05]  /*16080*/  @P0 IMAD.HI.U32 R5, R4, c[0x0][0x330], RZ ;  /* 0x0000cc0004050a27 */ /* 0x000fea00078e00ff */
[----:B------:R-:W-:Y:S02]  /*16090*/  @P0 SHF.R.U32.HI R4, RZ, c[0x0][0x334], R5 ;  /* 0x0000cd00ff040a19 */ /* 0x000fe40000011605 */
.L_x_953:
[----:B------:R-:W-:Y:S05]  /*160a0*/  BSYNC B0 ;  /* 0x0000000000007941 */ /* 0x000fea0003800000 */
.L_x_951:
[----:B------:R-:W-:Y:S04]  /*160b0*/  IMAD.IADD R0, R0, 0x1, -R57 ;  /* 0x0000000100007824 */ /* 0x000fe800078e0a39 */
[----:B------:R-:W-:Y:S05]  /*160c0*/  IMAD R0, R4, c[0x0][0x32c], R0 ;  /* 0x0000cb0004007a24 */ /* 0x000fea00078e0200 */
[----:B------:R-:W-:Y:S02]  /*160d0*/  IADD3 R4, R0, c[0x0][0x32c], RZ ;  /* 0x0000cb0000047a10 */ /* 0x000fe40007ffe0ff */
[----:B------:R-:W-:Y:S02]  /*160e0*/  IMNMX R2, R2, R0, !PT ;  /* 0x0000000002027217 */ /* 0x000fe40007800200 */
[----:B------:R-:W-:Y:S02]  /*160f0*/  IMNMX R3, R3, R4, PT ;  /* 0x0000000403037217 */ /* 0x000fe40003800200 */
.L_x_950:
[----:B------:R-:W-:Y:S01]  /*16100*/  ISETP.NE.AND P0, PT, R21, RZ, PT ;  /* 0x000000ff1500720c */ /* 0x000fe20003f05270 */
[----:B------:R-:W-:Y:S01]  /*16110*/  LDSM.16.MT88.4 R52, [R202] ;  /* 0x00000000ca34783b */ /* 0x000fe20000004200 */
[----:B------:R-:W-:Y:S02]  /*16120*/  FMNMX.FTZ R0, R26, R84, !PT ;  /* 0x000000541a007209 */ /* 0x000fe40007810000 */
[----:B------:R-:W-:Y:S02]  /*16130*/  ISETP.GT.AND P0, PT, R2, RZ, !P0 ;  /* 0x000000ff0200720c */ /* 0x000fe40004704270 */
        /* <DEDUP_REMOVED lines=20> */
[C---:B------:R-:W-:Y:S02]  /*16280*/  ISETP.GT.AND P0, PT, R2.reuse, 0x9, !P0 ;  /* 0x000000090200780c */ /* 0x040fe40004704270 */
        /* <DEDUP_REMOVED lines=48> */
[----:B-1----:R-:W-:Y:S02]  /*16590*/  FMNMX.FTZ R0, R0, R6, !PT ;  /* 0x0000000600007209 */ /* 0x002fe40007810000 */
[----:B------:R-:W-:Y:S02]  /*165a0*/  ISETP.GT.AND P0, PT, R2, 0x28, !P0 ;  /* 0x000000280200780c */ /* 0x000fe40004704270 */
[----:B------:R-:W-:Y:S01]  /*165b0*/  FMNMX.FTZ R4, R56, R4, !PT ;  /* 0x0000000438047209 */ /* 0x000fe20007810000 */
[----:B------:R-:W1:Y:S01]  /*165c0*/  SHFL.BFLY PT, R7, R0, 0x1, 0x1f ;  /* 0x0c201f0000077f89 */ /* 0x000e6200000e0000 */
        /* <DEDUP_REMOVED lines=18> */
[----:B------:R-:W-:Y:S02]  /*166f0*/  ISETP.GT.AND P0, PT, R2, 0x31, !P5 ;  /* 0x000000310200780c */ /* 0x000fe40006f04270 */
[----:B------:R-:W-:Y:S02]  /*16700*/  FMNMX.FTZ R4, R169, R4, !PT ;  /* 0x00000004a9047209 */ /* 0x000fe40007810000 */
[----:B------:R-:W-:Y:S02]  /*16710*/  ISETP.LT.OR P0, PT, R3, 0x32, P0 ;  /* 0x000000320300780c */ /* 0x000fe40000701670 */
[----:B------:R-:W-:Y:S02]  /*16720*/  FMNMX.FTZ R5, R48, R5, !PT ;  /* 0x0000000530057209 */ /* 0x000fe40007810000 */
[----:B------:R-:W-:Y:S02]  /*16730*/  FMNMX.FTZ R4, R172, R4, !PT ;  /* 0x00000004ac047209 */ /* 0x000fe40007810000 */
[----:B------:R-:W-:Y:S02]  /*16740*/  FSEL R178, R166, -INF , !P0 ;  /* 0xff800000a6b27808 */ /* 0x000fe40004000000 */
[----:B------:R-:W-:Y:S02]  /*16750*/  ISETP.GT.AND P0, PT, R2, 0x38, !P3 ;  /* 0x000000380200780c */ /* 0x000fe40005f04270 */
[----:B------:R-:W-:Y:S02]  /*16760*/  FMNMX.FTZ R5, R156, R5, !PT ;  /* 0x000000059c057209 */ /* 0x000fe40007810000 */
[----:B-1----:R-:W-:Y:S02]  /*16770*/  FMNMX.FTZ R72, R0, R7, !PT ;  /* 0x0000000700487209 */ /* 0x002fe40007810000 */
[----:B------:R-:W-:Y:S02]  /*16780*/  FMNMX.FTZ R4, R173, R4, !PT ;  /* 0x00000004ad047209 */ /* 0x000fe40007810000 */
[----:B------:R-:W-:Y:S01]  /*16790*/  ISETP.LT.OR P0, PT, R3, 0x39, P0 ;  /* 0x000000390300780c */ /* 0x000fe20000701670 */
[----:B------:R-:W-:Y:S01]  /*167a0*/  FMUL.FTZ R0, R72, c[0x0][0x2d0] ;  /* 0x0000b40048007a20 */ /* 0x000fe20000410000 */
[----:B------:R-:W-:Y:S02]  /*167b0*/  FMNMX.FTZ R5, R158, R5, !PT ;  /* 0x000000059e057209 */ /* 0x000fe40007810000 */
[----:B------:R-:W-:Y:S02]  /*167c0*/  FMNMX.FTZ R4, R184, R4, !PT ;  /* 0x00000004b8047209 */ /* 0x000fe40007810000 */
[----:B------:R-:W-:Y:S02]  /*167d0*/  FSEL R182, R164, -INF , !P0 ;  /* 0xff800000a4b67808 */ /* 0x000fe40004000000 */
[----:B------:R-:W-:Y:S02]  /*167e0*/  ISETP.GT.AND P0, PT, R2, 0x39, !P2 ;  /* 0x000000390200780c */ /* 0x000fe40005704270 */
[----:B------:R-:W-:Y:S02]  /*167f0*/  FSETP.NEU.FTZ.AND P2, PT, R72, -INF , PT ;  /* 0xff8000004800780b */ /* 0x000fe40003f5d000 */
[----:B------:R-:W-:Y:S02]  /*16800*/  FMNMX.FTZ R5, R159, R5, !PT ;  /* 0x000000059f057209 */ /* 0x000fe40007810000 */
[----:B------:R-:W-:Y:S02]  /*16810*/  FMNMX.FTZ R4, R185, R4, !PT ;  /* 0x00000004b9047209 */ /* 0x000fe40007810000 */
[----:B------:R-:W-:Y:S02]  /*16820*/  FSEL R74, R0, RZ, P2 ;  /* 0x000000ff004a7208 */ /* 0x000fe40001000000 */
[----:B------:R-:W-:Y:S02]  /*16830*/  FMNMX.FTZ R5, R160, R5, !PT ;  /* 0x00000005a0057209 */ /* 0x000fe40007810000 */
[----:B------:R-:W-:Y:S01]  /*16840*/  FMNMX.FTZ R4, R188, R4, !PT ;  /* 0x00000004bc047209 */ /* 0x000fe20007810000 */
[--C-:B------:R-:W-:Y:S01]  /*16850*/  FFMA.FTZ R0, R26, c[0x0][0x2d0], -R74.reuse ;  /* 0x0000b4001a007a23 */ /* 0x100fe2000001084a */
[----:B------:R-:W-:Y:S02]  /*16860*/  FMNMX.FTZ R5, R170, R5, !PT ;  /* 0x00000005aa057209 */ /* 0x000fe40007810000 */
[----:B------:R-:W-:Y:S01]  /*16870*/  FMNMX.FTZ R4, R189, R4, !PT ;  /* 0x00000004bd047209 */ /* 0x000fe20007810000 */
[----:B------:R1:W-:Y:S01]  /*16880*/  MUFU.EX2 R43, R0 ;  /* 0x00000000002b7308 */ /* 0x0003e20000000800 */
[----:B------:R-:W-:Y:S02]  /*16890*/  FMNMX.FTZ R5, R171, R5, !PT ;  /* 0x00000005ab057209 */ /* 0x000fe40007810000 */
[----:B------:R-:W-:Y:S01]  /*168a0*/  ISETP.LT.OR P0, PT, R3, 0x3a, P0 ;  /* 0x0000003a0300780c */ /* 0x000fe20000701670 */
[----:B------:R-:W2:Y:S01]  /*168b0*/  SHFL.BFLY PT, R6, R4, 0x2, 0x1f ;  /* 0x0c401f0004067f89 */ /* 0x000ea200000e0000 */
[----:B------:R-:W-:Y:S02]  /*168c0*/  FMNMX.FTZ R5, R174, R5, !PT ;  /* 0x00000005ae057209 */ /* 0x000fe40007810000 */
[----:B------:R-:W-:Y:S02]  /*168d0*/  FSEL R183, R152, -INF , !P0 ;  /* 0xff80000098b77808 */ /* 0x000fe40004000000 */
[----:B------:R-:W-:Y:S02]  /*168e0*/  FMNMX.FTZ R5, R177, R5, !PT ;  /* 0x00000005b1057209 */ /* 0x000fe40007810000 */
[----:B------:R-:W-:Y:S02]  /*168f0*/  ISETP.GT.AND P0, PT, R2, 0x40, !P1 ;  /* 0x000000400200780c */ /* 0x000fe40004f04270 */
[----:B------:R-:W-:Y:S02]  /*16900*/  FMNMX.FTZ R5, R186, R5, !PT ;  /* 0x00000005ba057209 */ /* 0x000fe40007810000 */
[----:B------:R-:W-:Y:S02]  /*16910*/  ISETP.NE.AND P6, PT, R9, RZ, PT ;  /* 0x000000ff0900720c */ /* 0x000fe40003fc5270 */
[----:B------:R-:W-:Y:S02]  /*16920*/  FMNMX.FTZ R5, R187, R5, !PT ;  /* 0x00000005bb057209 */ /* 0x000fe40007810000 */
[----:B------:R-:W-:Y:S02]  /*16930*/  ISETP.LT.OR P0, PT, R3, 0x41, P0 ;  /* 0x000000410300780c */ /* 0x000fe40000701670 */
[----:B------:R-:W-:Y:S02]  /*16940*/  FMNMX.FTZ R5, R190, R5, !PT ;  /* 0x00000005be057209 */ /* 0x000fe40007810000 */
[----:B------:R-:W-:Y:S01]  /*16950*/  FSEL R179, R65, -INF , !P0 ;  /* 0xff80000041b37808 */ /* 0x000fe20004000000 */
[--C-:B-1----:R-:W-:Y:S01]  /*16960*/  FFMA.FTZ R0, R28, c[0x0][0x2d0], -R74.reuse ;  /* 0x0000b4001c007a23 */ /* 0x102fe2000001084a */
[----:B------:R-:W-:Y:S01]  /*16970*/  FMNMX.FTZ R5, R191, R5, !PT ;  /* 0x00000005bf057209 */ /* 0x000fe20007810000 */
[--C-:B------:R-:W-:Y:S01]  /*16980*/  FFMA.FTZ R28, R59, c[0x0][0x2d0], -R74.reuse ;  /* 0x0000b4003b1c7a23 */ /* 0x100fe2000001084a */
[----:B------:R-:W-:Y:S01]  /*16990*/  ISETP.GT.AND P0, PT, R2, 0x41, !P6 ;  /* 0x000000410200780c */ /* 0x000fe20007704270 */
[----:B------:R-:W1:Y:S01]  /*169a0*/  MUFU.EX2 R49, R0 ;  /* 0x0000000000317308 */ /* 0x000e620000000800 */
[----:B--2---:R-:W-:Y:S02]  /*169b0*/  FMNMX.FTZ R4, R4, R6, !PT ;  /* 0x0000000604047209 */ /* 0x004fe40007810000 */
[----:B------:R-:W2:Y:S01]  /*169c0*/  SHFL.BFLY PT, R6, R5, 0x2, 0x1f ;  /* 0x0c401f0005067f89 */ /* 0x000ea200000e0000 */
[C---:B------:R-:W-:Y:S02]  /*169d0*/  ISETP.LT.OR P0, PT, R3.reuse, 0x42, P0 ;  /* 0x000000420300780c */ /* 0x040fe40000701670 */
[----:B------:R-:W-:Y:S02]  /*169e0*/  ISETP.NE.AND P5, PT, R8, RZ, PT ;  /* 0x000000ff0800720c */ /* 0x000fe40003fa5270 */
[----:B------:R-:W-:Y:S02]  /*169f0*/  FSEL R166, R66, -INF , !P0 ;  /* 0xff80000042a67808 */ /* 0x000fe40004000000 */
[----:B------:R-:W-:Y:S01]  /*16a00*/  MUFU.EX2 R228, R28 ;  /* 0x0000001c00e47308 */ /* 0x000fe20000000800 */
[----:B------:R-:W3:Y:S01]  /*16a10*/  SHFL.BFLY PT, R7, R4, 0x1, 0x1f ;  /* 0x0c201f0004077f89 */ /* 0x000ee200000e0000 */
[----:B------:R-:W-:Y:S02]  /*16a20*/  ISETP.GT.AND P0, PT, R2, 0x48, !P5 ;  /* 0x000000480200780c */ /* 0x000fe40006f04270 */
[----:B------:R-:W-:Y:S02]  /*16a30*/  ISETP.NE.AND P6, PT, R22, RZ, PT ;  /* 0x000000ff1600720c */ /* 0x000fe40003fc5270 */
[C---:B------:R-:W-:Y:S02]  /*16a40*/  ISETP.LT.OR P0, PT, R3.reuse, 0x49, P0 ;  /* 0x000000490300780c */ /* 0x040fe40000701670 */
[----:B------:R-:W-:Y:S02]  /*16a50*/  ISETP.GT.AND P3, PT, R2, 0x49, !P6 ;  /* 0x000000490200780c */ /* 0x000fe40007764270 */
[----:B------:R-:W-:Y:S02]  /*16a60*/  FSEL R164, R64, -INF , !P0 ;  /* 0xff80000040a47808 */ /* 0x000fe40004000000 */
[----:B------:R-:W-:Y:S01]  /*16a70*/  ISETP.LT.OR P3, PT, R3, 0x4a, P3 ;  /* 0x0000004a0300780c */ /* 0x000fe20001f61670 */
[--C-:B------:R-:W-:Y:S01]  /*16a80*/  FFMA.FTZ R3, R39, c[0x0][0x2d0], -R74.reuse ;  /* 0x0000b40027037a23 */ /* 0x100fe2000001084a */
[----:B-1----:R-:W-:Y:S02]  /*16a90*/  F2FP.BF16.PACK_AB R76, R49, R43 ;  /* 0x0000002b314c723e */ /* 0x002fe400000010ff */
[----:B------:R-:W-:Y:S01]  /*16aa0*/  FSEL R73, R67, -INF , !P3 ;  /* 0xff80000043497808 */ /* 0x000fe20005800000 */
[----:B------:R1:W-:Y:S01]  /*16ab0*/  MUFU.EX2 R247, R3 ;  /* 0x0000000300f77308 */ /* 0x0003e20000000800 */
[----:B--2---:R-:W-:Y:S01]  /*16ac0*/  FMNMX.FTZ R0, R5, R6, !PT ;  /* 0x0000000605007209 */ /* 0x004fe20007810000 */
[--C-:B------:R-:W-:Y:S01]  /*16ad0*/  FFMA.FTZ R5, R29, c[0x0][0x2d0], -R74.reuse ;  /* 0x0000b4001d057a23 */ /* 0x100fe2000001084a */
[----:B------:R-:W-:Y:S02]  /*16ae0*/  FMNMX.FTZ R6, R21, R87, !PT ;  /* 0x0000005715067209 */ /* 0x000fe40007810000 */
[----:B---3--:R-:W-:Y:S05]  /*16af0*/  FMNMX.FTZ R71, R4, R7, !PT ;  /* 0x0000000704477209 */ /* 0x008fea0007810000 */
[----:B------:R2:W-:Y:S01]  /*16b00*/  MUFU.EX2 R50, R5 ;  /* 0x0000000500327308 */ /* 0x0005e20000000800 */
[----:B------:R-:W3:Y:S01]  /*16b10*/  SHFL.BFLY PT, R7, R0, 0x1, 0x1f ;  /* 0x0c201f0000077f89 */ /* 0x000ee200000e0000 */
[C---:B------:R-:W-:Y:S01]  /*16b20*/  FSETP.NEU.FTZ.AND P1, PT, R71.reuse, -INF , PT ;  /* 0xff8000004700780b */ /* 0x040fe20003f3d000 */
[----:B------:R-:W-:Y:S05]  /*16b30*/  FMUL.FTZ R4, R71, c[0x0][0x2d0] ;  /* 0x0000b40047047a20 */ /* 0x000fea0000410000 */
[----:B------:R-:W-:Y:S02]  /*16b40*/  FSEL R75, R4, RZ, P1 ;  /* 0x000000ff044b7208 */ /* 0x000fe40000800000 */
[----:B------:R-:W-:Y:S04]  /*16b50*/  FMNMX.FTZ R4, R20, R6, !PT ;  /* 0x0000000614047209 */ /* 0x000fe80007810000 */
[----:B------:R-:W-:Y:S01]  /*16b60*/  FMNMX.FTZ R4, R19, R4, !PT ;  /* 0x0000000413047209 */ /* 0x000fe20007810000 */
[--C-:B-1----:R-:W-:Y:S03]  /*16b70*/  FFMA.FTZ R3, R35, c[0x0][0x2d0], -R75.reuse ;  /* 0x0000b40023037a23 */ /* 0x102fe6000001084b */
[----:B------:R-:W-:Y:S01]  /*16b80*/  FMNMX.FTZ R4, R18, R4, !PT ;  /* 0x0000000412047209 */ /* 0x000fe20007810000 */
[----:B------:R1:W-:Y:S03]  /*16b90*/  MUFU.EX2 R241, R3 ;  /* 0x0000000300f17308 */ /* 0x0003e60000000800 */
[----:B------:R-:W-:Y:S01]  /*16ba0*/  FMNMX.FTZ R4, R57, R4, !PT ;  /* 0x0000000439047209 */ /* 0x000fe20007810000 */
[----:B--2---:R-:W-:Y:S01]  /*16bb0*/  FFMA.FTZ R5, R32, c[0x0][0x2d0], -R74 ;  /* 0x0000b40020057a23 */ /* 0x004fe2000001084a */
[----:B---3--:R-:W-:Y:S01]  /*16bc0*/  FMNMX.FTZ R70, R0, R7, !PT ;  /* 0x0000000700467209 */ /* 0x008fe20007810000 */
[--C-:B------:R-:W-:Y:S01]  /*16bd0*/  FFMA.FTZ R0, R30, c[0x0][0x2d0], -R75.reuse ;  /* 0x0000b4001e007a23 */ /* 0x100fe2000001084b */
[----:B------:R-:W-:Y:S01]  /*16be0*/  FMNMX.FTZ R4, R60, R4, !PT ;  /* 0x000000043c047209 */ /* 0x000fe20007810000 */
[--C-:B------:R-:W-:Y:S02]  /*16bf0*/  FFMA.FTZ R32, R56, c[0x0][0x2d0], -R75.reuse ;  /* 0x0000b40038207a23 */ /* 0x100fe4000001084b */
[----:B------:R2:W3:Y:S01]  /*16c00*/  MUFU.EX2 R80, R5 ;  /* 0x0000000500507308 */ /* 0x0004e20000000800 */
[----:B------:R-:W-:Y:S02]  /*16c10*/  FSETP.NEU.FTZ.AND P0, PT, R70, -INF , PT ;  /* 0xff8000004600780b */ /* 0x000fe40003f1d000 */
[----:B------:R-:W-:Y:S07]  /*16c20*/  FMNMX.FTZ R4, R62, R4, !PT ;  /* 0x000000043e047209 */ /* 0x000fee0007810000 */
[----:B------:R4:W-:Y:S01]  /*16c30*/  MUFU.EX2 R251, R0 ;  /* 0x0000000000fb7308 */ /* 0x0009e20000000800 */
[--C-:B-1----:R-:W-:Y:S09]  /*16c40*/  FFMA.FTZ R3, R36, c[0x0][0x2d0], -R75.reuse ;  /* 0x0000b40024037a23 */ /* 0x102ff2000001084b */
[----:B------:R1:W-:Y:S01]  /*16c50*/  MUFU.EX2 R243, R3 ;  /* 0x0000000300f37308 */ /* 0x0003e20000000800 */
[--C-:B--2---:R-:W-:Y:S01]  /*16c60*/  FFMA.FTZ R5, R25, c[0x0][0x2d0], -R75.reuse ;  /* 0x0000b40019057a23 */ /* 0x104fe2000001084b */
[----:B---3--:R-:W-:Y:S08]  /*16c70*/  F2FP.BF16.PACK_AB R78, R80, R50 ;  /* 0x00000032504e723e */ /* 0x008ff000000010ff */
[----:B------:R2:W-:Y:S01]  /*16c80*/  MUFU.EX2 R47, R5 ;  /* 0x00000005002f7308 */ /* 0x0005e20000000800 */
[----:B----4-:R-:W-:Y:S05]  /*16c90*/  FMUL.FTZ R0, R70, c[0x0][0x2d0] ;  /* 0x0000b40046007a20 */ /* 0x010fea0000410000 */
[----:B------:R-:W-:Y:S04]  /*16ca0*/  FSEL R152, R0, RZ, P0 ;  /* 0x000000ff00987208 */ /* 0x000fe80000000000 */
[----:B------:R-:W-:Y:S01]  /*16cb0*/  MUFU.EX2 R227, R32 ;  /* 0x0000002000e37308 */ /* 0x000fe20000000800 */
[--C-:B------:R-:W-:Y:S02]  /*16cc0*/  FFMA.FTZ R2, R34, c[0x0][0x2d0], -R152.reuse ;  /* 0x0000b40022027a23 */ /* 0x100fe40000010898 */
[----:B------:R-:W-:Y:S02]  /*16cd0*/  FFMA.FTZ R16, R46, c[0x0][0x2d0], -R152 ;  /* 0x0000b4002e107a23 */ /* 0x000fe40000010898 */
[----:B-1----:R-:W-:Y:S05]  /*16ce0*/  FFMA.FTZ R3, R40, c[0x0][0x2d0], -R74 ;  /* 0x0000b40028037a23 */ /* 0x002fea000001084a */
[----:B------:R1:W-:Y:S01]  /*16cf0*/  MUFU.EX2 R242, R2 ;  /* 0x0000000200f27308 */ /* 0x0003e20000000800 */
[--C-:B------:R-:W-:Y:S02]  /*16d00*/  FFMA.FTZ R8, R42, c[0x0][0x2d0], -R152.reuse ;  /* 0x0000b4002a087a23 */ /* 0x100fe40000010898 */
[----:B------:R-:W-:Y:S02]  /*16d10*/  FFMA.FTZ R12, R45, c[0x0][0x2d0], -R152 ;  /* 0x0000b4002d0c7a23 */ /* 0x000fe40000010898 */
[--C-:B--2---:R-:W-:Y:S02]  /*16d20*/  FFMA.FTZ R5, R27, c[0x0][0x2d0], -R75.reuse ;  /* 0x0000b4001b057a23 */ /* 0x104fe4000001084b */
[--C-:B------:R-:W-:Y:S03]  /*16d30*/  FFMA.FTZ R40, R61, c[0x0][0x2d0], -R74.reuse ;  /* 0x0000b4003d287a23 */ /* 0x100fe6000001084a */
[----:B------:R2:W3:Y:S10]  /*16d40*/  MUFU.EX2 R252, R5 ;  /* 0x0000000500fc7308 */ /* 0x0004f40000000800 */
[----:B------:R-:W-:Y:S01]  /*16d50*/  MUFU.EX2 R245, R3 ;  /* 0x0000000300f57308 */ /* 0x000fe20000000800 */
[----:B-1----:R-:W-:Y:S09]  /*16d60*/  FFMA.FTZ R2, R38, c[0x0][0x2d0], -R74 ;  /* 0x0000b40026027a23 */ /* 0x002ff2000001084a */
[----:B------:R-:W-:Y:S01]  /*16d70*/  MUFU.EX2 R240, R2 ;  /* 0x0000000200f07308 */ /* 0x000fe20000000800 */
[----:B--2---:R-:W-:Y:S01]  /*16d80*/  FMNMX.FTZ R5, R154, R4, !PT ;  /* 0x000000049a057209 */ /* 0x004fe20007810000 */
[--C-:B------:R-:W-:Y:S01]  /*16d90*/  FFMA.FTZ R4, R33, c[0x0][0x2d0], -R75.reuse ;  /* 0x0000b40021047a23 */ /* 0x100fe2000001084b */
[----:B---3--:R-:W-:Y:S02]  /*16da0*/  F2FP.BF16.PACK_AB R77, R252, R47 ;  /* 0x0000002ffc4d723e */ /* 0x008fe400000010ff */
[----:B------:R-:W-:Y:S05]  /*16db0*/  FMNMX.FTZ R5, R161, R5, !PT ;  /* 0x00000005a1057209 */ /* 0x000fea0007810000 */
[----:B------:R1:W2:Y:S01]  /*16dc0*/  MUFU.EX2 R250, R4 ;  /* 0x0000000400fa7308 */ /* 0x0002a20000000800 */
[----:B------:R-:W-:Y:S04]  /*16dd0*/  FMNMX.FTZ R0, R162, R5, !PT ;  /* 0x00000005a2007209 */ /* 0x000fe80007810000 */
[----:B------:R-:W-:Y:S05]  /*16de0*/  FMNMX.FTZ R0, R163, R0, !PT ;  /* 0x00000000a3007209 */ /* 0x000fea0007810000 */
[----:B------:R-:W-:Y:S10]  /*16df0*/  MUFU.EX2 R233, R8 ;  /* 0x0000000800e97308 */ /* 0x000ff40000000800 */
[----:B------:R-:W-:Y:S01]  /*16e00*/  MUFU.EX2 R232, R12 ;  /* 0x0000000c00e87308 */ /* 0x000fe20000000800 */
[--C-:B-1----:R-:W-:Y:S01]  /*16e10*/  FFMA.FTZ R4, R23, c[0x0][0x2d0], -R152.reuse ;  /* 0x0000b40017047a23 */ /* 0x102fe20000010898 */
[----:B--2---:R-:W-:Y:S08]  /*16e20*/  F2FP.BF16.PACK_AB R79, R250, R251 ;  /* 0x000000fbfa4f723e */ /* 0x004ff000000010ff */
[----:B------:R1:W-:Y:S10]  /*16e30*/  MUFU.EX2 R249, R4 ;  /* 0x0000000400f97308 */ /* 0x0003f40000000800 */
[----:B------:R-:W-:Y:S10]  /*16e40*/  MUFU.EX2 R231, R16 ;  /* 0x0000001000e77308 */ /* 0x000ff40000000800 */
[----:B------:R-:W-:Y:S01]  /*16e50*/  MUFU.EX2 R225, R40 ;  /* 0x0000002800e17308 */ /* 0x000fe20000000800 */
[----:B-1----:R-:W-:Y:S01]  /*16e60*/  FMNMX.FTZ R4, R165, R0, !PT ;  /* 0x00000000a5047209 */ /* 0x002fe20007810000 */
[----:B------:R-:W-:Y:S02]  /*16e70*/  FFMA.FTZ R0, R24, c[0x0][0x2d0], -R152 ;  /* 0x0000b40018007a23 */ /* 0x000fe40000010898 */
[----:B------:R-:W-:Y:S01]  /*16e80*/  FFMA.FTZ R24, R51, c[0x0][0x2d0], -R74 ;  /* 0x0000b40033187a23 */ /* 0x000fe2000001084a */
[----:B------:R-:W-:Y:S05]  /*16e90*/  FMNMX.FTZ R4, R167, R4, !PT ;  /* 0x00000004a7047209 */ /* 0x000fea0007810000 */
[----:B------:R1:W2:Y:S10]  /*16ea0*/  MUFU.EX2 R248, R0 ;  /* 0x0000000000f87308 */ /* 0x0002b40000000800 */
[----:B------:R-:W-:Y:S01]  /*16eb0*/  MUFU.EX2 R229, R24 ;  /* 0x0000001800e57308 */ /* 0x000fe20000000800 */
[----:B-1----:R-:W-:Y:S02]  /*16ec0*/  FMNMX.FTZ R0, R178, R4, !PT ;  /* 0x00000004b2007209 */ /* 0x002fe40007810000 */
[----:B--2---:R-:W-:Y:S02]  /*16ed0*/  F2FP.BF16.PACK_AB R64, R248, R249 ;  /* 0x000000f9f840723e */ /* 0x004fe400000010ff */
[----:B------:R-:W-:Y:S01]  /*16ee0*/  FMNMX.FTZ R4, R182, R0, !PT ;  /* 0x00000000b6047209 */ /* 0x000fe20007810000 */
[----:B------:R-:W-:Y:S03]  /*16ef0*/  FFMA.FTZ R0, R31, c[0x0][0x2d0], -R152 ;  /* 0x0000b4001f007a23 */ /* 0x000fe60000010898 */
[----:B------:R-:W-:Y:S01]  /*16f00*/  FMNMX.FTZ R4, R183, R4, !PT ;  /* 0x00000004b7047209 */ /* 0x000fe20007810000 */
[----:B------:R1:W2:Y:S03]  /*16f10*/  MUFU.EX2 R246, R0 ;  /* 0x0000000000f67308 */ /* 0x0002a60000000800 */
[----:B-1----:R-:W-:Y:S01]  /*16f20*/  FMNMX.FTZ R0, R179, R4, !PT ;  /* 0x00000004b3007209 */ /* 0x002fe20007810000 */
[----:B------:R-:W-:Y:S01]  /*16f30*/  FFMA.FTZ R4, R41, c[0x0][0x2d0], -R74 ;  /* 0x0000b40029047a23 */ /* 0x000fe2000001084a */
[----:B--2---:R-:W-:Y:S02]  /*16f40*/  F2FP.BF16.PACK_AB R66, R242, R246 ;  /* 0x000000f6f242723e */ /* 0x004fe400000010ff */
[----:B------:R-:W-:Y:S03]  /*16f50*/  FMNMX.FTZ R0, R166, R0, !PT ;  /* 0x00000000a6007209 */ /* 0x000fe60007810000 */
[----:B------:R1:W-:Y:S01]  /*16f60*/  MUFU.EX2 R244, R4 ;  /* 0x0000000400f47308 */ /* 0x0003e20000000800 */
[----:B------:R-:W-:Y:S04]  /*16f70*/  FMNMX.FTZ R0, R164, R0, !PT ;  /* 0x00000000a4007209 */ /* 0x000fe80007810000 */
[----:B------:R-:W-:Y:S05]  /*16f80*/  FMNMX.FTZ R0, R73, R0, !PT ;  /* 0x0000000049007209 */ /* 0x000fea0007810000 */
[----:B------:R-:W2:Y:S02]  /*16f90*/  SHFL.BFLY PT, R2, R0, 0x2, 0x1f ;  /* 0x0c401f0000027f89 */ /* 0x000ea400000e0000 */
[----:B--2---:R-:W-:Y:S01]  /*16fa0*/  FMNMX.FTZ R3, R0, R2, !PT ;  /* 0x0000000200037209 */ /* 0x004fe20007810000 */
[----:B------:R-:W-:Y:S01]  /*16fb0*/  FFMA.FTZ R2, R37, c[0x0][0x2d0], -R75 ;  /* 0x0000b40025027a23 */ /* 0x000fe2000001084b */
[----:B------:R-:W-:Y:S04]  /*16fc0*/  FSEL R0, R72, RZ, P2 ;  /* 0x000000ff48007208 */ /* 0x000fe80001000000 */
[----:B------:R-:W-:Y:S01]  /*16fd0*/  LDSM.16.MT88.4 R36, [R205] ;  /* 0x00000000cd24783b */ /* 0x000fe20000004200 */
[----:B------:R2:W-:Y:S01]  /*16fe0*/  MUFU.EX2 R239, R2 ;  /* 0x0000000200ef7308 */ /* 0x0005e20000000800 */
[----:B------:R-:W-:Y:S04]  /*16ff0*/  FADD.FTZ R0, -R0, R84 ;  /* 0x0000005400007221 */ /* 0x000fe80000010100 */
[----:B------:R-:W-:Y:S02]  /*17000*/  FMUL.FTZ R0, R0, c[0x0][0x2d0] ;  /* 0x0000b40000007a20 */ /* 0x000fe40000410000 */
[----:B-1----:R-:W1:Y:S03]  /*17010*/  SHFL.BFLY PT, R4, R3, 0x1, 0x1f ;  /* 0x0c201f0003047f89 */ /* 0x002e6600000e0000 */
[----:B------:R3:W4:Y:S01]  /*17020*/  MUFU.EX2 R69, R0 ;  /* 0x0000000000457308 */ /* 0x0007220000000800 */
[----:B--2---:R-:W-:Y:S05]  /*17030*/  FSEL R2, R71, RZ, P1 ;  /* 0x000000ff47027208 */ /* 0x004fea0000800000 */
[----:B------:R-:W-:Y:S01]  /*17040*/  FADD.FTZ R2, -R2, R85 ;  /* 0x0000005502027221 */ /* 0x000fe20000010100 */
[----:B-1----:R-:W-:Y:S03]  /*17050*/  FMNMX.FTZ R3, R3, R4, !PT ;  /* 0x0000000403037209 */ /* 0x002fe60007810000 */
[----:B------:R-:W-:Y:S01]  /*17060*/  FMUL.FTZ R2, R2, c[0x0][0x2d0] ;  /* 0x0000b40002027a20 */ /* 0x000fe20000410000 */
[----:B---3--:R-:W-:Y:S01]  /*17070*/  FSEL R0, R70, RZ, P0 ;  /* 0x000000ff46007208 */ /* 0x008fe20000000000 */
[----:B----4-:R-:W-:Y:S01]  /*17080*/  FMUL.FTZ R16, R69, R100 ;  /* 0x0000006445107220 */ /* 0x010fe20000410000 */
[C---:B------:R-:W-:Y:S01]  /*17090*/  FSETP.NEU.FTZ.AND P0, PT, R3.reuse, -INF , PT ;  /* 0xff8000000300780b */ /* 0x040fe20003f1d000 */
[----:B------:R-:W1:Y:S01]  /*170a0*/  MUFU.EX2 R68, R2 ;  /* 0x0000000200447308 */ /* 0x000e620000000800 */
[----:B------:R-:W-:Y:S02]  /*170b0*/  FMUL.FTZ R4, R3, c[0x0][0x2d0] ;  /* 0x0000b40003047a20 */ /* 0x000fe40000410000 */
[----:B------:R-:W-:Y:S02]  /*170c0*/  FADD.FTZ R0, -R0, R86 ;  /* 0x0000005600007221 */ /* 0x000fe40000010100 */
[C---:B------:R-:W-:Y:S01]  /*170d0*/  FMUL.FTZ R17, R69.reuse, R101 ;  /* 0x0000006545117220 */ /* 0x040fe20000410000 */
[----:B------:R-:W-:Y:S01]  /*170e0*/  FSEL R153, R4, RZ, P0 ;  /* 0x000000ff04997208 */ /* 0x000fe20000000000 */
[----:B------:R-:W-:Y:S02]  /*170f0*/  FMUL.FTZ R0, R0, c[0x0][0x2d0] ;  /* 0x0000b40000007a20 */ /* 0x000fe40000410000 */
[----:B------:R-:W-:Y:S02]  /*17100*/  FMUL.FTZ R32, R69, R116 ;  /* 0x0000007445207220 */ /* 0x000fe40000410000 */
[----:B------:R2:W3:Y:S01]  /*17110*/  MUFU.EX2 R2, R0 ;  /* 0x0000000000027308 */ /* 0x0004e20000000800 */
[--C-:B------:R-:W-:Y:S02]  /*17120*/  FFMA.FTZ R4, R18, c[0x0][0x2d0], -R153.reuse ;  /* 0x0000b40012047a23 */ /* 0x100fe40000010899 */
[--C-:B------:R-:W-:Y:S02]  /*17130*/  FFMA.FTZ R5, R19, c[0x0][0x2d0], -R153.reuse ;  /* 0x0000b40013057a23 */ /* 0x100fe40000010899 */
[----:B------:R-:W-:Y:S02]  /*17140*/  FMUL.FTZ R33, R69, R117 ;  /* 0x0000007545217220 */ /* 0x000fe40000410000 */
[--C-:B------:R-:W-:Y:S03]  /*17150*/  FFMA.FTZ R62, R62, c[0x0][0x2d0], -R153.reuse ;  /* 0x0000b4003e3e7a23 */ /* 0x100fe60000010899 */
[----:B------:R4:W-:Y:S01]  /*17160*/  MUFU.EX2 R238, R4 ;  /* 0x0000000400ee7308 */ /* 0x0009e20000000800 */
[C---:B-1----:R-:W-:Y:S02]  /*17170*/  FMUL.FTZ R6, R68.reuse, R90 ;  /* 0x0000005a44067220 */ /* 0x042fe40000410000 */
[C---:B------:R-:W-:Y:S02]  /*17180*/  FMUL.FTZ R7, R68.reuse, R91 ;  /* 0x0000005b44077220 */ /* 0x040fe40000410000 */
[C---:B------:R-:W-:Y:S02]  /*17190*/  FMUL.FTZ R18, R68.reuse, R102 ;  /* 0x0000006644127220 */ /* 0x040fe40000410000 */
[C---:B------:R-:W-:Y:S03]  /*171a0*/  FMUL.FTZ R19, R68.reuse, R103 ;  /* 0x0000006744137220 */ /* 0x040fe60000410000 */
[----:B------:R-:W1:Y:S01]  /*171b0*/  MUFU.EX2 R236, R5 ;  /* 0x0000000500ec7308 */ /* 0x000e620000000800 */
[C---:B------:R-:W-:Y:S01]  /*171c0*/  FMUL.FTZ R34, R68.reuse, R118 ;  /* 0x0000007644227220 */ /* 0x040fe20000410000 */
[----:B------:R-:W-:Y:S01]  /*171d0*/  LDSM.16.MT88.4 R100, [R201+0x2000] ;  /* 0x00200000c964783b */ /* 0x000fe20000004200 */
[----:B------:R-:W-:Y:S02]  /*171e0*/  FMUL.FTZ R35, R68, R119 ;  /* 0x0000007744237220 */ /* 0x000fe40000410000 */
[----:B--2---:R-:W-:Y:S02]  /*171f0*/  FFMA.FTZ R0, R21, c[0x0][0x2d0], -R153 ;  /* 0x0000b40015007a23 */ /* 0x004fe40000010899 */
[C---:B---3--:R-:W-:Y:S02]  /*17200*/  FMUL.FTZ R9, R2.reuse, R93 ;  /* 0x0000005d02097220 */ /* 0x048fe40000410000 */
[C---:B------:R-:W-:Y:S01]  /*17210*/  FMUL.FTZ R8, R2.reuse, R92 ;  /* 0x0000005c02087220 */ /* 0x040fe20000410000 */
[----:B------:R2:W-:Y:S01]  /*17220*/  MUFU.EX2 R234, R0 ;  /* 0x0000000000ea7308 */ /* 0x0005e20000000800 */
[C---:B------:R-:W-:Y:S01]  /*17230*/  FMUL.FTZ R12, R2.reuse, R96 ;  /* 0x00000060020c7220 */ /* 0x040fe20000410000 */
[----:B------:R-:W-:Y:S01]  /*17240*/  LDSM.16.MT88.4 R116, [R205+0x2000] ;  /* 0x00200000cd74783b */ /* 0x000fe20000004200 */
[----:B------:R-:W-:Y:S02]  /*17250*/  FMUL.FTZ R13, R2, R97 ;  /* 0x00000061020d7220 */ /* 0x000fe40000410000 */
        /* <DEDUP_REMOVED lines=10> */
[----:B------:R-:W-:Y:S01]  /*17300*/  FFMA.FTZ R44, R155, c[0x0][0x2d0], -R74 ;  /* 0x0000b4009b2c7a23 */ /* 0x000fe2000001084a */
[----:B------:R-:W-:Y:S01]  /*17310*/  MOV R113, R49 ;  /* 0x0000003100717202 */ /* 0x000fe20000000f00 */
[C---:B------:R-:W-:Y:S02]  /*17320*/  FMUL.FTZ R40, R2.reuse, R124 ;  /* 0x0000007c02287220 */ /* 0x040fe40000410000 */
[----:B------:R1:W-:Y:S01]  /*17330*/  MUFU.EX2 R224, R44 ;  /* 0x0000002c00e07308 */ /* 0x0003e20000000800 */
[----:B------:R-:W-:Y:S02]  /*17340*/  FMUL.FTZ R41, R2, R125 ;  /* 0x0000007d02297220 */ /* 0x000fe40000410000 */
[----:B--2---:R-:W-:Y:S02]  /*17350*/  FFMA.FTZ R0, R20, c[0x0][0x2d0], -R153 ;  /* 0x0000b40014007a23 */ /* 0x004fe40000010899 */
[----:B------:R-:W2:Y:S01]  /*17360*/  LDSM.16.MT88.4 R20, [R201] ;  /* 0x00000000c914783b */ /* 0x000ea20000004200 */
[----:B------:R-:W-:Y:S02]  /*17370*/  FMUL.FTZ R45, R2, R129 ;  /* 0x00000081022d7220 */ /* 0x000fe40000410000 */
[C---:B------:R-:W-:Y:S02]  /*17380*/  FMUL.FTZ R49, R69.reuse, R133 ;  /* 0x0000008545317220 */ /* 0x040fe40000410000 */
[----:B------:R4:W5:Y:S01]  /*17390*/  MUFU.EX2 R235, R0 ;  /* 0x0000000000eb7308 */ /* 0x0009620000000800 */
[C---:B------:R-:W-:Y:S02]  /*173a0*/  FMUL.FTZ R50, R68.reuse, R134 ;  /* 0x0000008644327220 */ /* 0x040fe40000410000 */
[----:B---3--:R-:W-:Y:S02]  /*173b0*/  FMUL.FTZ R4, R69, R88 ;  /* 0x0000005845047220 */ /* 0x008fe40000410000 */
[----:B------:R-:W-:Y:S01]  /*173c0*/  LDSM.16.MT88.4 R88, [R205+0x800] ;  /* 0x00080000cd58783b */ /* 0x000fe20000004200 */
[----:B------:R-:W-:Y:S02]  /*173d0*/  FMUL.FTZ R51, R68, R135 ;  /* 0x0000008744337220 */ /* 0x000fe40000410000 */
[--C-:B------:R-:W-:Y:S02]  /*173e0*/  FFMA.FTZ R92, R158, c[0x0][0x2d0], -R152.reuse ;  /* 0x0000b4009e5c7a23 */ /* 0x100fe40000010898 */
[C---:B------:R-:W-:Y:S01]  /*173f0*/  FMUL.FTZ R56, R2.reuse, R140 ;  /* 0x0000008c02387220 */ /* 0x040fe20000410000 */
[----:B------:R-:W-:Y:S01]  /*17400*/  MUFU.EX2 R129, R62 ;  /* 0x0000003e00817308 */ /* 0x000fe20000000800 */
[C---:B------:R-:W-:Y:S02]  /*17410*/  FMUL.FTZ R61, R2.reuse, R145 ;  /* 0x00000091023d7220 */ /* 0x040fe40000410000 */
[----:B-1----:R-:W-:Y:S07]  /*17420*/  FMUL.FTZ R44, R2, R128 ;  /* 0x00000080022c7220 */ /* 0x002fee0000410000 */
[----:B------:R-:W-:Y:S01]  /*17430*/  MUFU.EX2 R220, R92 ;  /* 0x0000005c00dc7308 */ /* 0x000fe20000000800 */
[----:B----4-:R-:W-:Y:S02]  /*17440*/  FSEL R0, R3, RZ, P0 ;  /* 0x000000ff03007208 */ /* 0x010fe40000000000 */
[----:B-----5:R-:W-:Y:S03]  /*17450*/  F2FP.BF16.PACK_AB R65, R235, R234 ;  /* 0x000000eaeb41723e */ /* 0x020fe600000010ff */
[----:B------:R-:W-:Y:S02]  /*17460*/  FADD.FTZ R0, -R0, R87 ;  /* 0x0000005700007221 */ /* 0x000fe40000010100 */
[----:B------:R-:W-:Y:S02]  /*17470*/  LDSM.16.MT88.4 R84, [R201+0x800] ;  /* 0x00080000c954783b */ /* 0x000fe40000004200 */
[----:B------:R-:W-:Y:S01]  /*17480*/  FMUL.FTZ R0, R0, c[0x0][0x2d0] ;  /* 0x0000b40000007a20 */ /* 0x000fe20000410000 */
[-C--:B--2---:R-:W-:Y:S05]  /*17490*/  HMMA.16816.F32.BF16 R4, R76, R20.reuse, R4 ;  /* 0x000000144c04723c */ /* 0x084fea0000041804 */
[----:B------:R-:W1:Y:S02]  /*174a0*/  MUFU.EX2 R0, R0 ;  /* 0x0000000000007308 */ /* 0x000e640000000800 */
[C---:B-1----:R-:W-:Y:S02]  /*174b0*/  FMUL.FTZ R10, R0.reuse, R94 ;  /* 0x0000005e000a7220 */ /* 0x042fe40000410000 */
[C---:B------:R-:W-:Y:S02]  /*174c0*/  FMUL.FTZ R11, R0.reuse, R95 ;  /* 0x0000005f000b7220 */ /* 0x040fe40000410000 */
[----:B------:R-:W-:Y:S01]  /*174d0*/  LDSM.16.MT88.4 R92, [R202+0x800] ;  /* 0x00080000ca5c783b */ /* 0x000fe20000004200 */
[C---:B------:R-:W-:Y:S02]  /*174e0*/  FMUL.FTZ R26, R0.reuse, R110 ;  /* 0x0000006e001a7220 */ /* 0x040fe40000410000 */
[C---:B------:R-:W-:Y:S02]  /*174f0*/  FMUL.FTZ R30, R0.reuse, R114 ;  /* 0x00000072001e7220 */ /* 0x040fe40000410000 */
[C---:B------:R-:W-:Y:S03]  /*17500*/  HMMA.16816.F32.BF16 R8, R64.reuse, R20, R8 ;  /* 0x000000144008723c */ /* 0x040fe60000041808 */
[----:B------:R-:W2:Y:S01]  /*17510*/  LDL.LU R110, [R1+0x10] ;  /* 0x00001000016e7983 */ /* 0x000ea20000300800 */
[C---:B------:R-:W-:Y:S02]  /*17520*/  FMUL.FTZ R14, R0.reuse, R98 ;  /* 0x00000062000e7220 */ /* 0x040fe40000410000 */
[----:B------:R-:W-:Y:S01]  /*17530*/  FMUL.FTZ R15, R0, R99 ;  /* 0x00000063000f7220 */ /* 0x000fe20000410000 */
[----:B------:R-:W3:Y:S01]  /*17540*/  LDL.LU R108, [R1+0xc] ;  /* 0x00000c00016c7983 */ /* 0x000ee20000300800 */
[--C-:B------:R-:W-:Y:S03]  /*17550*/  FFMA.FTZ R20, R48, c[0x0][0x2d0], -R152.reuse ;  /* 0x0000b40030147a23 */ /* 0x100fe60000010898 */
[----:B------:R-:W4:Y:S01]  /*17560*/  LDL.LU R114, [R1+0x14] ;  /* 0x0000140001727983 */ /* 0x000f220000300800 */
[----:B------:R1:W-:Y:S01]  /*17570*/  MUFU.EX2 R230, R20 ;  /* 0x0000001400e67308 */ /* 0x0003e20000000800 */
[-C--:B------:R-:W-:Y:S03]  /*17580*/  HMMA.16816.F32.BF16 R12, R64, R22.reuse, R12 ;  /* 0x00000016400c723c */ /* 0x080fe6000004180c */
[C---:B------:R-:W-:Y:S01]  /*17590*/  FMUL.FTZ R27, R0.reuse, R111 ;  /* 0x0000006f001b7220 */ /* 0x040fe20000410000 */
[----:B------:R-:W-:Y:S01]  /*175a0*/  MOV R111, R43 ;  /* 0x0000002b006f7202 */ /* 0x000fe20000000f00 */
[C---:B------:R-:W-:Y:S02]  /*175b0*/  FMUL.FTZ R31, R0.reuse, R115 ;  /* 0x00000073001f7220 */ /* 0x040fe40000410000 */
[C---:B------:R-:W-:Y:S01]  /*175c0*/  FMUL.FTZ R42, R0.reuse, R126 ;  /* 0x0000007e002a7220 */ /* 0x040fe20000410000 */
[C---:B------:R-:W-:Y:S04]  /*175d0*/  HMMA.16816.F32.BF16 R16, R76.reuse, R22, R16 ;  /* 0x000000164c10723c */ /* 0x040fe80000041810 */
[----:B------:R-:W-:Y:S02]  /*175e0*/  FMUL.FTZ R21, R69, R105 ;  /* 0x0000006945157220 */ /* 0x000fe40000410000 */
[----:B------:R-:W-:Y:S02]  /*175f0*/  FMUL.FTZ R43, R0, R127 ;  /* 0x0000007f002b7220 */ /* 0x000fe40000410000 */
[C---:B------:R-:W-:Y:S04]  /*17600*/  FMUL.FTZ R22, R68.reuse, R106 ;  /* 0x0000006a44167220 */ /* 0x040fe80000410000 */
[----:B------:R-:W-:Y:S02]  /*17610*/  FMUL.FTZ R23, R68, R107 ;  /* 0x0000006b44177220 */ /* 0x000fe40000410000 */
[--C-:B------:R-:W-:Y:S02]  /*17620*/  FFMA.FTZ R48, R63, c[0x0][0x2d0], -R75.reuse ;  /* 0x0000b4003f307a23 */ /* 0x100fe4000001084b */
[C---:B-1----:R-:W-:Y:S02]  /*17630*/  FMUL.FTZ R20, R69.reuse, R104 ;  /* 0x0000006845147220 */ /* 0x042fe40000410000 */
[----:B------:R1:W-:Y:S01]  /*17640*/  MUFU.EX2 R223, R48 ;  /* 0x0000003000df7308 */ /* 0x0003e20000000800 */
[C---:B------:R-:W-:Y:S02]  /*17650*/  FMUL.FTZ R46, R0.reuse, R130 ;  /* 0x00000082002e7220 */ /* 0x040fe40000410000 */
[C---:B------:R-:W-:Y:S02]  /*17660*/  FMUL.FTZ R47, R0.reuse, R131 ;  /* 0x00000083002f7220 */ /* 0x040fe40000410000 */
[-C--:B------:R-:W-:Y:S03]  /*17670*/  HMMA.16816.F32.BF16 R20, R76, R36.reuse, R20 ;  /* 0x000000244c14723c */ /* 0x080fe60000041814 */
[C---:B------:R-:W-:Y:S02]  /*17680*/  FMUL.FTZ R59, R0.reuse, R143 ;  /* 0x0000008f003b7220 */ /* 0x040fe40000410000 */
[C---:B------:R-:W-:Y:S02]  /*17690*/  FMUL.FTZ R62, R0.reuse, R146 ;  /* 0x00000092003e7220 */ /* 0x040fe40000410000 */
[----:B------:R-:W-:Y:S01]  /*176a0*/  FMUL.FTZ R63, R0, R147 ;  /* 0x00000093003f7220 */ /* 0x000fe20000410000 */
[C---:B------:R-:W-:Y:S07]  /*176b0*/  HMMA.16816.F32.BF16 R24, R64.reuse, R36, R24 ;  /* 0x000000244018723c */ /* 0x040fee0000041818 */
[----:B------:R-:W-:Y:S01]  /*176c0*/  FFMA.FTZ R36, R58, c[0x0][0x2d0], -R75 ;  /* 0x0000b4003a247a23 */ /* 0x000fe2000001084b */
[-C--:B------:R-:W-:Y:S03]  /*176d0*/  HMMA.16816.F32.BF16 R28, R64, R38.reuse, R28 ;  /* 0x00000026401c723c */ /* 0x080fe6000004181c */
[----:B------:R5:W-:Y:S01]  /*176e0*/  MUFU.EX2 R226, R36 ;  /* 0x0000002400e27308 */ /* 0x000be20000000800 */
[C---:B------:R-:W-:Y:S02]  /*176f0*/  FMUL.FTZ R37, R69.reuse, R121 ;  /* 0x0000007945257220 */ /* 0x040fe40000410000 */
[----:B------:R-:W2:Y:S01]  /*17700*/  LDL.LU R121, [R1+0x18] ;  /* 0x0000180001797983 */ /* 0x000ea20000300800 */
[C---:B-1----:R-:W-:Y:S01]  /*17710*/  FMUL.FTZ R48, R69.reuse, R132 ;  /* 0x0000008445307220 */ /* 0x042fe20000410000 */
[C---:B------:R-:W-:Y:S02]  /*17720*/  HMMA.16816.F32.BF16 R32, R76.reuse, R38, R32 ;  /* 0x000000264c20723c */ /* 0x040fe40000041820 */
[----:B------:R-:W-:Y:S02]  /*17730*/  LDSM.16.MT88.4 R132, [R202+0x2000] ;  /* 0x00200000ca84783b */ /* 0x000fe40000004200 */
[--C-:B------:R-:W-:Y:S02]  /*17740*/  FFMA.FTZ R58, R60, c[0x0][0x2d0], -R153.reuse ;  /* 0x0000b4003c3a7a23 */ /* 0x100fe40000010899 */
[----:B------:R-:W-:Y:S02]  /*17750*/  FMUL.FTZ R60, R2, R144 ;  /* 0x00000090023c7220 */ /* 0x000fe40000410000 */
[C---:B------:R-:W-:Y:S01]  /*17760*/  FMUL.FTZ R38, R68.reuse, R122 ;  /* 0x0000007a44267220 */ /* 0x040fe20000410000 */
[----:B------:R1:W-:Y:S03]  /*17770*/  MUFU.EX2 R130, R58 ;  /* 0x0000003a00827308 */ /* 0x0003e60000000800 */
[----:B------:R-:W-:Y:S02]  /*17780*/  FMUL.FTZ R39, R68, R123 ;  /* 0x0000007b44277220 */ /* 0x000fe40000410000 */
[----:B-----5:R-:W-:Y:S01]  /*17790*/  FMUL.FTZ R36, R69, R120 ;  /* 0x0000007845247220 */ /* 0x020fe20000410000 */
[----:B------:R-:W-:Y:S02]  /*177a0*/  MOV R120, R80 ;  /* 0x0000005000787202 */ /* 0x000fe40000000f00 */
[----:B------:R-:W5:Y:S04]  /*177b0*/  LDSM.16.MT88.4 R80, [R204] ;  /* 0x00000000cc50783b */ /* 0x000f680000004200 */
[-C--:B------:R-:W-:Y:S03]  /*177c0*/  HMMA.16816.F32.BF16 R36, R76, R52.reuse, R36 ;  /* 0x000000344c24723c */ /* 0x080fe60000041824 */
[----:B-1----:R-:W-:Y:S05]  /*177d0*/  FMUL.FTZ R58, R0, R142 ;  /* 0x0000008e003a7220 */ /* 0x002fea0000410000 */
[C---:B------:R-:W-:Y:S07]  /*177e0*/  HMMA.16816.F32.BF16 R40, R64.reuse, R52, R40 ;  /* 0x000000344028723c */ /* 0x040fee0000041828 */
[--C-:B------:R-:W-:Y:S01]  /*177f0*/  FFMA.FTZ R52, R57, c[0x0][0x2d0], -R153.reuse ;  /* 0x0000b40039347a23 */ /* 0x100fe20000010899 */
[-C--:B------:R-:W-:Y:S03]  /*17800*/  HMMA.16816.F32.BF16 R44, R64, R54.reuse, R44 ;  /* 0x00000036402c723c */ /* 0x080fe6000004182c */
[----:B------:R1:W1:Y:S01]  /*17810*/  MUFU.EX2 R124, R52 ;  /* 0x00000034007c7308 */ /* 0x0002620000000800 */
[----:B------:R-:W-:Y:S02]  /*17820*/  FMUL.FTZ R57, R2, R141 ;  /* 0x0000008d02397220 */ /* 0x000fe40000410000 */
[C---:B------:R-:W-:Y:S02]  /*17830*/  FMUL.FTZ R53, R69.reuse, R137 ;  /* 0x0000008945357220 */ /* 0x040fe40000410000 */
[C---:B------:R-:W-:Y:S07]  /*17840*/  HMMA.16816.F32.BF16 R48, R76.reuse, R54, R48 ;  /* 0x000000364c30723c */ /* 0x040fee0000041830 */
[C---:B------:R-:W-:Y:S02]  /*17850*/  FMUL.FTZ R55, R68.reuse, R139 ;  /* 0x0000008b44377220 */ /* 0x040fe40000410000 */
[----:B------:R-:W-:Y:S03]  /*17860*/  FMUL.FTZ R54, R68, R138 ;  /* 0x0000008a44367220 */ /* 0x000fe60000410000 */
[C---:B-1----:R-:W-:Y:S07]  /*17870*/  FMUL.FTZ R52, R69.reuse, R136 ;  /* 0x0000008845347220 */ /* 0x042fee0000410000 */
[-C--:B-----5:R-:W-:Y:S08]  /*17880*/  HMMA.16816.F32.BF16 R52, R76, R80.reuse, R52 ;  /* 0x000000504c34723c */ /* 0x0a0ff00000041834 */
[C---:B------:R-:W-:Y:S07]  /*17890*/  HMMA.16816.F32.BF16 R56, R64.reuse, R80, R56 ;  /* 0x000000504038723c */ /* 0x040fee0000041838 */
[----:B------:R-:W-:Y:S01]  /*178a0*/  FFMA.FTZ R80, R154, c[0x0][0x2d0], -R153 ;  /* 0x0000b4009a507a23 */ /* 0x000fe20000010899 */
[-C--:B------:R-:W-:Y:S03]  /*178b0*/  HMMA.16816.F32.BF16 R60, R64, R82.reuse, R60 ;  /* 0x00000052403c723c */ /* 0x080fe6000004183c */
[----:B------:R1:W5:Y:S01]  /*178c0*/  MUFU.EX2 R221, R80 ;  /* 0x0000005000dd7308 */ /* 0x0003620000000800 */
        /* <DEDUP_REMOVED lines=15> */
[--C-:B-1----:R-:W-:Y:S04]  /*179c0*/  FFMA.FTZ R80, R156, c[0x0][0x2d0], -R152.reuse ;  /* 0x0000b4009c507a23 */ /* 0x102fe80000010898 */
        /* <DEDUP_REMOVED lines=12> */
[----:B------:R1:W5:Y:S07]  /*17a90*/  MUFU.EX2 R218, R84 ;  /* 0x0000005400da7308 */ /* 0x00036e0000000800 */
[C---:B------:R-:W-:Y:S03]  /*17aa0*/  HMMA.16816.F32.BF16 R32, R76.reuse, R90, R32 ;  /* 0x0000005a4c20723c */ /* 0x040fe60000041820 */
[----:B------:R3:W-:Y:S05]  /*17ab0*/  MUFU.EX2 R193, R88 ;  /* 0x0000005800c17308 */ /* 0x0007ea0000000800 */
[-C--:B------:R-:W-:Y:S08]  /*17ac0*/  HMMA.16816.F32.BF16 R36, R76, R92.reuse, R36 ;  /* 0x0000005c4c24723c */ /* 0x080ff00000041824 */
[C---:B------:R-:W-:Y:S04]  /*17ad0*/  HMMA.16816.F32.BF16 R40, R80.reuse, R92, R40 ;  /* 0x0000005c5028723c */ /* 0x040fe80000041828 */
[--C-:B-1----:R-:W-:Y:S03]  /*17ae0*/  FFMA.FTZ R84, R175, c[0x0][0x2d0], -R74.reuse ;  /* 0x0000b400af547a23 */ /* 0x102fe6000001084a */
[--C-:B------:R-:W-:Y:S01]  /*17af0*/  FFMA.FTZ R92, R162, c[0x0][0x2d0], -R153.reuse ;  /* 0x0000b400a25c7a23 */ /* 0x100fe20000010899 */
[-C--:B------:R-:W-:Y:S01]  /*17b00*/  HMMA.16816.F32.BF16 R44, R80, R94.reuse, R44 ;  /* 0x0000005e502c723c */ /* 0x080fe2000004182c */
[----:B------:R1:W-:Y:S03]  /*17b10*/  MUFU.EX2 R196, R84 ;  /* 0x0000005400c47308 */ /* 0x0003e60000000800 */
[--C-:B---3--:R-:W-:Y:S04]  /*17b20*/  FFMA.FTZ R88, R180, c[0x0][0x2d0], -R74.reuse ;  /* 0x0000b400b4587a23 */ /* 0x108fe8000001084a */
[C---:B------:R-:W-:Y:S03]  /*17b30*/  HMMA.16816.F32.BF16 R48, R76.reuse, R94, R48 ;  /* 0x0000005e4c30723c */ /* 0x040fe60000041830 */
[----:B------:R3:W-:Y:S01]  /*17b40*/  MUFU.EX2 R138, R92 ;  /* 0x0000005c008a7308 */ /* 0x0007e20000000800 */
[--C-:B-1----:R-:W-:Y:S09]  /*17b50*/  FFMA.FTZ R84, R176, c[0x0][0x2d0], -R74.reuse ;  /* 0x0000b400b0547a23 */ /* 0x102ff2000001084a */
[----:B------:R1:W-:Y:S01]  /*17b60*/  MUFU.EX2 R176, R88 ;  /* 0x0000005800b07308 */ /* 0x0003e20000000800 */
[----:B---3--:R-:W-:Y:S09]  /*17b70*/  FFMA.FTZ R92, R163, c[0x0][0x2d0], -R153 ;  /* 0x0000b400a35c7a23 */ /* 0x008ff20000010899 */
[----:B------:R3:W-:Y:S10]  /*17b80*/  MUFU.EX2 R197, R84 ;  /* 0x0000005400c57308 */ /* 0x0007f40000000800 */
[----:B------:R2:W-:Y:S01]  /*17b90*/  MUFU.EX2 R137, R92 ;  /* 0x0000005c00897308 */ /* 0x0005e20000000800 */
[----:B-1----:R-:W-:Y:S09]  /*17ba0*/  FFMA.FTZ R88, R181, c[0x0][0x2d0], -R74 ;  /* 0x0000b400b5587a23 */ /* 0x002ff2000001084a */
[----:B------:R1:W-:Y:S01]  /*17bb0*/  MUFU.EX2 R180, R88 ;  /* 0x0000005800b47308 */ /* 0x0003e20000000800 */
[--C-:B---3--:R-:W-:Y:S09]  /*17bc0*/  FFMA.FTZ R84, R168, c[0x0][0x2d0], -R75.reuse ;  /* 0x0000b400a8547a23 */ /* 0x108ff2000001084b */
[----:B------:R3:W-:Y:S01]  /*17bd0*/  MUFU.EX2 R192, R84 ;  /* 0x0000005400c07308 */ /* 0x0007e20000000800 */
[--C-:B--2---:R-:W-:Y:S09]  /*17be0*/  FFMA.FTZ R92, R171, c[0x0][0x2d0], -R152.reuse ;  /* 0x0000b400ab5c7a23 */ /* 0x104ff20000010898 */
[----:B------:R2:W-:Y:S01]  /*17bf0*/  MUFU.EX2 R142, R92 ;  /* 0x0000005c008e7308 */ /* 0x0005e20000000800 */
[----:B-1----:R-:W-:Y:S09]  /*17c00*/  FFMA.FTZ R88, R172, c[0x0][0x2d0], -R75 ;  /* 0x0000b400ac587a23 */ /* 0x002ff2000001084b */
[----:B------:R1:W-:Y:S01]  /*17c10*/  MUFU.EX2 R143, R88 ;  /* 0x00000058008f7308 */ /* 0x0003e20000000800 */
[----:B---3--:R-:W3:Y:S08]  /*17c20*/  LDSM.16.MT88.4 R84, [R204+0x800] ;  /* 0x00080000cc54783b */ /* 0x008ef00000004200 */
[----:B--2---:R-:W-:Y:S01]  /*17c30*/  LDSM.16.MT88.4 R92, [R202+0x1000] ;  /* 0x00100000ca5c783b */ /* 0x004fe20000004200 */
[--C-:B-1----:R-:W-:Y:S04]  /*17c40*/  FFMA.FTZ R88, R161, c[0x0][0x2d0], -R153.reuse ;  /* 0x0000b400a1587a23 */ /* 0x102fe80000010899 */
[----:B------:R1:W2:Y:S01]  /*17c50*/  MUFU.EX2 R139, R88 ;  /* 0x00000058008b7308 */ /* 0x0002a20000000800 */
[-C--:B---3--:R-:W-:Y:S08]  /*17c60*/  HMMA.16816.F32.BF16 R52, R76, R84.reuse, R52 ;  /* 0x000000544c34723c */ /* 0x088ff00000041834 */
[C---:B------:R-:W-:Y:S01]  /*17c70*/  HMMA.16816.F32.BF16 R56, R80.reuse, R84, R56 ;  /* 0x000000545038723c */ /* 0x040fe20000041838 */
[----:B-1----:R-:W1:Y:S06]  /*17c80*/  LDSM.16.MT88.4 R88, [R201+0x1000] ;  /* 0x00100000c958783b */ /* 0x002e6c0000004200 */
[----:B------:R-:W-:Y:S01]  /*17c90*/  FFMA.FTZ R84, R165, c[0x0][0x2d0], -R153 ;  /* 0x0000b400a5547a23 */ /* 0x000fe20000010899 */
[-C--:B------:R-:W-:Y:S03]  /*17ca0*/  HMMA.16816.F32.BF16 R60, R80, R86.reuse, R60 ;  /* 0x00000056503c723c */ /* 0x080fe6000004183c */
[----:B------:R3:W3:Y:S04]  /*17cb0*/  MUFU.EX2 R141, R84 ;  /* 0x00000054008d7308 */ /* 0x0006e80000000800 */
[--C-:B------:R-:W-:Y:S01]  /*17cc0*/  FFMA.FTZ R80, R173, c[0x0][0x2d0], -R75.reuse ;  /* 0x0000b400ad507a23 */ /* 0x100fe2000001084b */
[----:B------:R-:W-:Y:S04]  /*17cd0*/  HMMA.16816.F32.BF16 R64, R76, R86, R64 ;  /* 0x000000564c40723c */ /* 0x000fe80000041840 */
[----:B-----5:R-:W-:Y:S01]  /*17ce0*/  F2FP.BF16.PACK_AB R82, R218, R198 ;  /* 0x000000c6da52723e */ /* 0x020fe200000010ff */
[----:B------:R5:W-:Y:S01]  /*17cf0*/  MUFU.EX2 R175, R80 ;  /* 0x0000005000af7308 */ /* 0x000be20000000800 */
[----:B--2---:R-:W-:Y:S02]  /*17d00*/  F2FP.BF16.PACK_AB R81, R138, R139 ;  /* 0x0000008b8a51723e */ /* 0x004fe400000010ff */
[----:B------:R-:W-:Y:S04]  /*17d10*/  F2FP.BF16.PACK_AB R76, R228, R229 ;  /* 0x000000e5e44c723e */ /* 0x000fe800000010ff */
[----:B------:R-:W-:Y:S02]  /*17d20*/  F2FP.BF16.PACK_AB R77, R226, R227 ;  /* 0x000000e3e24d723e */ /* 0x000fe400000010ff */
[----:B------:R-:W-:Y:S02]  /*17d30*/  F2FP.BF16.PACK_AB R78, R224, R225 ;  /* 0x000000e1e04e723e */ /* 0x000fe400000010ff */
[----:B------:R-:W-:Y:S01]  /*17d40*/  F2FP.BF16.PACK_AB R79, R222, R223 ;  /* 0x000000dfde4f723e */ /* 0x000fe200000010ff */
[----:B---3--:R-:W2:Y:S01]  /*17d50*/  LDSM.16.MT88.4 R84, [R205+0x1000] ;  /* 0x00100000cd54783b */ /* 0x008ea20000004200 */
[----:B------:R-:W-:Y:S05]  /*17d60*/  F2FP.BF16.PACK_AB R83, R141, R137 ;  /* 0x000000898d53723e */ /* 0x000fea00000010ff */
[-C--:B-1----:R-:W-:Y:S03]  /*17d70*/  HMMA.16816.F32.BF16 R4, R76, R88.reuse, R4 ;  /* 0x000000584c04723c */ /* 0x082fe60000041804 */
[--C-:B-----5:R-:W-:Y:S04]  /*17d80*/  FFMA.FTZ R80, R170, c[0x0][0x2d0], -R152.reuse ;  /* 0x0000b400aa507a23 */ /* 0x120fe80000010898 */
        /* <DEDUP_REMOVED lines=8> */
[C---:B------:R-:W-:Y:S04]  /*17e10*/  HMMA.16816.F32.BF16 R24, R80.reuse, R84, R24 ;  /* 0x000000545018723c */ /* 0x040fe80000041818 */
[----:B-1----:R-:W-:Y:S03]  /*17e20*/  FFMA.FTZ R88, R177, c[0x0][0x2d0], -R152 ;  /* 0x0000b400b1587a23 */ /* 0x002fe60000010898 */
[--C-:B------:R-:W-:Y:S01]  /*17e30*/  FFMA.FTZ R84, R184, c[0x0][0x2d0], -R75.reuse ;  /* 0x0000b400b8547a23 */ /* 0x100fe2000001084b */
[-C--:B------:R-:W-:Y:S01]  /*17e40*/  HMMA.16816.F32.BF16 R28, R80, R86.reuse, R28 ;  /* 0x00000056501c723c */ /* 0x080fe2000004181c */
[----:B------:R1:W-:Y:S07]  /*17e50*/  MUFU.EX2 R172, R88 ;  /* 0x0000005800ac7308 */ /* 0x0003ee0000000800 */
[C---:B------:R-:W-:Y:S03]  /*17e60*/  HMMA.16816.F32.BF16 R32, R76.reuse, R86, R32 ;  /* 0x000000564c20723c */ /* 0x040fe60000041820 */
[----:B------:R2:W-:Y:S05]  /*17e70*/  MUFU.EX2 R169, R84 ;  /* 0x0000005400a97308 */ /* 0x0005ea0000000800 */
[-C--:B------:R-:W-:Y:S08]  /*17e80*/  HMMA.16816.F32.BF16 R36, R76, R92.reuse, R36 ;  /* 0x0000005c4c24723c */ /* 0x080ff00000041824 */
[C---:B------:R-:W-:Y:S04]  /*17e90*/  HMMA.16816.F32.BF16 R40, R80.reuse, R92, R40 ;  /* 0x0000005c5028723c */ /* 0x040fe80000041828 */
[--C-:B-1----:R-:W-:Y:S04]  /*17ea0*/  FFMA.FTZ R88, R194, c[0x0][0x2d0], -R74.reuse ;  /* 0x0000b400c2587a23 */ /* 0x102fe8000001084a */
[-C--:B------:R-:W-:Y:S01]  /*17eb0*/  HMMA.16816.F32.BF16 R44, R80, R94.reuse, R44 ;  /* 0x0000005e502c723c */ /* 0x080fe2000004182c */
[----:B------:R1:W-:Y:S03]  /*17ec0*/  MUFU.EX2 R170, R88 ;  /* 0x0000005800aa7308 */ /* 0x0003e60000000800 */
[--C-:B--2---:R-:W-:Y:S04]  /*17ed0*/  FFMA.FTZ R84, R185, c[0x0][0x2d0], -R75.reuse ;  /* 0x0000b400b9547a23 */ /* 0x104fe8000001084b */
[C---:B------:R-:W-:Y:S01]  /*17ee0*/  HMMA.16816.F32.BF16 R48, R76.reuse, R94, R48 ;  /* 0x0000005e4c30723c */ /* 0x040fe20000041830 */
[----:B------:R-:W-:Y:S02]  /*17ef0*/  LDSM.16.MT88.4 R92, [R202+0x1800] ;  /* 0x00180000ca5c783b */ /* 0x000fe40000004200 */
[----:B------:R2:W3:Y:S01]  /*17f00*/  MUFU.EX2 R168, R84 ;  /* 0x0000005400a87308 */ /* 0x0004e20000000800 */
[--C-:B-1----:R-:W-:Y:S09]  /*17f10*/  FFMA.FTZ R88, R195, c[0x0][0x2d0], -R74.reuse ;  /* 0x0000b400c3587a23 */ /* 0x102ff2000001084a */
[----:B------:R1:W5:Y:S01]  /*17f20*/  MUFU.EX2 R171, R88 ;  /* 0x0000005800ab7308 */ /* 0x0003620000000800 */
[--C-:B--2---:R-:W-:Y:S01]  /*17f30*/  FFMA.FTZ R84, R199, c[0x0][0x2d0], -R74.reuse ;  /* 0x0000b400c7547a23 */ /* 0x104fe2000001084a */
[----:B---3--:R-:W-:Y:S01]  /*17f40*/  F2FP.BF16.PACK_AB R149, R168, R169 ;  /* 0x000000a9a895723e */ /* 0x008fe200000010ff */
[----:B------:R-:W-:Y:S07]  /*17f50*/  FFMA.FTZ R74, R217, c[0x0][0x2d0], -R74 ;  /* 0x0000b400d94a7a23 */ /* 0x000fee000001084a */
[----:B------:R2:W-:Y:S10]  /*17f60*/  MUFU.EX2 R165, R84 ;  /* 0x0000005400a57308 */ /* 0x0005f40000000800 */
[----:B------:R3:W3:Y:S01]  /*17f70*/  MUFU.EX2 R163, R74 ;  /* 0x0000004a00a37308 */ /* 0x0006e20000000800 */
[----:B-1----:R-:W1:Y:S01]  /*17f80*/  LDSM.16.MT88.4 R88, [R204+0x1000] ;  /* 0x00100000cc58783b */ /* 0x002e620000004200 */
[----:B-----5:R-:W-:Y:S07]  /*17f90*/  F2FP.BF16.PACK_AB R148, R171, R170 ;  /* 0x000000aaab94723e */ /* 0x020fee00000010ff */
[----:B--2---:R-:W2:Y:S01]  /*17fa0*/  LDSM.16.MT88.4 R84, [R201+0x1800] ;  /* 0x00180000c954783b */ /* 0x004ea20000004200 */
[--C-:B---3--:R-:W-:Y:S01]  /*17fb0*/  FFMA.FTZ R74, R188, c[0x0][0x2d0], -R75.reuse ;  /* 0x0000b400bc4a7a23 */ /* 0x108fe2000001084b */
[----:B------:R-:W-:Y:S01]  /*17fc0*/  F2FP.BF16.PACK_AB R150, R163, R165 ;  /* 0x000000a5a396723e */ /* 0x000fe200000010ff */
[----:B------:R-:W-:Y:S02]  /*17fd0*/  FFMA.FTZ R75, R189, c[0x0][0x2d0], -R75 ;  /* 0x0000b400bd4b7a23 */ /* 0x000fe4000001084b */
[----:B------:R3:W-:Y:S10]  /*17fe0*/  MUFU.EX2 R162, R74 ;  /* 0x0000004a00a27308 */ /* 0x0007f40000000800 */
[----:B------:R-:W5:Y:S01]  /*17ff0*/  MUFU.EX2 R161, R75 ;  /* 0x0000004b00a17308 */ /* 0x000f620000000800 */
[-C--:B-1----:R-:W-:Y:S08]  /*18000*/  HMMA.16816.F32.BF16 R52, R76, R88.reuse, R52 ;  /* 0x000000584c34723c */ /* 0x082ff00000041834 */
[C---:B------:R-:W-:Y:S04]  /*18010*/  HMMA.16816.F32.BF16 R56, R80.reuse, R88, R56 ;  /* 0x000000585038723c */ /* 0x040fe80000041838 */
[--C-:B---3--:R-:W-:Y:S04]  /*18020*/  FFMA.FTZ R74, R167, c[0x0][0x2d0], -R153.reuse ;  /* 0x0000b400a74a7a23 */ /* 0x108fe80000010899 */
[-C--:B------:R-:W-:Y:S01]  /*18030*/  HMMA.16816.F32.BF16 R60, R80, R90.reuse, R60 ;  /* 0x0000005a503c723c */ /* 0x080fe2000004183c */
[----:B------:R1:W-:Y:S03]  /*18040*/  MUFU.EX2 R140, R74 ;  /* 0x0000004a008c7308 */ /* 0x0003e60000000800 */
[----:B-----5:R-:W-:Y:S03]  /*18050*/  F2FP.BF16.PACK_AB R151, R161, R162 ;  /* 0x000000a2a197723e */ /* 0x020fe600000010ff */
[----:B------:R-:W-:Y:S01]  /*18060*/  F2FP.BF16.PACK_AB R80, R142, R136 ;  /* 0x000000888e50723e */ /* 0x000fe200000010ff */
[----:B------:R-:W-:Y:S01]  /*18070*/  HMMA.16816.F32.BF16 R64, R76, R90, R64 ;  /* 0x0000005a4c40723c */ /* 0x000fe20000041840 */
[----:B------:R-:W3:Y:S03]  /*18080*/  LDSM.16.MT88.4 R88, [R205+0x1800] ;  /* 0x00180000cd58783b */ /* 0x000ee60000004200 */
[----:B------:R-:W-:Y:S03]  /*18090*/  F2FP.BF16.PACK_AB R82, R172, R173 ;  /* 0x000000adac52723e */ /* 0x000fe600000010ff */
[----:B------:R-:W-:Y:S02]  /*180a0*/  F2FP.BF16.PACK_AB R76, R197, R196 ;  /* 0x000000c4c54c723e */ /* 0x000fe400000010ff */
[----:B------:R-:W-:Y:S03]  /*180b0*/  F2FP.BF16.PACK_AB R77, R193, R192 ;  /* 0x000000c0c14d723e */ /* 0x000fe600000010ff */
[----:B------:R-:W-:Y:S02]  /*180c0*/  F2FP.BF16.PACK_AB R78, R180, R176 ;  /* 0x000000b0b44e723e */ /* 0x000fe400000010ff */
[----:B------:R-:W-:Y:S01]  /*180d0*/  F2FP.BF16.PACK_AB R79, R175, R143 ;  /* 0x0000008faf4f723e */ /* 0x000fe200000010ff */
[--C-:B-1----:R-:W-:Y:S06]  /*180e0*/  FFMA.FTZ R74, R178, c[0x0][0x2d0], -R153.reuse ;  /* 0x0000b400b24a7a23 */ /* 0x102fec0000010899 */
[-C--:B--2---:R-:W-:Y:S01]  /*180f0*/  HMMA.16816.F32.BF16 R4, R76, R84.reuse, R4 ;  /* 0x000000544c04723c */ /* 0x084fe20000041804 */
        /* <DEDUP_REMOVED lines=13> */
[--C-:B-1----:R-:W-:Y:S04]  /*181d0*/  FFMA.FTZ R74, R187, c[0x0][0x2d0], -R152.reuse ;  /* 0x0000b400bb4a7a23 */ /* 0x102fe80000010898 */
[-C--:B---3--:R-:W-:Y:S01]  /*181e0*/  HMMA.16816.F32.BF16 R20, R76, R88.reuse, R20 ;  /* 0x000000584c14723c */ /* 0x088fe20000041814 */
[----:B------:R1:W3:Y:S07]  /*181f0*/  MUFU.EX2 R158, R74 ;  /* 0x0000004a009e7308 */ /* 0x0002ee0000000800 */
[C---:B------:R-:W-:Y:S08]  /*18200*/  HMMA.16816.F32.BF16 R24, R80.reuse, R88, R24 ;  /* 0x000000585018723c */ /* 0x040ff00000041818 */
[-C--:B------:R-:W-:Y:S08]  /*18210*/  HMMA.16816.F32.BF16 R28, R80, R90.reuse, R28 ;  /* 0x0000005a501c723c */ /* 0x080ff0000004181c */
[C---:B------:R-:W-:Y:S04]  /*18220*/  HMMA.16816.F32.BF16 R32, R76.reuse, R90, R32 ;  /* 0x0000005a4c20723c */ /* 0x040fe80000041820 */
[--C-:B-1----:R-:W-:Y:S01]  /*18230*/  FFMA.FTZ R74, R190, c[0x0][0x2d0], -R152.reuse ;  /* 0x0000b400be4a7a23 */ /* 0x102fe20000010898 */
[----:B---3--:R-:W-:Y:S01]  /*18240*/  F2FP.BF16.PACK_AB R144, R158, R160 ;  /* 0x000000a09e90723e */ /* 0x008fe200000010ff */
[----:B------:R-:W-:Y:S02]  /*18250*/  FFMA.FTZ R152, R191, c[0x0][0x2d0], -R152 ;  /* 0x0000b400bf987a23 */ /* 0x000fe40000010898 */
[-C--:B------:R-:W-:Y:S01]  /*18260*/  HMMA.16816.F32.BF16 R36, R76, R92.reuse, R36 ;  /* 0x0000005c4c24723c */ /* 0x080fe20000041824 */
[----:B------:R1:W-:Y:S07]  /*18270*/  MUFU.EX2 R159, R74 ;  /* 0x0000004a009f7308 */ /* 0x0003ee0000000800 */
[C---:B------:R-:W-:Y:S03]  /*18280*/  HMMA.16816.F32.BF16 R40, R80.reuse, R92, R40 ;  /* 0x0000005c5028723c */ /* 0x040fe60000041828 */
[----:B------:R-:W3:Y:S05]  /*18290*/  MUFU.EX2 R157, R152 ;  /* 0x00000098009d7308 */ /* 0x000eea0000000800 */
[-C--:B------:R-:W-:Y:S08]  /*182a0*/  HMMA.16816.F32.BF16 R44, R80, R94.reuse, R44 ;  /* 0x0000005e502c723c */ /* 0x080ff0000004182c */
[C---:B------:R-:W-:Y:S04]  /*182b0*/  HMMA.16816.F32.BF16 R48, R76.reuse, R94, R48 ;  /* 0x0000005e4c30723c */ /* 0x040fe80000041830 */
[--C-:B-1----:R-:W-:Y:S04]  /*182c0*/  FFMA.FTZ R74, R179, c[0x0][0x2d0], -R153.reuse ;  /* 0x0000b400b34a7a23 */ /* 0x102fe80000010899 */
[----:B------:R1:W-:Y:S01]  /*182d0*/  MUFU.EX2 R152, R74 ;  /* 0x0000004a00987308 */ /* 0x0003e20000000800 */
[-C--:B--2---:R-:W-:Y:S03]  /*182e0*/  HMMA.16816.F32.BF16 R52, R76, R84.reuse, R52 ;  /* 0x000000544c34723c */ /* 0x084fe60000041834 */
[----:B---3--:R-:W-:Y:S05]  /*182f0*/  F2FP.BF16.PACK_AB R146, R157, R159 ;  /* 0x0000009f9d92723e */ /* 0x008fea00000010ff */
[C---:B------:R-:W-:Y:S07]  /*18300*/  HMMA.16816.F32.BF16 R56, R80.reuse, R84, R56 ;  /* 0x000000545038723c */ /* 0x040fee0000041838 */
[----:B------:R-:W-:Y:S01]  /*18310*/  MOV R85, R71 ;  /* 0x0000004700557202 */ /* 0x000fe20000000f00 */
[-C--:B------:R-:W-:Y:S04]  /*18320*/  HMMA.16816.F32.BF16 R60, R80, R86.reuse, R60 ;  /* 0x00000056503c723c */ /* 0x080fe8000004183c */
[----:B------:R-:W-:Y:S01]  /*18330*/  MOV R84, R72 ;  /* 0x0000004800547202 */ /* 0x000fe20000000f00 */
[----:B-1----:R-:W-:Y:S03]  /*18340*/  FFMA.FTZ R74, R166, c[0x0][0x2d0], -R153 ;  /* 0x0000b400a64a7a23 */ /* 0x002fe60000010899 */
[----:B------:R-:W-:Y:S01]  /*18350*/  HMMA.16816.F32.BF16 R64, R76, R86, R64 ;  /* 0x000000564c40723c */ /* 0x000fe20000041840 */
[----:B------:R-:W1:Y:S06]  /*18360*/  MUFU.EX2 R75, R74 ;  /* 0x0000004a004b7308 */ /* 0x000e6c0000000800 */
[----:B------:R-:W-:Y:S01]  /*18370*/  MOV R86, R70 ;  /* 0x0000004600567202 */ /* 0x000fe20000000f00 */
[-C--:B------:R-:W-:Y:S05]  /*18380*/  HMMA.16816.F32.BF16 R88, R148, R100.reuse, R4 ;  /* 0x000000649458723c */ /* 0x080fea0000041804 */
[----:B------:R-:W-:Y:S02]  /*18390*/  MOV R87, R3 ;  /* 0x0000000300577202 */ /* 0x000fe40000000f00 */
[----:B------:R-:W-:Y:S02]  /*183a0*/  FFMA.FTZ R4, R69, R110, R111 ;  /* 0x0000006e45047223 */ /* 0x000fe4000001006f */
[----:B------:R-:W-:Y:S03]  /*183b0*/  FFMA.FTZ R6, R68, R108, R109 ;  /* 0x0000006c44067223 */ /* 0x000fe6000001006d */
[----:B----4-:R-:W-:Y:S02]  /*183c0*/  FFMA.FTZ R5, R2, R114, R249 ;  /* 0x0000007202057223 */ /* 0x010fe400000100f9 */
[----:B------:R-:W-:Y:S02]  /*183d0*/  FADD.FTZ R4, R113, R4 ;  /* 0x0000000471047221 */ /* 0x000fe40000010000 */
[----:B------:R-:W-:Y:S02]  /*183e0*/  FADD.FTZ R2, R252, R6 ;  /* 0x00000006fc027221 */ /* 0x000fe40000010000 */
[----:B------:R-:W-:Y:S01]  /*183f0*/  FADD.FTZ R5, R248, R5 ;  /* 0x00000005f8057221 */ /* 0x000fe20000010000 */
[----:B-1----:R-:W-:Y:S01]  /*18400*/  F2FP.BF16.PACK_AB R145, R75, R152 ;  /* 0x000000984b91723e */ /* 0x002fe200000010ff */
[--C-:B------:R-:W-:Y:S02]  /*18410*/  FFMA.FTZ R74, R164, c[0x0][0x2d0], -R153.reuse ;  /* 0x0000b400a44a7a23 */ /* 0x100fe40000010899 */
[----:B------:R-:W-:Y:S02]  /*18420*/  FFMA.FTZ R153, R73, c[0x0][0x2d0], -R153 ;  /* 0x0000b40049997a23 */ /* 0x000fe40000010899 */
[----:B------:R-:W-:Y:S02]  /*18430*/  FADD.FTZ R7, R112, R4 ;  /* 0x0000000470077221 */ /* 0x000fe40000010000 */
[----:B------:R-:W-:Y:S01]  /*18440*/  FADD.FTZ R6, R251, R2 ;  /* 0x00000002fb067221 */ /* 0x000fe20000010000 */
[----:B------:R-:W-:Y:S01]  /*18450*/  MUFU.EX2 R73, R153 ;  /* 0x0000009900497308 */ /* 0x000fe20000000800 */
[----:B------:R-:W-:Y:S02]  /*18460*/  FADD.FTZ R4, R246, R5 ;  /* 0x00000005f6047221 */ /* 0x000fe40000010000 */
[----:B------:R-:W-:Y:S02]  /*18470*/  FFMA.FTZ R2, R0, R121, R234 ;  /* 0x0000007900027223 */ /* 0x000fe400000100ea */
[----:B------:R-:W-:Y:S05]  /*18480*/  FADD.FTZ R0, R120, R7 ;  /* 0x0000000778007221 */ /* 0x000fea0000010000 */
[----:B------:R-:W1:Y:S02]  /*18490*/  MUFU.EX2 R74, R74 ;  /* 0x0000004a004a7308 */ /* 0x000e640000000800 */
[----:B-1----:R-:W-:Y:S07]  /*184a0*/  F2FP.BF16.PACK_AB R147, R73, R74 ;  /* 0x0000004a4993723e */ /* 0x002fee00000010ff */
[C---:B------:R-:W-:Y:S07]  /*184b0*/  HMMA.16816.F32.BF16 R92, R144.reuse, R100, R8 ;  /* 0x00000064905c723c */ /* 0x040fee0000041808 */
[----:B------:R-:W-:Y:S01]  /*184c0*/  FADD.FTZ R10, R250, R6 ;  /* 0x00000006fa0a7221 */ /* 0x000fe20000010000 */
[-C--:B------:R-:W-:Y:S01]  /*184d0*/  HMMA.16816.F32.BF16 R96, R144, R102.reuse, R12 ;  /* 0x000000669060723c */ /* 0x080fe2000004180c */
[----:B------:R-:W2:Y:S03]  /*184e0*/  LDL R13, [R1] ;  /* 0x00000000010d7983 */ /* 0x000ea60000100800 */
        /* <DEDUP_REMOVED lines=83> */
[----:B------:R-:W-:Y:S03]  /*18a20*/  FADD.FTZ R0, R73, R0 ;  /* 0x0000000049007221 */ /* 0x000fe60000010000 */
[----:B------:R1:W-:Y:S04]  /*18a30*/  STL [R1+0x14], R2 ;  /* 0x0000140201007387 */ /* 0x0003e80000100800 */
[----:B------:R1:W-:Y:S01]  /*18a40*/  STL [R1+0x18], R0 ;  /* 0x0000180001007387 */ /* 0x0003e20000100800 */
[C---:B--2---:R-:W-:Y:S02]  /*18a50*/  ISETP.GT.AND P0, PT, R216.reuse, R13, PT ;  /* 0x0000000dd800720c */ /* 0x044fe40003f04270 */
[----:B------:R-:W-:Y:S11]  /*18a60*/  IADD3 R216, R216, -0x1, RZ ;  /* 0xffffffffd8d87810 */ /* 0x000ff60007ffe0ff */
[----:B-1----:R-:W-:-:S05]  /*18a70*/  @P0 BRA `(.L_x_954) ;  /* 0xffffa8f000000947 */ /* 0x002fca000383ffff */
.L_x_937:
[----:B-1----:R-:W2:Y:S04]  /*18a80*/  LDL R5, [R1+0x1c] ;  /* 0x00001c0001057983 */ /* 0x002ea80000100800 */
[----:B------:R-:W3:Y:S04]  /*18a90*/  LDL R0, [R1+0x48] ;  /* 0x0000480001007983 */ /* 0x000ee80000100800 */
[----:B------:R-:W4:Y:S01]  /*18aa0*/  LDL R2, [R1+0x20] ;  /* 0x0000200001027983 */ /* 0x000f220000100800 */
[----:B------:R-:W-:-:S05]  /*18ab0*/  IMAD.MOV.U32 R4, RZ, RZ, c[0x0][0x2c4] ;  /* 0x0000b100ff047624 */ /* 0x000fca00078e00ff */
[----:B------:R-:W-:Y:S01]  /*18ac0*/  ISETP.NE.AND P1, PT, R4, 0x1, PT ;  /* 0x000000010400780c */ /* 0x000fe20003f25270 */
[----:B--2---:R-:W-:Y:S02]  /*18ad0*/  IMAD.MOV.U32 R6, RZ, RZ, R5 ;  /* 0x000000ffff067224 */ /* 0x004fe400078e0005 */
[----:B------:R-:W-:Y:S01]  /*18ae0*/  IMAD.MOV.U32 R5, RZ, RZ, c[0x0][0x32c] ;  /* 0x0000cb00ff057624 */ /* 0x000fe200078e00ff */
[----:B---3--:R-:W-:-:S04]  /*18af0*/  IADD3 R0, R0, 0x7f, RZ ;  /* 0x0000007f00007810 */ /* 0x008fc80007ffe0ff */
[----:B------:R-:W-:-:S05]  /*18b00*/  ISETP.GE.AND P0, PT, R5, 0x1, PT ;  /* 0x000000010500780c */ /* 0x000fca0003f06270 */
[----:B------:R-:W-:Y:S01]  /*18b10*/  @P1 IMAD.HI.U32 R4, R0, c[0x0][0x2c8], RZ ;  /* 0x0000b20000041a27 */ /* 0x000fe200078e00ff */
[----:B----4-:R-:W-:-:S04]  /*18b20*/  IADD3 R2, R2, 0x1, -R6 ;  /* 0x0000000102027810 */ /* 0x010fc80007ffe806 */
        /* <DEDUP_REMOVED lines=14> */
.L_x_957:
[----:B------:R-:W-:-:S04]  /*18c10*/  MOV R4, c[0x0][0x32c] ;  /* 0x0000cb0000047a02 */ /* 0x000fc80000000f00 */
[----:B------:R-:W-:-:S13]  /*18c20*/  ISETP.NE.AND P0, PT, R4, 0x1, PT ;  /* 0x000000010400780c */ /* 0x000fda0003f05270 */
[----:B------:R-:W-:-:S05]  /*18c30*/  @P0 IMAD.HI.U32 R4, R0, c[0x0][0x330], RZ ;  /* 0x0000cc0000040a27 */ /* 0x000fca00078e00ff */
[----:B------:R-:W-:Y:S02]  /*18c40*/  @P0 SHF.R.U32.HI R0, RZ, c[0x0][0x334], R4 ;  /* 0x0000cd00ff000a19 */ /* 0x000fe40000011604 */
.L_x_958:
[----:B------:R-:W-:Y:S05]  /*18c50*/  BSYNC B0 ;  /* 0x0000000000007941 */ /* 0x000fea0003800000 */
.L_x_956:
[----:B------:R-:W-:-:S05]  /*18c60*/  IMAD R0, R0, c[0x0][0x32c], RZ ;  /* 0x0000cb0000007a24 */ /* 0x000fca00078e02ff */
[----:B------:R-:W-:-:S03]  /*18c70*/  IMNMX R2, R2, R0, !PT ;  /* 0x0000000002027217 */ /* 0x000fc60007800200 */
.L_x_955:
[----:B------:R-:W2:Y:S01]  /*18c80*/  LDL R4, [R1+0x8] ;  /* 0x0000080001047983 */ /* 0x000ea20000100800 */
        /* <DEDUP_REMOVED lines=13> */
.L_x_960:
[----:B--2---:R-:W2:Y:S01]  /*18d60*/  LDL R216, [R1+0x8] ;  /* 0x0000080001d87983 */ /* 0x004ea20000100800 */
[----:B------:R-:W-:Y:S04]  /*18d70*/  DEPBAR.LE SB0, 0x0 ;  /* 0x000080000000791a */ /* 0x000fe80000000000 */
[----:B------:R-:W2:Y:S01]  /*18d80*/  LDL R3, [R1+0x40] ;  /* 0x0000400001037983 */ /* 0x000ea20000100800 */
[----:B------:R-:W-:Y:S03]  /*18d90*/  WARPSYNC 0xffffffff ;  /* 0xffffffff00007948 */ /* 0x000fe60003800000 */
[----:B------:R-:W2:Y:S06]  /*18da0*/  LDL.64 R172, [R1+0x30] ;  /* 0x0000300001ac7983 */ /* 0x000eac0000100a00 */
        /* <DEDUP_REMOVED lines=37> */
[----:B--2---:R-:W-:Y:S04]  /*19000*/  ISETP.GT.AND P0, PT, R216, R217, PT ;  /* 0x000000d9d800720c */ /* 0x004fe80003f04270 */
[-C--:B------:R-:W-:Y:S08]  /*19010*/  HMMA.16816.F32.BF16 R12, R164, R162.reuse, R12 ;  /* 0x000000a2a40c723c */ /* 0x080ff0000004180c */
[C---:B------:R-:W-:Y:S01]  /*19020*/  HMMA.16816.F32.BF16 R16, R156.reuse, R162, R16 ;  /* 0x000000a29c10723c */ /* 0x040fe20000041810 */
[----:B------:R-:W-:Y:S03]  /*19030*/  @!P0 MOV R174, c[0x0][0x208] ;  /* 0x0000820000ae8a02 */ /* 0x000fe60000000f00 */
[----:B------:R-:W-:Y:S01]  /*19040*/  @!P0 SHF.R.S32.HI R0, RZ, 0x1f, R217 ;  /* 0x0000001fff008819 */ /* 0x000fe200000114d9 */
[C---:B------:R-:W-:Y:S01]  /*19050*/  @!P0 IMAD.WIDE.U32 R160, R217.reuse, c[0x0][0x208], RZ ;  /* 0x00008200d9a08a25 */ /* 0x040fe200078e00ff */
[----:B------:R-:W-:Y:S02]  /*19060*/  @!P0 MOV R173, R3 ;  /* 0x0000000300ad8202 */ /* 0x000fe40000000f00 */
[-C--:B------:R-:W-:Y:S04]  /*19070*/  HMMA.16816.F32.BF16 R20, R156, R168.reuse, R20 ;  /* 0x000000a89c14723c */ /* 0x080fe80000041814 */
[----:B------:R-:W-:Y:S01]  /*19080*/  @!P0 IMAD R0, R0, c[0x0][0x208], RZ ;  /* 0x0000820000008a24 */ /* 0x000fe200078e02ff */
[----:B------:R-:W-:Y:S01]  /*19090*/  @!P0 SHF.L.U32 R3, R174, 0x5, RZ ;  /* 0x00000005ae038819 */ /* 0x000fe200000006ff */
[----:B------:R-:W-:Y:S02]  /*190a0*/  @!P0 IMAD.WIDE.U32 R172, R160, 0x50, R172 ;  /* 0x00000050a0ac8825 */ /* 0x000fe400078e00ac */
[C---:B------:R-:W-:Y:S04]  /*190b0*/  HMMA.16816.F32.BF16 R24, R164.reuse, R168, R24 ;  /* 0x000000a8a418723c */ /* 0x040fe80000041818 */
[----:B------:R-:W-:Y:S03]  /*190c0*/  @!P0 IMAD R0, R217, c[0x0][0x20c], R0 ;  /* 0x00008300d9008a24 */ /* 0x000fe600078e0200 */
[----:B------:R-:W-:Y:S01]  /*190d0*/  @!P0 LEA R168, P1, R172, c[0x0][0x1f8], 0x1 ;  /* 0x00007e00aca88a11 */ /* 0x000fe200078208ff */
[-C--:B------:R-:W-:Y:S01]  /*190e0*/  HMMA.16816.F32.BF16 R28, R164, R170.reuse, R28 ;  /* 0x000000aaa41c723c */ /* 0x080fe2000004181c */
[----:B------:R-:W-:Y:S03]  /*190f0*/  @!P0 MOV R169, 0x5 ;  /* 0x0000000500a98802 */ /* 0x000fe60000000f00 */
[----:B------:R-:W-:Y:S02]  /*19100*/  @!P0 IADD3 R0, R161, R0, RZ ;  /* 0x00000000a1008210 */ /* 0x000fe40007ffe0ff */
[----:B------:R-:W2:Y:S01]  /*19110*/  LDSM.16.M88.4 R160, [R213] ;  /* 0x00000000d5a0783b */ /* 0x000ea20000000200 */
[----:B------:R-:W-:Y:S01]  /*19120*/  @!P0 IADD3 R180, P2, R168, R3, RZ ;  /* 0x00000003a8b48210 */ /* 0x000fe20007f5e0ff */
[C---:B------:R-:W-:Y:S04]  /*19130*/  HMMA.16816.F32.BF16 R32, R156.reuse, R170, R32 ;  /* 0x000000aa9c20723c */ /* 0x040fe80000041820 */
[----:B------:R-:W-:Y:S04]  /*19140*/  @!P0 IMAD R0, R0, 0x50, RZ ;  /* 0x0000005000008824 */ /* 0x000fe800078e02ff */
[-C--:B-1----:R-:W-:Y:S04]  /*19150*/  HMMA.16816.F32.BF16 R36, R156, R152.reuse, R36 ;  /* 0x000000989c24723c */ /* 0x082fe80000041824 */
[----:B------:R-:W-:Y:S02]  /*19160*/  @!P0 IADD3 R87, R173, R0, RZ ;  /* 0x00000000ad578210 */ /* 0x000fe40007ffe0ff */
[----:B------:R-:W-:Y:S02]  /*19170*/  @!P0 SHF.L.U64.HI R0, R174, R169, c[0x0][0x20c] ;  /* 0x00008300ae008619 */ /* 0x000fe400000102a9 */
[----:B------:R-:W-:Y:S01]  /*19180*/  @!P0 LEA.HI.X R169, R172, c[0x0][0x1fc], R87, 0x1, P1 ;  /* 0x00007f00aca98a11 */ /* 0x000fe200008f0c57 */
[C---:B------:R-:W-:Y:S01]  /*19190*/  HMMA.16816.F32.BF16 R40, R164.reuse, R152, R40 ;  /* 0x00000098a428723c */ /* 0x040fe20000041828 */
[----:B------:R-:W1:Y:S03]  /*191a0*/  LDSM.16.M88.4 R172, [R212] ;  /* 0x00000000d4ac783b */ /* 0x000e660000000200 */
[-C--:B------:R-:W-:Y:S02]  /*191b0*/  @!P0 IADD3.X R181, R169, R0.reuse, RZ, P2, !PT ;  /* 0x00000000a9b58210 */ /* 0x080fe400017fe4ff */
[-C--:B------:R-:W-:Y:S02]  /*191c0*/  @!P0 IADD3 R178, P1, R180, R3.reuse, RZ ;  /* 0x00000003b4b28210 */ /* 0x080fe40007f3e0ff */
[-C--:B------:R-:W-:Y:S01]  /*191d0*/  HMMA.16816.F32.BF16 R44, R164, R154.reuse, R44 ;  /* 0x0000009aa42c723c */ /* 0x080fe2000004182c */
[----:B------:R-:W-:Y:S01]  /*191e0*/  @!PT LDS RZ, [RZ] ;  /* 0x00000000fffff984 */ /* 0x000fe20000000800 */
[----:B------:R-:W-:Y:S01]  /*191f0*/  @!PT LDS RZ, [RZ] ;  /* 0x00000000fffff984 */ /* 0x000fe20000000800 */
[----:B------:R-:W-:Y:S01]  /*19200*/  @!PT LDS RZ, [RZ] ;  /* 0x00000000fffff984 */ /* 0x000fe20000000800 */
[----:B------:R4:W-:Y:S03]  /*19210*/  @!P0 LDGSTS.E.BYPASS.LTC128B.128 [R219+0x100], [R168.64], !P4 ;  /* 0x00100000a8db8fae */ /* 0x0009e6000e101d48 */
[-C--:B------:R-:W-:Y:S02]  /*19220*/  @!P0 IADD3.X R179, R181, R0.reuse, RZ, P1, !PT ;  /* 0x00000000b5b38210 */ /* 0x080fe40000ffe4ff */
[-C--:B------:R-:W-:Y:S02]  /*19230*/  @!P0 IADD3 R176, P2, R178, R3.reuse, RZ ;  /* 0x00000003b2b08210 */ /* 0x080fe40007f5e0ff */
[C---:B------:R-:W-:Y:S01]  /*19240*/  HMMA.16816.F32.BF16 R48, R156.reuse, R154, R48 ;  /* 0x0000009a9c30723c */ /* 0x040fe20000041830 */
[----:B------:R5:W-:Y:S03]  /*19250*/  @!P0 LDGSTS.E.BYPASS.LTC128B.128 [R219+0x900], [R180.64], !P4 ;  /* 0x00900000b4db8fae */ /* 0x000be6000e101d48 */
[-C--:B------:R-:W-:Y:S04]  /*19260*/  @!P0 IADD3.X R177, R179, R0.reuse, RZ, P2, !PT ;  /* 0x00000000b3b18210 */ /* 0x080fe800017fe4ff */
[-C--:B--2---:R-:W-:Y:S01]  /*19270*/  HMMA.16816.F32.BF16 R52, R156, R160.reuse, R52 ;  /* 0x000000a09c34723c */ /* 0x084fe20000041834 */
[----:B------:R2:W-:Y:S07]  /*19280*/  @!P0 LDGSTS.E.BYPASS.LTC128B.128 [R219+0x1100], [R178.64], !P4 ;  /* 0x01100000b2db8fae */ /* 0x0005ee000e101d48 */
[C---:B------:R-:W-:Y:S01]  /*19290*/  HMMA.16816.F32.BF16 R56, R164.reuse, R160, R56 ;  /* 0x000000a0a438723c */ /* 0x040fe20000041838 */
[----:B------:R2:W-:Y:S03]  /*192a0*/  @!P0 LDGSTS.E.BYPASS.LTC128B.128 [R219+0x1900], [R176.64], !P4 ;  /* 0x01900000b0db8fae */ /* 0x0005e6000e101d48 */
[----:B----4-:R-:W-:Y:S04]  /*192b0*/  @!P0 IADD3 R168, P1, R176, R3, RZ ;  /* 0x00000003b0a88210 */ /* 0x010fe80007f3e0ff */
[----:B------:R-:W-:Y:S01]  /*192c0*/  @!P0 IADD3.X R169, R177, R0, RZ, P1, !PT ;  /* 0x00000000b1a98210 */ /* 0x000fe20000ffe4ff */
[-C--:B------:R-:W-:Y:S04]  /*192d0*/  HMMA.16816.F32.BF16 R60, R164, R162.reuse, R60 ;  /* 0x000000a2a43c723c */ /* 0x080fe8000004183c */
[----:B------:R4:W-:Y:S01]  /*192e0*/  @!P0 LDGSTS.E.BYPASS.LTC128B.128 [R219+0x2100], [R168.64], !P4 ;  /* 0x02100000a8db8fae */ /* 0x0009e2000e101d48 */
[C---:B------:R-:W-:Y:S02]  /*192f0*/  ISETP.GT.AND P0, PT, R217.reuse, R216, PT ;  /* 0x000000d8d900720c */ /* 0x040fe40003f04270 */
[----:B------:R-:W-:Y:S01]  /*19300*/  IADD3 R216, R217, -0x1, RZ ;  /* 0xffffffffd9d87810 */ /* 0x000fe20007ffe0ff */
[C---:B------:R-:W-:Y:S04]  /*19310*/  HMMA.16816.F32.BF16 R64, R156.reuse, R162, R64 ;  /* 0x000000a29c40723c */ /* 0x040fe80000041840 */
[----:B-----5:R-:W-:Y:S04]  /*19320*/  LDSM.16.M88.4 R180, [R208+0x2000] ;  /* 0x00200000d0b4783b */ /* 0x020fe80000000200 */
[-C--:B-1----:R-:W-:Y:S04]  /*19330*/  HMMA.16816.F32.BF16 R68, R156, R172.reuse, R68 ;  /* 0x000000ac9c44723c */ /* 0x082fe80000041844 */
[----:B--2---:R-:W-:Y:S04]  /*19340*/  LDSM.16.M88.4 R176, [R206] ;  /* 0x00000000ceb0783b */ /* 0x004fe80000000200 */
[C---:B------:R-:W-:Y:S04]  /*19350*/  HMMA.16816.F32.BF16 R72, R164.reuse, R172, R72 ;  /* 0x000000aca448723c */ /* 0x040fe80000041848 */
[----:B------:R-:W-:Y:S04]  /*19360*/  LDSM.16.M88.4 R184, [R206+0x800] ;  /* 0x00080000ceb8783b */ /* 0x000fe80000000200 */
[-C--:B------:R-:W-:Y:S04]  /*19370*/  HMMA.16816.F32.BF16 R76, R164, R174.reuse, R76 ;  /* 0x000000aea44c723c */ /* 0x080fe8000004184c */
[----:B----4-:R-:W1:Y:S04]  /*19380*/  LDSM.16.M88.4 R168, [R208] ;  /* 0x00000000d0a8783b */ /* 0x010e680000000200 */
[----:B------:R-:W-:Y:S04]  /*19390*/  HMMA.16816.F32.BF16 R80, R156, R174, R80 ;  /* 0x000000ae9c50723c */ /* 0x000fe80000041850 */
[----:B------:R-:W2:Y:S08]  /*193a0*/  LDSM.16.M88.4 R152, [R206+0x1000] ;  /* 0x00100000ce98783b */ /* 0x000eb00000000200 */
[----:B------:R-:W4:Y:S08]  /*193b0*/  LDSM.16.M88.4 R188, [R206+0x1800] ;  /* 0x00180000cebc783b */ /* 0x000f300000000200 */
[----:B------:R-:W5:Y:S08]  /*193c0*/  LDSM.16.M88.4 R192, [R206+0x2000] ;  /* 0x00200000cec0783b */ /* 0x000f700000000200 */
[----:B------:R-:W-:Y:S01]  /*193d0*/  LDSM.16.M88.4 R160, [R209] ;  /* 0x00000000d1a0783b */ /* 0x000fe20000000200 */
[-C--:B-1----:R-:W-:Y:S07]  /*193e0*/  HMMA.16816.F32.BF16 R4, R168, R176.reuse, R4 ;  /* 0x000000b0a804723c */ /* 0x082fee0000041804 */
[----:B------:R-:W1:Y:S01]  /*193f0*/  LDSM.16.M88.4 R196, [R203] ;  /* 0x00000000cbc4783b */ /* 0x000e620000000200 */
[C---:B------:R-:W-:Y:S07]  /*19400*/  HMMA.16816.F32.BF16 R8, R180.reuse, R176, R8 ;  /* 0x000000b0b408723c */ /* 0x040fee0000041808 */
[----:B------:R-:W1:Y:S01]  /*19410*/  LDSM.16.M88.4 R156, [R209+0x2000] ;  /* 0x00200000d19c783b */ /* 0x000e620000000200 */
[-C--:B------:R-:W-:Y:S07]  /*19420*/  HMMA.16816.F32.BF16 R12, R180, R178.reuse, R12 ;  /* 0x000000b2b40c723c */ /* 0x080fee000004180c */
[----:B------:R-:W0:Y:S01]  /*19430*/  LDGDEPBAR ;  /* 0x00000000000079af */ /* 0x000e220000000000 */
[C---:B------:R-:W-:Y:S08]  /*19440*/  HMMA.16816.F32.BF16 R16, R168.reuse, R178, R16 ;  /* 0x000000b2a810723c */ /* 0x040ff00000041810 */
        /* <DEDUP_REMOVED lines=34> */
[----:B------:R2:W4:Y:S01]  /*19670*/  MUFU.TANH R173, R0 ;  /* 0x0000000000ad7308 */ /* 0x0005220000002400 */
[-C--:B-1----:R-:W-:Y:S08]  /*19680*/  HMMA.16816.F32.BF16 R20, R160, R4.reuse, R20 ;  /* 0x00000004a014723c */ /* 0x082ff00000041814 */
[C---:B------:R-:W-:Y:S04]  /*19690*/  HMMA.16816.F32.BF16 R24, R156.reuse, R4, R24 ;  /* 0x000000049c18723c */ /* 0x040fe80000041818 */
[----:B--2---:R-:W-:Y:S02]  /*196a0*/  FMUL.FTZ R0, R9, c[0x0][0x320] ;  /* 0x0000c80009007a20 */ /* 0x004fe40000410000 */
[----:B------:R-:W1:Y:S02]  /*196b0*/  LDSM.16.M88.4 R8, [R203+0x1000] ;  /* 0x00100000cb08783b */ /* 0x000e640000000200 */
[-C--:B------:R-:W-:Y:S01]  /*196c0*/  HMMA.16816.F32.BF16 R28, R156, R6.reuse, R28 ;  /* 0x000000069c1c723c */ /* 0x080fe2000004181c */
[----:B------:R2:W5:Y:S07]  /*196d0*/  MUFU.TANH R168, R0 ;  /* 0x0000000000a87308 */ /* 0x00056e0000002400 */
        /* <DEDUP_REMOVED lines=8> */
[----:B---3--:R-:W1:Y:S07]  /*19760*/  LDSM.16.M88.4 R4, [R203+0x1800] ;  /* 0x00180000cb04783b */ /* 0x008e6e0000000200 */
[C---:B------:R-:W-:Y:S04]  /*19770*/  HMMA.16816.F32.BF16 R40, R156.reuse, R8, R40 ;  /* 0x000000089c28723c */ /* 0x040fe80000041828 */
[----:B--2---:R-:W-:Y:S04]  /*19780*/  FMUL.FTZ R0, R13, c[0x0][0x320] ;  /* 0x0000c8000d007a20 */ /* 0x004fe80000410000 */
[-C--:B------:R-:W-:Y:S01]  /*19790*/  HMMA.16816.F32.BF16 R44, R156, R10.reuse, R44 ;  /* 0x0000000a9c2c723c */ /* 0x080fe2000004182c */
[----:B------:R2:W3:Y:S07]  /*197a0*/  MUFU.TANH R155, R0 ;  /* 0x00000000009b7308 */ /* 0x0004ee0000002400 */
[C---:B------:R-:W-:Y:S08]  /*197b0*/  HMMA.16816.F32.BF16 R48, R160.reuse, R10, R48 ;  /* 0x0000000aa030723c */ /* 0x040ff00000041830 */
[----:B------:R-:W-:Y:S04]  /*197c0*/  FMUL.FTZ R8, R41, c[0x0][0x320] ;  /* 0x0000c80029087a20 */ /* 0x000fe80000410000 */
[----:B------:R3:W-:Y:S01]  /*197d0*/  MUFU.TANH R184, R8 ;  /* 0x0000000800b87308 */ /* 0x0007e20000002400 */
[----:B----4-:R-:W-:Y:S02]  /*197e0*/  FMUL.FTZ R3, R42, c[0x0][0x320] ;  /* 0x0000c8002a037a20 */ /* 0x010fe40000410000 */
[----:B--2---:R-:W-:Y:S01]  /*197f0*/  FMUL.FTZ R0, R14, c[0x0][0x320] ;  /* 0x0000c8000e007a20 */ /* 0x004fe20000410000 */
[-C--:B-1----:R-:W-:Y:S06]  /*19800*/  HMMA.16816.F32.BF16 R52, R160, R4.reuse, R52 ;  /* 0x00000004a034723c */ /* 0x082fec0000041834 */
[----:B------:R1:W-:Y:S02]  /*19810*/  MUFU.TANH R166, R0 ;  /* 0x0000000000a67308 */ /* 0x0003e40000002400 */
[C---:B------:R-:W-:Y:S08]  /*19820*/  HMMA.16816.F32.BF16 R56, R156.reuse, R4, R56 ;  /* 0x000000049c38723c */ /* 0x040ff00000041838 */
[----:B------:R2:W-:Y:S01]  /*19830*/  MUFU.TANH R243, R3 ;  /* 0x0000000300f37308 */ /* 0x0005e20000002400 */
[-C--:B------:R-:W-:Y:S01]  /*19840*/  HMMA.16816.F32.BF16 R60, R156, R6.reuse, R60 ;  /* 0x000000069c3c723c */ /* 0x080fe2000004183c */
[----:B---3--:R-:W3:Y:S01]  /*19850*/  LDSM.16.M88.4 R8, [R203+0x2000] ;  /* 0x00200000cb08783b */ /* 0x008ee20000000200 */
        /* <DEDUP_REMOVED lines=18> */
[----:B-----5:R-:W-:Y:S02]  /*19980*/  FMNMX.FTZ R4, R168, R4, !PT ;  /* 0x00000004a8047209 */ /* 0x020fe40007810000 */
[----:B----4-:R-:W-:Y:S02]  /*19990*/  FMNMX.FTZ R3, R154, R2, !PT ;  /* 0x000000029a037209 */ /* 0x010fe40007810000 */
[----:B------:R-:W-:Y:S03]  /*199a0*/  HMMA.16816.F32.BF16 R80, R160, R10, R80 ;  /* 0x0000000aa050723c */ /* 0x000fe60000041850 */
[----:B------:R-:W-:Y:S01]  /*199b0*/  MUFU.TANH R157, R8 ;  /* 0x00000008009d7308 */ /* 0x000fe20000002400 */
[----:B------:R-:W-:Y:S01]  /*199c0*/  FMNMX.FTZ R4, R164, R4, !PT ;  /* 0x00000004a4047209 */ /* 0x000fe20007810000 */
[----:B-1----:R-:W-:Y:S01]  /*199d0*/  FMUL.FTZ R0, R17, c[0x0][0x320] ;  /* 0x0000c80011007a20 */ /* 0x002fe20000410000 */
[----:B------:R-:W-:Y:S02]  /*199e0*/  FMNMX.FTZ R3, R153, R3, !PT ;  /* 0x0000000399037209 */ /* 0x000fe40007810000 */
[----:B------:R-:W-:Y:S01]  /*199f0*/  FMUL.FTZ R5, R73, c[0x0][0x320] ;  /* 0x0000c80049057a20 */ /* 0x000fe20000410000 */
[----:B------:R-:W-:Y:S03]  /*19a00*/  FMNMX.FTZ R4, R155, R4, !PT ;  /* 0x000000049b047209 */ /* 0x000fe60007810000 */
        /* <DEDUP_REMOVED lines=146> */
[--C-:B------:R-:W-:Y:S02]  /*1a330*/  FFMA.FTZ R9, R12, c[0x0][0x2d0], -R152.reuse ;  /* 0x0000b4000c097a23 */ /* 0x100fe40000010898 */
[--C-:B------:R-:W-:Y:S02]  /*1a340*/  FFMA.FTZ R32, R29, c[0x0][0x2d0], -R152.reuse ;  /* 0x0000b4001d207a23 */ /* 0x100fe40000010898 */
[----:B------:R-:W-:Y:S01]  /*1a350*/  MUFU.EX2 R224, R9 ;  /* 0x0000000900e07308 */ /* 0x000fe20000000800 */
[--C-:B------:R-:W-:Y:S02]  /*1a360*/  FFMA.FTZ R40, R40, c[0x0][0x2d0], -R152.reuse ;  /* 0x0000b40028287a23 */ /* 0x100fe40000010898 */
[--C-:B------:R-:W-:Y:S01]  /*1a370*/  FFMA.FTZ R44, R44, c[0x0][0x2d0], -R152.reuse ;  /* 0x0000b4002c2c7a23 */ /* 0x100fe20000010898 */
        /* <DEDUP_REMOVED lines=39> */
[----:B-1----:R-:W-:Y:S01]  /*1a5f0*/  FMNMX.FTZ R70, R5, R8, !PT ;  /* 0x0000000805467209 */ /* 0x002fe20007810000 */
[----:B------:R-:W-:Y:S04]  /*1a600*/  FFMA.FTZ R5, R19, c[0x0][0x2d0], -R152 ;  /* 0x0000b40013057a23 */ /* 0x000fe80000010898 */
[----:B------:R1:W-:Y:S01]  /*1a610*/  MUFU.EX2 R229, R5 ;  /* 0x0000000500e57308 */ /* 0x0003e20000000800 */
[----:B----4-:R-:W-:Y:S01]  /*1a620*/  FMNMX.FTZ R4, R0, R7, !PT ;  /* 0x0000000700047209 */ /* 0x010fe20007810000 */
[----:B------:R-:W-:Y:S01]  /*1a630*/  FMUL.FTZ R7, R78, c[0x0][0x320] ;  /* 0x0000c8004e077a20 */ /* 0x000fe20000410000 */
[----:B------:R-:W-:Y:S07]  /*1a640*/  FMNMX.FTZ R0, R245, R6, !PT ;  /* 0x00000006f5007209 */ /* 0x000fee0007810000 */
[----:B------:R4:W5:Y:S01]  /*1a650*/  MUFU.TANH R74, R7 ;  /* 0x00000007004a7308 */ /* 0x0009620000002400 */
[----:B------:R-:W-:Y:S04]  /*1a660*/  FMNMX.FTZ R0, R247, R0, !PT ;  /* 0x00000000f7007209 */ /* 0x000fe80007810000 */
[----:B------:R-:W-:Y:S01]  /*1a670*/  FMNMX.FTZ R6, R188, R0, !PT ;  /* 0x00000000bc067209 */ /* 0x000fe20007810000 */
[----:B------:R-:W-:Y:S03]  /*1a680*/  FMUL.FTZ R0, R79, c[0x0][0x320] ;  /* 0x0000c8004f007a20 */ /* 0x000fe60000410000 */
[----:B------:R-:W-:Y:S01]  /*1a690*/  FMNMX.FTZ R6, R195, R6, !PT ;  /* 0x00000006c3067209 */ /* 0x000fe20007810000 */
[----:B------:R2:W2:Y:S01]  /*1a6a0*/  MUFU.TANH R75, R0 ;  /* 0x00000000004b7308 */ /* 0x0004a20000002400 */
[----:B-1----:R-:W-:Y:S01]  /*1a6b0*/  @P0 MOV R5, R221 ;  /* 0x000000dd00050202 */ /* 0x002fe20000000f00 */
[----:B----4-:R-:W1:Y:S01]  /*1a6c0*/  SHFL.BFLY PT, R7, R4, 0x1, 0x1f ;  /* 0x0c201f0004077f89 */ /* 0x010e6200000e0000 */
[----:B--2---:R-:W-:Y:S04]  /*1a6d0*/  FMNMX.FTZ R0, R156, R6, !PT ;  /* 0x000000069c007209 */ /* 0x004fe80007810000 */
[----:B------:R-:W-:Y:S01]  /*1a6e0*/  FMNMX.FTZ R3, R157, R0, !PT ;  /* 0x000000009d037209 */ /* 0x000fe20007810000 */
[----:B------:R-:W-:Y:S03]  /*1a6f0*/  FADD.FTZ R0, -R72, R2 ;  /* 0x0000000248007221 */ /* 0x000fe60000010100 */
[----:B------:R-:W-:Y:S01]  /*1a700*/  FMNMX.FTZ R3, R191, R3, !PT ;  /* 0x00000003bf037209 */ /* 0x000fe20007810000 */
[----:B------:R-:W-:Y:S03]  /*1a710*/  FMUL.FTZ R2, R0, c[0x0][0x2d0] ;  /* 0x0000b40000027a20 */ /* 0x000fe60000410000 */
[----:B---3--:R-:W-:Y:S01]  /*1a720*/  FMNMX.FTZ R0, R193, R3, !PT ;  /* 0x00000003c1007209 */ /* 0x008fe20007810000 */
[----:B------:R2:W3:Y:S01]  /*1a730*/  MUFU.EX2 R73, R2 ;  /* 0x0000000200497308 */ /* 0x0004e20000000800 */
[----:B-1----:R-:W-:Y:S01]  /*1a740*/  FMNMX.FTZ R71, R4, R7, !PT ;  /* 0x0000000704477209 */ /* 0x002fe20007810000 */
[----:B------:R-:W-:Y:S01]  /*1a750*/  FFMA.FTZ R4, R154, c[0x0][0x2d0], -R152 ;  /* 0x0000b4009a047a23 */ /* 0x000fe20000010898 */
[----:B-----5:R-:W-:Y:S01]  /*1a760*/  FMNMX.FTZ R0, R74, R0, !PT ;  /* 0x000000004a007209 */ /* 0x020fe20007810000 */
[----:B------:R-:W-:Y:S02]  /*1a770*/  FMUL.FTZ R154, R70, c[0x0][0x2d0] ;  /* 0x0000b400469a7a20 */ /* 0x000fe40000410000 */
[----:B------:R-:W-:Y:S01]  /*1a780*/  @P0 IMAD.WIDE.U32 R6, R216, c[0x0][0x1e0], RZ ;  /* 0x00007800d8060a25 */ /* 0x000fe200078e00ff */
[----:B------:R-:W-:Y:S03]  /*1a790*/  FMNMX.FTZ R0, R75, R0, !PT ;  /* 0x000000004b007209 */ /* 0x000fe60007810000 */
[----:B------:R-:W-:Y:S02]  /*1a7a0*/  MUFU.EX2 R236, R4 ;  /* 0x0000000400ec7308 */ /* 0x000fe40000000800 */
[----:B------:R-:W1:Y:S01]  /*1a7b0*/  SHFL.BFLY PT, R3, R0, 0x2, 0x1f ;  /* 0x0c401f0000037f89 */ /* 0x000e6200000e0000 */
[----:B--2---:R-:W-:Y:S02]  /*1a7c0*/  FADD.FTZ R2, -R71, R84 ;  /* 0x0000005447027221 */ /* 0x004fe40000010100 */
[C---:B---3--:R-:W-:Y:S02]  /*1a7d0*/  FMUL.FTZ R33, R73.reuse, R117 ;  /* 0x0000007549217220 */ /* 0x048fe40000410000 */
[----:B------:R-:W-:Y:S02]  /*1a7e0*/  FMUL.FTZ R2, R2, c[0x0][0x2d0] ;  /* 0x0000b40002027a20 */ /* 0x000fe40000410000 */
[----:B------:R-:W-:Y:S02]  /*1a7f0*/  FMUL.FTZ R49, R73, R133 ;  /* 0x0000008549317220 */ /* 0x000fe40000410000 */
[----:B------:R2:W3:Y:S01]  /*1a800*/  MUFU.EX2 R69, R2 ;  /* 0x0000000200457308 */ /* 0x0004e20000000800 */
[----:B-1----:R-:W-:Y:S01]  /*1a810*/  FMNMX.FTZ R0, R0, R3, !PT ;  /* 0x0000000300007209 */ /* 0x002fe20007810000 */
[--C-:B------:R-:W-:Y:S08]  /*1a820*/  FFMA.FTZ R3, R14, c[0x0][0x2d0], -R152.reuse ;  /* 0x0000b4000e037a23 */ /* 0x100ff00000010898 */
[----:B------:R-:W-:Y:S01]  /*1a830*/  MUFU.EX2 R239, R3 ;  /* 0x0000000300ef7308 */ /* 0x000fe20000000800 */
[----:B--2---:R-:W-:Y:S02]  /*1a840*/  FADD.FTZ R2, -R70, R85 ;  /* 0x0000005546027221 */ /* 0x004fe40000010100 */
[C---:B---3--:R-:W-:Y:S02]  /*1a850*/  FMUL.FTZ R19, R69.reuse, R103 ;  /* 0x0000006745137220 */ /* 0x048fe40000410000 */
[----:B------:R-:W-:Y:S02]  /*1a860*/  FMUL.FTZ R2, R2, c[0x0][0x2d0] ;  /* 0x0000b40002027a20 */ /* 0x000fe40000410000 */
[C---:B------:R-:W-:Y:S03]  /*1a870*/  FMUL.FTZ R34, R69.reuse, R118 ;  /* 0x0000007645227220 */ /* 0x040fe60000410000 */
[----:B------:R1:W2:Y:S01]  /*1a880*/  MUFU.EX2 R68, R2 ;  /* 0x0000000200447308 */ /* 0x0002a20000000800 */
[C---:B------:R-:W-:Y:S02]  /*1a890*/  FMUL.FTZ R35, R69.reuse, R119 ;  /* 0x0000007745237220 */ /* 0x040fe40000410000 */
[C---:B------:R-:W-:Y:S02]  /*1a8a0*/  FMUL.FTZ R50, R69.reuse, R134 ;  /* 0x0000008645327220 */ /* 0x040fe40000410000 */
[----:B------:R-:W-:Y:S02]  /*1a8b0*/  FMUL.FTZ R51, R69, R135 ;  /* 0x0000008745337220 */ /* 0x000fe40000410000 */
[--C-:B-1----:R-:W-:Y:S02]  /*1a8c0*/  FFMA.FTZ R2, R153, c[0x0][0x2d0], -R152.reuse ;  /* 0x0000b40099027a23 */ /* 0x102fe40000010898 */
[----:B------:R-:W-:Y:S02]  /*1a8d0*/  FMUL.FTZ R153, R71, c[0x0][0x2d0] ;  /* 0x0000b40047997a20 */ /* 0x000fe40000410000 */
[----:B------:R1:W3:Y:S01]  /*1a8e0*/  MUFU.EX2 R238, R2 ;  /* 0x0000000200ee7308 */ /* 0x0002e20000000800 */
[----:B--2---:R-:W-:Y:S02]  /*1a8f0*/  FMUL.FTZ R29, R68, R113 ;  /* 0x00000071441d7220 */ /* 0x004fe40000410000 */
[--C-:B------:R-:W-:Y:S01]  /*1a900*/  FFMA.FTZ R3, R169, c[0x0][0x2d0], -R153.reuse ;  /* 0x0000b400a9037a23 */ /* 0x100fe20000010899 */
[----:B------:R-:W-:Y:S01]  /*1a910*/  MOV R169, R220 ;  /* 0x000000dc00a97202 */ /* 0x000fe20000000f00 */
[--C-:B------:R-:W-:Y:S02]  /*1a920*/  FFMA.FTZ R48, R180, c[0x0][0x2d0], -R153.reuse ;  /* 0x0000b400b4307a23 */ /* 0x100fe40000010899 */
[--C-:B------:R-:W-:Y:S02]  /*1a930*/  FFMA.FTZ R56, R178, c[0x0][0x2d0], -R153.reuse ;  /* 0x0000b400b2387a23 */ /* 0x100fe40000010899 */
[--C-:B------:R-:W-:Y:S01]  /*1a940*/  FFMA.FTZ R60, R179, c[0x0][0x2d0], -R153.reuse ;  /* 0x0000b400b33c7a23 */ /* 0x100fe20000010899 */
[----:B------:R2:W-:Y:S01]  /*1a950*/  MUFU.EX2 R232, R3 ;  /* 0x0000000300e87308 */ /* 0x0005e20000000800 */
[C---:B------:R-:W-:Y:S02]  /*1a960*/  FMUL.FTZ R41, R68.reuse, R125 ;  /* 0x0000007d44297220 */ /* 0x040fe40000410000 */
[C---:B------:R-:W-:Y:S02]  /*1a970*/  FMUL.FTZ R45, R68.reuse, R129 ;  /* 0x00000081442d7220 */ /* 0x040fe40000410000 */
[C---:B------:R-:W-:Y:S02]  /*1a980*/  FMUL.FTZ R57, R68.reuse, R141 ;  /* 0x0000008d44397220 */ /* 0x040fe40000410000 */
[----:B------:R-:W-:Y:S03]  /*1a990*/  FMUL.FTZ R61, R68, R145 ;  /* 0x00000091443d7220 */ /* 0x000fe60000410000 */
[----:B------:R4:W-:Y:S01]  /*1a9a0*/  MUFU.EX2 R129, R48 ;  /* 0x0000003000817308 */ /* 0x0009e20000000800 */
[----:B-1----:R-:W-:Y:S01]  /*1a9b0*/  FFMA.FTZ R2, R87, c[0x0][0x2d0], -R152 ;  /* 0x0000b40057027a23 */ /* 0x002fe20000010898 */
[----:B---3--:R-:W-:Y:S08]  /*1a9c0*/  F2FP.BF16.PACK_AB R76, R238, R236 ;  /* 0x000000ecee4c723e */ /* 0x008ff000000010ff */
[----:B------:R1:W3:Y:S01]  /*1a9d0*/  MUFU.EX2 R237, R2 ;  /* 0x0000000200ed7308 */ /* 0x0002e20000000800 */
[--C-:B--2---:R-:W-:Y:S09]  /*1a9e0*/  FFMA.FTZ R3, R167, c[0x0][0x2d0], -R153.reuse ;  /* 0x0000b400a7037a23 */ /* 0x104ff20000010899 */
[----:B------:R2:W5:Y:S01]  /*1a9f0*/  MUFU.EX2 R233, R3 ;  /* 0x0000000300e97308 */ /* 0x0005620000000800 */
[----:B----4-:R-:W-:Y:S01]  /*1aa00*/  FMUL.FTZ R48, R73, R132 ;  /* 0x0000008449307220 */ /* 0x010fe20000410000 */
[----:B-1----:R-:W1:Y:S01]  /*1aa10*/  SHFL.BFLY PT, R2, R0, 0x1, 0x1f ;  /* 0x0c201f0000027f89 */ /* 0x002e6200000e0000 */
[----:B---3--:R-:W-:Y:S01]  /*1aa20*/  F2FP.BF16.PACK_AB R78, R239, R237 ;  /* 0x000000edef4e723e */ /* 0x008fe200000010ff */
[--C-:B--2---:R-:W-:Y:S01]  /*1aa30*/  FFMA.FTZ R3, R17, c[0x0][0x2d0], -R153.reuse ;  /* 0x0000b40011037a23 */ /* 0x104fe20000010899 */
[----:B-----5:R-:W-:Y:S01]  /*1aa40*/  F2FP.BF16.PACK_AB R77, R233, R232 ;  /* 0x000000e8e94d723e */ /* 0x020fe200000010ff */
[----:B------:R-:W-:Y:S01]  /*1aa50*/  FMUL.FTZ R17, R73, R101 ;  /* 0x0000006549117220 */ /* 0x000fe20000410000 */
[----:B------:R-:W-:Y:S03]  /*1aa60*/  MOV R101, R189 ;  /* 0x000000bd00657202 */ /* 0x000fe60000000f00 */
[----:B------:R1:W-:Y:S02]  /*1aa70*/  MUFU.EX2 R235, R3 ;  /* 0x0000000300eb7308 */ /* 0x0003e40000000800 */
[----:B-1----:R-:W-:Y:S01]  /*1aa80*/  FMNMX.FTZ R3, R0, R2, !PT ;  /* 0x0000000200037209 */ /* 0x002fe20007810000 */
[--C-:B------:R-:W-:Y:S02]  /*1aa90*/  FFMA.FTZ R2, R173, c[0x0][0x2d0], -R154.reuse ;  /* 0x0000b400ad027a23 */ /* 0x100fe4000001089a */
[----:B------:R-:W-:Y:S05]  /*1aaa0*/  FFMA.FTZ R0, R16, c[0x0][0x2d0], -R153 ;  /* 0x0000b40010007a23 */ /* 0x000fea0000010899 */
[----:B------:R1:W-:Y:S10]  /*1aab0*/  MUFU.EX2 R226, R2 ;  /* 0x0000000200e27308 */ /* 0x0003f40000000800 */
[----:B------:R2:W3:Y:S01]  /*1aac0*/  MUFU.EX2 R234, R0 ;  /* 0x0000000000ea7308 */ /* 0x0004e20000000800 */
[----:B-1----:R-:W-:Y:S09]  /*1aad0*/  FFMA.FTZ R2, R168, c[0x0][0x2d0], -R154 ;  /* 0x0000b400a8027a23 */ /* 0x002ff2000001089a */
[----:B------:R1:W4:Y:S01]  /*1aae0*/  MUFU.EX2 R227, R2 ;  /* 0x0000000200e37308 */ /* 0x0003220000000800 */
[----:B--2---:R-:W-:Y:S01]  /*1aaf0*/  FADD.FTZ R0, -R3, R86 ;  /* 0x0000005603007221 */ /* 0x004fe20000010100 */
[----:B---3--:R-:W-:Y:S03]  /*1ab00*/  F2FP.BF16.PACK_AB R79, R234, R235 ;  /* 0x000000ebea4f723e */ /* 0x008fe600000010ff */
[----:B------:R-:W-:Y:S06]  /*1ab10*/  FMUL.FTZ R0, R0, c[0x0][0x2d0] ;  /* 0x0000b40000007a20 */ /* 0x000fec0000410000 */
[----:B------:R-:W2:Y:S01]  /*1ab20*/  MUFU.EX2 R0, R0 ;  /* 0x0000000000007308 */ /* 0x000ea20000000800 */
[--C-:B-1----:R-:W-:Y:S01]  /*1ab30*/  FFMA.FTZ R2, R164, c[0x0][0x2d0], -R154.reuse ;  /* 0x0000b400a4027a23 */ /* 0x102fe2000001089a */
[----:B----4-:R-:W-:Y:S02]  /*1ab40*/  F2FP.BF16.PACK_AB R64, R227, R226 ;  /* 0x000000e2e340723e */ /* 0x010fe400000010ff */
[----:B------:R-:W-:Y:S06]  /*1ab50*/  MOV R164, R191 ;  /* 0x000000bf00a47202 */ /* 0x000fec0000000f00 */
[----:B------:R1:W-:Y:S10]  /*1ab60*/  MUFU.EX2 R230, R2 ;  /* 0x0000000200e67308 */ /* 0x0003f40000000800 */
[----:B------:R3:W-:Y:S01]  /*1ab70*/  MUFU.EX2 R191, R56 ;  /* 0x0000003800bf7308 */ /* 0x0007e20000000800 */
[C---:B--2---:R-:W-:Y:S01]  /*1ab80*/  FMUL.FTZ R14, R0.reuse, R98 ;  /* 0x00000062000e7220 */ /* 0x044fe20000410000 */
[----:B------:R-:W-:Y:S01]  /*1ab90*/  MOV R98, R190 ;  /* 0x000000be00627202 */ /* 0x000fe20000000f00 */
[C---:B------:R-:W-:Y:S02]  /*1aba0*/  FMUL.FTZ R30, R0.reuse, R114 ;  /* 0x00000072001e7220 */ /* 0x040fe40000410000 */
[C---:B------:R-:W-:Y:S02]  /*1abb0*/  FMUL.FTZ R31, R0.reuse, R115 ;  /* 0x00000073001f7220 */ /* 0x040fe40000410000 */
[C---:B------:R-:W-:Y:S03]  /*1abc0*/  FMUL.FTZ R42, R0.reuse, R126 ;  /* 0x0000007e002a7220 */ /* 0x040fe60000410000 */
[----:B------:R2:W-:Y:S01]  /*1abd0*/  MUFU.EX2 R190, R60 ;  /* 0x0000003c00be7308 */ /* 0x0005e20000000800 */
[C---:B------:R-:W-:Y:S02]  /*1abe0*/  FMUL.FTZ R43, R0.reuse, R127 ;  /* 0x0000007f002b7220 */ /* 0x040fe40000410000 */
[C---:B------:R-:W-:Y:S02]  /*1abf0*/  FMUL.FTZ R46, R0.reuse, R130 ;  /* 0x00000082002e7220 */ /* 0x040fe40000410000 */
[----:B-1----:R-:W-:Y:S01]  /*1ac00*/  FFMA.FTZ R2, R155, c[0x0][0x2d0], -R154 ;  /* 0x0000b4009b027a23 */ /* 0x002fe2000001089a */
[----:B------:R-:W-:Y:S01]  /*1ac10*/  MOV R155, R195 ;  /* 0x000000c3009b7202 */ /* 0x000fe20000000f00 */
[C---:B------:R-:W-:Y:S02]  /*1ac20*/  FMUL.FTZ R47, R0.reuse, R131 ;  /* 0x00000083002f7220 */ /* 0x040fe40000410000 */
[C---:B------:R-:W-:Y:S01]  /*1ac30*/  FMUL.FTZ R58, R0.reuse, R142 ;  /* 0x0000008e003a7220 */ /* 0x040fe20000410000 */
[----:B------:R1:W4:Y:S01]  /*1ac40*/  MUFU.EX2 R231, R2 ;  /* 0x0000000200e77308 */ /* 0x0003220000000800 */
[C---:B------:R-:W-:Y:S02]  /*1ac50*/  FMUL.FTZ R59, R0.reuse, R143 ;  /* 0x0000008f003b7220 */ /* 0x040fe40000410000 */
[----:B------:R-:W-:Y:S02]  /*1ac60*/  FMUL.FTZ R62, R0, R146 ;  /* 0x00000092003e7220 */ /* 0x000fe40000410000 */
[----:B---3--:R-:W-:Y:S02]  /*1ac70*/  FMUL.FTZ R56, R68, R140 ;  /* 0x0000008c44387220 */ /* 0x008fe40000410000 */
[----:B------:R-:W-:Y:S02]  /*1ac80*/  FMUL.FTZ R63, R0, R147 ;  /* 0x00000093003f7220 */ /* 0x000fe40000410000 */
[----:B--2---:R-:W-:Y:S02]  /*1ac90*/  FMUL.FTZ R60, R68, R144 ;  /* 0x00000090443c7220 */ /* 0x004fe40000410000 */
[----:B-1----:R-:W-:Y:S01]  /*1aca0*/  FMUL.FTZ R2, R3, c[0x0][0x2d0] ;  /* 0x0000b40003027a20 */ /* 0x002fe20000410000 */
[----:B----4-:R-:W-:Y:S03]  /*1acb0*/  F2FP.BF16.PACK_AB R66, R231, R230 ;  /* 0x000000e6e742723e */ /* 0x010fe600000010ff */
[--C-:B------:R-:W-:Y:S02]  /*1acc0*/  FFMA.FTZ R4, R170, c[0x0][0x2d0], -R2.reuse ;  /* 0x0000b400aa047a23 */ /* 0x100fe40000010802 */
[--C-:B------:R-:W-:Y:S01]  /*1acd0*/  FFMA.FTZ R16, R174, c[0x0][0x2d0], -R2.reuse ;  /* 0x0000b400ae107a23 */ /* 0x100fe20000010802 */
[----:B------:R-:W-:Y:S01]  /*1ace0*/  MOV R174, R196 ;  /* 0x000000c400ae7202 */ /* 0x000fe20000000f00 */
[----:B------:R1:W-:Y:S01]  /*1acf0*/  MUFU.EX2 R170, R4 ;  /* 0x0000000400aa7308 */ /* 0x0003e20000000800 */
[--C-:B------:R-:W-:Y:S02]  /*1ad00*/  FFMA.FTZ R28, R28, c[0x0][0x2d0], -R2.reuse ;  /* 0x0000b4001c1c7a23 */ /* 0x100fe40000010802 */
[--C-:B------:R-:W-:Y:S07]  /*1ad10*/  FFMA.FTZ R74, R74, c[0x0][0x2d0], -R2.reuse ;  /* 0x0000b4004a4a7a23 */ /* 0x100fee0000010802 */
[----:B------:R2:W-:Y:S10]  /*1ad20*/  MUFU.EX2 R168, R16 ;  /* 0x0000001000a87308 */ /* 0x0005f40000000800 */
[----:B------:R3:W-:Y:S01]  /*1ad30*/  MUFU.EX2 R196, R32 ;  /* 0x0000002000c47308 */ /* 0x0007e20000000800 */
[--C-:B-1----:R-:W-:Y:S09]  /*1ad40*/  FFMA.FTZ R4, R171, c[0x0][0x2d0], -R2.reuse ;  /* 0x0000b400ab047a23 */ /* 0x102ff20000010802 */
[----:B------:R1:W4:Y:S01]  /*1ad50*/  MUFU.EX2 R171, R4 ;  /* 0x0000000400ab7308 */ /* 0x0003220000000800 */
[C---:B--2---:R-:W-:Y:S01]  /*1ad60*/  FMUL.FTZ R16, R73.reuse, R100 ;  /* 0x0000006449107220 */ /* 0x044fe20000410000 */
[----:B------:R-:W-:Y:S01]  /*1ad70*/  MOV R100, R188 ;  /* 0x000000bc00647202 */ /* 0x000fe20000000f00 */
[----:B---3--:R-:W-:Y:S02]  /*1ad80*/  FMUL.FTZ R32, R73, R116 ;  /* 0x0000007449207220 */ /* 0x008fe40000410000 */
[--C-:B-1----:R-:W-:Y:S01]  /*1ad90*/  FFMA.FTZ R4, R166, c[0x0][0x2d0], -R2.reuse ;  /* 0x0000b400a6047a23 */ /* 0x102fe20000010802 */
[----:B----4-:R-:W-:Y:S04]  /*1ada0*/  F2FP.BF16.PACK_AB R65, R171, R170 ;  /* 0x000000aaab41723e */ /* 0x010fe800000010ff */
[----:B------:R1:W-:Y:S02]  /*1adb0*/  MUFU.EX2 R173, R4 ;  /* 0x0000000400ad7308 */ /* 0x0003e40000000800 */
[----:B-1----:R-:W-:Y:S08]  /*1adc0*/  FFMA.FTZ R4, R165, c[0x0][0x2d0], -R2 ;  /* 0x0000b400a5047a23 */ /* 0x002ff00000010802 */
[----:B------:R1:W-:Y:S10]  /*1add0*/  MUFU.EX2 R165, R28 ;  /* 0x0000001c00a57308 */ /* 0x0003f40000000800 */
[----:B------:R2:W3:Y:S01]  /*1ade0*/  MUFU.EX2 R176, R4 ;  /* 0x0000000400b07308 */ /* 0x0004e20000000800 */
[----:B-1----:R-:W-:Y:S01]  /*1adf0*/  FMUL.FTZ R28, R68, R112 ;  /* 0x00000070441c7220 */ /* 0x002fe20000410000 */
[----:B--2---:R-:W-:Y:S02]  /*1ae00*/  @P0 SHF.R.S32.HI R4, RZ, 0x1f, R216 ;  /* 0x0000001fff040819 */ /* 0x004fe400000114d8 */
[----:B---3--:R-:W-:Y:S03]  /*1ae10*/  F2FP.BF16.PACK_AB R67, R176, R173 ;  /* 0x000000adb043723e */ /* 0x008fe600000010ff */
[----:B------:R-:W-:Y:S02]  /*1ae20*/  @P0 IMAD R8, R4, c[0x0][0x1e0], RZ ;  /* 0x0000780004080a24 */ /* 0x000fe400078e02ff */
[----:B------:R-:W-:Y:S02]  /*1ae30*/  FFMA.FTZ R4, R20, c[0x0][0x2d0], -R152 ;  /* 0x0000b40014047a23 */ /* 0x000fe40000010898 */
[----:B------:R-:W-:Y:S02]  /*1ae40*/  @P0 IMAD R8, R216, c[0x0][0x1e4], R8 ;  /* 0x00007900d8080a24 */ /* 0x000fe400078e0208 */
[----:B------:R1:W-:Y:S02]  /*1ae50*/  MUFU.EX2 R228, R4 ;  /* 0x0000000400e47308 */ /* 0x0003e40000000800 */
[----:B-1----:R-:W-:Y:S05]  /*1ae60*/  @P0 MOV R4, R222 ;  /* 0x000000de00040202 */ /* 0x002fea0000000f00 */
[----:B------:R-:W-:Y:S01]  /*1ae70*/  @P0 IMAD.WIDE.U32 R4, R6, 0x50, R4 ;  /* 0x0000005006040825 */ /* 0x000fe200078e0004 */
[----:B------:R-:W-:Y:S02]  /*1ae80*/  @P0 IADD3 R6, R7, R8, RZ ;  /* 0x0000000807060210 */ /* 0x000fe40007ffe0ff */
[----:B------:R-:W-:Y:S01]  /*1ae90*/  @P0 MOV R7, c[0x0][0x1e0] ;  /* 0x0000780000070a02 */ /* 0x000fe20000000f00 */
[----:B------:R-:W-:Y:S01]  /*1aea0*/  FFMA.FTZ R8, R13, c[0x0][0x2d0], -R152 ;  /* 0x0000b4000d087a23 */ /* 0x000fe20000010898 */
[----:B------:R-:W-:Y:S01]  /*1aeb0*/  @P0 LEA R10, P1, R4, c[0x0][0x1c8], 0x1 ;  /* 0x00007200040a0a11 */ /* 0x000fe200078208ff */
[----:B------:R-:W-:Y:S01]  /*1aec0*/  @P0 IMAD R6, R6, 0x50, RZ ;  /* 0x0000005006060824 */ /* 0x000fe200078e02ff */
[----:B------:R-:W-:Y:S01]  /*1aed0*/  @P0 SHF.L.U32 R13, R7, 0x5, RZ ;  /* 0x00000005070d0819 */ /* 0x000fe200000006ff */
[----:B------:R1:W-:Y:S03]  /*1aee0*/  MUFU.EX2 R225, R8 ;  /* 0x0000000800e17308 */ /* 0x0003e60000000800 */
[----:B------:R-:W-:Y:S02]  /*1aef0*/  @P0 IADD3 R6, R5, R6, RZ ;  /* 0x0000000605060210 */ /* 0x000fe40007ffe0ff */
[----:B------:R-:W-:Y:S02]  /*1af00*/  @P0 MOV R5, 0x5 ;  /* 0x0000000500050802 */ /* 0x000fe40000000f00 */
[----:B------:R-:W-:Y:S02]  /*1af10*/  @P0 LEA.HI.X R11, R4, c[0x0][0x1cc], R6, 0x1, P1 ;  /* 0x00007300040b0a11 */ /* 0x000fe400008f0c06 */
[----:B------:R-:W-:Y:S01]  /*1af20*/  @P0 SHF.L.U64.HI R12, R7, R5, c[0x0][0x1e4] ;  /* 0x00007900070c0619 */ /* 0x000fe20000010205 */
[--C-:B------:R-:W-:Y:S02]  /*1af30*/  FFMA.FTZ R5, R21, c[0x0][0x2d0], -R153.reuse ;  /* 0x0000b40015057a23 */ /* 0x100fe40000010899 */
[----:B------:R2:W-:Y:S02]  /*1af40*/  @P0 LDGSTS.E.BYPASS.LTC128B.128 [R219+0x2900], [R10.64], !P4 ;  /* 0x029000000adb0fae */ /* 0x0005e4000e101d48 */
[----:B------:R3:W-:Y:S01]  /*1af50*/  MUFU.EX2 R223, R5 ;  /* 0x0000000500df7308 */ /* 0x0007e20000000800 */
[-C--:B-1----:R-:W-:Y:S04]  /*1af60*/  @P0 IADD3 R8, P3, R10, R13.reuse, RZ ;  /* 0x0000000d0a080210 */ /* 0x082fe80007f7e0ff */
[-C--:B------:R-:W-:Y:S02]  /*1af70*/  @P0 IADD3.X R9, R11, R12.reuse, RZ, P3, !PT ;  /* 0x0000000c0b090210 */ /* 0x080fe40001ffe4ff */
[-C--:B------:R-:W-:Y:S03]  /*1af80*/  @P0 IADD3 R6, P1, R8, R13.reuse, RZ ;  /* 0x0000000d08060210 */ /* 0x080fe60007f3e0ff */
[----:B------:R1:W-:Y:S01]  /*1af90*/  @P0 LDGSTS.E.BYPASS.LTC128B.128 [R219+0x3100], [R8.64], !P4 ;  /* 0x0310000008db0fae */ /* 0x0003e2000e101d48 */
[-C--:B------:R-:W-:Y:S02]  /*1afa0*/  @P0 IADD3.X R7, R9, R12.reuse, RZ, P1, !PT ;  /* 0x0000000c09070210 */ /* 0x080fe40000ffe4ff */
[-C--:B------:R-:W-:Y:S01]  /*1afb0*/  @P0 IADD3 R4, P2, R6, R13.reuse, RZ ;  /* 0x0000000d06040210 */ /* 0x080fe20007f5e0ff */
[--C-:B--2---:R-:W-:Y:S03]  /*1afc0*/  FFMA.FTZ R11, R22, c[0x0][0x2d0], -R153.reuse ;  /* 0x0000b400160b7a23 */ /* 0x104fe60000010899 */
[----:B---3--:R-:W-:Y:S01]  /*1afd0*/  @P0 IADD3.X R5, R7, R12, RZ, P2, !PT ;  /* 0x0000000c07050210 */ /* 0x008fe200017fe4ff */
[----:B------:R2:W-:Y:S01]  /*1afe0*/  @P0 LDGSTS.E.BYPASS.LTC128B.128 [R219+0x3900], [R6.64], !P4 ;  /* 0x0390000006db0fae */ /* 0x0005e2000e101d48 */
[----:B------:R-:W-:Y:S01]  /*1aff0*/  @P0 IADD3 R10, P1, R4, R13, RZ ;  /* 0x0000000d040a0210 */ /* 0x000fe20007f3e0ff */
[----:B------:R3:W-:Y:S01]  /*1b000*/  MUFU.EX2 R222, R11 ;  /* 0x0000000b00de7308 */ /* 0x0007e20000000800 */
[C---:B------:R-:W-:Y:S01]  /*1b010*/  FMUL.FTZ R13, R68.reuse, R97 ;  /* 0x00000061440d7220 */ /* 0x040fe20000410000 */
[----:B------:R-:W-:Y:S04]  /*1b020*/  MOV R97, R193 ;  /* 0x000000c100617202 */ /* 0x000fe80000000f00 */
[----:B------:R4:W-:Y:S04]  /*1b030*/  @P0 LDGSTS.E.BYPASS.LTC128B.128 [R219+0x4100], [R4.64], !P4 ;  /* 0x0410000004db0fae */ /* 0x0009e8000e101d48 */
[----:B------:R5:W-:Y:S01]  /*1b040*/  MUFU.EX2 R193, R44 ;  /* 0x0000002c00c17308 */ /* 0x000be20000000800 */
[C---:B-1----:R-:W-:Y:S02]  /*1b050*/  FMUL.FTZ R9, R68.reuse, R93 ;  /* 0x0000005d44097220 */ /* 0x042fe40000410000 */
[----:B------:R-:W-:Y:S02]  /*1b060*/  FMUL.FTZ R8, R68, R92 ;  /* 0x0000005c44087220 */ /* 0x000fe40000410000 */
[--C-:B------:R-:W-:Y:S01]  /*1b070*/  FFMA.FTZ R92, R185, c[0x0][0x2d0], -R154.reuse ;  /* 0x0000b400b95c7a23 */ /* 0x100fe2000001089a */
[----:B---3--:R-:W-:Y:S01]  /*1b080*/  @P0 IADD3.X R11, R5, R12, RZ, P1, !PT ;  /* 0x0000000c050b0210 */ /* 0x008fe20000ffe4ff */
[--C-:B--2---:R-:W-:Y:S02]  /*1b090*/  FFMA.FTZ R6, R15, c[0x0][0x2d0], -R153.reuse ;  /* 0x0000b4000f067a23 */ /* 0x104fe40000010899 */
[----:B------:R-:W-:Y:S02]  /*1b0a0*/  FMUL.FTZ R7, R69, R91 ;  /* 0x0000005b45077220 */ /* 0x000fe40000410000 */
[----:B------:R1:W-:Y:S01]  /*1b0b0*/  @P0 LDGSTS.E.BYPASS.LTC128B.128 [R219+0x4900], [R10.64], !P4 ;  /* 0x049000000adb0fae */ /* 0x0003e2000e101d48 */
[----:B------:R2:W-:Y:S01]  /*1b0c0*/  MUFU.EX2 R220, R6 ;  /* 0x0000000600dc7308 */ /* 0x0005e20000000800 */
[--C-:B------:R-:W-:Y:S02]  /*1b0d0*/  FFMA.FTZ R12, R26, c[0x0][0x2d0], -R154.reuse ;  /* 0x0000b4001a0c7a23 */ /* 0x100fe4000001089a */
[--C-:B----4-:R-:W-:Y:S02]  /*1b0e0*/  FFMA.FTZ R4, R18, c[0x0][0x2d0], -R153.reuse ;  /* 0x0000b40012047a23 */ /* 0x110fe40000010899 */
[----:B------:R-:W-:Y:S02]  /*1b0f0*/  FMUL.FTZ R5, R73, R89 ;  /* 0x0000005949057220 */ /* 0x000fe40000410000 */
[----:B------:R-:W3:Y:S01]  /*1b100*/  LDSM.16.MT88.4 R20, [R201] ;  /* 0x00000000c914783b */ /* 0x000ee20000004200 */
[C---:B------:R-:W-:Y:S01]  /*1b110*/  FMUL.FTZ R15, R0.reuse, R99 ;  /* 0x00000063000f7220 */ /* 0x040fe20000410000 */
[----:B------:R-:W-:Y:S01]  /*1b120*/  MOV R99, R194 ;  /* 0x000000c200637202 */ /* 0x000fe20000000f00 */
[----:B------:R4:W-:Y:S01]  /*1b130*/  MUFU.EX2 R221, R4 ;  /* 0x0000000400dd7308 */ /* 0x0009e20000000800 */
[C---:B------:R-:W-:Y:S01]  /*1b140*/  FMUL.FTZ R18, R69.reuse, R102 ;  /* 0x0000006645127220 */ /* 0x040fe20000410000 */
[----:B------:R-:W-:Y:S01]  /*1b150*/  MOV R102, R187 ;  /* 0x000000bb00667202 */ /* 0x000fe20000000f00 */
[----:B------:R-:W-:Y:S02]  /*1b160*/  FMUL.FTZ R26, R0, R110 ;  /* 0x0000006e001a7220 */ /* 0x000fe40000410000 */
[----:B------:R-:W3:Y:S01]  /*1b170*/  LDSM.16.MT88.4 R36, [R205] ;  /* 0x00000000cd24783b */ /* 0x000ee20000004200 */
[----:B-----5:R-:W-:Y:S04]  /*1b180*/  FMUL.FTZ R44, R68, R128 ;  /* 0x00000080442c7220 */ /* 0x020fe80000410000 */
[----:B------:R5:W-:Y:S03]  /*1b190*/  MUFU.EX2 R199, R12 ;  /* 0x0000000c00c77308 */ /* 0x000be60000000800 */
[----:B------:R-:W3:Y:S01]  /*1b1a0*/  LDSM.16.MT88.4 R52, [R202] ;  /* 0x00000000ca34783b */ /* 0x000ee20000004200 */
[----:B--2---:R-:W-:Y:S02]  /*1b1b0*/  FMUL.FTZ R6, R69, R90 ;  /* 0x0000005a45067220 */ /* 0x004fe40000410000 */
[C---:B-1----:R-:W-:Y:S02]  /*1b1c0*/  FMUL.FTZ R10, R0.reuse, R94 ;  /* 0x0000005e000a7220 */ /* 0x042fe40000410000 */
[----:B------:R-:W-:Y:S02]  /*1b1d0*/  FMUL.FTZ R11, R0, R95 ;  /* 0x0000005f000b7220 */ /* 0x000fe40000410000 */
[----:B------:R1:W-:Y:S01]  /*1b1e0*/  MUFU.EX2 R194, R40 ;  /* 0x0000002800c27308 */ /* 0x0003e20000000800 */
[----:B------:R-:W2:Y:S01]  /*1b1f0*/  LDSM.16.MT88.4 R80, [R204] ;  /* 0x00000000cc50783b */ /* 0x000ea20000004200 */
[--C-:B----4-:R-:W-:Y:S01]  /*1b200*/  FFMA.FTZ R4, R172, c[0x0][0x2d0], -R154.reuse ;  /* 0x0000b400ac047a23 */ /* 0x110fe2000001089a */
[----:B------:R-:W-:Y:S06]  /*1b210*/  MOV R172, R218 ;  /* 0x000000da00ac7202 */ /* 0x000fec0000000f00 */
[----:B------:R-:W4:Y:S01]  /*1b220*/  LDSM.16.MT88.4 R84, [R201+0x800] ;  /* 0x00080000c954783b */ /* 0x000f220000004200 */
[----:B------:R3:W-:Y:S01]  /*1b230*/  MUFU.EX2 R197, R4 ;  /* 0x0000000400c57308 */ /* 0x0007e20000000800 */
[C---:B-----5:R-:W-:Y:S01]  /*1b240*/  FMUL.FTZ R12, R68.reuse, R96 ;  /* 0x00000060440c7220 */ /* 0x060fe20000410000 */
[----:B------:R-:W-:Y:S05]  /*1b250*/  MOV R96, R192 ;  /* 0x000000c000607202 */ /* 0x000fea0000000f00 */
[----:B------:R-:W-:Y:S03]  /*1b260*/  LDSM.16.MT88.4 R116, [R205+0x2000] ;  /* 0x00200000cd74783b */ /* 0x000fe60000004200 */
[----:B------:R5:W-:Y:S01]  /*1b270*/  MUFU.EX2 R187, R92 ;  /* 0x0000005c00bb7308 */ /* 0x000be20000000800 */
[C---:B-1----:R-:W-:Y:S04]  /*1b280*/  FMUL.FTZ R40, R68.reuse, R124 ;  /* 0x0000007c44287220 */ /* 0x042fe80000410000 */
[----:B------:R-:W-:Y:S08]  /*1b290*/  LDSM.16.MT88.4 R132, [R202+0x2000] ;  /* 0x00200000ca84783b */ /* 0x000ff00000004200 */
[----:B------:R-:W0:Y:S01]  /*1b2a0*/  LDGDEPBAR ;  /* 0x00000000000079af */ /* 0x000e220000000000 */
[--C-:B---3--:R-:W-:Y:S02]  /*1b2b0*/  FFMA.FTZ R4, R25, c[0x0][0x2d0], -R154.reuse ;  /* 0x0000b40019047a23 */ /* 0x108fe4000001089a */
[----:B------:R-:W-:Y:S02]  /*1b2c0*/  FMUL.FTZ R25, R68, R109 ;  /* 0x0000006d44197220 */ /* 0x000fe40000410000 */
[----:B------:R1:W-:Y:S03]  /*1b2d0*/  MUFU.EX2 R198, R4 ;  /* 0x0000000400c67308 */ /* 0x0003e60000000800 */
[----:B-----5:R-:W-:Y:S01]  /*1b2e0*/  LDSM.16.MT88.4 R92, [R202+0x800] ;  /* 0x00080000ca5c783b */ /* 0x020fe20000004200 */
[----:B-1----:R-:W-:Y:S02]  /*1b2f0*/  FFMA.FTZ R4, R24, c[0x0][0x2d0], -R154 ;  /* 0x0000b40018047a23 */ /* 0x002fe4000001089a */
[--C-:B------:R-:W-:Y:S04]  /*1b300*/  FFMA.FTZ R24, R27, c[0x0][0x2d0], -R2.reuse ;  /* 0x0000b4001b187a23 */ /* 0x100fe80000010802 */
[----:B------:R1:W-:Y:S01]  /*1b310*/  MUFU.EX2 R218, R4 ;  /* 0x0000000400da7308 */ /* 0x0003e20000000800 */
[----:B------:R-:W-:Y:S09]  /*1b320*/  FMUL.FTZ R27, R0, R111 ;  /* 0x0000006f001b7220 */ /* 0x000ff20000410000 */
[----:B------:R3:W-:Y:S01]  /*1b330*/  MUFU.EX2 R166, R24 ;  /* 0x0000001800a67308 */ /* 0x0007e20000000800 */
[----:B-1----:R-:W-:Y:S02]  /*1b340*/  FMUL.FTZ R4, R73, R88 ;  /* 0x0000005849047220 */ /* 0x002fe40000410000 */
[----:B------:R-:W1:Y:S05]  /*1b350*/  LDSM.16.MT88.4 R88, [R205+0x800] ;  /* 0x00080000cd58783b */ /* 0x000e6a0000004200 */
[-C--:B------:R-:W-:Y:S05]  /*1b360*/  HMMA.16816.F32.BF16 R4, R76, R20.reuse, R4 ;  /* 0x000000144c04723c */ /* 0x080fea0000041804 */
[----:B---3--:R-:W-:Y:S02]  /*1b370*/  FMUL.FTZ R24, R68, R108 ;  /* 0x0000006c44187220 */ /* 0x008fe40000410000 */
[----:B------:R-:W3:Y:S01]  /*1b380*/  LDL R108, [R1+0x28] ;  /* 0x00002800016c7983 */ /* 0x000ee20000100800 */
[C---:B------:R-:W-:Y:S03]  /*1b390*/  HMMA.16816.F32.BF16 R8, R64.reuse, R20, R8 ;  /* 0x000000144008723c */ /* 0x040fe60000041808 */
[----:B------:R-:W5:Y:S04]  /*1b3a0*/  LDL.LU R115, [R1+0x10] ;  /* 0x0000100001737983 */ /* 0x000f680000300800 */
[----:B------:R-:W-:Y:S01]  /*1b3b0*/  FFMA.FTZ R20, R175, c[0x0][0x2d0], -R2 ;  /* 0x0000b400af147a23 */ /* 0x000fe20000010802 */
[-C--:B------:R-:W-:Y:S01]  /*1b3c0*/  HMMA.16816.F32.BF16 R12, R64, R22.reuse, R12 ;  /* 0x00000016400c723c */ /* 0x080fe2000004180c */
[----:B------:R-:W5:Y:S02]  /*1b3d0*/  LDL.LU R114, [R1+0xc] ;  /* 0x00000c0001727983 */ /* 0x000f640000300800 */
[----:B------:R1:W1:Y:S01]  /*1b3e0*/  MUFU.EX2 R167, R20 ;  /* 0x0000001400a77308 */ /* 0x0002620000000800 */
[----:B------:R-:W-:Y:S01]  /*1b3f0*/  FMUL.FTZ R21, R73, R105 ;  /* 0x0000006949157220 */ /* 0x000fe20000410000 */
[----:B------:R-:W5:Y:S03]  /*1b400*/  LDL.LU R113, [R1+0x14] ;  /* 0x0000140001717983 */ /* 0x000f660000300800 */
[C---:B------:R-:W-:Y:S01]  /*1b410*/  HMMA.16816.F32.BF16 R16, R76.reuse, R22, R16 ;  /* 0x000000164c10723c */ /* 0x040fe20000041810 */
[----:B------:R-:W5:Y:S06]  /*1b420*/  LDL.LU R112, [R1+0x18] ;  /* 0x0000180001707983 */ /* 0x000f6c0000300800 */
[C---:B------:R-:W-:Y:S02]  /*1b430*/  FMUL.FTZ R22, R69.reuse, R106 ;  /* 0x0000006a45167220 */ /* 0x040fe40000410000 */
[----:B------:R-:W-:Y:S03]  /*1b440*/  FMUL.FTZ R23, R69, R107 ;  /* 0x0000006b45177220 */ /* 0x000fe60000410000 */
[----:B-1----:R-:W-:Y:S07]  /*1b450*/  FMUL.FTZ R20, R73, R104 ;  /* 0x0000006849147220 */ /* 0x002fee0000410000 */
[-C--:B------:R-:W-:Y:S08]  /*1b460*/  HMMA.16816.F32.BF16 R20, R76, R36.reuse, R20 ;  /* 0x000000244c14723c */ /* 0x080ff00000041814 */
[C---:B------:R-:W-:Y:S07]  /*1b470*/  HMMA.16816.F32.BF16 R24, R64.reuse, R36, R24 ;  /* 0x000000244018723c */ /* 0x040fee0000041818 */
[----:B------:R-:W-:Y:S01]  /*1b480*/  FFMA.FTZ R36, R177, c[0x0][0x2d0], -R152 ;  /* 0x0000b400b1247a23 */ /* 0x000fe20000010898 */
[-C--:B------:R-:W-:Y:S03]  /*1b490*/  HMMA.16816.F32.BF16 R28, R64, R38.reuse, R28 ;  /* 0x00000026401c723c */ /* 0x080fe6000004181c */
[----:B------:R1:W-:Y:S01]  /*1b4a0*/  MUFU.EX2 R195, R36 ;  /* 0x0000002400c37308 */ /* 0x0003e20000000800 */
[----:B------:R-:W-:Y:S04]  /*1b4b0*/  FMUL.FTZ R37, R73, R121 ;  /* 0x0000007949257220 */ /* 0x000fe80000410000 */
[C---:B------:R-:W-:Y:S07]  /*1b4c0*/  HMMA.16816.F32.BF16 R32, R76.reuse, R38, R32 ;  /* 0x000000264c20723c */ /* 0x040fee0000041820 */
[C---:B------:R-:W-:Y:S02]  /*1b4d0*/  FMUL.FTZ R38, R69.reuse, R122 ;  /* 0x0000007a45267220 */ /* 0x040fe40000410000 */
[----:B------:R-:W-:Y:S03]  /*1b4e0*/  FMUL.FTZ R39, R69, R123 ;  /* 0x0000007b45277220 */ /* 0x000fe60000410000 */
[----:B-1----:R-:W-:Y:S07]  /*1b4f0*/  FMUL.FTZ R36, R73, R120 ;  /* 0x0000007849247220 */ /* 0x002fee0000410000 */
[-C--:B------:R-:W-:Y:S08]  /*1b500*/  HMMA.16816.F32.BF16 R36, R76, R52.reuse, R36 ;  /* 0x000000344c24723c */ /* 0x080ff00000041824 */
[C---:B------:R-:W-:Y:S07]  /*1b510*/  HMMA.16816.F32.BF16 R40, R64.reuse, R52, R40 ;  /* 0x000000344028723c */ /* 0x040fee0000041828 */
[--C-:B------:R-:W-:Y:S01]  /*1b520*/  FFMA.FTZ R52, R181, c[0x0][0x2d0], -R153.reuse ;  /* 0x0000b400b5347a23 */ /* 0x100fe20000010899 */
[-C--:B------:R-:W-:Y:S03]  /*1b530*/  HMMA.16816.F32.BF16 R44, R64, R54.reuse, R44 ;  /* 0x00000036402c723c */ /* 0x080fe6000004182c */
[----:B------:R1:W-:Y:S01]  /*1b540*/  MUFU.EX2 R192, R52 ;  /* 0x0000003400c07308 */ /* 0x0003e20000000800 */
[----:B------:R-:W-:Y:S04]  /*1b550*/  FMUL.FTZ R53, R73, R137 ;  /* 0x0000008949357220 */ /* 0x000fe80000410000 */
[C---:B------:R-:W-:Y:S07]  /*1b560*/  HMMA.16816.F32.BF16 R48, R76.reuse, R54, R48 ;  /* 0x000000364c30723c */ /* 0x040fee0000041830 */
[C---:B------:R-:W-:Y:S02]  /*1b570*/  FMUL.FTZ R54, R69.reuse, R138 ;  /* 0x0000008a45367220 */ /* 0x040fe40000410000 */
[----:B------:R-:W-:Y:S03]  /*1b580*/  FMUL.FTZ R55, R69, R139 ;  /* 0x0000008b45377220 */ /* 0x000fe60000410000 */
[----:B-1----:R-:W-:Y:S07]  /*1b590*/  FMUL.FTZ R52, R73, R136 ;  /* 0x0000008849347220 */ /* 0x002fee0000410000 */
[-C--:B--2---:R-:W-:Y:S08]  /*1b5a0*/  HMMA.16816.F32.BF16 R52, R76, R80.reuse, R52 ;  /* 0x000000504c34723c */ /* 0x084ff00000041834 */
[C---:B------:R-:W-:Y:S07]  /*1b5b0*/  HMMA.16816.F32.BF16 R56, R64.reuse, R80, R56 ;  /* 0x000000504038723c */ /* 0x040fee0000041838 */
[--C-:B------:R-:W-:Y:S01]  /*1b5c0*/  FFMA.FTZ R80, R182, c[0x0][0x2d0], -R154.reuse ;  /* 0x0000b400b6507a23 */ /* 0x100fe2000001089a */
[-C--:B------:R-:W-:Y:S03]  /*1b5d0*/  HMMA.16816.F32.BF16 R60, R64, R82.reuse, R60 ;  /* 0x00000052403c723c */ /* 0x080fe6000004183c */
[----:B------:R1:W-:Y:S01]  /*1b5e0*/  MUFU.EX2 R128, R80 ;  /* 0x0000005000807308 */ /* 0x0003e20000000800 */
        /* <DEDUP_REMOVED lines=14> */
[-C--:B----4-:R-:W-:Y:S03]  /*1b6d0*/  HMMA.16816.F32.BF16 R4, R76, R84.reuse, R4 ;  /* 0x000000544c04723c */ /* 0x090fe60000041804 */
[----:B-1----:R-:W-:Y:S04]  /*1b6e0*/  FFMA.FTZ R80, R183, c[0x0][0x2d0], -R154 ;  /* 0x0000b400b7507a23 */ /* 0x002fe8000001089a */
[----:B------:R1:W2:Y:S02]  /*1b6f0*/  MUFU.EX2 R188, R80 ;  /* 0x0000005000bc7308 */ /* 0x0002a40000000800 */
        /* <DEDUP_REMOVED lines=11> */
[----:B------:R1:W4:Y:S07]  /*1b7b0*/  MUFU.EX2 R137, R84 ;  /* 0x0000005400897308 */ /* 0x00032e0000000800 */
[C---:B------:R-:W-:Y:S03]  /*1b7c0*/  HMMA.16816.F32.BF16 R32, R76.reuse, R90, R32 ;  /* 0x0000005a4c20723c */ /* 0x040fe60000041820 */
[----:B------:R2:W-:Y:S01]  /*1b7d0*/  MUFU.EX2 R183, R88 ;  /* 0x0000005800b77308 */ /* 0x0005e20000000800 */
[----:B---3--:R-:W-:Y:S02]  /*1b7e0*/  ISETP.GT.AND P0, PT, R217, R108, PT ;  /* 0x0000006cd900720c */ /* 0x008fe40003f04270 */
[----:B------:R-:W-:Y:S02]  /*1b7f0*/  MOV R217, R216 ;  /* 0x000000d800d97202 */ /* 0x000fe40000000f00 */
[-C--:B------:R-:W-:Y:S08]  /*1b800*/  HMMA.16816.F32.BF16 R36, R76, R92.reuse, R36 ;  /* 0x0000005c4c24723c */ /* 0x080ff00000041824 */
[C---:B------:R-:W-:Y:S04]  /*1b810*/  HMMA.16816.F32.BF16 R40, R80.reuse, R92, R40 ;  /* 0x0000005c5028723c */ /* 0x040fe80000041828 */
[----:B-1----:R-:W-:Y:S02]  /*1b820*/  FFMA.FTZ R84, R245, c[0x0][0x2d0], -R2 ;  /* 0x0000b400f5547a23 */ /* 0x002fe40000010802 */
[----:B-----5:R-:W-:Y:S02]  /*1b830*/  FFMA.FTZ R0, R0, R112, R170 ;  /* 0x0000007000007223 */ /* 0x020fe400000100aa */
[-C--:B------:R-:W-:Y:S01]  /*1b840*/  HMMA.16816.F32.BF16 R44, R80, R94.reuse, R44 ;  /* 0x0000005e502c723c */ /* 0x080fe2000004182c */
[----:B------:R1:W-:Y:S03]  /*1b850*/  MUFU.EX2 R138, R84 ;  /* 0x00000054008a7308 */ /* 0x0003e60000000800 */
[----:B--2---:R-:W-:Y:S02]  /*1b860*/  FFMA.FTZ R88, R242, c[0x0][0x2d0], -R152 ;  /* 0x0000b400f2587a23 */ /* 0x004fe40000010898 */
[--C-:B------:R-:W-:Y:S02]  /*1b870*/  FFMA.FTZ R92, R250, c[0x0][0x2d0], -R153.reuse ;  /* 0x0000b400fa5c7a23 */ /* 0x100fe40000010899 */
[C---:B------:R-:W-:Y:S03]  /*1b880*/  HMMA.16816.F32.BF16 R48, R76.reuse, R94, R48 ;  /* 0x0000005e4c30723c */ /* 0x040fe60000041830 */
[----:B------:R2:W-:Y:S10]  /*1b890*/  MUFU.EX2 R185, R88 ;  /* 0x0000005800b97308 */ /* 0x0005f40000000800 */
[----:B------:R3:W-:Y:S01]  /*1b8a0*/  MUFU.EX2 R180, R92 ;  /* 0x0000005c00b47308 */ /* 0x0007e20000000800 */
[----:B-1----:R-:W-:Y:S09]  /*1b8b0*/  FFMA.FTZ R84, R247, c[0x0][0x2d0], -R2 ;  /* 0x0000b400f7547a23 */ /* 0x002ff20000010802 */
[----:B------:R1:W5:Y:S01]  /*1b8c0*/  MUFU.EX2 R136, R84 ;  /* 0x0000005400887308 */ /* 0x0003620000000800 */
[--C-:B--2---:R-:W-:Y:S09]  /*1b8d0*/  FFMA.FTZ R88, R186, c[0x0][0x2d0], -R152.reuse ;  /* 0x0000b400ba587a23 */ /* 0x104ff20000010898 */
[----:B------:R2:W-:Y:S01]  /*1b8e0*/  MUFU.EX2 R186, R88 ;  /* 0x0000005800ba7308 */ /* 0x0005e20000000800 */
[--C-:B---3--:R-:W-:Y:S09]  /*1b8f0*/  FFMA.FTZ R92, R244, c[0x0][0x2d0], -R153.reuse ;  /* 0x0000b400f45c7a23 */ /* 0x108ff20000010899 */
[----:B------:R3:W-:Y:S01]  /*1b900*/  MUFU.EX2 R181, R92 ;  /* 0x0000005c00b57308 */ /* 0x0007e20000000800 */
[----:B-1----:R-:W1:Y:S01]  /*1b910*/  LDSM.16.MT88.4 R84, [R204+0x800] ;  /* 0x00080000cc54783b */ /* 0x002e620000004200 */
[----:B--2---:R-:W-:Y:S08]  /*1b920*/  FFMA.FTZ R88, R240, c[0x0][0x2d0], -R152 ;  /* 0x0000b400f0587a23 */ /* 0x004ff00000010898 */
[----:B------:R2:W-:Y:S01]  /*1b930*/  MUFU.EX2 R184, R88 ;  /* 0x0000005800b87308 */ /* 0x0005e20000000800 */
[--C-:B---3--:R-:W-:Y:S09]  /*1b940*/  FFMA.FTZ R92, R102, c[0x0][0x2d0], -R154.reuse ;  /* 0x0000b400665c7a23 */ /* 0x108ff2000001089a */
[----:B------:R3:W-:Y:S01]  /*1b950*/  MUFU.EX2 R178, R92 ;  /* 0x0000005c00b27308 */ /* 0x0007e20000000800 */
[--C-:B--2---:R-:W-:Y:S01]  /*1b960*/  FFMA.FTZ R88, R249, c[0x0][0x2d0], -R153.reuse ;  /* 0x0000b400f9587a23 */ /* 0x104fe20000010899 */
[-C--:B-1----:R-:W-:Y:S08]  /*1b970*/  HMMA.16816.F32.BF16 R52, R76, R84.reuse, R52 ;  /* 0x000000544c34723c */ /* 0x082ff00000041834 */
[----:B------:R1:W-:Y:S01]  /*1b980*/  MUFU.EX2 R182, R88 ;  /* 0x0000005800b67308 */ /* 0x0003e20000000800 */
[C---:B------:R-:W-:Y:S01]  /*1b990*/  HMMA.16816.F32.BF16 R56, R80.reuse, R84, R56 ;  /* 0x000000545038723c */ /* 0x040fe20000041838 */
[----:B---3--:R-:W-:Y:S06]  /*1b9a0*/  LDSM.16.MT88.4 R92, [R202+0x1000] ;  /* 0x00100000ca5c783b */ /* 0x008fec0000004200 */
[--C-:B------:R-:W-:Y:S01]  /*1b9b0*/  FFMA.FTZ R84, R246, c[0x0][0x2d0], -R153.reuse ;  /* 0x0000b400f6547a23 */ /* 0x100fe20000010899 */
[-C--:B------:R-:W-:Y:S03]  /*1b9c0*/  HMMA.16816.F32.BF16 R60, R80, R86.reuse, R60 ;  /* 0x00000056503c723c */ /* 0x080fe6000004183c */
[----:B------:R2:W-:Y:S04]  /*1b9d0*/  MUFU.EX2 R179, R84 ;  /* 0x0000005400b37308 */ /* 0x0005e80000000800 */
[--C-:B------:R-:W-:Y:S01]  /*1b9e0*/  FFMA.FTZ R80, R251, c[0x0][0x2d0], -R154.reuse ;  /* 0x0000b400fb507a23 */ /* 0x100fe2000001089a */
[----:B------:R-:W-:Y:S01]  /*1b9f0*/  HMMA.16816.F32.BF16 R64, R76, R86, R64 ;  /* 0x000000564c40723c */ /* 0x000fe20000041840 */
[----:B-1----:R-:W1:Y:S03]  /*1ba00*/  LDSM.16.MT88.4 R88, [R201+0x1000] ;  /* 0x00100000c958783b */ /* 0x002e660000004200 */
[----:B------:R-:W-:Y:S01]  /*1ba10*/  F2FP.BF16.PACK_AB R82, R187, R188 ;  /* 0x000000bcbb52723e */ /* 0x000fe200000010ff */
[----:B------:R3:W-:Y:S01]  /*1ba20*/  MUFU.EX2 R143, R80 ;  /* 0x00000050008f7308 */ /* 0x0007e20000000800 */
[----:B----4-:R-:W-:Y:S02]  /*1ba30*/  F2FP.BF16.PACK_AB R81, R137, R139 ;  /* 0x0000008b8951723e */ /* 0x010fe400000010ff */
[----:B------:R-:W-:Y:S04]  /*1ba40*/  F2FP.BF16.PACK_AB R76, R195, R196 ;  /* 0x000000c4c34c723e */ /* 0x000fe800000010ff */
[----:B------:R-:W-:Y:S02]  /*1ba50*/  F2FP.BF16.PACK_AB R78, R193, R194 ;  /* 0x000000c2c14e723e */ /* 0x000fe400000010ff */
[----:B------:R-:W-:Y:S02]  /*1ba60*/  F2FP.BF16.PACK_AB R77, R192, R129 ;  /* 0x00000081c04d723e */ /* 0x000fe400000010ff */
[----:B------:R-:W-:Y:S02]  /*1ba70*/  F2FP.BF16.PACK_AB R79, R190, R191 ;  /* 0x000000bfbe4f723e */ /* 0x000fe400000010ff */
[----:B-----5:R-:W-:Y:S01]  /*1ba80*/  F2FP.BF16.PACK_AB R83, R136, R138 ;  /* 0x0000008a8853723e */ /* 0x020fe200000010ff */
[----:B--2---:R-:W2:Y:S01]  /*1ba90*/  LDSM.16.MT88.4 R84, [R205+0x1000] ;  /* 0x00100000cd54783b */ /* 0x004ea20000004200 */
[--C-:B---3--:R-:W-:Y:S04]  /*1baa0*/  FFMA.FTZ R80, R252, c[0x0][0x2d0], -R154.reuse ;  /* 0x0000b400fc507a23 */ /* 0x108fe8000001089a */
[----:B------:R3:W-:Y:S01]  /*1bab0*/  MUFU.EX2 R142, R80 ;  /* 0x00000050008e7308 */ /* 0x0007e20000000800 */
[-C--:B-1----:R-:W-:Y:S03]  /*1bac0*/  HMMA.16816.F32.BF16 R4, R76, R88.reuse, R4 ;  /* 0x000000584c04723c */ /* 0x082fe60000041804 */
[----:B---3--:R-:W-:Y:S07]  /*1bad0*/  F2FP.BF16.PACK_AB R80, R189, R128 ;  /* 0x00000080bd50723e */ /* 0x008fee00000010ff */
[C---:B------:R-:W-:Y:S07]  /*1bae0*/  HMMA.16816.F32.BF16 R8, R80.reuse, R88, R8 ;  /* 0x000000585008723c */ /* 0x040fee0000041808 */
[----:B------:R-:W-:Y:S01]  /*1baf0*/  FFMA.FTZ R88, R101, c[0x0][0x2d0], -R154 ;  /* 0x0000b40065587a23 */ /* 0x000fe2000001089a */
[-C--:B------:R-:W-:Y:S03]  /*1bb00*/  HMMA.16816.F32.BF16 R12, R80, R90.reuse, R12 ;  /* 0x0000005a500c723c */ /* 0x080fe6000004180c */
[----:B------:R1:W-:Y:S01]  /*1bb10*/  MUFU.EX2 R177, R88 ;  /* 0x0000005800b17308 */ /* 0x0003e20000000800 */
[----:B------:R-:W-:Y:S04]  /*1bb20*/  MOV R101, R174 ;  /* 0x000000ae00657202 */ /* 0x000fe80000000f00 */
[C---:B------:R-:W-:Y:S08]  /*1bb30*/  HMMA.16816.F32.BF16 R16, R76.reuse, R90, R16 ;  /* 0x0000005a4c10723c */ /* 0x040ff00000041810 */
[-C--:B--2---:R-:W-:Y:S08]  /*1bb40*/  HMMA.16816.F32.BF16 R20, R76, R84.reuse, R20 ;  /* 0x000000544c14723c */ /* 0x084ff00000041814 */
[C---:B------:R-:W-:Y:S04]  /*1bb50*/  HMMA.16816.F32.BF16 R24, R80.reuse, R84, R24 ;  /* 0x000000545018723c */ /* 0x040fe80000041818 */
[--C-:B-1----:R-:W-:Y:S01]  /*1bb60*/  FFMA.FTZ R88, R100, c[0x0][0x2d0], -R2.reuse ;  /* 0x0000b40064587a23 */ /* 0x102fe20000010802 */
[----:B------:R-:W-:Y:S02]  /*1bb70*/  MOV R100, R169 ;  /* 0x000000a900647202 */ /* 0x000fe40000000f00 */
[--C-:B------:R-:W-:Y:S01]  /*1bb80*/  FFMA.FTZ R84, R157, c[0x0][0x2d0], -R2.reuse ;  /* 0x0000b4009d547a23 */ /* 0x100fe20000010802 */
[-C--:B------:R-:W-:Y:S01]  /*1bb90*/  HMMA.16816.F32.BF16 R28, R80, R86.reuse, R28 ;  /* 0x00000056501c723c */ /* 0x080fe2000004181c */
[----:B------:R1:W-:Y:S07]  /*1bba0*/  MUFU.EX2 R141, R88 ;  /* 0x00000058008d7308 */ /* 0x0003ee0000000800 */
        /* <DEDUP_REMOVED lines=8> */
[C---:B------:R-:W-:Y:S04]  /*1bc30*/  HMMA.16816.F32.BF16 R48, R76.reuse, R94, R48 ;  /* 0x0000005e4c30723c */ /* 0x040fe80000041830 */
[----:B-1----:R-:W-:Y:S02]  /*1bc40*/  FFMA.FTZ R88, R156, c[0x0][0x2d0], -R2 ;  /* 0x0000b4009c587a23 */ /* 0x002fe40000010802 */
[----:B------:R1:W-:Y:S10]  /*1bc50*/  MUFU.EX2 R156, R84 ;  /* 0x00000054009c7308 */ /* 0x0003f40000000800 */
[----:B------:R2:W-:Y:S01]  /*1bc60*/  MUFU.EX2 R155, R88 ;  /* 0x00000058009b7308 */ /* 0x0005e20000000800 */
[----:B-1----:R-:W-:Y:S01]  /*1bc70*/  FFMA.FTZ R84, R99, c[0x0][0x2d0], -R152 ;  /* 0x0000b40063547a23 */ /* 0x002fe20000010898 */
[----:B------:R-:W-:Y:S02]  /*1bc80*/  MOV R99, R96 ;  /* 0x0000006000637202 */ /* 0x000fe40000000f00 */
[----:B------:R-:W-:Y:S06]  /*1bc90*/  MOV R96, R164 ;  /* 0x000000a400607202 */ /* 0x000fec0000000f00 */
[----:B------:R1:W-:Y:S01]  /*1bca0*/  MUFU.EX2 R175, R84 ;  /* 0x0000005400af7308 */ /* 0x0003e20000000800 */
[----:B------:R-:W-:Y:S01]  /*1bcb0*/  FFMA.FTZ R96, R96, c[0x0][0x2d0], -R2 ;  /* 0x0000b40060607a23 */ /* 0x000fe20000010802 */
[----:B--2---:R-:W2:Y:S08]  /*1bcc0*/  LDSM.16.MT88.4 R88, [R204+0x1000] ;  /* 0x00100000cc58783b */ /* 0x004eb00000004200 */
[----:B------:R3:W-:Y:S01]  /*1bcd0*/  MUFU.EX2 R164, R92 ;  /* 0x0000005c00a47308 */ /* 0x0007e20000000800 */
[--C-:B-1----:R-:W-:Y:S09]  /*1bce0*/  FFMA.FTZ R84, R172, c[0x0][0x2d0], -R152.reuse ;  /* 0x0000b400ac547a23 */ /* 0x102ff20000010898 */
[----:B------:R1:W4:Y:S01]  /*1bcf0*/  MUFU.EX2 R172, R84 ;  /* 0x0000005400ac7308 */ /* 0x0003220000000800 */
[--C-:B---3--:R-:W-:Y:S09]  /*1bd00*/  FFMA.FTZ R92, R162, c[0x0][0x2d0], -R153.reuse ;  /* 0x0000b400a25c7a23 */ /* 0x108ff20000010899 */
[----:B------:R3:W5:Y:S01]  /*1bd10*/  MUFU.EX2 R162, R92 ;  /* 0x0000005c00a27308 */ /* 0x0007620000000800 */
[-C--:B--2---:R-:W-:Y:S03]  /*1bd20*/  HMMA.16816.F32.BF16 R52, R76, R88.reuse, R52 ;  /* 0x000000584c34723c */ /* 0x084fe60000041834 */
[----:B-1----:R-:W-:Y:S01]  /*1bd30*/  FFMA.FTZ R84, R159, c[0x0][0x2d0], -R152 ;  /* 0x0000b4009f547a23 */ /* 0x002fe20000010898 */
[----:B----4-:R-:W-:Y:S04]  /*1bd40*/  F2FP.BF16.PACK_AB R148, R172, R175 ;  /* 0x000000afac94723e */ /* 0x010fe800000010ff */
[C---:B------:R-:W-:Y:S01]  /*1bd50*/  HMMA.16816.F32.BF16 R56, R80.reuse, R88, R56 ;  /* 0x000000585038723c */ /* 0x040fe20000041838 */
[----:B------:R1:W-:Y:S06]  /*1bd60*/  MUFU.EX2 R174, R84 ;  /* 0x0000005400ae7308 */ /* 0x0003ec0000000800 */
[--C-:B------:R-:W-:Y:S01]  /*1bd70*/  FFMA.FTZ R88, R161, c[0x0][0x2d0], -R153.reuse ;  /* 0x0000b400a1587a23 */ /* 0x100fe20000010899 */
[-C--:B------:R-:W-:Y:S03]  /*1bd80*/  HMMA.16816.F32.BF16 R60, R80, R90.reuse, R60 ;  /* 0x0000005a503c723c */ /* 0x080fe6000004183c */
[----:B------:R2:W-:Y:S01]  /*1bd90*/  MUFU.EX2 R163, R88 ;  /* 0x0000005800a37308 */ /* 0x0005e20000000800 */
[----:B---3--:R-:W-:Y:S01]  /*1bda0*/  FFMA.FTZ R92, R100, c[0x0][0x2d0], -R154 ;  /* 0x0000b400645c7a23 */ /* 0x008fe2000001089a */
[----:B-----5:R-:W-:Y:S02]  /*1bdb0*/  F2FP.BF16.PACK_AB R149, R162, R164 ;  /* 0x000000a4a295723e */ /* 0x020fe400000010ff */
[----:B------:R-:W-:Y:S01]  /*1bdc0*/  FFMA.FTZ R80, R160, c[0x0][0x2d0], -R153 ;  /* 0x0000b400a0507a23 */ /* 0x000fe20000010899 */
[----:B------:R-:W-:Y:S04]  /*1bdd0*/  HMMA.16816.F32.BF16 R64, R76, R90, R64 ;  /* 0x0000005a4c40723c */ /* 0x000fe80000041840 */
[----:B------:R-:W-:Y:S01]  /*1bde0*/  F2FP.BF16.PACK_AB R82, R177, R178 ;  /* 0x000000b2b152723e */ /* 0x000fe200000010ff */
[----:B------:R3:W4:Y:S02]  /*1bdf0*/  MUFU.EX2 R161, R80 ;  /* 0x0000005000a17308 */ /* 0x0007240000000800 */
[----:B------:R-:W-:Y:S02]  /*1be00*/  F2FP.BF16.PACK_AB R76, R185, R183 ;  /* 0x000000b7b94c723e */ /* 0x000fe400000010ff */
[----:B------:R-:W-:Y:S03]  /*1be10*/  F2FP.BF16.PACK_AB R78, R184, R186 ;  /* 0x000000bab84e723e */ /* 0x000fe600000010ff */
[----:B-1----:R-:W-:Y:S01]  /*1be20*/  FFMA.FTZ R84, R158, c[0x0][0x2d0], -R152 ;  /* 0x0000b4009e547a23 */ /* 0x002fe20000010898 */
[----:B------:R-:W-:Y:S02]  /*1be30*/  F2FP.BF16.PACK_AB R77, R180, R182 ;  /* 0x000000b6b44d723e */ /* 0x000fe400000010ff */
[----:B------:R-:W-:Y:S01]  /*1be40*/  F2FP.BF16.PACK_AB R79, R179, R181 ;  /* 0x000000b5b34f723e */ /* 0x000fe200000010ff */
[----:B------:R1:W5:Y:S01]  /*1be50*/  MUFU.EX2 R169, R84 ;  /* 0x0000005400a97308 */ /* 0x0003620000000800 */
[----:B------:R-:W-:Y:S02]  /*1be60*/  F2FP.BF16.PACK_AB R81, R140, R141 ;  /* 0x0000008d8c51723e */ /* 0x000fe400000010ff */
[----:B------:R-:W-:Y:S01]  /*1be70*/  F2FP.BF16.PACK_AB R83, R156, R155 ;  /* 0x0000009b9c53723e */ /* 0x000fe200000010ff */
[----:B--2---:R-:W-:Y:S06]  /*1be80*/  LDSM.16.MT88.4 R88, [R205+0x1800] ;  /* 0x00180000cd58783b */ /* 0x004fec0000004200 */
[----:B------:R2:W-:Y:S01]  /*1be90*/  MUFU.EX2 R159, R92 ;  /* 0x0000005c009f7308 */ /* 0x0005e20000000800 */
[--C-:B---3--:R-:W-:Y:S01]  /*1bea0*/  FFMA.FTZ R80, R101, c[0x0][0x2d0], -R154.reuse ;  /* 0x0000b40065507a23 */ /* 0x108fe2000001089a */
[----:B----4-:R-:W-:Y:S01]  /*1beb0*/  F2FP.BF16.PACK_AB R151, R161, R163 ;  /* 0x000000a3a197723e */ /* 0x010fe200000010ff */
[----:B------:R-:W-:Y:S07]  /*1bec0*/  LDSM.16.MT88.4 R100, [R201+0x2000] ;  /* 0x00200000c964783b */ /* 0x000fee0000004200 */
[----:B------:R3:W4:Y:S01]  /*1bed0*/  MUFU.EX2 R160, R80 ;  /* 0x0000005000a07308 */ /* 0x0007220000000800 */
[----:B-1----:R-:W1:Y:S01]  /*1bee0*/  LDSM.16.MT88.4 R84, [R201+0x1800] ;  /* 0x00180000c954783b */ /* 0x002e620000004200 */
[----:B-----5:R-:W-:Y:S08]  /*1bef0*/  F2FP.BF16.PACK_AB R150, R169, R174 ;  /* 0x000000aea996723e */ /* 0x020ff000000010ff */
[----:B------:R-:W-:Y:S01]  /*1bf00*/  MUFU.EX2 R152, R74 ;  /* 0x0000004a00987308 */ /* 0x000fe20000000800 */
[----:B--2---:R-:W2:Y:S01]  /*1bf10*/  LDSM.16.MT88.4 R92, [R202+0x1800] ;  /* 0x00180000ca5c783b */ /* 0x004ea20000004200 */
[----:B---3--:R-:W-:Y:S02]  /*1bf20*/  F2FP.BF16.PACK_AB R80, R142, R143 ;  /* 0x0000008f8e50723e */ /* 0x008fe400000010ff */
[----:B----4-:R-:W-:Y:S01]  /*1bf30*/  F2FP.BF16.PACK_AB R144, R159, R160 ;  /* 0x000000a09f90723e */ /* 0x010fe200000010ff */
[-C--:B-1----:R-:W-:Y:S08]  /*1bf40*/  HMMA.16816.F32.BF16 R4, R76, R84.reuse, R4 ;  /* 0x000000544c04723c */ /* 0x082ff00000041804 */
[C---:B------:R-:W-:Y:S07]  /*1bf50*/  HMMA.16816.F32.BF16 R8, R80.reuse, R84, R8 ;  /* 0x000000545008723c */ /* 0x040fee0000041808 */
[--C-:B------:R-:W-:Y:S01]  /*1bf60*/  FFMA.FTZ R84, R99, c[0x0][0x2d0], -R154.reuse ;  /* 0x0000b40063547a23 */ /* 0x100fe2000001089a */
[-C--:B------:R-:W-:Y:S03]  /*1bf70*/  HMMA.16816.F32.BF16 R12, R80, R86.reuse, R12 ;  /* 0x00000056500c723c */ /* 0x080fe6000004180c */
[----:B------:R1:W-:Y:S05]  /*1bf80*/  MUFU.EX2 R158, R84 ;  /* 0x00000054009e7308 */ /* 0x0003ea0000000800 */
[C---:B------:R-:W-:Y:S08]  /*1bf90*/  HMMA.16816.F32.BF16 R16, R76.reuse, R86, R16 ;  /* 0x000000564c10723c */ /* 0x040ff00000041810 */
[-C--:B------:R-:W-:Y:S08]  /*1bfa0*/  HMMA.16816.F32.BF16 R20, R76, R88.reuse, R20 ;  /* 0x000000584c14723c */ /* 0x080ff00000041814 */
[C---:B------:R-:W-:Y:S04]  /*1bfb0*/  HMMA.16816.F32.BF16 R24, R80.reuse, R88, R24 ;  /* 0x000000585018723c */ /* 0x040fe80000041818 */
[----:B-1----:R-:W-:Y:S02]  /*1bfc0*/  FFMA.FTZ R84, R98, c[0x0][0x2d0], -R154 ;  /* 0x0000b40062547a23 */ /* 0x002fe4000001089a */
[----:B------:R-:W-:Y:S01]  /*1bfd0*/  MUFU.EX2 R154, R96 ;  /* 0x00000060009a7308 */ /* 0x000fe20000000800 */
[--C-:B------:R-:W-:Y:S01]  /*1bfe0*/  FFMA.FTZ R88, R97, c[0x0][0x2d0], -R2.reuse ;  /* 0x0000b40061587a23 */ /* 0x100fe20000010802 */
[-C--:B------:R-:W-:Y:S04]  /*1bff0*/  HMMA.16816.F32.BF16 R28, R80, R90.reuse, R28 ;  /* 0x0000005a501c723c */ /* 0x080fe8000004181c */
[----:B------:R-:W-:Y:S04]  /*1c000*/  FFMA.FTZ R2, R75, c[0x0][0x2d0], -R2 ;  /* 0x0000b4004b027a23 */ /* 0x000fe80000010802 */
[C---:B------:R-:W-:Y:S01]  /*1c010*/  HMMA.16816.F32.BF16 R32, R76.reuse, R90, R32 ;  /* 0x0000005a4c20723c */ /* 0x040fe20000041820 */
[----:B------:R1:W3:Y:S07]  /*1c020*/  MUFU.EX2 R157, R84 ;  /* 0x00000054009d7308 */ /* 0x0002ee0000000800 */
[-C--:B--2---:R-:W-:Y:S03]  /*1c030*/  HMMA.16816.F32.BF16 R36, R76, R92.reuse, R36 ;  /* 0x0000005c4c24723c */ /* 0x084fe60000041824 */
[----:B------:R2:W4:Y:S05]  /*1c040*/  MUFU.EX2 R74, R2 ;  /* 0x00000002004a7308 */ /* 0x00052a0000000800 */
[C---:B------:R-:W-:Y:S05]  /*1c050*/  HMMA.16816.F32.BF16 R40, R80.reuse, R92, R40 ;  /* 0x0000005c5028723c */ /* 0x040fea0000041828 */
[----:B------:R-:W5:Y:S03]  /*1c060*/  MUFU.EX2 R153, R88 ;  /* 0x0000005800997308 */ /* 0x000f660000000800 */
[-C--:B------:R-:W-:Y:S01]  /*1c070*/  HMMA.16816.F32.BF16 R44, R80, R94.reuse, R44 ;  /* 0x0000005e502c723c */ /* 0x080fe2000004182c */
[----:B-1----:R-:W1:Y:S03]  /*1c080*/  LDSM.16.MT88.4 R84, [R204+0x1800] ;  /* 0x00180000cc54783b */ /* 0x002e660000004200 */
[----:B---3--:R-:W-:Y:S04]  /*1c090*/  F2FP.BF16.PACK_AB R146, R157, R158 ;  /* 0x0000009e9d92723e */ /* 0x008fe800000010ff */
[C---:B------:R-:W-:Y:S04]  /*1c0a0*/  HMMA.16816.F32.BF16 R48, R76.reuse, R94, R48 ;  /* 0x0000005e4c30723c */ /* 0x040fe80000041830 */
[----:B--2---:R-:W-:Y:S01]  /*1c0b0*/  FFMA.FTZ R2, R68, R113, R226 ;  /* 0x0000007144027223 */ /* 0x004fe200000100e2 */
[----:B----4-:R-:W-:Y:S02]  /*1c0c0*/  F2FP.BF16.PACK_AB R147, R74, R152 ;  /* 0x000000984a93723e */ /* 0x010fe400000010ff */
[----:B-----5:R-:W-:Y:S01]  /*1c0d0*/  F2FP.BF16.PACK_AB R145, R153, R154 ;  /* 0x0000009a9991723e */ /* 0x020fe200000010ff */
[-C--:B-1----:R-:W-:Y:S08]  /*1c0e0*/  HMMA.16816.F32.BF16 R52, R76, R84.reuse, R52 ;  /* 0x000000544c34723c */ /* 0x082ff00000041834 */
[C---:B------:R-:W-:Y:S07]  /*1c0f0*/  HMMA.16816.F32.BF16 R56, R80.reuse, R84, R56 ;  /* 0x000000545038723c */ /* 0x040fee0000041838 */
[----:B------:R-:W-:Y:S01]  /*1c100*/  MOV R84, R71 ;  /* 0x0000004700547202 */ /* 0x000fe20000000f00 */
[-C--:B------:R-:W-:Y:S04]  /*1c110*/  HMMA.16816.F32.BF16 R60, R80, R86.reuse, R60 ;  /* 0x00000056503c723c */ /* 0x080fe8000004183c */
[----:B------:R-:W-:Y:S04]  /*1c120*/  MOV R85, R70 ;  /* 0x0000004600557202 */ /* 0x000fe80000000f00 */
[----:B------:R-:W-:Y:S07]  /*1c130*/  HMMA.16816.F32.BF16 R64, R76, R86, R64 ;  /* 0x000000564c40723c */ /* 0x000fee0000041840 */
[----:B------:R-:W-:Y:S01]  /*1c140*/  MOV R86, R3 ;  /* 0x0000000300567202 */ /* 0x000fe20000000f00 */
[-C--:B------:R-:W-:Y:S07]  /*1c150*/  HMMA.16816.F32.BF16 R88, R148, R100.reuse, R4 ;  /* 0x000000649458723c */ /* 0x080fee0000041804 */
[----:B------:R-:W-:Y:S01]  /*1c160*/  FFMA.FTZ R5, R73, R115, R236 ;  /* 0x0000007349057223 */ /* 0x000fe200000100ec */
[C---:B------:R-:W-:Y:S04]  /*1c170*/  HMMA.16816.F32.BF16 R92, R144.reuse, R100, R8 ;  /* 0x00000064905c723c */ /* 0x040fe80000041808 */
[----:B------:R-:W-:Y:S02]  /*1c180*/  FFMA.FTZ R4, R69, R114, R232 ;  /* 0x0000007245047223 */ /* 0x000fe400000100e8 */
        /* <DEDUP_REMOVED lines=97> */
.L_x_959:
[----:B--2---:R-:W2:Y:S02]  /*1c7a0*/  LDL R0, [R1+0x8] ;  /* 0x0000080001007983 */ /* 0x004ea40000100800 */
[----:B--2---:R-:W-:-:S13]  /*1c7b0*/  ISETP.GE.AND P0, PT, R216, R0, PT ;  /* 0x00000000d800720c */ /* 0x004fda0003f06270 */
[----:B------:R-:W-:Y:S05]  /*1c7c0*/  @!P0 BRA `(.L_x_961) ;  /* 0x0000575000008947 */ /* 0x000fea0003800000 */
[----:B------:R-:W-:Y:S01]  /*1c7d0*/  IMAD.MOV.U32 R85, RZ, RZ, R71 ;  /* 0x000000ffff557224 */ /* 0x000fe200078e0047 */
[----:B------:R-:W-:Y:S01]  /*1c7e0*/  MOV R87, R3 ;  /* 0x0000000300577202 */ /* 0x000fe20000000f00 */
[----:B------:R-:W-:Y:S01]  /*1c7f0*/  IMAD.MOV.U32 R84, RZ, RZ, R72 ;  /* 0x000000ffff547224 */ /* 0x000fe200078e0048 */
[----:B------:R-:W-:Y:S02]  /*1c800*/  MOV R86, R70 ;  /* 0x0000004600567202 */ /* 0x000fe40000000f00 */
.L_x_978:
        /* <DEDUP_REMOVED lines=10> */
[----:B------:R-:W-:Y:S03]  /*1c8b0*/  IMAD R0, R216, c[0x0][0x20c], R0 ;  /* 0x00008300d8007a24 */ /* 0x000fe600078e0200 */
        /* <DEDUP_REMOVED lines=11> */
[----:B------:R-:W2:Y:S04]  /*1c970*/  LDL R228, [R1+0x8] ;  /* 0x0000080001e47983 */ /* 0x000ea80000100800 */
        /* <DEDUP_REMOVED lines=25> */
[-C--:B------:R-:W-:Y:S05]  /*1cb10*/  HMMA.16816.F32.BF16 R4, R156, R160.reuse, R4 ;  /* 0x000000a09c04723c */ /* 0x080fea0000041804 */
[----:B--2---:R-:W-:Y:S02]  /*1cb20*/  MOV R3, R172 ;  /* 0x000000ac00037202 */ /* 0x004fe40000000f00 */
[----:B------:R-:W-:Y:S01]  /*1cb30*/  MOV R172, c[0x0][0x208] ;  /* 0x0000820000ac7a02 */ /* 0x000fe20000000f00 */
[C---:B------:R-:W-:Y:S04]  /*1cb40*/  HMMA.16816.F32.BF16 R8, R164.reuse, R160, R8 ;  /* 0x000000a0a408723c */ /* 0x040fe80000041808 */
[----:B------:R-:W-:Y:S03]  /*1cb50*/  SHF.L.U32 R180, R172, 0x5, RZ ;  /* 0x00000005acb47819 */ /* 0x000fe600000006ff */
[----:B------:R-:W-:Y:S01]  /*1cb60*/  IMAD.WIDE.U32 R160, R216, c[0x0][0x208], RZ ;  /* 0x00008200d8a07a25 */ /* 0x000fe200078e00ff */
[-C--:B------:R-:W-:Y:S04]  /*1cb70*/  HMMA.16816.F32.BF16 R12, R164, R162.reuse, R12 ;  /* 0x000000a2a40c723c */ /* 0x080fe8000004180c */
[----:B------:R-:W-:Y:S01]  /*1cb80*/  IADD3 R0, R161, R0, RZ ;  /* 0x00000000a1007210 */ /* 0x000fe20007ffe0ff */
[----:B------:R-:W-:Y:S03]  /*1cb90*/  IMAD.WIDE.U32 R2, R160, 0x50, R2 ;  /* 0x00000050a0027825 */ /* 0x000fe600078e0002 */
[C---:B------:R-:W-:Y:S01]  /*1cba0*/  HMMA.16816.F32.BF16 R16, R156.reuse, R162, R16 ;  /* 0x000000a29c10723c */ /* 0x040fe20000041810 */
[----:B------:R-:W2:Y:S03]  /*1cbb0*/  LDSM.16.M88.4 R160, [R213] ;  /* 0x00000000d5a0783b */ /* 0x000ea60000000200 */
[----:B------:R-:W-:Y:S01]  /*1cbc0*/  IMAD R0, R0, 0x50, RZ ;  /* 0x0000005000007824 */ /* 0x000fe200078e02ff */
[----:B------:R-:W-:Y:S03]  /*1cbd0*/  LEA R178, P0, R2, c[0x0][0x1f8], 0x1 ;  /* 0x00007e0002b27a11 */ /* 0x000fe600078008ff */
[-C--:B------:R-:W-:Y:S04]  /*1cbe0*/  HMMA.16816.F32.BF16 R20, R156, R168.reuse, R20 ;  /* 0x000000a89c14723c */ /* 0x080fe80000041814 */
[----:B------:R-:W-:Y:S02]  /*1cbf0*/  IADD3 R0, R3, R0, RZ ;  /* 0x0000000003007210 */ /* 0x000fe40007ffe0ff */
[----:B------:R-:W-:Y:S02]  /*1cc00*/  IADD3 R176, P1, R178, R180, RZ ;  /* 0x000000b4b2b07210 */ /* 0x000fe40007f3e0ff */
[C---:B------:R-:W-:Y:S04]  /*1cc10*/  HMMA.16816.F32.BF16 R24, R164.reuse, R168, R24 ;  /* 0x000000a8a418723c */ /* 0x040fe80000041818 */
[----:B------:R-:W-:Y:S02]  /*1cc20*/  LEA.HI.X R179, R2, c[0x0][0x1fc], R0, 0x1, P0 ;  /* 0x00007f0002b37a11 */ /* 0x000fe400000f0c00 */
[----:B------:R-:W-:Y:S02]  /*1cc30*/  SHF.L.U64.HI R0, R172, R217, c[0x0][0x20c] ;  /* 0x00008300ac007619 */ /* 0x000fe400000102d9 */
[-C--:B------:R-:W-:Y:S01]  /*1cc40*/  HMMA.16816.F32.BF16 R28, R164, R170.reuse, R28 ;  /* 0x000000aaa41c723c */ /* 0x080fe2000004181c */
[----:B------:R-:W3:Y:S03]  /*1cc50*/  LDSM.16.M88.4 R172, [R212] ;  /* 0x00000000d4ac783b */ /* 0x000ee60000000200 */
[----:B------:R-:W-:Y:S02]  /*1cc60*/  IADD3.X R177, R179, R0, RZ, P1, !PT ;  /* 0x00000000b3b17210 */ /* 0x000fe40000ffe4ff */
[----:B------:R-:W-:Y:S02]  /*1cc70*/  IADD3 R168, P0, R176, R180, RZ ;  /* 0x000000b4b0a87210 */ /* 0x000fe40007f1e0ff */
[C---:B------:R-:W-:Y:S01]  /*1cc80*/  HMMA.16816.F32.BF16 R32, R156.reuse, R170, R32 ;  /* 0x000000aa9c20723c */ /* 0x040fe20000041820 */
[----:B------:R-:W-:Y:S01]  /*1cc90*/  @!PT LDS RZ, [RZ] ;  /* 0x00000000fffff984 */ /* 0x000fe20000000800 */
[----:B------:R-:W-:Y:S01]  /*1cca0*/  @!PT LDS RZ, [RZ] ;  /* 0x00000000fffff984 */ /* 0x000fe20000000800 */
[----:B------:R-:W-:Y:S01]  /*1ccb0*/  @!PT LDS RZ, [RZ] ;  /* 0x00000000fffff984 */ /* 0x000fe20000000800 */
[----:B------:R4:W-:Y:S03]  /*1ccc0*/  LDGSTS.E.BYPASS.LTC128B.128 [R219+0x100], [R178.64], !P4 ;  /* 0x00100000b2db7fae */ /* 0x0009e6000e101d48 */
[----:B------:R-:W-:Y:S02]  /*1ccd0*/  IADD3.X R169, R177, R0, RZ, P0, !PT ;  /* 0x00000000b1a97210 */ /* 0x000fe400007fe4ff */
[----:B------:R-:W-:Y:S02]  /*1cce0*/  IADD3 R2, P1, R168, R180, RZ ;  /* 0x000000b4a8027210 */ /* 0x000fe40007f3e0ff */
[-C--:B-1----:R-:W-:Y:S01]  /*1ccf0*/  HMMA.16816.F32.BF16 R36, R156, R152.reuse, R36 ;  /* 0x000000989c24723c */ /* 0x082fe20000041824 */
[----:B------:R4:W-:Y:S03]  /*1cd00*/  LDGSTS.E.BYPASS.LTC128B.128 [R219+0x900], [R176.64], !P4 ;  /* 0x00900000b0db7fae */ /* 0x0009e6000e101d48 */
[----:B------:R-:W-:Y:S02]  /*1cd10*/  IADD3.X R3, R169, R0, RZ, P1, !PT ;  /* 0x00000000a9037210 */ /* 0x000fe40000ffe4ff */
[----:B------:R-:W-:Y:S02]  /*1cd20*/  IADD3 R170, P0, R2, R180, RZ ;  /* 0x000000b402aa7210 */ /* 0x000fe40007f1e0ff */
[C---:B------:R-:W-:Y:S01]  /*1cd30*/  HMMA.16816.F32.BF16 R40, R164.reuse, R152, R40 ;  /* 0x00000098a428723c */ /* 0x040fe20000041828 */
[----:B------:R1:W-:Y:S03]  /*1cd40*/  LDGSTS.E.BYPASS.LTC128B.128 [R219+0x1100], [R168.64], !P4 ;  /* 0x01100000a8db7fae */ /* 0x0003e6000e101d48 */
[----:B------:R-:W-:Y:S04]  /*1cd50*/  IADD3.X R171, R3, R0, RZ, P0, !PT ;  /* 0x0000000003ab7210 */ /* 0x000fe800007fe4ff */
[-C--:B------:R-:W-:Y:S01]  /*1cd60*/  HMMA.16816.F32.BF16 R44, R164, R154.reuse, R44 ;  /* 0x0000009aa42c723c */ /* 0x080fe2000004182c */
[----:B------:R5:W-:Y:S07]  /*1cd70*/  LDGSTS.E.BYPASS.LTC128B.128 [R219+0x1900], [R2.64], !P4 ;  /* 0x0190000002db7fae */ /* 0x000bee000e101d48 */
[C---:B------:R-:W-:Y:S01]  /*1cd80*/  HMMA.16816.F32.BF16 R48, R156.reuse, R154, R48 ;  /* 0x0000009a9c30723c */ /* 0x040fe20000041830 */
[----:B------:R1:W-:Y:S07]  /*1cd90*/  LDGSTS.E.BYPASS.LTC128B.128 [R219+0x2100], [R170.64], !P4 ;  /* 0x02100000aadb7fae */ /* 0x0003ee000e101d48 */
[-C--:B--2---:R-:W-:Y:S01]  /*1cda0*/  HMMA.16816.F32.BF16 R52, R156, R160.reuse, R52 ;  /* 0x000000a09c34723c */ /* 0x084fe20000041834 */
[----:B----4-:R-:W-:Y:S07]  /*1cdb0*/  LDSM.16.M88.4 R176, [R206] ;  /* 0x00000000ceb0783b */ /* 0x010fee0000000200 */
[C---:B------:R-:W-:Y:S01]  /*1cdc0*/  HMMA.16816.F32.BF16 R56, R164.reuse, R160, R56 ;  /* 0x000000a0a438723c */ /* 0x040fe20000041838 */
[----:B------:R-:W-:Y:S07]  /*1cdd0*/  LDSM.16.M88.4 R180, [R208+0x2000] ;  /* 0x00200000d0b4783b */ /* 0x000fee0000000200 */
[-C--:B------:R-:W-:Y:S01]  /*1cde0*/  HMMA.16816.F32.BF16 R60, R164, R162.reuse, R60 ;  /* 0x000000a2a43c723c */ /* 0x080fe2000004183c */
[----:B------:R-:W-:Y:S07]  /*1cdf0*/  LDSM.16.M88.4 R184, [R206+0x800] ;  /* 0x00080000ceb8783b */ /* 0x000fee0000000200 */
[C---:B------:R-:W-:Y:S01]  /*1ce00*/  HMMA.16816.F32.BF16 R64, R156.reuse, R162, R64 ;  /* 0x000000a29c40723c */ /* 0x040fe20000041840 */
[----:B-1----:R-:W1:Y:S03]  /*1ce10*/  LDSM.16.M88.4 R168, [R208] ;  /* 0x00000000d0a8783b */ /* 0x002e660000000200 */
[----:B------:R-:W-:Y:S04]  /*1ce20*/  ISETP.GT.AND P0, PT, R216, R228, PT ;  /* 0x000000e4d800720c */ /* 0x000fe80003f04270 */
[-C--:B---3--:R-:W-:Y:S01]  /*1ce30*/  HMMA.16816.F32.BF16 R68, R156, R172.reuse, R68 ;  /* 0x000000ac9c44723c */ /* 0x088fe20000041844 */
[----:B------:R-:W2:Y:S07]  /*1ce40*/  LDSM.16.M88.4 R152, [R206+0x1000] ;  /* 0x00100000ce98783b */ /* 0x000eae0000000200 */
[C---:B------:R-:W-:Y:S01]  /*1ce50*/  HMMA.16816.F32.BF16 R72, R164.reuse, R172, R72 ;  /* 0x000000aca448723c */ /* 0x040fe20000041848 */
[----:B------:R-:W3:Y:S07]  /*1ce60*/  LDSM.16.M88.4 R188, [R206+0x1800] ;  /* 0x00180000cebc783b */ /* 0x000eee0000000200 */
[-C--:B------:R-:W-:Y:S01]  /*1ce70*/  HMMA.16816.F32.BF16 R76, R164, R174.reuse, R76 ;  /* 0x000000aea44c723c */ /* 0x080fe2000004184c */
[----:B------:R-:W4:Y:S07]  /*1ce80*/  LDSM.16.M88.4 R192, [R206+0x2000] ;  /* 0x00200000cec0783b */ /* 0x000f2e0000000200 */
[----:B------:R-:W-:Y:S01]  /*1ce90*/  HMMA.16816.F32.BF16 R80, R156, R174, R80 ;  /* 0x000000ae9c50723c */ /* 0x000fe20000041850 */
[----:B------:R-:W-:Y:S07]  /*1cea0*/  LDSM.16.M88.4 R160, [R209] ;  /* 0x00000000d1a0783b */ /* 0x000fee0000000200 */
[-C--:B-1----:R-:W-:Y:S01]  /*1ceb0*/  HMMA.16816.F32.BF16 R4, R168, R176.reuse, R4 ;  /* 0x000000b0a804723c */ /* 0x082fe20000041804 */
[----:B------:R-:W1:Y:S07]  /*1cec0*/  LDSM.16.M88.4 R196, [R203] ;  /* 0x00000000cbc4783b */ /* 0x000e6e0000000200 */
[C---:B------:R-:W-:Y:S01]  /*1ced0*/  HMMA.16816.F32.BF16 R8, R180.reuse, R176, R8 ;  /* 0x000000b0b408723c */ /* 0x040fe20000041808 */
[----:B------:R-:W1:Y:S07]  /*1cee0*/  LDSM.16.M88.4 R156, [R209+0x2000] ;  /* 0x00200000d19c783b */ /* 0x000e6e0000000200 */
[-C--:B------:R-:W-:Y:S01]  /*1cef0*/  HMMA.16816.F32.BF16 R12, R180, R178.reuse, R12 ;  /* 0x000000b2b40c723c */ /* 0x080fe2000004180c */
[----:B------:R-:W0:Y:S07]  /*1cf00*/  LDGDEPBAR ;  /* 0x00000000000079af */ /* 0x000e2e0000000000 */
        /* <DEDUP_REMOVED lines=58> */
[----:B------:R-:W-:Y:S01]  /*1d2b0*/  FMUL.FTZ R2, R43, c[0x0][0x320] ;  /* 0x0000c8002b027a20 */ /* 0x000fe20000410000 */
[-C--:B--2---:R-:W-:Y:S03]  /*1d2c0*/  HMMA.16816.F32.BF16 R52, R160, R4.reuse, R52 ;  /* 0x00000004a034723c */ /* 0x084fe60000041834 */
[----:B------:R-:W2:Y:S01]  /*1d2d0*/  MUFU.TANH R182, R2 ;  /* 0x0000000200b67308 */ /* 0x000ea20000002400 */
[----:B------:R-:W-:Y:S01]  /*1d2e0*/  BAR.SYNC.DEFER_BLOCKING 0x0 ;  /* 0x0000000000007b1d */ /* 0x000fe20000010000 */
[----:B------:R-:W-:Y:S02]  /*1d2f0*/  FMUL.FTZ R3, R42, c[0x0][0x320] ;  /* 0x0000c8002a037a20 */ /* 0x000fe40000410000 */
[----:B-1----:R-:W-:Y:S01]  /*1d300*/  FMUL.FTZ R0, R14, c[0x0][0x320] ;  /* 0x0000c8000e007a20 */ /* 0x002fe20000410000 */
[C---:B------:R-:W-:Y:S05]  /*1d310*/  HMMA.16816.F32.BF16 R56, R156.reuse, R4, R56 ;  /* 0x000000049c38723c */ /* 0x040fea0000041838 */
[----:B------:R1:W1:Y:S02]  /*1d320*/  MUFU.TANH R224, R0 ;  /* 0x0000000000e07308 */ /* 0x0002640000002400 */
[----:B------:R-:W-:Y:S01]  /*1d330*/  IADD3 R5, R229, R230, RZ ;  /* 0x000000e6e5057210 */ /* 0x000fe20007ffe0ff */
[-C--:B------:R-:W-:Y:S01]  /*1d340*/  HMMA.16816.F32.BF16 R60, R156, R6.reuse, R60 ;  /* 0x000000069c3c723c */ /* 0x080fe2000004183c */
[----:B------:R-:W-:Y:S04]  /*1d350*/  MOV R229, c[0x0][0x2c4] ;  /* 0x0000b10000e57a02 */ /* 0x000fe80000000f00 */
[----:B------:R-:W-:Y:S02]  /*1d360*/  ISETP.NE.AND P2, PT, R229, 0x1, PT ;  /* 0x00000001e500780c */ /* 0x000fe40003f45270 */
[----:B------:R2:W2:Y:S01]  /*1d370*/  MUFU.TANH R183, R3 ;  /* 0x0000000300b77308 */ /* 0x0004a20000002400 */
[C---:B------:R-:W-:Y:S07]  /*1d380*/  HMMA.16816.F32.BF16 R64, R160.reuse, R6, R64 ;  /* 0x00000006a040723c */ /* 0x040fee0000041840 */
[----:B------:R-:W-:Y:S01]  /*1d390*/  @P0 MOV R6, R232 ;  /* 0x000000e800060202 */ /* 0x000fe20000000f00 */
[-C--:B-----5:R-:W-:Y:S04]  /*1d3a0*/  HMMA.16816.F32.BF16 R68, R160, R8.reuse, R68 ;  /* 0x00000008a044723c */ /* 0x0a0fe80000041844 */
[----:B-1----:R-:W-:Y:S01]  /*1d3b0*/  FMUL.FTZ R0, R15, c[0x0][0x320] ;  /* 0x0000c8000f007a20 */ /* 0x002fe20000410000 */
[----:B------:R-:W-:Y:S01]  /*1d3c0*/  @P0 MOV R7, R231 ;  /* 0x000000e700070202 */ /* 0x000fe20000000f00 */
[----:B------:R-:W-:Y:S02]  /*1d3d0*/  FMUL.FTZ R2, R58, c[0x0][0x320] ;  /* 0x0000c8003a027a20 */ /* 0x000fe40000410000 */
[----:B------:R1:W1:Y:S01]  /*1d3e0*/  MUFU.TANH R223, R0 ;  /* 0x0000000000df7308 */ /* 0x0002620000002400 */
[C---:B------:R-:W-:Y:S04]  /*1d3f0*/  HMMA.16816.F32.BF16 R72, R156.reuse, R8, R72 ;  /* 0x000000089c48723c */ /* 0x040fe80000041848 */
[----:B--2---:R-:W-:Y:S02]  /*1d400*/  FMUL.FTZ R3, R57, c[0x0][0x320] ;  /* 0x0000c80039037a20 */ /* 0x004fe40000410000 */
[----:B------:R-:W2:Y:S01]  /*1d410*/  LDL R57, [R1+0x24] ;  /* 0x0000240001397983 */ /* 0x000ea20000100800 */
[----:B------:R-:W-:Y:S02]  /*1d420*/  @P0 MOV R9, c[0x0][0x1e0] ;  /* 0x0000780000090a02 */ /* 0x000fe40000000f00 */
[----:B------:R5:W2:Y:S01]  /*1d430*/  MUFU.TANH R167, R2 ;  /* 0x0000000200a77308 */ /* 0x000aa20000002400 */
[-C--:B------:R-:W-:Y:S08]  /*1d440*/  HMMA.16816.F32.BF16 R76, R156, R10.reuse, R76 ;  /* 0x0000000a9c4c723c */ /* 0x080ff0000004184c */
[----:B------:R-:W-:Y:S04]  /*1d450*/  HMMA.16816.F32.BF16 R80, R160, R10, R80 ;  /* 0x0000000aa050723c */ /* 0x000fe80000041850 */
[----:B-1----:R-:W-:Y:S04]  /*1d460*/  FMUL.FTZ R0, R16, c[0x0][0x320] ;  /* 0x0000c80010007a20 */ /* 0x002fe80000410000 */
[----:B------:R1:W1:Y:S01]  /*1d470*/  MUFU.TANH R175, R0 ;  /* 0x0000000000af7308 */ /* 0x0002620000002400 */
[----:B-----5:R-:W-:Y:S07]  /*1d480*/  @P0 IADD3 R2, R216, -0x1, RZ ;  /* 0xffffffffd8020810 */ /* 0x020fee0007ffe0ff */
[----:B------:R-:W-:Y:S02]  /*1d490*/  FMUL.FTZ R4, R78, c[0x0][0x320] ;  /* 0x0000c8004e047a20 */ /* 0x000fe40000410000 */
[----:B-1----:R-:W-:Y:S04]  /*1d4a0*/  FMUL.FTZ R0, R17, c[0x0][0x320] ;  /* 0x0000c80011007a20 */ /* 0x002fe80000410000 */
        /* <DEDUP_REMOVED lines=76> */
[----:B-----5:R-:W-:Y:S02]  /*1d970*/  FMUL.FTZ R0, R60, c[0x0][0x320] ;  /* 0x0000c8003c007a20 */ /* 0x020fe40000410000 */
[----:B------:R-:W5:Y:S06]  /*1d980*/  LDL R60, [R1+0x1c] ;  /* 0x00001c00013c7983 */ /* 0x000f6c0000100800 */
[----:B------:R1:W1:Y:S02]  /*1d990*/  MUFU.TANH R53, R0 ;  /* 0x0000000000357308 */ /* 0x0002640000002400 */
[----:B-1----:R-:W-:Y:S08]  /*1d9a0*/  FMUL.FTZ R0, R61, c[0x0][0x320] ;  /* 0x0000c8003d007a20 */ /* 0x002ff00000410000 */
[----:B------:R1:W1:Y:S02]  /*1d9b0*/  MUFU.TANH R52, R0 ;  /* 0x0000000000347308 */ /* 0x0002640000002400 */
[----:B-1----:R-:W-:Y:S02]  /*1d9c0*/  FMUL.FTZ R0, R62, c[0x0][0x320] ;  /* 0x0000c8003e007a20 */ /* 0x002fe40000410000 */
[----:B------:R-:W5:Y:S06]  /*1d9d0*/  LDL R62, [R1+0x20] ;  /* 0x00002000013e7983 */ /* 0x000f6c0000100800 */
        /* <DEDUP_REMOVED lines=8> */
[----:B-1----:R-:W-:Y:S01]  /*1da60*/  @P0 SHF.L.U32 R4, R9, 0x5, RZ ;  /* 0x0000000509040819 */ /* 0x002fe200000006ff */
[----:B--2---:R-:W-:Y:S08]  /*1da70*/  FMUL.FTZ R0, R66, c[0x0][0x320] ;  /* 0x0000c80042007a20 */ /* 0x004ff00000410000 */
[----:B------:R1:W2:Y:S02]  /*1da80*/  MUFU.TANH R46, R0 ;  /* 0x00000000002e7308 */ /* 0x0002a40000002400 */
[----:B-1----:R-:W-:Y:S08]  /*1da90*/  FMUL.FTZ R0, R67, c[0x0][0x320] ;  /* 0x0000c80043007a20 */ /* 0x002ff00000410000 */
        /* <DEDUP_REMOVED lines=62> */
[----:B------:R1:W1:Y:S02]  /*1de80*/  MUFU.TANH R24, R2 ;  /* 0x0000000200187308 */ /* 0x0002640000002400 */
[----:B-1----:R-:W-:Y:S04]  /*1de90*/  IADD3 R2, -R57, 0x1, R0 ;  /* 0x0000000139027810 */ /* 0x002fe80007ffe100 */
[----:B-----5:R-:W-:Y:S04]  /*1dea0*/  IADD3 R2, -R60, R2, R62 ;  /* 0x000000023c027210 */ /* 0x020fe80007ffe13e */
[C---:B------:R-:W-:Y:S02]  /*1deb0*/  IADD3 R6, R2.reuse, c[0x0][0x328], RZ ;  /* 0x0000ca0002067a10 */ /* 0x040fe40007ffe0ff */
[----:B------:R-:W-:Y:S02]  /*1dec0*/  IADD3 R7, R2, UR4, RZ ;  /* 0x0000000402077c10 */ /* 0x000fe4000fffe0ff */
[----:B--2---:R-:W-:Y:S02]  /*1ded0*/  IADD3 R3, R6, R4, RZ ;  /* 0x0000000406037210 */ /* 0x004fe40007ffe0ff */
[----:B------:R-:W-:Y:S01]  /*1dee0*/  IADD3 R2, R4, R7, RZ ;  /* 0x0000000704027210 */ /* 0x000fe20007ffe0ff */
[----:B------:R-:W-:-:S05]  /*1def0*/  @!P5 BRA `(.L_x_962) ;  /* 0x000001800000d947 */ /* 0x000fca0003800000 */
[----:B---34-:R-:W-:Y:S01]  /*1df00*/  IADD3 R4, -R60, R62, R4 ;  /* 0x0000003e3c047210 */ /* 0x018fe20007ffe104 */
        /* <DEDUP_REMOVED lines=12> */
.L_x_964:
[----:B------:R-:W-:Y:S04]  /*1dfd0*/  MOV R8, c[0x0][0x32c] ;  /* 0x0000cb0000087a02 */ /* 0x000fe80000000f00 */
[----:B------:R-:W-:Y:S11]  /*1dfe0*/  ISETP.NE.AND P0, PT, R8, 0x1, PT ;  /* 0x000000010800780c */ /* 0x000ff60003f05270 */
[----:B------:R-:W-:Y:S02]  /*1dff0*/  @!UPT UIADD3 URZ, URZ, URZ, URZ ;  /* 0x0000003f3f3ff290 */ /* 0x000fe4000fffe03f */
[----:B------:R-:W-:Y:S05]  /*1e000*/  @P0 IMAD.HI.U32 R8, R4, c[0x0][0x330], RZ ;  /* 0x0000cc0004080a27 */ /* 0x000fea00078e00ff */
[----:B------:R-:W-:Y:S02]  /*1e010*/  @P0 SHF.R.U32.HI R4, RZ, c[0x0][0x334], R8 ;  /* 0x0000cd00ff040a19 */ /* 0x000fe40000011608 */
.L_x_965:
[----:B------:R-:W-:Y:S05]  /*1e020*/  BSYNC B0 ;  /* 0x0000000000007941 */ /* 0x000fea0003800000 */
.L_x_963:
[----:B------:R-:W-:Y:S04]  /*1e030*/  IMAD.IADD R8, R0, 0x1, -R57 ;  /* 0x0000000100087824 */ /* 0x000fe800078e0a39 */
[----:B------:R-:W-:Y:S05]  /*1e040*/  IMAD R4, R4, c[0x0][0x32c], R8 ;  /* 0x0000cb0004047a24 */ /* 0x000fea00078e0208 */
[----:B------:R-:W-:Y:S02]  /*1e050*/  IADD3 R8, R4, c[0x0][0x32c], RZ ;  /* 0x0000cb0004087a10 */ /* 0x000fe40007ffe0ff */
[----:B------:R-:W-:Y:S02]  /*1e060*/  IMNMX R2, R2, R4, !PT ;  /* 0x0000000402027217 */ /* 0x000fe40007800200 */
[----:B------:R-:W-:Y:S02]  /*1e070*/  IMNMX R3, R3, R8, PT ;  /* 0x0000000803037217 */ /* 0x000fe40003800200 */
.L_x_962:
[C---:B---34-:R-:W-:Y:S01]  /*1e080*/  ISETP.GE.AND P0, PT, R0.reuse, 0x2, PT ;  /* 0x000000020000780c */ /* 0x058fe20003f06270 */
        /* <DEDUP_REMOVED lines=113> */
.L_x_968:
[----:B------:R-:W-:Y:S04]  /*1e7a0*/  MOV R23, c[0x0][0x32c] ;  /* 0x0000cb0000177a02 */ /* 0x000fe80000000f00 */
[----:B------:R-:W-:Y:S11]  /*1e7b0*/  ISETP.NE.AND P0, PT, R23, 0x1, PT ;  /* 0x000000011700780c */ /* 0x000ff60003f05270 */
[----:B------:R-:W-:Y:S02]  /*1e7c0*/  @!UPT UIADD3 URZ, URZ, URZ, URZ ;  /* 0x0000003f3f3ff290 */ /* 0x000fe4000fffe03f */
[----:B------:R-:W-:Y:S05]  /*1e7d0*/  @P0 IMAD.HI.U32 R23, R4, c[0x0][0x330], RZ ;  /* 0x0000cc0004170a27 */ /* 0x000fea00078e00ff */
[----:B------:R-:W-:Y:S02]  /*1e7e0*/  @P0 SHF.R.U32.HI R4, RZ, c[0x0][0x334], R23 ;  /* 0x0000cd00ff040a19 */ /* 0x000fe40000011617 */
.L_x_969:
[----:B------:R-:W-:Y:S05]  /*1e7f0*/  BSYNC B0 ;  /* 0x0000000000007941 */ /* 0x000fea0003800000 */
.L_x_967:
[----:B------:R-:W-:Y:S04]  /*1e800*/  IMAD.IADD R23, R0, 0x1, -R57 ;  /* 0x0000000100177824 */ /* 0x000fe800078e0a39 */
[----:B------:R-:W-:Y:S05]  /*1e810*/  IMAD R4, R4, c[0x0][0x32c], R23 ;  /* 0x0000cb0004047a24 */ /* 0x000fea00078e0217 */
[----:B------:R-:W-:Y:S02]  /*1e820*/  IADD3 R23, R4, c[0x0][0x32c], RZ ;  /* 0x0000cb0004177a10 */ /* 0x000fe40007ffe0ff */
[----:B------:R-:W-:Y:S02]  /*1e830*/  IMNMX R3, R3, R4, !PT ;  /* 0x0000000403037217 */ /* 0x000fe40007800200 */
[----:B------:R-:W-:Y:S02]  /*1e840*/  IMNMX R2, R2, R23, PT ;  /* 0x0000001702027217 */ /* 0x000fe40003800200 */
.L_x_966:
        /* <DEDUP_REMOVED lines=94> */
.L_x_972:
[----:B------:R-:W-:Y:S04]  /*1ee30*/  MOV R23, c[0x0][0x32c] ;  /* 0x0000cb0000177a02 */ /* 0x000fe80000000f00 */
[----:B------:R-:W-:Y:S11]  /*1ee40*/  ISETP.NE.AND P0, PT, R23, 0x1, PT ;  /* 0x000000011700780c */ /* 0x000ff60003f05270 */
[----:B------:R-:W-:Y:S02]  /*1ee50*/  @!UPT UIADD3 URZ, URZ, URZ, URZ ;  /* 0x0000003f3f3ff290 */ /* 0x000fe4000fffe03f */
[----:B------:R-:W-:Y:S05]  /*1ee60*/  @P0 IMAD.HI.U32 R23, R4, c[0x0][0x330], RZ ;  /* 0x0000cc0004170a27 */ /* 0x000fea00078e00ff */
[----:B------:R-:W-:Y:S02]  /*1ee70*/  @P0 SHF.R.U32.HI R4, RZ, c[0x0][0x334], R23 ;  /* 0x0000cd00ff040a19 */ /* 0x000fe40000011617 */
.L_x_973:
[----:B------:R-:W-:Y:S05]  /*1ee80*/  BSYNC B0 ;  /* 0x0000000000007941 */ /* 0x000fea0003800000 */
.L_x_971:
[----:B------:R-:W-:Y:S04]  /*1ee90*/  IMAD.IADD R23, R0, 0x1, -R57 ;  /* 0x0000000100177824 */ /* 0x000fe800078e0a39 */
[----:B------:R-:W-:Y:S05]  /*1eea0*/  IMAD R4, R4, c[0x0][0x32c], R23 ;  /* 0x0000cb0004047a24 */ /* 0x000fea00078e0217 */
[----:B------:R-:W-:Y:S02]  /*1eeb0*/  IADD3 R23, R4, c[0x0][0x32c], RZ ;  /* 0x0000cb0004177a10 */ /* 0x000fe40007ffe0ff */
[----:B------:R-:W-:Y:S02]  /*1eec0*/  IMNMX R3, R3, R4, !PT ;  /* 0x0000000403037217 */ /* 0x000fe40007800200 */
[----:B------:R-:W-:Y:S02]  /*1eed0*/  IMNMX R2, R2, R23, PT ;  /* 0x0000001702027217 */ /* 0x000fe40003800200 */
.L_x_970:
        /* <DEDUP_REMOVED lines=94> */
.L_x_976:
[----:B------:R-:W-:Y:S04]  /*1f4c0*/  MOV R5, c[0x0][0x32c] ;  /* 0x0000cb0000057a02 */ /* 0x000fe80000000f00 */
[----:B------:R-:W-:Y:S11]  /*1f4d0*/  ISETP.NE.AND P0, PT, R5, 0x1, PT ;  /* 0x000000010500780c */ /* 0x000ff60003f05270 */
[----:B------:R-:W-:Y:S02]  /*1f4e0*/  @!UPT UIADD3 URZ, URZ, URZ, URZ ;  /* 0x0000003f3f3ff290 */ /* 0x000fe4000fffe03f */
[----:B------:R-:W-:Y:S05]  /*1f4f0*/  @P0 IMAD.HI.U32 R5, R4, c[0x0][0x330], RZ ;  /* 0x0000cc0004050a27 */ /* 0x000fea00078e00ff */
[----:B------:R-:W-:Y:S02]  /*1f500*/  @P0 SHF.R.U32.HI R4, RZ, c[0x0][0x334], R5 ;  /* 0x0000cd00ff040a19 */ /* 0x000fe40000011605 */
.L_x_977:
[----:B------:R-:W-:Y:S05]  /*1f510*/  BSYNC B0 ;  /* 0x0000000000007941 */ /* 0x000fea0003800000 */
.L_x_975:
[----:B------:R-:W-:Y:S04]  /*1f520*/  IMAD.IADD R0, R0, 0x1, -R57 ;  /* 0x0000000100007824 */ /* 0x000fe800078e0a39 */
[----:B------:R-:W-:Y:S05]  /*1f530*/  IMAD R0, R4, c[0x0][0x32c], R0 ;  /* 0x0000cb0004007a24 */ /* 0x000fea00078e0200 */
[----:B------:R-:W-:Y:S02]  /*1f540*/  IADD3 R4, R0, c[0x0][0x32c], RZ ;  /* 0x0000cb0000047a10 */ /* 0x000fe40007ffe0ff */
[----:B------:R-:W-:Y:S02]  /*1f550*/  IMNMX R2, R2, R0, !PT ;  /* 0x0000000002027217 */ /* 0x000fe40007800200 */
[----:B------:R-:W-:Y:S02]  /*1f560*/  IMNMX R3, R3, R4, PT ;  /* 0x0000000403037217 */ /* 0x000fe40003800200 */
.L_x_974:
        /* <DEDUP_REMOVED lines=137> */
[----:B------:R-:W-:Y:S01]  /*1fe00*/  MOV R81, R228 ;  /* 0x000000e400517202 */ /* 0x000fe20000000f00 */
[----:B------:R-:W1:Y:S01]  /*1fe10*/  MUFU.EX2 R49, R0 ;  /* 0x0000000000317308 */ /* 0x000e620000000800 */
[----:B--2---:R-:W-:Y:S02]  /*1fe20*/  FMNMX.FTZ R4, R4, R6, !PT ;  /* 0x0000000604047209 */ /* 0x004fe40007810000 */
[----:B------:R-:W2:Y:S01]  /*1fe30*/  SHFL.BFLY PT, R6, R5, 0x2, 0x1f ;  /* 0x0c401f0005067f89 */ /* 0x000ea200000e0000 */
[----:B------:R-:W-:Y:S02]  /*1fe40*/  ISETP.GT.AND P0, PT, R2, 0x41, !P6 ;  /* 0x000000410200780c */ /* 0x000fe40007704270 */
[----:B------:R-:W-:Y:S02]  /*1fe50*/  ISETP.NE.AND P5, PT, R8, RZ, PT ;  /* 0x000000ff0800720c */ /* 0x000fe40003fa5270 */
[C---:B------:R-:W-:Y:S02]  /*1fe60*/  ISETP.LT.OR P0, PT, R3.reuse, 0x42, P0 ;  /* 0x000000420300780c */ /* 0x040fe40000701670 */
[----:B------:R-:W-:Y:S01]  /*1fe70*/  MUFU.EX2 R228, R28 ;  /* 0x0000001c00e47308 */ /* 0x000fe20000000800 */
[----:B------:R-:W3:Y:S01]  /*1fe80*/  SHFL.BFLY PT, R7, R4, 0x1, 0x1f ;  /* 0x0c201f0004077f89 */ /* 0x000ee200000e0000 */
[----:B------:R-:W-:Y:S02]  /*1fe90*/  FSEL R166, R66, -INF , !P0 ;  /* 0xff80000042a67808 */ /* 0x000fe40004000000 */
[----:B------:R-:W-:Y:S02]  /*1fea0*/  ISETP.GT.AND P0, PT, R2, 0x48, !P5 ;  /* 0x000000480200780c */ /* 0x000fe40006f04270 */
[----:B------:R-:W-:Y:S02]  /*1feb0*/  ISETP.NE.AND P6, PT, R22, RZ, PT ;  /* 0x000000ff1600720c */ /* 0x000fe40003fc5270 */
[----:B------:R-:W-:Y:S02]  /*1fec0*/  ISETP.LT.OR P0, PT, R3, 0x49, P0 ;  /* 0x000000490300780c */ /* 0x000fe40000701670 */
[----:B------:R-:W-:Y:S02]  /*1fed0*/  ISETP.GT.AND P3, PT, R2, 0x49, !P6 ;  /* 0x000000490200780c */ /* 0x000fe40007764270 */
[----:B------:R-:W-:Y:S02]  /*1fee0*/  FSEL R165, R65, -INF , !P0 ;  /* 0xff80000041a57808 */ /* 0x000fe40004000000 */
[----:B------:R-:W-:Y:S01]  /*1fef0*/  ISETP.LT.OR P3, PT, R3, 0x4a, P3 ;  /* 0x0000004a0300780c */ /* 0x000fe20001f61670 */
[--C-:B------:R-:W-:Y:S01]  /*1ff00*/  FFMA.FTZ R3, R39, c[0x0][0x2d0], -R74.reuse ;  /* 0x0000b40027037a23 */ /* 0x100fe2000001084a */
[----:B-1----:R-:W-:Y:S02]  /*1ff10*/  F2FP.BF16.PACK_AB R76, R49, R44 ;  /* 0x0000002c314c723e */ /* 0x002fe400000010ff */
[----:B--2---:R-:W-:Y:S01]  /*1ff20*/  FMNMX.FTZ R0, R5, R6, !PT ;  /* 0x0000000605007209 */ /* 0x004fe20007810000 */
[----:B------:R1:W-:Y:S01]  /*1ff30*/  MUFU.EX2 R247, R3 ;  /* 0x0000000300f77308 */ /* 0x0003e20000000800 */
[--C-:B------:R-:W-:Y:S01]  /*1ff40*/  FFMA.FTZ R5, R29, c[0x0][0x2d0], -R74.reuse ;  /* 0x0000b4001d057a23 */ /* 0x100fe2000001084a */
[----:B------:R-:W-:Y:S02]  /*1ff50*/  FMNMX.FTZ R6, R21, R87, !PT ;  /* 0x0000005715067209 */ /* 0x000fe40007810000 */
[----:B------:R-:W-:Y:S02]  /*1ff60*/  FSEL R73, R67, -INF , !P3 ;  /* 0xff80000043497808 */ /* 0x000fe40005800000 */
[----:B---3--:R-:W-:Y:S02]  /*1ff70*/  FMNMX.FTZ R71, R4, R7, !PT ;  /* 0x0000000704477209 */ /* 0x008fe40007810000 */
[----:B------:R-:W2:Y:S02]  /*1ff80*/  SHFL.BFLY PT, R7, R0, 0x1, 0x1f ;  /* 0x0c201f0000077f89 */ /* 0x000ea400000e0000 */
[----:B------:R3:W-:Y:S01]  /*1ff90*/  MUFU.EX2 R50, R5 ;  /* 0x0000000500327308 */ /* 0x0007e20000000800 */
[C---:B------:R-:W-:Y:S01]  /*1ffa0*/  FMUL.FTZ R4, R71.reuse, c[0x0][0x2d0] ;  /* 0x0000b40047047a20 */ /* 0x040fe20000410000 */
[----:B------:R-:W-:Y:S04]  /*1ffb0*/  FSETP.NEU.FTZ.AND P1, PT, R71, -INF , PT ;  /* 0xff8000004700780b */ /* 0x000fe80003f3d000 */
[----:B------:R-:W-:Y:S02]  /*1ffc0*/  FSEL R75, R4, RZ, P1 ;  /* 0x000000ff044b7208 */ /* 0x000fe40000800000 */
[----:B------:R-:W-:Y:S04]  /*1ffd0*/  FMNMX.FTZ R4, R20, R6, !PT ;  /* 0x0000000614047209 */ /* 0x000fe80007810000 */
[----:B------:R-:W-:Y:S01]  /*1ffe0*/  FMNMX.FTZ R4, R19, R4, !PT ;  /* 0x0000000413047209 */ /* 0x000fe20007810000 */
[--C-:B-1----:R-:W-:Y:S03]  /*1fff0*/  FFMA.FTZ R3, R35, c[0x0][0x2d0], -R75.reuse ;  /* 0x0000b40023037a23 */ /* 0x102fe6000001084b */
[----:B------:R-:W-:Y:S01]  /*20000*/  FMNMX.FTZ R4, R18, R4, !PT ;  /* 0x0000000412047209 */ /* 0x000fe20007810000 */
[----:B------:R1:W-:Y:S03]  /*20010*/  MUFU.EX2 R241, R3 ;  /* 0x0000000300f17308 */ /* 0x0003e60000000800 */
[----:B------:R-:W-:Y:S02]  /*20020*/  FMNMX.FTZ R4, R57, R4, !PT ;  /* 0x0000000439047209 */ /* 0x000fe40007810000 */
[----:B--2---:R-:W-:Y:S01]  /*20030*/  FMNMX.FTZ R70, R0, R7, !PT ;  /* 0x0000000700467209 */ /* 0x004fe20007810000 */
[--C-:B------:R-:W-:Y:S01]  /*20040*/  FFMA.FTZ R0, R30, c[0x0][0x2d0], -R75.reuse ;  /* 0x0000b4001e007a23 */ /* 0x100fe2000001084b */
[----:B------:R-:W-:Y:S01]  /*20050*/  FMNMX.FTZ R4, R60, R4, !PT ;  /* 0x000000043c047209 */ /* 0x000fe20007810000 */
[----:B---3--:R-:W-:Y:S01]  /*20060*/  FFMA.FTZ R5, R32, c[0x0][0x2d0], -R74 ;  /* 0x0000b40020057a23 */ /* 0x008fe2000001084a */
[----:B------:R-:W-:Y:S01]  /*20070*/  FSETP.NEU.FTZ.AND P0, PT, R70, -INF , PT ;  /* 0xff8000004600780b */ /* 0x000fe20003f1d000 */
[--C-:B------:R-:W-:Y:S01]  /*20080*/  FFMA.FTZ R32, R56, c[0x0][0x2d0], -R75.reuse ;  /* 0x0000b40038207a23 */ /* 0x100fe2000001084b */
[----:B------:R2:W-:Y:S01]  /*20090*/  MUFU.EX2 R251, R0 ;  /* 0x0000000000fb7308 */ /* 0x0005e20000000800 */
[----:B------:R-:W-:Y:S09]  /*200a0*/  FMNMX.FTZ R4, R62, R4, !PT ;  /* 0x000000043e047209 */ /* 0x000ff20007810000 */
[----:B------:R3:W4:Y:S01]  /*200b0*/  MUFU.EX2 R80, R5 ;  /* 0x0000000500507308 */ /* 0x0007220000000800 */
[--C-:B-1----:R-:W-:Y:S09]  /*200c0*/  FFMA.FTZ R3, R36, c[0x0][0x2d0], -R75.reuse ;  /* 0x0000b40024037a23 */ /* 0x102ff2000001084b */
[----:B------:R1:W-:Y:S01]  /*200d0*/  MUFU.EX2 R243, R3 ;  /* 0x0000000300f37308 */ /* 0x0003e20000000800 */
[----:B--2---:R-:W-:Y:S05]  /*200e0*/  FMUL.FTZ R0, R70, c[0x0][0x2d0] ;  /* 0x0000b40046007a20 */ /* 0x004fea0000410000 */
[----:B------:R-:W-:Y:S04]  /*200f0*/  FSEL R152, R0, RZ, P0 ;  /* 0x000000ff00987208 */ /* 0x000fe80000000000 */
[----:B------:R-:W-:Y:S01]  /*20100*/  MUFU.EX2 R227, R32 ;  /* 0x0000002000e37308 */ /* 0x000fe20000000800 */
[--C-:B---3--:R-:W-:Y:S01]  /*20110*/  FFMA.FTZ R5, R25, c[0x0][0x2d0], -R75.reuse ;  /* 0x0000b40019057a23 */ /* 0x108fe2000001084b */
[----:B----4-:R-:W-:Y:S01]  /*20120*/  F2FP.BF16.PACK_AB R78, R80, R50 ;  /* 0x00000032504e723e */ /* 0x010fe200000010ff */
[--C-:B------:R-:W-:Y:S02]  /*20130*/  FFMA.FTZ R2, R34, c[0x0][0x2d0], -R152.reuse ;  /* 0x0000b40022027a23 */ /* 0x100fe40000010898 */
[--C-:B------:R-:W-:Y:S05]  /*20140*/  FFMA.FTZ R16, R46, c[0x0][0x2d0], -R152.reuse ;  /* 0x0000b4002e107a23 */ /* 0x100fea0000010898 */
[----:B------:R2:W-:Y:S01]  /*20150*/  MUFU.EX2 R48, R5 ;  /* 0x0000000500307308 */ /* 0x0005e20000000800 */
[--C-:B------:R-:W-:Y:S02]  /*20160*/  FFMA.FTZ R8, R42, c[0x0][0x2d0], -R152.reuse ;  /* 0x0000b4002a087a23 */ /* 0x100fe40000010898 */
[----:B------:R-:W-:Y:S02]  /*20170*/  FFMA.FTZ R12, R45, c[0x0][0x2d0], -R152 ;  /* 0x0000b4002d0c7a23 */ /* 0x000fe40000010898 */
[--C-:B-1----:R-:W-:Y:S02]  /*20180*/  FFMA.FTZ R3, R40, c[0x0][0x2d0], -R74.reuse ;  /* 0x0000b40028037a23 */ /* 0x102fe4000001084a */
[--C-:B------:R-:W-:Y:S03]  /*20190*/  FFMA.FTZ R40, R61, c[0x0][0x2d0], -R74.reuse ;  /* 0x0000b4003d287a23 */ /* 0x100fe6000001084a */
[----:B------:R1:W-:Y:S10]  /*201a0*/  MUFU.EX2 R242, R2 ;  /* 0x0000000200f27308 */ /* 0x0003f40000000800 */
[----:B------:R-:W-:Y:S01]  /*201b0*/  MUFU.EX2 R245, R3 ;  /* 0x0000000300f57308 */ /* 0x000fe20000000800 */
[--C-:B--2---:R-:W-:Y:S09]  /*201c0*/  FFMA.FTZ R5, R27, c[0x0][0x2d0], -R75.reuse ;  /* 0x0000b4001b057a23 */ /* 0x104ff2000001084b */
[----:B------:R2:W3:Y:S01]  /*201d0*/  MUFU.EX2 R252, R5 ;  /* 0x0000000500fc7308 */ /* 0x0004e20000000800 */
[----:B-1----:R-:W-:Y:S09]  /*201e0*/  FFMA.FTZ R2, R38, c[0x0][0x2d0], -R74 ;  /* 0x0000b40026027a23 */ /* 0x002ff2000001084a */
[----:B------:R-:W-:Y:S10]  /*201f0*/  MUFU.EX2 R240, R2 ;  /* 0x0000000200f07308 */ /* 0x000ff40000000800 */
        /* <DEDUP_REMOVED lines=77> */
[C---:B------:R-:W-:Y:S02]  /*206d0*/  FMUL.FTZ R13, R2.reuse, R97 ;  /* 0x00000061020d7220 */ /* 0x040fe40000410000 */
[--C-:B----4-:R-:W-:Y:S02]  /*206e0*/  FFMA.FTZ R4, R43, c[0x0][0x2d0], -R75.reuse ;  /* 0x0000b4002b047a23 */ /* 0x110fe4000001084b */
        /* <DEDUP_REMOVED lines=12> */
[C---:B------:R-:W-:Y:S01]  /*207b0*/  FMUL.FTZ R41, R2.reuse, R125 ;  /* 0x0000007d02297220 */ /* 0x040fe20000410000 */
[----:B------:R1:W-:Y:S01]  /*207c0*/  MUFU.EX2 R223, R48 ;  /* 0x0000003000df7308 */ /* 0x0003e20000000800 */
[----:B------:R-:W-:Y:S02]  /*207d0*/  FMUL.FTZ R45, R2, R129 ;  /* 0x00000081022d7220 */ /* 0x000fe40000410000 */
[----:B--2---:R-:W-:Y:S02]  /*207e0*/  FFMA.FTZ R0, R20, c[0x0][0x2d0], -R153 ;  /* 0x0000b40014007a23 */ /* 0x004fe40000010899 */
[----:B------:R-:W2:Y:S01]  /*207f0*/  LDSM.16.MT88.4 R20, [R201] ;  /* 0x00000000c914783b */ /* 0x000ea20000004200 */
[C---:B------:R-:W-:Y:S02]  /*20800*/  FMUL.FTZ R49, R69.reuse, R133 ;  /* 0x0000008545317220 */ /* 0x040fe40000410000 */
[C---:B------:R-:W-:Y:S02]  /*20810*/  FMUL.FTZ R50, R68.reuse, R134 ;  /* 0x0000008644327220 */ /* 0x040fe40000410000 */
[----:B------:R4:W5:Y:S01]  /*20820*/  MUFU.EX2 R235, R0 ;  /* 0x0000000000eb7308 */ /* 0x0009620000000800 */
[----:B------:R-:W-:Y:S02]  /*20830*/  FMUL.FTZ R51, R68, R135 ;  /* 0x0000008744337220 */ /* 0x000fe40000410000 */
[C---:B---3--:R-:W-:Y:S02]  /*20840*/  FMUL.FTZ R4, R69.reuse, R88 ;  /* 0x0000005845047220 */ /* 0x048fe40000410000 */
[----:B------:R-:W-:Y:S01]  /*20850*/  LDSM.16.MT88.4 R88, [R205+0x800] ;  /* 0x00080000cd58783b */ /* 0x000fe20000004200 */
[--C-:B------:R-:W-:Y:S02]  /*20860*/  FFMA.FTZ R92, R158, c[0x0][0x2d0], -R152.reuse ;  /* 0x0000b4009e5c7a23 */ /* 0x100fe40000010898 */
[C---:B------:R-:W-:Y:S02]  /*20870*/  FMUL.FTZ R56, R2.reuse, R140 ;  /* 0x0000008c02387220 */ /* 0x040fe40000410000 */
[----:B------:R-:W-:Y:S01]  /*20880*/  MUFU.EX2 R220, R92 ;  /* 0x0000005c00dc7308 */ /* 0x000fe20000000800 */
[----:B------:R-:W-:Y:S02]  /*20890*/  FMUL.FTZ R61, R2, R145 ;  /* 0x00000091023d7220 */ /* 0x000fe40000410000 */
[----:B-1----:R-:W-:Y:S02]  /*208a0*/  FMUL.FTZ R48, R69, R132 ;  /* 0x0000008445307220 */ /* 0x002fe40000410000 */
[----:B------:R-:W-:Y:S05]  /*208b0*/  LDSM.16.MT88.4 R132, [R202+0x2000] ;  /* 0x00200000ca84783b */ /* 0x000fea0000004200 */
        /* <DEDUP_REMOVED lines=16> */
[C---:B------:R-:W-:Y:S01]  /*209c0*/  FMUL.FTZ R15, R0.reuse, R99 ;  /* 0x00000063000f7220 */ /* 0x040fe20000410000 */
[----:B------:R-:W3:Y:S01]  /*209d0*/  LDL.LU R108, [R1+0xc] ;  /* 0x00000c00016c7983 */ /* 0x000ee20000300800 */
[----:B------:R-:W-:Y:S03]  /*209e0*/  FFMA.FTZ R20, R47, c[0x0][0x2d0], -R152 ;  /* 0x0000b4002f147a23 */ /* 0x000fe60000010898 */
[----:B------:R-:W4:Y:S01]  /*209f0*/  LDL.LU R114, [R1+0x14] ;  /* 0x0000140001727983 */ /* 0x000f220000300800 */
[----:B------:R1:W-:Y:S01]  /*20a00*/  MUFU.EX2 R230, R20 ;  /* 0x0000001400e67308 */ /* 0x0003e20000000800 */
[-C--:B------:R-:W-:Y:S03]  /*20a10*/  HMMA.16816.F32.BF16 R12, R64, R22.reuse, R12 ;  /* 0x00000016400c723c */ /* 0x080fe6000004180c */
[C---:B------:R-:W-:Y:S01]  /*20a20*/  FMUL.FTZ R27, R0.reuse, R111 ;  /* 0x0000006f001b7220 */ /* 0x040fe20000410000 */
[----:B------:R-:W-:Y:S01]  /*20a30*/  MOV R111, R44 ;  /* 0x0000002c006f7202 */ /* 0x000fe20000000f00 */
[C---:B------:R-:W-:Y:S02]  /*20a40*/  FMUL.FTZ R31, R0.reuse, R115 ;  /* 0x00000073001f7220 */ /* 0x040fe40000410000 */
[----:B------:R-:W-:Y:S01]  /*20a50*/  FMUL.FTZ R42, R0, R126 ;  /* 0x0000007e002a7220 */ /* 0x000fe20000410000 */
[C---:B------:R-:W-:Y:S04]  /*20a60*/  HMMA.16816.F32.BF16 R16, R76.reuse, R22, R16 ;  /* 0x000000164c10723c */ /* 0x040fe80000041810 */
[----:B------:R-:W-:Y:S02]  /*20a70*/  FMUL.FTZ R21, R69, R105 ;  /* 0x0000006945157220 */ /* 0x000fe40000410000 */
[----:B------:R-:W-:Y:S02]  /*20a80*/  FFMA.FTZ R44, R155, c[0x0][0x2d0], -R74 ;  /* 0x0000b4009b2c7a23 */ /* 0x000fe4000001084a */
[C---:B------:R-:W-:Y:S02]  /*20a90*/  FMUL.FTZ R22, R68.reuse, R106 ;  /* 0x0000006a44167220 */ /* 0x040fe40000410000 */
[----:B------:R5:W-:Y:S02]  /*20aa0*/  MUFU.EX2 R224, R44 ;  /* 0x0000002c00e07308 */ /* 0x000be40000000800 */
[----:B------:R-:W-:Y:S02]  /*20ab0*/  FMUL.FTZ R23, R68, R107 ;  /* 0x0000006b44177220 */ /* 0x000fe40000410000 */
[C---:B------:R-:W-:Y:S02]  /*20ac0*/  FMUL.FTZ R43, R0.reuse, R127 ;  /* 0x0000007f002b7220 */ /* 0x040fe40000410000 */
[C---:B-1----:R-:W-:Y:S02]  /*20ad0*/  FMUL.FTZ R20, R69.reuse, R104 ;  /* 0x0000006845147220 */ /* 0x042fe40000410000 */
[C---:B------:R-:W-:Y:S02]  /*20ae0*/  FMUL.FTZ R46, R0.reuse, R130 ;  /* 0x00000082002e7220 */ /* 0x040fe40000410000 */
[C---:B------:R-:W-:Y:S02]  /*20af0*/  FMUL.FTZ R47, R0.reuse, R131 ;  /* 0x00000083002f7220 */ /* 0x040fe40000410000 */
[C---:B------:R-:W-:Y:S01]  /*20b00*/  FMUL.FTZ R59, R0.reuse, R143 ;  /* 0x0000008f003b7220 */ /* 0x040fe20000410000 */
[-C--:B------:R-:W-:Y:S03]  /*20b10*/  HMMA.16816.F32.BF16 R20, R76, R36.reuse, R20 ;  /* 0x000000244c14723c */ /* 0x080fe60000041814 */
[C---:B------:R-:W-:Y:S02]  /*20b20*/  FMUL.FTZ R62, R0.reuse, R146 ;  /* 0x00000092003e7220 */ /* 0x040fe40000410000 */
[----:B------:R-:W-:Y:S03]  /*20b30*/  FMUL.FTZ R63, R0, R147 ;  /* 0x00000093003f7220 */ /* 0x000fe60000410000 */
[C---:B------:R-:W-:Y:S04]  /*20b40*/  HMMA.16816.F32.BF16 R24, R64.reuse, R36, R24 ;  /* 0x000000244018723c */ /* 0x040fe80000041818 */
[----:B-----5:R-:W-:Y:S03]  /*20b50*/  FMUL.FTZ R44, R2, R128 ;  /* 0x00000080022c7220 */ /* 0x020fe60000410000 */
[----:B------:R-:W-:Y:S01]  /*20b60*/  FFMA.FTZ R36, R58, c[0x0][0x2d0], -R75 ;  /* 0x0000b4003a247a23 */ /* 0x000fe2000001084b */
[-C--:B------:R-:W-:Y:S03]  /*20b70*/  HMMA.16816.F32.BF16 R28, R64, R38.reuse, R28 ;  /* 0x00000026401c723c */ /* 0x080fe6000004181c */
[----:B------:R1:W-:Y:S01]  /*20b80*/  MUFU.EX2 R226, R36 ;  /* 0x0000002400e27308 */ /* 0x0003e20000000800 */
[C---:B------:R-:W-:Y:S01]  /*20b90*/  FMUL.FTZ R37, R69.reuse, R121 ;  /* 0x0000007945257220 */ /* 0x040fe20000410000 */
[----:B------:R-:W-:Y:S01]  /*20ba0*/  MOV R121, R80 ;  /* 0x0000005000797202 */ /* 0x000fe20000000f00 */
[--C-:B------:R-:W-:Y:S02]  /*20bb0*/  FFMA.FTZ R58, R60, c[0x0][0x2d0], -R153.reuse ;  /* 0x0000b4003c3a7a23 */ /* 0x100fe40000010899 */
[C---:B------:R-:W-:Y:S04]  /*20bc0*/  HMMA.16816.F32.BF16 R32, R76.reuse, R38, R32 ;  /* 0x000000264c20723c */ /* 0x040fe80000041820 */
[----:B------:R-:W-:Y:S01]  /*20bd0*/  FMUL.FTZ R60, R2, R144 ;  /* 0x00000090023c7220 */ /* 0x000fe20000410000 */
[----:B------:R5:W-:Y:S02]  /*20be0*/  MUFU.EX2 R130, R58 ;  /* 0x0000003a00827308 */ /* 0x000be40000000800 */
[C---:B------:R-:W-:Y:S02]  /*20bf0*/  FMUL.FTZ R38, R68.reuse, R122 ;  /* 0x0000007a44267220 */ /* 0x040fe40000410000 */
[----:B------:R-:W-:Y:S01]  /*20c00*/  FMUL.FTZ R39, R68, R123 ;  /* 0x0000007b44277220 */ /* 0x000fe20000410000 */
[----:B------:R-:W2:Y:S02]  /*20c10*/  LDL.LU R122, [R1+0x18] ;  /* 0x00001800017a7983 */ /* 0x000ea40000300800 */
[----:B-1----:R-:W-:Y:S01]  /*20c20*/  FMUL.FTZ R36, R69, R120 ;  /* 0x0000007845247220 */ /* 0x002fe20000410000 */
[----:B------:R-:W-:Y:S02]  /*20c30*/  MOV R120, R81 ;  /* 0x0000005100787202 */ /* 0x000fe40000000f00 */
[----:B------:R-:W1:Y:S04]  /*20c40*/  LDSM.16.MT88.4 R80, [R204] ;  /* 0x00000000cc50783b */ /* 0x000e680000004200 */
[-C--:B------:R-:W-:Y:S03]  /*20c50*/  HMMA.16816.F32.BF16 R36, R76, R52.reuse, R36 ;  /* 0x000000344c24723c */ /* 0x080fe60000041824 */
[----:B-----5:R-:W-:Y:S05]  /*20c60*/  FMUL.FTZ R58, R0, R142 ;  /* 0x0000008e003a7220 */ /* 0x020fea0000410000 */
        /* <DEDUP_REMOVED lines=9> */
[C---:B-----5:R-:W-:Y:S07]  /*20d00*/  FMUL.FTZ R52, R69.reuse, R136 ;  /* 0x0000008845347220 */ /* 0x060fee0000410000 */
[-C--:B-1----:R-:W-:Y:S08]  /*20d10*/  HMMA.16816.F32.BF16 R52, R76, R80.reuse, R52 ;  /* 0x000000504c34723c */ /* 0x082ff00000041834 */
        /* <DEDUP_REMOVED lines=49> */
[----:B-1----:R-:W-:Y:S01]  /*21030*/  FFMA.FTZ R88, R181, c[0x0][0x2d0], -R74 ;  /* 0x0000b400b5587a23 */ /* 0x002fe2000001084a */
[----:B------:R-:W-:Y:S04]  /*21040*/  MOV R181, R120 ;  /* 0x0000007800b57202 */ /* 0x000fe80000000f00 */
[----:B------:R-:W-:Y:S04]  /*21050*/  ISETP.GT.AND P0, PT, R216, R181, PT ;  /* 0x000000b5d800720c */ /* 0x000fe80003f04270 */
        /* <DEDUP_REMOVED lines=234> */
[----:B------:R-:W-:Y:S01]  /*21f00*/  MOV R216, R0 ;  /* 0x0000000000d87202 */ /* 0x000fe20000000f00 */
[----:B------:R-:W-:-:S05]  /*21f10*/  @P0 BRA `(.L_x_978) ;  /* 0xffffa8f000000947 */ /* 0x000fca000383ffff */
.L_x_961:
[----:B------:R-:W-:Y:S02]  /*21f20*/  MOV R11, 0x1f ;  /* 0x0000001f000b7802 */ /* 0x000fe40000000f00 */
[----:B------:R-:W-:Y:S01]  /*21f30*/  MOV R10, 0xffffffff ;  /* 0xffffffff000a7802 */ /* 0x000fe20000000f00 */
[----:B------:R-:W-:Y:S05]  /*21f40*/  BRA.DIV ~URZ, `(.L_x_979) ;  /* 0x000052527f007947 */ /* 0x000fea000b800000 */
[----:B------:R-:W3:Y:S04]  /*21f50*/  LDL R0, [R1+0x10] ;  /* 0x0000100001007983 */ /* 0x000ee80000100800 */
[----:B--23--:R2:W3:Y:S02]  /*21f60*/  SHFL.BFLY PT, R2, R0, 0x2, 0x1f ;  /* 0x0c401f0000027f89 */ /* 0x00c4e400000e0000 */
.L_x_1065:
[----:B--2---:R-:W2:Y:S02]  /*21f70*/  LDL.LU R0, [R1+0x10] ;  /* 0x0000100001007983 */ /* 0x004ea40000300800 */
[----:B--23--:R-:W-:Y:S01]  /*21f80*/  FADD.FTZ R2, R2, R0 ;  /* 0x0000000002027221 */ /* 0x00cfe20000010000 */
[----:B------:R-:W-:Y:S05]  /*21f90*/  BRA.DIV ~URZ, `(.L_x_980) ;  /* 0x000052627f007947 */ /* 0x000fea000b800000 */
[----:B------:R-:W2:Y:S04]  /*21fa0*/  LDL.LU R8, [R1+0xc] ;  /* 0x00000c0001087983 */ /* 0x000ea80000300800 */
[----:B-1----:R-:W3:Y:S04]  /*21fb0*/  LDL.LU R4, [R1+0x14] ;  /* 0x0000140001047983 */ /* 0x002ee80000300800 */
[----:B------:R-:W4:Y:S04]  /*21fc0*/  LDL.LU R10, [R1+0x18] ;  /* 0x00001800010a7983 */ /* 0x000f280000300800 */
[----:B--2---:R-:W1:Y:S04]  /*21fd0*/  SHFL.BFLY PT, R0, R8, 0x2, 0x1f ;  /* 0x0c401f0008007f89 */ /* 0x004e6800000e0000 */
[----:B---3--:R-:W2:Y:S04]  /*21fe0*/  SHFL.BFLY PT, R6, R4, 0x2, 0x1f ;  /* 0x0c401f0004067f89 */ /* 0x008ea800000e0000 */
[----:B----4-:R-:W3:Y:S01]  /*21ff0*/  SHFL.BFLY PT, R7, R10, 0x2, 0x1f ;  /* 0x0c401f000a077f89 */ /* 0x010ee200000e0000 */
[----:B-1----:R-:W-:-:S02]  /*22000*/  FADD.FTZ R0, R0, R8 ;  /* 0x0000000800007221 */ /* 0x002fc40000010000 */
[----:B--2---:R-:W-:-:S03]  /*22010*/  FADD.FTZ R6, R6, R4 ;  /* 0x0000000406067221 */ /* 0x004fc60000010000 */
[----:B------:R-:W1:Y:S01]  /*22020*/  SHFL.BFLY PT, R5, R0, 0x1, 0x1f ;  /* 0x0c201f0000057f89 */ /* 0x000e6200000e0000 */
[----:B---3--:R-:W-:-:S03]  /*22030*/  FADD.FTZ R7, R7, R10 ;  /* 0x0000000a07077221 */ /* 0x008fc60000010000 */
[----:B------:R-:W2:Y:S04]  /*22040*/  SHFL.BFLY PT, R4, R2, 0x1, 0x1f ;  /* 0x0c201f0002047f89 */ /* 0x000ea800000e0000 */
[----:B------:R-:W3:Y:S04]  /*22050*/  SHFL.BFLY PT, R8, R6, 0x1, 0x1f ;  /* 0x0c201f0006087f89 */ /* 0x000ee800000e0000 */
[----:B------:R4:W4:Y:S01]  /*22060*/  SHFL.BFLY PT, R9, R7, 0x1, 0x1f ;  /* 0x0c201f0007097f89 */ /* 0x00092200000e0000 */
[----:B-1----:R-:W-:Y:S02]  /*22070*/  FADD.FTZ R5, R0, R5 ;  /* 0x0000000500057221 */ /* 0x002fe40000010000 */
[----:B--2---:R-:W-:-:S02]  /*22080*/  FADD.FTZ R2, R2, R4 ;  /* 0x0000000402027221 */ /* 0x004fc40000010000 */
[----:B---3--:R-:W-:-:S03]  /*22090*/  FADD.FTZ R6, R6, R8 ;  /* 0x0000000806067221 */ /* 0x008fc60000010000 */
.L_x_1066:
        /* <DEDUP_REMOVED lines=36> */
[C---:B------:R-:W-:Y:S02]  /*222e0*/  FMUL.FTZ R101, R4.reuse, R107 ;  /* 0x0000006b04657220 */ /* 0x040fe40000410000 */
[C---:B------:R-:W-:Y:S02]  /*222f0*/  FMUL.FTZ R104, R4.reuse, R118 ;  /* 0x0000007604687220 */ /* 0x040fe40000410000 */
[----:B------:R-:W-:-:S02]  /*22300*/  FMUL.FTZ R105, R4, R119 ;  /* 0x0000007704697220 */ /* 0x000fc40000410000 */
[C---:B---3--:R-:W-:Y:S02]  /*22310*/  FMUL.FTZ R50, R2.reuse, R92 ;  /* 0x0000005c02327220 */ /* 0x048fe40000410000 */
[C---:B------:R-:W-:Y:S02]  /*22320*/  FMUL.FTZ R51, R2.reuse, R93 ;  /* 0x0000005d02337220 */ /* 0x040fe40000410000 */
[C---:B------:R-:W-:Y:S02]  /*22330*/  FMUL.FTZ R38, R2.reuse, R96 ;  /* 0x0000006002267220 */ /* 0x040fe40000410000 */
[----:B------:R-:W-:Y:S01]  /*22340*/  FMUL.FTZ R39, R2, R97 ;  /* 0x0000006102277220 */ /* 0x000fe20000410000 */
        /* <DEDUP_REMOVED lines=17> */
[----:B------:R-:W1:Y:S01]  /*22460*/  @P0 MUFU.LG2 R2, R7 ;  /* 0x0000000700020308 */ /* 0x000e620000000c00 */
        /* <DEDUP_REMOVED lines=10> */
[----:B------:R-:W-:Y:S01]  /*22510*/  FMUL.FTZ R67, R4, R151 ;  /* 0x0000009704437220 */ /* 0x000fe20000410000 */
[----:B------:R-:W-:Y:S01]  /*22520*/  @P1 MOV R4, 0x3f317218 ;  /* 0x3f31721800041802 */ /* 0x000fe20000000f00 */
[----:B------:R-:W-:Y:S02]  /*22530*/  @P2 FMUL.FTZ R9, R9, 0.69314718246459960938 ;  /* 0x3f31721809092820 */ /* 0x000fe40000410000 */
[----:B------:R-:W-:-:S02]  /*22540*/  @P2 FMUL.FTZ R5, R5, c[0x0][0x2d0] ;  /* 0x0000b40005052a20 */ /* 0x000fc40000410000 */
[----:B------:R-:W-:Y:S02]  /*22550*/  @P1 FMUL.FTZ R4, R4, c[0x0][0x2d0] ;  /* 0x0000b40004041a20 */ /* 0x000fe40000410000 */
[----:B------:R-:W-:Y:S01]  /*22560*/  @P2 FFMA.FTZ R23, R5, R71, R9 ;  /* 0x0000004705172223 */ /* 0x000fe20000010009 */
[----:B------:R-:W-:Y:S01]  /*22570*/  MOV R5, 0x1 ;  /* 0x0000000100057802 */ /* 0x000fe20000000f00 */
[----:B------:R-:W-:Y:S01]  /*22580*/  @P1 FFMA.FTZ R27, R4, R70, R8 ;  /* 0x00000046041b1223 */ /* 0x000fe20000010008 */
[----:B------:R-:W-:Y:S01]  /*22590*/  @P0 MOV R4, 0x3f317218 ;  /* 0x3f31721800040802 */ /* 0x000fe20000000f00 */
[----:B-1----:R-:W-:Y:S02]  /*225a0*/  @P0 FMUL.FTZ R2, R2, 0.69314718246459960938 ;  /* 0x3f31721802020820 */ /* 0x002fe40000410000 */
[----:B------:R-:W-:Y:S02]  /*225b0*/  @P3 FMUL.FTZ R10, R10, 0.69314718246459960938 ;  /* 0x3f3172180a0a3820 */ /* 0x000fe40000410000 */
[----:B------:R-:W-:-:S02]  /*225c0*/  @P0 FMUL.FTZ R4, R4, c[0x0][0x2d0] ;  /* 0x0000b40004040a20 */ /* 0x000fc40000410000 */
[----:B------:R-:W-:Y:S02]  /*225d0*/  @P3 FMUL.FTZ R6, R6, c[0x0][0x2d0] ;  /* 0x0000b40006063a20 */ /* 0x000fe40000410000 */
[--C-:B------:R-:W-:Y:S01]  /*225e0*/  @P0 FFMA.FTZ R19, R4, R3, R2.reuse ;  /* 0x0000000304130223 */ /* 0x100fe20000010002 */
        /* <DEDUP_REMOVED lines=18> */
.L_x_850:
        /* <DEDUP_REMOVED lines=19> */
.L_x_982:
[----:B--2---:R-:W-:Y:S05]  /*22840*/  BSYNC B0 ;  /* 0x0000000000007941 */ /* 0x004fea0003800000 */
.L_x_981:
        /* <DEDUP_REMOVED lines=11> */
[----:B------:R-:W-:Y:S01]  /*22900*/  SHF.R.S32.HI R70, RZ, 0x1f, R0 ;  /* 0x0000001fff467819 */ /* 0x000fe20000011400 */
[----:B------:R-:W-:Y:S05]  /*22910*/  @!P0 BRA `(.L_x_984) ;  /* 0x0000219000008947 */ /* 0x000fea0003800000 */
[----:B------:R-:W2:Y:S04]  /*22920*/  LDL.LU R12, [R1+0x5c] ;  /* 0x00005c00010c7983 */ /* 0x000ea80000300800 */
[----:B------:R-:W3:Y:S01]  /*22930*/  LDL R18, [R1+0x64] ;  /* 0x0000640001127983 */ /* 0x000ee20000100800 */
[CC--:B------:R-:W-:Y:S01]  /*22940*/  LEA.HI R5, R4.reuse, R71.reuse, RZ, 0x2 ;  /* 0x0000004704057211 */ /* 0x0c0fe200078f10ff */
[----:B------:R-:W-:Y:S01]  /*22950*/  WARPSYNC 0xffffffff ;  /* 0xffffffff00007948 */ /* 0x000fe20003800000 */
[----:B------:R-:W-:Y:S01]  /*22960*/  LEA.HI R25, R4, R71, RZ, 0x5 ;  /* 0x0000004704197211 */ /* 0x000fe200078f28ff */
[----:B------:R-:W-:Y:S01]  /*22970*/  IMAD.MOV.U32 R11, RZ, RZ, -0x10 ;  /* 0xfffffff0ff0b7424 */ /* 0x000fe200078e00ff */
[--C-:B------:R-:W-:Y:S01]  /*22980*/  SHF.R.S32.HI R3, RZ, 0x2, R5.reuse ;  /* 0x00000002ff037819 */ /* 0x100fe20000011405 */
[----:B------:R-:W-:Y:S01]  /*22990*/  IMAD.MOV.U32 R8, RZ, RZ, 0x40 ;  /* 0x00000040ff087424 */ /* 0x000fe200078e00ff */
[----:B------:R-:W-:Y:S01]  /*229a0*/  SHF.R.S32.HI R2, RZ, 0x1f, R5 ;  /* 0x0000001fff027819 */ /* 0x000fe20000011405 */
[----:B------:R-:W-:Y:S01]  /*229b0*/  IMAD.MOV.U32 R14, RZ, RZ, c[0x0][0x388] ;  /* 0x0000e200ff0e7624 */ /* 0x000fe200078e00ff */
[----:B------:R-:W-:-:S02]  /*229c0*/  LOP3.LUT R5, R5, 0xfffffffc, RZ, 0xc0, !PT ;  /* 0xfffffffc05057812 */ /* 0x000fc400078ec0ff */
[----:B------:R-:W-:Y:S02]  /*229d0*/  LEA.HI R2, R2, R3, RZ, 0x3 ;  /* 0x0000000302027211 */ /* 0x000fe400078f18ff */
[----:B------:R-:W-:Y:S01]  /*229e0*/  SHF.R.S32.HI R24, RZ, 0x5, R25 ;  /* 0x00000005ff187819 */ /* 0x000fe20000011419 */
[----:B------:R-:W-:Y:S01]  /*229f0*/  IMAD.IADD R5, R71, 0x1, -R5 ;  /* 0x0000000147057824 */ /* 0x000fe200078e0a05 */
[----:B------:R-:W-:Y:S02]  /*22a00*/  LOP3.LUT R2, R2, 0xfffffff8, RZ, 0xc0, !PT ;  /* 0xfffffff802027812 */ /* 0x000fe400078ec0ff */
[----:B------:R-:W-:Y:S01]  /*22a10*/  F2FP.BF16.PACK_AB R10, R63, R62 ;  /* 0x0000003e3f0a723e */ /* 0x000fe200000010ff */
[----:B------:R-:W-:Y:S01]  /*22a20*/  IMAD.SHL.U32 R4, R24, 0x400, RZ ;  /* 0x0000040018047824 */ /* 0x000fe200078e00ff */
[----:B------:R-:W-:Y:S01]  /*22a30*/  F2FP.BF16.PACK_AB R9, R79, R78 ;  /* 0x0000004e4f09723e */ /* 0x000fe200000010ff */
[----:B------:R-:W-:Y:S02]  /*22a40*/  IMAD.IADD R2, R3, 0x1, -R2 ;  /* 0x0000000103027824 */ /* 0x000fe400078e0a02 */
[----:B------:R-:W-:Y:S01]  /*22a50*/  IMAD R4, R5, 0x2, R4 ;  /* 0x0000000205047824 */ /* 0x000fe200078e0204 */
[----:B------:R-:W-:Y:S01]  /*22a60*/  F2FP.BF16.PACK_AB R5, R77, R76 ;  /* 0x0000004c4d05723e */ /* 0x000fe200000010ff */
[C---:B------:R-:W-:Y:S01]  /*22a70*/  IMAD.SHL.U32 R3, R2.reuse, 0x40, RZ ;  /* 0x0000004002037824 */ /* 0x040fe200078e00ff */
[C---:B------:R-:W-:Y:S01]  /*22a80*/  LOP3.LUT R7, R2.reuse, 0x1, RZ, 0xc0, !PT ;  /* 0x0000000102077812 */ /* 0x040fe200078ec0ff */
[----:B------:R-:W-:Y:S01]  /*22a90*/  BAR.SYNC.DEFER_BLOCKING 0x1, 0x80 ;  /* 0x0042000000007b1d */ /* 0x000fe20000010000 */
[----:B------:R-:W-:-:S02]  /*22aa0*/  LOP3.LUT P2, RZ, R2, 0x2, RZ, 0xc0, !PT ;  /* 0x0000000202ff7812 */ /* 0x000fc4000784c0ff */
[----:B------:R-:W-:Y:S02]  /*22ab0*/  LOP3.LUT R3, R3, 0x1c0, RZ, 0xc0, !PT ;  /* 0x000001c003037812 */ /* 0x000fe400078ec0ff */
[----:B------:R-:W-:Y:S02]  /*22ac0*/  ISETP.NE.U32.AND P1, PT, R7, 0x1, PT ;  /* 0x000000010700780c */ /* 0x000fe40003f25070 */
[----:B------:R-:W-:Y:S02]  /*22ad0*/  SHF.R.U32.HI R6, RZ, 0x3, R3 ;  /* 0x00000003ff067819 */ /* 0x000fe40000011603 */
[----:B------:R-:W-:Y:S02]  /*22ae0*/  LOP3.LUT P0, RZ, R2, 0x4, RZ, 0xc0, !PT ;  /* 0x0000000402ff7812 */ /* 0x000fe4000780c0ff */
[----:B------:R-:W-:Y:S02]  /*22af0*/  LOP3.LUT R3, R6, R3, RZ, 0xfc, !PT ;  /* 0x0000000306037212 */ /* 0x000fe400078efcff */
[----:B------:R-:W-:-:S02]  /*22b00*/  SEL R11, R11, 0x10, !P1 ;  /* 0x000000100b0b7807 */ /* 0x000fc40004800000 */
[----:B------:R-:W-:Y:S01]  /*22b10*/  F2FP.BF16.PACK_AB R7, R75, R74 ;  /* 0x0000004a4b07723e */ /* 0x000fe200000010ff */
[----:B------:R-:W-:Y:S01]  /*22b20*/  IMAD.IADD R3, R4, 0x1, R3 ;  /* 0x0000000104037824 */ /* 0x000fe200078e0203 */
[----:B------:R-:W-:-:S04]  /*22b30*/  F2FP.BF16.PACK_AB R6, R91, R90 ;  /* 0x0000005a5b06723e */ /* 0x000fc800000010ff */
[----:B------:R-:W-:Y:S02]  /*22b40*/  LEA R2, R3, 0x80, 0x1 ;  /* 0x0000008003027811 */ /* 0x000fe400078e08ff */
[----:B------:R-:W-:-:S03]  /*22b50*/  F2FP.BF16.PACK_AB R3, R103, R102 ;  /* 0x000000666703723e */ /* 0x000fc600000010ff */
[----:B------:R-:W-:Y:S01]  /*22b60*/  IMAD.IADD R4, R2, 0x1, R11 ;  /* 0x0000000102047824 */ /* 0x000fe200078e020b */
[----:B------:R1:W-:Y:S04]  /*22b70*/  STS [R2], R7 ;  /* 0x0000000702007388 */ /* 0x0003e80000000800 */
[----:B------:R4:W-:Y:S04]  /*22b80*/  STS [R2+0x400], R6 ;  /* 0x0004000602007388 */ /* 0x0009e80000000800 */
[----:B------:R4:W-:Y:S04]  /*22b90*/  STS [R4+0x400], R3 ;  /* 0x0004000304007388 */ /* 0x0009e80000000800 */
[----:B------:R4:W-:Y:S01]  /*22ba0*/  STS [R4], R5 ;  /* 0x0000000504007388 */ /* 0x0009e20000000800 */
[----:B-1----:R-:W-:Y:S01]  /*22bb0*/  F2FP.BF16.PACK_AB R7, R39, R38 ;  /* 0x000000262707723e */ /* 0x002fe200000010ff */
[----:B----4-:R-:W-:Y:S01]  /*22bc0*/  IMAD.MOV.U32 R6, RZ, RZ, 0x20 ;  /* 0x00000020ff067424 */ /* 0x010fe200078e00ff */
[----:B------:R-:W-:-:S04]  /*22bd0*/  F2FP.BF16.PACK_AB R3, R35, R34 ;  /* 0x000000222303723e */ /* 0x000fc800000010ff */
[----:B------:R-:W-:Y:S02]  /*22be0*/  SEL R6, R6, 0xffffffe0, !P2 ;  /* 0xffffffe006067807 */ /* 0x000fe40005000000 */
[----:B------:R-:W-:Y:S01]  /*22bf0*/  F2FP.BF16.PACK_AB R5, R51, R50 ;  /* 0x000000323305723e */ /* 0x000fe200000010ff */
[----:B------:R1:W-:Y:S01]  /*22c00*/  STS [R2+0x2400], R3 ;  /* 0x0024000302007388 */ /* 0x0003e20000000800 */
[----:B------:R-:W-:-:S03]  /*22c10*/  ISETP.NE.U32.AND P2, PT, RZ, c[0x0][0x500], PT ;  /* 0x00014000ff007a0c */ /* 0x000fc60003f45070 */
[----:B------:R4:W-:Y:S01]  /*22c20*/  STS [R2+0x2000], R5 ;  /* 0x0020000502007388 */ /* 0x0009e20000000800 */
[----:B------:R-:W-:-:S03]  /*22c30*/  ISETP.NE.AND.EX P2, PT, RZ, c[0x0][0x504], PT, P2 ;  /* 0x00014100ff007a0c */ /* 0x000fc60003f45320 */
[----:B------:R4:W-:Y:S04]  /*22c40*/  STS [R4+0x2000], R7 ;  /* 0x0020000704007388 */ /* 0x0009e80000000800 */
[----:B------:R4:W-:Y:S01]  /*22c50*/  STS [R4+0x2400], R10 ;  /* 0x0024000a04007388 */ /* 0x0009e20000000800 */
[----:B-1----:R-:W-:Y:S02]  /*22c60*/  SEL R3, R8, 0xffffffc0, !P0 ;  /* 0xffffffc008037807 */ /* 0x002fe40004000000 */
[----:B------:R-:W-:Y:S01]  /*22c70*/  F2FP.BF16.PACK_AB R8, R101, R100 ;  /* 0x000000646508723e */ /* 0x000fe200000010ff */
[C---:B----4-:R-:W-:Y:S01]  /*22c80*/  IMAD.IADD R5, R2.reuse, 0x1, R6 ;  /* 0x0000000102057824 */ /* 0x050fe200078e0206 */
[----:B------:R-:W-:Y:S01]  /*22c90*/  ISETP.NE.U32.AND P0, PT, RZ, c[0x0][0x508], PT ;  /* 0x00014200ff007a0c */ /* 0x000fe20003f05070 */
[----:B------:R-:W-:-:S02]  /*22ca0*/  IMAD.IADD R3, R2, 0x1, R3 ;  /* 0x0000000102037824 */ /* 0x000fc400078e0203 */
[----:B------:R-:W-:Y:S01]  /*22cb0*/  IMAD.IADD R2, R4, 0x1, R6 ;  /* 0x0000000104027824 */ /* 0x000fe200078e0206 */
[----:B------:R-:W-:Y:S01]  /*22cc0*/  F2FP.BF16.PACK_AB R7, R85, R84 ;  /* 0x000000545507723e */ /* 0x000fe200000010ff */
[----:B------:R1:W-:Y:S01]  /*22cd0*/  STS [R5], R9 ;  /* 0x0000000905007388 */ /* 0x0003e20000000800 */
[----:B------:R-:W-:Y:S02]  /*22ce0*/  ISETP.NE.AND.EX P1, PT, RZ, c[0x0][0x50c], PT, P0 ;  /* 0x00014300ff007a0c */ /* 0x000fe40003f25300 */
[----:B------:R-:W-:Y:S01]  /*22cf0*/  F2FP.BF16.PACK_AB R4, R105, R104 ;  /* 0x000000686904723e */ /* 0x000fe200000010ff */
[----:B------:R4:W-:Y:S04]  /*22d00*/  STS [R5+0x400], R8 ;  /* 0x0004000805007388 */ /* 0x0009e80000000800 */
[----:B------:R4:W-:Y:S04]  /*22d10*/  STS [R2+0x400], R4 ;  /* 0x0004000402007388 */ /* 0x0009e80000000800 */
[----:B------:R4:W-:Y:S01]  /*22d20*/  STS [R2], R7 ;  /* 0x0000000702007388 */ /* 0x0009e20000000800 */
[----:B-1----:R-:W-:-:S02]  /*22d30*/  F2FP.BF16.PACK_AB R9, R41, R40 ;  /* 0x000000282909723e */ /* 0x002fc400000010ff */
[----:B----4-:R-:W-:-:S03]  /*22d40*/  F2FP.BF16.PACK_AB R8, R61, R60 ;  /* 0x0000003c3d08723e */ /* 0x010fc600000010ff */
[----:B------:R-:W-:Y:S01]  /*22d50*/  STS [R5+0x2000], R9 ;  /* 0x0020000905007388 */ /* 0x000fe20000000800 */
[----:B------:R-:W-:-:S03]  /*22d60*/  F2FP.BF16.PACK_AB R4, R59, R58 ;  /* 0x0000003a3b04723e */ /* 0x000fc600000010ff */
[----:B------:R1:W-:Y:S01]  /*22d70*/  STS [R5+0x2400], R8 ;  /* 0x0024000805007388 */ /* 0x0003e20000000800 */
[----:B------:R-:W-:-:S03]  /*22d80*/  F2FP.BF16.PACK_AB R7, R43, R42 ;  /* 0x0000002a2b07723e */ /* 0x000fc600000010ff */
[----:B------:R4:W-:Y:S04]  /*22d90*/  STS [R2+0x2400], R4 ;  /* 0x0024000402007388 */ /* 0x0009e80000000800 */
[----:B------:R4:W-:Y:S01]  /*22da0*/  STS [R2+0x2000], R7 ;  /* 0x0020000702007388 */ /* 0x0009e20000000800 */
[----:B-1----:R-:W-:Y:S02]  /*22db0*/  F2FP.BF16.PACK_AB R5, R69, R68 ;  /* 0x000000444505723e */ /* 0x002fe400000010ff */
[----:B------:R-:W-:Y:S02]  /*22dc0*/  F2FP.BF16.PACK_AB R8, R117, R116 ;  /* 0x000000747508723e */ /* 0x000fe400000010ff */
[----:B----4-:R-:W-:Y:S01]  /*22dd0*/  F2FP.BF16.PACK_AB R4, R119, R118 ;  /* 0x000000767704723e */ /* 0x010fe200000010ff */
[----:B------:R1:W-:Y:S01]  /*22de0*/  STS [R3], R5 ;  /* 0x0000000503007388 */ /* 0x0003e20000000800 */
[----:B------:R-:W-:Y:S01]  /*22df0*/  IMAD.IADD R2, R11, 0x1, R3 ;  /* 0x000000010b027824 */ /* 0x000fe200078e0203 */
[----:B------:R-:W-:-:S02]  /*22e00*/  F2FP.BF16.PACK_AB R7, R107, R106 ;  /* 0x0000006a6b07723e */ /* 0x000fc400000010ff */
[----:B------:R4:W-:Y:S01]  /*22e10*/  STS [R3+0x400], R4 ;  /* 0x0004000403007388 */ /* 0x0009e20000000800 */
[----:B------:R-:W-:-:S03]  /*22e20*/  IMAD.IADD R9, R6, 0x1, R2 ;  /* 0x0000000106097824 */ /* 0x000fc600078e0202 */
[----:B------:R4:W-:Y:S04]  /*22e30*/  STS [R2], R8 ;  /* 0x0000000802007388 */ /* 0x0009e80000000800 */
[----:B------:R4:W-:Y:S01]  /*22e40*/  STS [R2+0x400], R7 ;  /* 0x0004000702007388 */ /* 0x0009e20000000800 */
[----:B-1----:R-:W-:Y:S02]  /*22e50*/  F2FP.BF16.PACK_AB R5, R57, R56 ;  /* 0x000000383905723e */ /* 0x002fe400000010ff */
[----:B----4-:R-:W-:-:S03]  /*22e60*/  F2FP.BF16.PACK_AB R4, R55, R54 ;  /* 0x000000363704723e */ /* 0x010fc600000010ff */
[----:B------:R1:W-:Y:S01]  /*22e70*/  STS [R3+0x2000], R5 ;  /* 0x0020000503007388 */ /* 0x0003e20000000800 */
[----:B------:R-:W-:-:S03]  /*22e80*/  F2FP.BF16.PACK_AB R8, R53, R52 ;  /* 0x000000343508723e */ /* 0x000fc600000010ff */
[----:B------:R4:W-:Y:S01]  /*22e90*/  STS [R3+0x2400], R4 ;  /* 0x0024000403007388 */ /* 0x0009e20000000800 */
[----:B------:R-:W-:-:S03]  /*22ea0*/  F2FP.BF16.PACK_AB R7, R49, R48 ;  /* 0x000000303107723e */ /* 0x000fc600000010ff */
[----:B------:R4:W-:Y:S04]  /*22eb0*/  STS [R2+0x2000], R8 ;  /* 0x0020000802007388 */ /* 0x0009e80000000800 */
[----:B------:R4:W-:Y:S01]  /*22ec0*/  STS [R2+0x2400], R7 ;  /* 0x0024000702007388 */ /* 0x0009e20000000800 */
[----:B-1----:R-:W-:Y:S01]  /*22ed0*/  F2FP.BF16.PACK_AB R5, R87, R86 ;  /* 0x000000565705723e */ /* 0x002fe200000010ff */
[----:B----4-:R-:W-:Y:S01]  /*22ee0*/  IMAD.IADD R3, R6, 0x1, R3 ;  /* 0x0000000106037824 */ /* 0x010fe200078e0203 */
[----:B------:R-:W-:Y:S02]  /*22ef0*/  F2FP.BF16.PACK_AB R4, R89, R88 ;  /* 0x000000585904723e */ /* 0x000fe400000010ff */
[----:B------:R-:W-:Y:S01]  /*22f00*/  F2FP.BF16.PACK_AB R6, R47, R46 ;  /* 0x0000002e2f06723e */ /* 0x000fe200000010ff */
[----:B------:R-:W-:Y:S01]  /*22f10*/  IMAD.IADD R8, R11, 0x1, R3 ;  /* 0x000000010b087824 */ /* 0x000fe200078e0203 */
[----:B------:R1:W-:Y:S01]  /*22f20*/  STS [R3], R5 ;  /* 0x0000000503007388 */ /* 0x0003e20000000800 */
[----:B------:R-:W-:-:S03]  /*22f30*/  F2FP.BF16.PACK_AB R2, R67, R66 ;  /* 0x000000424302723e */ /* 0x000fc600000010ff */
[----:B------:R4:W-:Y:S01]  /*22f40*/  STS [R3+0x400], R4 ;  /* 0x0004000403007388 */ /* 0x0009e20000000800 */
[----:B-1----:R-:W-:Y:S02]  /*22f50*/  F2FP.BF16.PACK_AB R5, R37, R36 ;  /* 0x000000242505723e */ /* 0x002fe400000010ff */
[----:B----4-:R-:W-:-:S05]  /*22f60*/  F2FP.BF16.PACK_AB R4, R65, R64 ;  /* 0x000000404104723e */ /* 0x010fca00000010ff */
[----:B------:R1:W-:Y:S04]  /*22f70*/  STS [R9], R4 ;  /* 0x0000000409007388 */ /* 0x0003e80000000800 */
[----:B------:R4:W-:Y:S04]  /*22f80*/  STS [R8+0x400], R2 ;  /* 0x0004000208007388 */ /* 0x0009e80000000800 */
[----:B------:R2:W-:Y:S04]  /*22f90*/  STS [R3+0x2000], R6 ;  /* 0x0020000603007388 */ /* 0x0005e80000000800 */
[----:B------:R3:W-:Y:S01]  /*22fa0*/  STS [R3+0x2400], R5 ;  /* 0x0024000503007388 */ /* 0x0007e20000000800 */
[----:B-1----:R-:W-:-:S02]  /*22fb0*/  F2FP.BF16.PACK_AB R4, R33, R32 ;  /* 0x000000202104723e */ /* 0x002fc400000010ff */
[----:B----4-:R-:W-:-:S03]  /*22fc0*/  F2FP.BF16.PACK_AB R2, R31, R30 ;  /* 0x0000001e1f02723e */ /* 0x010fc600000010ff */
[----:B------:R1:W-:Y:S01]  /*22fd0*/  STS [R9+0x2000], R4 ;  /* 0x0020000409007388 */ /* 0x0003e20000000800 */
[----:B--2---:R-:W-:-:S03]  /*22fe0*/  IMAD.MOV.U32 R6, RZ, RZ, 0x4 ;  /* 0x00000004ff067424 */ /* 0x004fc600078e00ff */
[----:B------:R2:W-:Y:S01]  /*22ff0*/  STS [R8+0x2400], R2 ;  /* 0x0024000208007388 */ /* 0x0005e20000000800 */
[----:B---3--:R-:W-:Y:S02]  /*23000*/  IMAD.MOV.U32 R3, RZ, RZ, RZ ;  /* 0x000000ffff037224 */ /* 0x008fe400078e00ff */
[CC--:B------:R-:W-:Y:S01]  /*23010*/  @P1 IMAD.WIDE R10, R18.reuse, R6.reuse, c[0x0][0x508] ;  /* 0x00014200120a1625 */ /* 0x0c0fe200078e0206 */
[----:B------:R-:W-:Y:S03]  /*23020*/  BAR.SYNC.DEFER_BLOCKING 0x1, 0x80 ;  /* 0x0042000000007b1d */ /* 0x000fe60000010000 */
[----:B------:R-:W-:-:S03]  /*23030*/  IMAD.WIDE R6, R18, R6, c[0x0][0x500] ;  /* 0x0001400012067625 */ /* 0x000fc600078e0206 */
[----:B------:R2:W5:Y:S04]  /*23040*/  @P1 LDG.E R14, [R10.64] ;  /* 0x000000080a0e1981 */ /* 0x000568000c1e1900 */
[----:B------:R2:W5:Y:S01]  /*23050*/  @P2 LDG.E R3, [R6.64] ;  /* 0x0000000806032981 */ /* 0x000562000c1e1900 */
[----:B------:R-:W-:-:S04]  /*23060*/  ISETP.NE.AND P0, PT, R12, RZ, PT ;  /* 0x000000ff0c00720c */ /* 0x000fc80003f05270 */
[----:B-1----:R-:W-:Y:S01]  /*23070*/  SEL R4, R12, c[0x0][0x3d4], P0 ;  /* 0x0000f5000c047a07 */ /* 0x002fe20000000000 */
[----:B------:R-:W-:Y:S05]  /*23080*/  @P1 BRA `(.L_x_985) ;  /* 0x0000004000001947 */ /* 0x000fea0003800000 */
[----:B------:R-:W-:Y:S05]  /*23090*/  @!P2 BRA `(.L_x_985) ;  /* 0x000000300000a947 */ /* 0x000fea0003800000 */
[----:B--2---:R1:W2:Y:S04]  /*230a0*/  LDG.E R2, [R6.64] ;  /* 0x0000000806027981 */ /* 0x0042a8000c1e1900 */
[----:B-1----:R-:W2:Y:S02]  /*230b0*/  LDG.E R6, [R6.64+0x4] ;  /* 0x0000040806067981 */ /* 0x002ea4000c1e1900 */
[----:B--2--5:R-:W-:Y:S02]  /*230c0*/  IADD3 R14, -R2, R6, RZ ;  /* 0x00000006020e7210 */ /* 0x024fe40007ffe1ff */
.L_x_985:
[----:B------:R-:W3:Y:S04]  /*230d0*/  LDL R5, [R1+0x4c] ;  /* 0x00004c0001057983 */ /* 0x000ee80000100800 */
[----:B------:R-:W3:Y:S04]  /*230e0*/  LDL R72, [R1+0x48] ;  /* 0x0000480001487983 */ /* 0x000ee80000100800 */
[----:B------:R-:W4:Y:S04]  /*230f0*/  LDL R28, [R1+0x50] ;  /* 0x00005000011c7983 */ /* 0x000f280000100800 */
[----:B--2---:R-:W2:Y:S04]  /*23100*/  LDL R15, [R1+0x60] ;  /* 0x00006000010f7983 */ /* 0x004ea80000100800 */
[----:B------:R-:W2:Y:S01]  /*23110*/  LDL.LU R29, [R1+0x54] ;  /* 0x00005400011d7983 */ /* 0x000ea20000300800 */
[----:B------:R-:W-:Y:S01]  /*23120*/  IMAD.MOV.U32 R6, RZ, RZ, 0x368 ;  /* 0x00000368ff067424 */ /* 0x000fe200078e00ff */
[----:B------:R-:W-:-:S04]  /*23130*/  ISETP.GT.AND P2, PT, R4, 0x1, PT ;  /* 0x000000010400780c */ /* 0x000fc80003f44270 */
[----:B------:R-:W-:-:S04]  /*23140*/  SEL R6, R6, 0x328, P2 ;  /* 0x0000032806067807 */ /* 0x000fc80001000000 */
[----:B------:R-:W1:Y:S08]  /*23150*/  LDC.64 R8, c[0x0][R6+0x170] ;  /* 0x00005c0006087b82 */ /* 0x000e700000000a00 */
[----:B------:R1:W4:Y:S08]  /*23160*/  LDC.64 R12, c[0x0][R6+0x168] ;  /* 0x00005a00060c7b82 */ /* 0x0003300000000a00 */
[----:B------:R1:W1:Y:S08]  /*23170*/  LDC.64 R16, c[0x0][R6+0x178] ;  /* 0x00005e0006107b82 */ /* 0x0002700000000a00 */
[----:B------:R1:W1:Y:S01]  /*23180*/  LDC.64 R20, c[0x0][R6+0x160] ;  /* 0x0000580006147b82 */ /* 0x0002620000000a00 */
[----:B------:R-:W-:Y:S01]  /*23190*/  ISETP.NE.U32.AND P0, PT, RZ, c[0x0][0x500], PT ;  /* 0x00014000ff007a0c */ /* 0x000fe20003f05070 */
[----:B------:R-:W-:-:S03]  /*231a0*/  IMAD.MOV.U32 R2, RZ, RZ, c[0x0][0x4e8] ;  /* 0x00013a00ff027624 */ /* 0x000fc600078e00ff */
[----:B------:R-:W-:Y:S02]  /*231b0*/  ISETP.NE.AND.EX P0, PT, RZ, c[0x0][0x504], PT, P0 ;  /* 0x00014100ff007a0c */ /* 0x000fe40003f05300 */
[----:B------:R-:W-:Y:S02]  /*231c0*/  ISETP.NE.AND P5, PT, R2, 0x1, PT ;  /* 0x000000010200780c */ /* 0x000fe40003fa5270 */
[----:B------:R-:W-:Y:S02]  /*231d0*/  SHF.R.S32.HI R4, RZ, 0x1f, R18 ;  /* 0x0000001fff047819 */ /* 0x000fe40000011412 */
[----:B------:R-:W-:Y:S02]  /*231e0*/  SEL R2, R18, RZ, !P0 ;  /* 0x000000ff12027207 */ /* 0x000fe40004000000 */
[----:B-----5:R-:W-:Y:S01]  /*231f0*/  SHF.R.S32.HI R18, RZ, 0x1f, R3 ;  /* 0x0000001fff127819 */ /* 0x020fe20000011403 */
[----:B---3--:R-:W-:Y:S01]  /*23200*/  IMAD.IADD R7, R5, 0x1, R72 ;  /* 0x0000000105077824 */ /* 0x008fe200078e0248 */
[----:B------:R-:W-:Y:S01]  /*23210*/  SEL R5, R4, RZ, !P0 ;  /* 0x000000ff04057207 */ /* 0x000fe20004000000 */
[----:B-1----:R-:W-:-:S04]  /*23220*/  IMAD R4, R9, R2, RZ ;  /* 0x0000000209047224 */ /* 0x002fc800078e02ff */
[----:B------:R-:W-:Y:S02]  /*23230*/  IMAD R6, R8, R5, R4 ;  /* 0x0000000508067224 */ /* 0x000fe400078e0204 */
[----:B------:R-:W-:-:S04]  /*23240*/  @P5 IMAD.HI.U32 R5, R7, c[0x0][0x4ec], RZ ;  /* 0x00013b0007055a27 */ /* 0x000fc800078e00ff */
[----:B------:R-:W-:Y:S01]  /*23250*/  IMAD.MOV.U32 R4, RZ, RZ, R7 ;  /* 0x000000ffff047224 */ /* 0x000fe200078e0007 */
[----:B------:R-:W-:Y:S01]  /*23260*/  @P5 SHF.R.U32.HI R4, RZ, c[0x0][0x4f0], R5 ;  /* 0x00013c00ff045a19 */ /* 0x000fe20000011605 */
[----:B------:R-:W-:Y:S01]  /*23270*/  IMAD.WIDE.U32 R8, R8, R2, RZ ;  /* 0x0000000208087225 */ /* 0x000fe200078e00ff */
[----:B--2---:R-:W-:-:S03]  /*23280*/  SEL R5, R15, RZ, P2 ;  /* 0x000000ff0f057207 */ /* 0x004fc60001000000 */
[----:B----4-:R-:W-:-:S04]  /*23290*/  IMAD.WIDE.U32 R10, R12, R28, RZ ;  /* 0x0000001c0c0a7225 */ /* 0x010fc800078e00ff */
[----:B------:R-:W-:Y:S01]  /*232a0*/  IMAD R12, R13, R28, RZ ;  /* 0x0000001c0d0c7224 */ /* 0x000fe200078e02ff */
[----:B------:R-:W-:Y:S01]  /*232b0*/  IADD3 R15, P1, P0, R8, R10, R3 ;  /* 0x0000000a080f7210 */ /* 0x000fe2000783e003 */
[----:B------:R-:W-:Y:S02]  /*232c0*/  IMAD.IADD R13, R9, 0x1, R6 ;  /* 0x00000001090d7824 */ /* 0x000fe400078e0206 */
[----:B------:R-:W-:Y:S02]  /*232d0*/  IMAD.IADD R10, R11, 0x1, R12 ;  /* 0x000000010b0a7824 */ /* 0x000fe400078e020c */
[----:B------:R-:W-:Y:S02]  /*232e0*/  IMAD.MOV R6, RZ, RZ, -R4 ;  /* 0x000000ffff067224 */ /* 0x000fe400078e0a04 */
[-C--:B------:R-:W-:Y:S02]  /*232f0*/  IMAD R11, R17, R5.reuse, RZ ;  /* 0x00000005110b7224 */ /* 0x080fe400078e02ff */
        /* <DEDUP_REMOVED lines=8> */
[----:B------:R-:W-:Y:S02]  /*23380*/  IADD3.X R9, R6, R13, R11, P1, P0 ;  /* 0x0000000d06097210 */ /* 0x000fe40000fe040b */
[----:B------:R-:W-:Y:S01]  /*23390*/  LOP3.LUT R12, R25, 0xffffffe0, RZ, 0xc0, !PT ;  /* 0xffffffe0190c7812 */ /* 0x000fe200078ec0ff */
[----:B------:R-:W-:-:S02]  /*233a0*/  IMAD R11, R20, R10, R4 ;  /* 0x0000000a140b7224 */ /* 0x000fc400078e0204 */
[----:B------:R-:W-:Y:S01]  /*233b0*/  IMAD.WIDE.U32 R4, R20, R5, R8 ;  /* 0x0000000514047225 */ /* 0x000fe200078e0008 */
[----:B------:R-:W-:-:S03]  /*233c0*/  SHF.R.S32.HI R6, RZ, 0x1f, R25 ;  /* 0x0000001fff067819 */ /* 0x000fc60000011419 */
[----:B------:R-:W-:Y:S02]  /*233d0*/  IMAD.IADD R8, R71, 0x1, -R12 ;  /* 0x0000000147087824 */ /* 0x000fe400078e0a0c */
[----:B------:R-:W-:Y:S01]  /*233e0*/  IMAD.MOV.U32 R12, RZ, RZ, c[0x0][0x4a8] ;  /* 0x00012a00ff0c7624 */ /* 0x000fe200078e00ff */
[----:B------:R-:W-:Y:S01]  /*233f0*/  LEA.HI R6, R6, R24, RZ, 0x2 ;  /* 0x0000001806067211 */ /* 0x000fe200078f10ff */
[----:B------:R-:W-:Y:S01]  /*23400*/  IMAD.MOV.U32 R13, RZ, RZ, c[0x0][0x4ac] ;  /* 0x00012b00ff0d7624 */ /* 0x000fe200078e00ff */
[----:B------:R-:W-:Y:S02]  /*23410*/  SHF.R.S32.HI R9, RZ, 0x1f, R8 ;  /* 0x0000001fff097819 */ /* 0x000fe40000011408 */
[----:B------:R-:W-:Y:S01]  /*23420*/  SEL R12, R12, c[0x0][0x450], P2 ;  /* 0x000114000c0c7a07 */ /* 0x000fe20001000000 */
[----:B------:R-:W-:Y:S01]  /*23430*/  IMAD.IADD R5, R5, 0x1, R11 ;  /* 0x0000000105057824 */ /* 0x000fe200078e020b */
[----:B------:R-:W-:Y:S02]  /*23440*/  LOP3.LUT R10, R6, 0xffffffc, RZ, 0xc0, !PT ;  /* 0x0ffffffc060a7812 */ /* 0x000fe400078ec0ff */
[----:B------:R-:W-:-:S02]  /*23450*/  LEA.HI R9, R9, R8, RZ, 0x2 ;  /* 0x0000000809097211 */ /* 0x000fc400078f10ff */
[----:B------:R-:W-:Y:S02]  /*23460*/  SEL R13, R13, c[0x0][0x454], P2 ;  /* 0x000115000d0d7a07 */ /* 0x000fe40001000000 */
[----:B------:R-:W-:Y:S01]  /*23470*/  LEA R6, P0, R4, R12, 0x2 ;  /* 0x0000000c04067211 */ /* 0x000fe200078010ff */
[----:B------:R-:W-:Y:S01]  /*23480*/  IMAD.IADD R10, R24, 0x1, -R10 ;  /* 0x00000001180a7824 */ /* 0x000fe200078e0a0a */
[----:B------:R-:W-:Y:S02]  /*23490*/  SHF.R.S32.HI R9, RZ, 0x2, R9 ;  /* 0x00000002ff097819 */ /* 0x000fe40000011409 */
[----:B------:R-:W-:Y:S01]  /*234a0*/  LEA.HI.X R5, R4, R13, R5, 0x2, P0 ;  /* 0x0000000d04057211 */ /* 0x000fe200000f1405 */
[----:B------:R-:W-:Y:S01]  /*234b0*/  IMAD R4, R14, c[0x0][0x4e8], RZ ;  /* 0x00013a000e047a24 */ /* 0x000fe200078e02ff */
[----:B------:R-:W-:Y:S01]  /*234c0*/  SHFL.IDX PT, R16, R6, RZ, 0x1c1f ;  /* 0x001c1fff06107589 */ /* 0x000fe200000e0000 */
[----:B------:R-:W-:-:S03]  /*234d0*/  IMAD R9, R10, 0x10, R9 ;  /* 0x000000100a097824 */ /* 0x000fc600078e0209 */
[----:B------:R-:W1:Y:S04]  /*234e0*/  SHFL.IDX PT, R17, R5, RZ, 0x1c1f ;  /* 0x001c1fff05117589 */ /* 0x000e6800000e0000 */
[----:B------:R-:W-:Y:S04]  /*234f0*/  SHFL.IDX PT, R14, R6, 0x1, 0x1c1f ;  /* 0x003c1f00060e7f89 */ /* 0x000fe800000e0000 */
[----:B------:R-:W2:Y:S04]  /*23500*/  SHFL.IDX PT, R15, R5, 0x1, 0x1c1f ;  /* 0x003c1f00050f7f89 */ /* 0x000ea800000e0000 */
[----:B------:R-:W-:Y:S04]  /*23510*/  SHFL.IDX PT, R13, R5, 0x2, 0x1c1f ;  /* 0x005c1f00050d7f89 */ /* 0x000fe800000e0000 */
[----:B------:R3:W-:Y:S01]  /*23520*/  SHFL.IDX PT, R11, R5, 0x3, 0x1c1f ;  /* 0x007c1f00050b7f89 */ /* 0x0007e200000e0000 */
[----:B------:R-:W-:-:S03]  /*23530*/  LOP3.LUT P0, RZ, R8, 0x3, RZ, 0xc0, !PT ;  /* 0x0000000308ff7812 */ /* 0x000fc6000780c0ff */
[----:B------:R-:W4:Y:S01]  /*23540*/  SHFL.IDX PT, R12, R6, 0x2, 0x1c1f ;  /* 0x005c1f00060c7f89 */ /* 0x000f2200000e0000 */
[----:B---3--:R-:W-:-:S05]  /*23550*/  IMAD.IADD R5, R9, 0x1, R72 ;  /* 0x0000000109057824 */ /* 0x008fca00078e0248 */
[C---:B------:R-:W-:Y:S02]  /*23560*/  IADD3 R9, R5.reuse, 0x8, RZ ;  /* 0x0000000805097810 */ /* 0x040fe40007ffe0ff */
[CC--:B------:R-:W-:Y:S02]  /*23570*/  ISETP.GE.OR P4, PT, R5.reuse, R4.reuse, P0 ;  /* 0x000000040500720c */ /* 0x0c0fe40000786670 */
[----:B------:R-:W-:Y:S02]  /*23580*/  IADD3 R8, R5, 0x40, RZ ;  /* 0x0000004005087810 */ /* 0x000fe40007ffe0ff */
[-C--:B------:R-:W-:Y:S02]  /*23590*/  ISETP.GE.OR P3, PT, R9, R4.reuse, P0 ;  /* 0x000000040900720c */ /* 0x080fe40000766670 */
[CC--:B------:R-:W-:Y:S01]  /*235a0*/  ISETP.GE.OR P1, PT, R8.reuse, R4.reuse, P0 ;  /* 0x000000040800720c */ /* 0x0c0fe20000726670 */
[----:B------:R3:W3:Y:S06]  /*235b0*/  SHFL.IDX PT, R10, R6, 0x3, 0x1c1f ;  /* 0x007c1f00060a7f89 */ /* 0x0006ec00000e0000 */
[----:B-1----:R1:W-:Y:S04]  /*235c0*/  @!P4 ST.E [R16.64], R22 ;  /* 0x000000161000c985 */ /* 0x0023e8000c101908 */
[----:B--2---:R1:W-:Y:S01]  /*235d0*/  @!P3 ST.E [R14.64], R23 ;  /* 0x000000170e00b985 */ /* 0x0043e2000c101908 */
[----:B------:R-:W-:-:S03]  /*235e0*/  ISETP.GE.AND P3, PT, R8, R4, PT ;  /* 0x000000040800720c */ /* 0x000fc60003f66270 */
[----:B----4-:R1:W-:Y:S01]  /*235f0*/  @!P1 ST.E [R12.64], R27 ;  /* 0x0000001b0c009985 */ /* 0x0103e2000c101908 */
[----:B------:R-:W-:Y:S02]  /*23600*/  LOP3.LUT R29, R29, 0xfffffffd, RZ, 0xc0, !PT ;  /* 0xfffffffd1d1d7812 */ /* 0x000fe400078ec0ff */
[----:B---3--:R-:W-:-:S04]  /*23610*/  IADD3 R6, R5, 0x48, RZ ;  /* 0x0000004805067810 */ /* 0x008fc80007ffe0ff */
[----:B------:R-:W-:Y:S02]  /*23620*/  ISETP.GE.AND P1, PT, R6, R4, PT ;  /* 0x000000040600720c */ /* 0x000fe40003f26270 */
[----:B------:R-:W-:-:S04]  /*23630*/  LOP3.LUT R29, R29, 0xfffffffe, RZ, 0xc0, !PT ;  /* 0xfffffffe1d1d7812 */ /* 0x000fc800078ec0ff */
[----:B------:R-:W-:-:S07]  /*23640*/  @P3 LOP3.LUT R29, R29, 0x1, RZ, 0xfc, !PT ;  /* 0x000000011d1d3812 */ /* 0x000fce00078efcff */
[----:B------:R-:W-:-:S05]  /*23650*/  @P1 LOP3.LUT R29, R29, 0x2, RZ, 0xfc, !PT ;  /* 0x000000021d1d1812 */ /* 0x000fca00078efcff */
[----:B------:R1:W-:Y:S01]  /*23660*/  STL [R1+0x54], R29 ;  /* 0x0000541d01007387 */ /* 0x0003e20000100800 */
[-C--:B------:R-:W-:Y:S02]  /*23670*/  ISETP.GE.OR P0, PT, R6, R4.reuse, P0 ;  /* 0x000000040600720c */ /* 0x080fe40000706670 */
[----:B------:R-:W-:-:S11]  /*23680*/  ISETP.GE.AND P6, PT, R9, R4, PT ;  /* 0x000000040900720c */ /* 0x000fd60003fc6270 */
[----:B------:R1:W-:Y:S01]  /*23690*/  @!P0 ST.E [R10.64], R19 ;  /* 0x000000130a008985 */ /* 0x0003e2000c101908 */
[----:B------:R-:W-:Y:S01]  /*236a0*/  ISETP.GE.AND P0, PT, R5, R4, PT ;  /* 0x000000040500720c */ /* 0x000fe20003f06270 */
[----:B------:R-:W-:Y:S05]  /*236b0*/  @P2 BRA `(.L_x_986) ;  /* 0x000006c000002947 */ /* 0x000fea0003800000 */
[----:B------:R-:W-:Y:S01]  /*236c0*/  IMAD R18, R18, c[0x0][0x3a0], RZ ;  /* 0x0000e80012127a24 */ /* 0x000fe200078e02ff */
[----:B------:R-:W-:Y:S01]  /*236d0*/  IADD3 R5, R26, R72, RZ ;  /* 0x000000481a057210 */ /* 0x000fe20007ffe0ff */
[C---:B------:R-:W-:Y:S01]  /*236e0*/  IMAD.WIDE.U32 R6, R3.reuse, c[0x0][0x3a0], RZ ;  /* 0x0000e80003067a25 */ /* 0x040fe200078e00ff */
[----:B------:R-:W-:Y:S01]  /*236f0*/  SHF.R.S32.HI R8, RZ, 0x1f, R2 ;  /* 0x0000001fff087819 */ /* 0x000fe20000011402 */
[----:B-1----:R1:W2:Y:S02]  /*23700*/  LDS.128 R12, [R219+0x80] ;  /* 0x00008000db0c7984 */ /* 0x0022a40000000c00 */
        /* <DEDUP_REMOVED lines=31> */
[----:B------:R-:W-:Y:S02]  /*23900*/  IADD3 R5, R44, R72, RZ ;  /* 0x000000482c057210 */ /* 0x000fe40007ffe0ff */
[----:B------:R-:W-:Y:S01]  /*23910*/  LEA.HI.X R6, R2, c[0x0][0x384], R3, 0x1, P0 ;  /* 0x0000e10002067a11 */ /* 0x000fe200000f0c03 */
[----:B------:R-:W-:Y:S05]  /*23920*/  BRA.DIV ~URZ, `(.L_x_987) ;  /* 0x00003b427f007947 */ /* 0x000fea000b800000 */
[----:B--234-:R2:W3:Y:S02]  /*23930*/  SHFL.IDX PT, R8, R6, RZ, 0x181f ;  /* 0x00181fff06087589 */ /* 0x01c4e400000e0000 */
.L_x_1067:
[----:B------:R-:W-:Y:S05]  /*23940*/  BRA.DIV ~URZ, `(.L_x_988) ;  /* 0x00003b927f007947 */ /* 0x000fea000b800000 */
[----:B------:R4:W2:Y:S02]  /*23950*/  SHFL.IDX PT, R2, R7, RZ, 0x181f ;  /* 0x00181fff07027589 */ /* 0x0008a400000e0000 */
.L_x_1068:
        /* <DEDUP_REMOVED lines=8> */
.L_x_1069:
[----:B------:R-:W-:-:S04]  /*239e0*/  IADD3 R3, R5, 0x10, RZ ;  /* 0x0000001005037810 */ /* 0x000fc80007ffe0ff */
[----:B------:R-:W-:-:S13]  /*239f0*/  ISETP.GE.OR P0, PT, R3, R4, P2 ;  /* 0x000000040300720c */ /* 0x000fda0001706670 */
[----:B--2---:R-:W-:-:S04]  /*23a00*/  @!P0 LEA R2, P1, R0, R2, 0x1 ;  /* 0x0000000200028211 */ /* 0x004fc800078208ff */
[----:B------:R-:W-:-:S05]  /*23a10*/  @!P0 LEA.HI.X R3, R0, R8, R70, 0x1, P1 ;  /* 0x0000000800038211 */ /* 0x000fca00008f0c46 */
[----:B------:R2:W-:Y:S01]  /*23a20*/  @!P0 ST.E.128 [R2.64], R16 ;  /* 0x0000001002008985 */ /* 0x0005e2000c101d08 */
[----:B------:R-:W-:Y:S05]  /*23a30*/  BRA.DIV ~URZ, `(.L_x_990) ;  /* 0x00003be27f007947 */ /* 0x000fea000b800000 */
[----:B------:R2:W3:Y:S02]  /*23a40*/  SHFL.IDX PT, R8, R6, 0x2, 0x181f ;  /* 0x00581f0006087f89 */ /* 0x0004e400000e0000 */
.L_x_1070:
[----:B------:R-:W-:Y:S05]  /*23a50*/  BRA.DIV ~URZ, `(.L_x_991) ;  /* 0x00003c327f007947 */ /* 0x000fea000b800000 */
[----:B--2---:R2:W4:Y:S02]  /*23a60*/  SHFL.IDX PT, R2, R7, 0x2, 0x181f ;  /* 0x00581f0007027f89 */ /* 0x00452400000e0000 */
.L_x_1071:
        /* <DEDUP_REMOVED lines=8> */
.L_x_1072:
[----:B------:R-:W-:-:S04]  /*23af0*/  IADD3 R3, R5, 0x30, RZ ;  /* 0x0000003005037810 */ /* 0x000fc80007ffe0ff */
[----:B------:R-:W-:-:S13]  /*23b00*/  ISETP.GE.OR P0, PT, R3, R4, P2 ;  /* 0x000000040300720c */ /* 0x000fda0001706670 */
[----:B---3--:R-:W-:-:S04]  /*23b10*/  @!P0 LEA R2, P1, R0, R2, 0x1 ;  /* 0x0000000200028211 */ /* 0x008fc800078208ff */
[----:B--2---:R-:W-:-:S05]  /*23b20*/  @!P0 LEA.HI.X R3, R0, R8, R70, 0x1, P1 ;  /* 0x0000000800038211 */ /* 0x004fca00008f0c46 */
[----:B-1----:R1:W-:Y:S01]  /*23b30*/  @!P0 ST.E.128 [R2.64], R24 ;  /* 0x0000001802008985 */ /* 0x0023e2000c101d08 */
[----:B------:R-:W-:Y:S05]  /*23b40*/  BRA.DIV ~URZ, `(.L_x_993) ;  /* 0x00003c827f007947 */ /* 0x000fea000b800000 */
[----:B------:R2:W3:Y:S02]  /*23b50*/  SHFL.IDX PT, R8, R6, 0x4, 0x181f ;  /* 0x00981f0006087f89 */ /* 0x0004e400000e0000 */
.L_x_1073:
[----:B------:R-:W-:Y:S05]  /*23b60*/  BRA.DIV ~URZ, `(.L_x_994) ;  /* 0x00003cd27f007947 */ /* 0x000fea000b800000 */
[----:B-1----:R1:W2:Y:S02]  /*23b70*/  SHFL.IDX PT, R2, R7, 0x4, 0x181f ;  /* 0x00981f0007027f89 */ /* 0x0022a400000e0000 */
.L_x_1074:
        /* <DEDUP_REMOVED lines=8> */
.L_x_1075:
[----:B------:R-:W-:-:S04]  /*23c00*/  IADD3 R3, R5, 0x50, RZ ;  /* 0x0000005005037810 */ /* 0x000fc80007ffe0ff */
[----:B------:R-:W-:-:S13]  /*23c10*/  ISETP.GE.OR P0, PT, R3, R4, P2 ;  /* 0x000000040300720c */ /* 0x000fda0001706670 */
[----:B--2---:R-:W-:-:S04]  /*23c20*/  @!P0 LEA R2, P1, R0, R2, 0x1 ;  /* 0x0000000200028211 */ /* 0x004fc800078208ff */
[----:B-1----:R-:W-:-:S05]  /*23c30*/  @!P0 LEA.HI.X R3, R0, R8, R70, 0x1, P1 ;  /* 0x0000000800038211 */ /* 0x002fca00008f0c46 */
[----:B------:R1:W-:Y:S01]  /*23c40*/  @!P0 ST.E.128 [R2.64], R32 ;  /* 0x0000002002008985 */ /* 0x0003e2000c101d08 */
[----:B------:R-:W-:Y:S05]  /*23c50*/  BRA.DIV ~URZ, `(.L_x_996) ;  /* 0x00003d227f007947 */ /* 0x000fea000b800000 */
[----:B------:R2:W1:Y:S02]  /*23c60*/  SHFL.IDX PT, R8, R6, 0x6, 0x181f ;  /* 0x00d81f0006087f89 */ /* 0x00046400000e0000 */
.L_x_1076:
[----:B------:R-:W-:Y:S05]  /*23c70*/  BRA.DIV ~URZ, `(.L_x_997) ;  /* 0x00003d727f007947 */ /* 0x000fea000b800000 */
[----:B-1----:R1:W2:Y:S02]  /*23c80*/  SHFL.IDX PT, R2, R7, 0x6, 0x181f ;  /* 0x00d81f0007027f89 */ /* 0x0022a400000e0000 */
.L_x_1077:
        /* <DEDUP_REMOVED lines=8> */
.L_x_1078:
[----:B------:R-:W-:-:S04]  /*23d10*/  IADD3 R2, R5, 0x70, RZ ;  /* 0x0000007005027810 */ /* 0x000fc80007ffe0ff */
[----:B------:R-:W-:-:S13]  /*23d20*/  ISETP.GE.OR P0, PT, R2, R4, P2 ;  /* 0x000000040200720c */ /* 0x000fda0001706670 */
[----:B------:R-:W-:Y:S05]  /*23d30*/  @P0 BRA `(.L_x_999) ;  /* 0x000018d000000947 */ /* 0x000fea0003800000 */
[----:B----4-:R-:W-:-:S04]  /*23d40*/  LEA R2, P0, R0, R3, 0x1 ;  /* 0x0000000300027211 */ /* 0x010fc800078008ff */
[----:B---3--:R-:W-:-:S05]  /*23d50*/  LEA.HI.X R3, R0, R6, R70, 0x1, P0 ;  /* 0x0000000600037211 */ /* 0x008fca00000f0c46 */
[----:B------:R3:W-:Y:S01]  /*23d60*/  ST.E.128 [R2.64], R40 ;  /* 0x0000002802007985 */ /* 0x0007e2000c101d08 */
[----:B------:R-:W-:Y:S05]  /*23d70*/  BRA `(.L_x_999) ;  /* 0x0000189000007947 */ /* 0x000fea0003800000 */
.L_x_986:
[----:B------:R-:W2:Y:S04]  /*23d80*/  LDL.LU R6, [R1+0x50] ;  /* 0x0000500001067983 */ /* 0x000ea80000300800 */
[----:B------:R-:W3:Y:S01]  /*23d90*/  LDL.LU R9, [R1+0x60] ;  /* 0x0000600001097983 */ /* 0x000ee20000300800 */
[----:B------:R-:W-:Y:S02]  /*23da0*/  IMAD R0, R18, c[0x0][0x408], RZ ;  /* 0x0001020012007a24 */ /* 0x000fe400078e02ff */
[----:B------:R-:W-:-:S04]  /*23db0*/  IMAD.WIDE.U32 R4, R3, c[0x0][0x408], RZ ;  /* 0x0001020003047a25 */ /* 0x000fc800078e00ff */
[----:B------:R-:W-:Y:S01]  /*23dc0*/  IMAD R3, R3, c[0x0][0x40c], R0 ;  /* 0x0001030003037a24 */ /* 0x000fe200078e0200 */
[----:B------:R-:W-:Y:S01]  /*23dd0*/  SHF.R.S32.HI R0, RZ, 0x1f, R2 ;  /* 0x0000001fff007819 */ /* 0x000fe20000011402 */
[----:B------:R-:W-:-:S03]  /*23de0*/  @P5 IMAD.HI.U32 R8, R7, c[0x0][0x4ec], RZ ;  /* 0x00013b0007085a27 */ /* 0x000fc600078e00ff */
[----:B------:R-:W-:Y:S01]  /*23df0*/  IADD3 R5, R5, R3, RZ ;  /* 0x0000000305057210 */ /* 0x000fe20007ffe0ff */
[----:B------:R-:W-:-:S04]  /*23e00*/  IMAD R0, R0, c[0x0][0x440], RZ ;  /* 0x0001100000007a24 */ /* 0x000fc800078e02ff */
        /* <DEDUP_REMOVED lines=20> */
[----:B-1----:R-:W-:-:S04]  /*23f50*/  LEA R19, P1, R2, c[0x0][0x400], 0x2 ;  /* 0x0001000002137a11 */ /* 0x002fc800078210ff */
[----:B------:R-:W-:-:S04]  /*23f60*/  IADD3 R4, R3, R4, RZ ;  /* 0x0000000403047210 */ /* 0x000fc80007ffe0ff */
[----:B------:R-:W-:Y:S01]  /*23f70*/  LEA.HI.X R13, R2, c[0x0][0x404], R4, 0x2, P1 ;  /* 0x00010100020d7a11 */ /* 0x000fe200008f1404 */
[----:B------:R-:W-:Y:S05]  /*23f80*/  BRA.DIV ~URZ, `(.L_x_1000) ;  /* 0x00003ba27f007947 */ /* 0x000fea000b800000 */
[----:B------:R1:W2:Y:S02]  /*23f90*/  SHFL.IDX PT, R12, R13, RZ, 0x1c1f ;  /* 0x001c1fff0d0c7589 */ /* 0x0002a400000e0000 */
.L_x_1079:
[----:B------:R-:W-:Y:S05]  /*23fa0*/  BRA.DIV ~URZ, `(.L_x_1001) ;  /* 0x00003bf27f007947 */ /* 0x000fea000b800000 */
[----:B------:R3:W4:Y:S02]  /*23fb0*/  SHFL.IDX PT, R2, R19, RZ, 0x1c1f ;  /* 0x001c1fff13027589 */ /* 0x00072400000e0000 */
.L_x_1080:
        /* <DEDUP_REMOVED lines=50> */
.L_x_1003:
[----:B------:R-:W-:Y:S05]  /*242e0*/  BSYNC B0 ;  /* 0x0000000000007941 */ /* 0x000fea0003800000 */
.L_x_1002:
[----:B------:R-:W-:Y:S05]  /*242f0*/  BRA.DIV ~URZ, `(.L_x_1004) ;  /* 0x000039127f007947 */ /* 0x000fea000b800000 */
[----:B--2---:R2:W1:Y:S04]  /*24300*/  SHFL.IDX PT, R12, R13, 0x1, 0x1c1f ;  /* 0x003c1f000d0c7f89 */ /* 0x00446800000e0000 */
[----:B----4-:R2:W4:Y:S02]  /*24310*/  SHFL.IDX PT, R2, R19, 0x1, 0x1c1f ;  /* 0x003c1f0013027f89 */ /* 0x01052400000e0000 */
.L_x_1081:
[----:B------:R-:W-:Y:S01]  /*24320*/  BSSY B0, `(.L_x_1005) ;  /* 0x0000023000007945 */ /* 0x000fe20003800000 */
[----:B------:R-:W-:Y:S05]  /*24330*/  @P6 BRA `(.L_x_1006) ;  /* 0x0000021000006947 */ /* 0x000fea0003800000 */
[----:B------:R-:W5:Y:S01]  /*24340*/  LDL R3, [R1+0x24] ;  /* 0x0000240001037983 */ /* 0x000f620000100800 */
        /* <DEDUP_REMOVED lines=32> */
.L_x_1006:
[----:B------:R-:W-:Y:S05]  /*24550*/  BSYNC B0 ;  /* 0x0000000000007941 */ /* 0x000fea0003800000 */
.L_x_1005:
[----:B------:R-:W-:Y:S05]  /*24560*/  BRA.DIV ~URZ, `(.L_x_1007) ;  /* 0x000037727f007947 */ /* 0x000fea000b800000 */
[----:B-1----:R1:W2:Y:S02]  /*24570*/  SHFL.IDX PT, R12, R13, 0x2, 0x1c1f ;  /* 0x005c1f000d0c7f89 */ /* 0x0022a400000e0000 */
.L_x_1082:
[----:B------:R-:W-:Y:S05]  /*24580*/  BRA.DIV ~URZ, `(.L_x_1008) ;  /* 0x000037c27f007947 */ /* 0x000fea000b800000 */
[----:B----4-:R4:W1:Y:S02]  /*24590*/  SHFL.IDX PT, R2, R19, 0x2, 0x1c1f ;  /* 0x005c1f0013027f89 */ /* 0x01086400000e0000 */
.L_x_1083:
[----:B------:R-:W5:Y:S01]  /*245a0*/  LDL R3, [R1+0x54] ;  /* 0x0000540001037983 */ /* 0x000f620000100800 */
[----:B------:R-:W-:Y:S01]  /*245b0*/  BSSY B0, `(.L_x_1009) ;  /* 0x0000024000007945 */ /* 0x000fe20003800000 */
[----:B-----5:R-:W-:-:S13]  /*245c0*/  LOP3.LUT P0, RZ, R3, 0x1, RZ, 0xc0, !PT ;  /* 0x0000000103ff7812 */ /* 0x020fda000780c0ff */
[----:B------:R-:W-:Y:S05]  /*245d0*/  @P0 BRA `(.L_x_1010) ;  /* 0x0000021000000947 */ /* 0x000fea0003800000 */
[----:B------:R-:W5:Y:S01]  /*245e0*/  LDL R3, [R1+0x24] ;  /* 0x0000240001037983 */ /* 0x000f620000100800 */
        /* <DEDUP_REMOVED lines=26> */
[CC--:B-1----:R-:W-:Y:S02]  /*24790*/  @!P1 LEA R10, P5, R7.reuse, R2.reuse, 0x2 ;  /* 0x00000002070a9211 */ /* 0x0c2fe400078a10ff */
[C---:B------:R-:W-:Y:S02]  /*247a0*/  @!P0 LEA R2, P4, R6.reuse, R2, 0x2 ;  /* 0x0000000206028211 */ /* 0x040fe400078810ff */
[-C--:B------:R-:W-:Y:S02]  /*247b0*/  @!P1 LEA.HI.X R11, R7, R12.reuse, R26, 0x2, P5 ;  /* 0x0000000c070b9211 */ /* 0x080fe400028f141a */
[----:B------:R-:W-:-:S03]  /*247c0*/  @!P0 LEA.HI.X R3, R6, R12, R27, 0x2, P4 ;  /* 0x0000000c06038211 */ /* 0x000fc600020f141b */
[----:B------:R2:W-:Y:S04]  /*247d0*/  @!P1 ST.E.64 [R10.64], R46 ;  /* 0x0000002e0a009985 */ /* 0x0005e8000c101b08 */
[----:B------:R2:W-:Y:S02]  /*247e0*/  @!P0 ST.E.64 [R2.64], R32 ;  /* 0x0000002002008985 */ /* 0x0005e4000c101b08 */
.L_x_1010:
[----:B------:R-:W-:Y:S05]  /*247f0*/  BSYNC B0 ;  /* 0x0000000000007941 */ /* 0x000fea0003800000 */
.L_x_1009:
[----:B------:R-:W-:Y:S05]  /*24800*/  BRA.DIV ~URZ, `(.L_x_1011) ;  /* 0x000035b27f007947 */ /* 0x000fea000b800000 */
[----:B--2---:R2:W3:Y:S04]  /*24810*/  SHFL.IDX PT, R12, R13, 0x3, 0x1c1f ;  /* 0x007c1f000d0c7f89 */ /* 0x0044e800000e0000 */
[----:B-1----:R2:W1:Y:S02]  /*24820*/  SHFL.IDX PT, R2, R19, 0x3, 0x1c1f ;  /* 0x007c1f0013027f89 */ /* 0x00246400000e0000 */
.L_x_1084:
[----:B------:R-:W5:Y:S02]  /*24830*/  LDL R3, [R1+0x54] ;  /* 0x0000540001037983 */ /* 0x000f640000100800 */
[----:B-----5:R-:W-:-:S13]  /*24840*/  LOP3.LUT P0, RZ, R3, 0x2, RZ, 0xc0, !PT ;  /* 0x0000000203ff7812 */ /* 0x020fda000780c0ff */
[----:B------:R-:W-:Y:S05]  /*24850*/  @P0 BRA `(.L_x_999) ;  /* 0x00000db000000947 */ /* 0x000fea0003800000 */
[----:B------:R-:W5:Y:S01]  /*24860*/  LDL R3, [R1+0x24] ;  /* 0x0000240001037983 */ /* 0x000f620000100800 */
[----:B------:R-:W-:Y:S02]  /*24870*/  ISETP.GE.AND P4, PT, R4, c[0x0][0x3c8], PT ;  /* 0x0000f20004007a0c */ /* 0x000fe40003f86270 */
[----:B------:R-:W-:Y:S02]  /*24880*/  ISETP.GE.AND P5, PT, R9, c[0x0][0x3c8], PT ;  /* 0x0000f20009007a0c */ /* 0x000fe40003fa6270 */
[----:B------:R-:W-:Y:S02]  /*24890*/  ISETP.GE.AND P3, PT, R0, c[0x0][0x3c8], PT ;  /* 0x0000f20000007a0c */ /* 0x000fe40003f66270 */
[----:B------:R-:W-:Y:S02]  /*248a0*/  ISETP.GE.AND P2, PT, R5, c[0x0][0x3c8], PT ;  /* 0x0000f20005007a0c */ /* 0x000fe40003f46270 */
[----:B-----5:R-:W-:-:S13]  /*248b0*/  ISETP.GE.AND P0, PT, R3, c[0x0][0x3c8], PT ;  /* 0x0000f20003007a0c */ /* 0x020fda0003f06270 */
[----:B-1----:R-:W-:-:S04]  /*248c0*/  @!P0 LEA R10, P1, R3, R2, 0x2 ;  /* 0x00000002030a8211 */ /* 0x002fc800078210ff */
[----:B---3--:R-:W-:Y:S02]  /*248d0*/  @!P0 LEA.HI.X R11, R3, R12, R18, 0x2, P1 ;  /* 0x0000000c030b8211 */ /* 0x008fe400008f1412 */
[-C--:B------:R-:W-:Y:S02]  /*248e0*/  @!P4 LEA R18, P6, R4, R2.reuse, 0x2 ;  /* 0x000000020412c211 */ /* 0x080fe400078c10ff */
[----:B------:R-:W-:Y:S01]  /*248f0*/  ISETP.GE.AND P1, PT, R8, c[0x0][0x3c8], PT ;  /* 0x0000f20008007a0c */ /* 0x000fe20003f26270 */
[----:B------:R1:W-:Y:S01]  /*24900*/  @!P0 ST.E.64 [R10.64], R34 ;  /* 0x000000220a008985 */ /* 0x0003e2000c101b08 */
[----:B------:R-:W-:-:S04]  /*24910*/  @!P5 LEA R20, P0, R9, R2, 0x2 ;  /* 0x000000020914d211 */ /* 0x000fc800078010ff */
[----:B------:R-:W-:-:S05]  /*24920*/  @!P5 LEA.HI.X R21, R9, R12, R21, 0x2, P0 ;  /* 0x0000000c0915d211 */ /* 0x000fca00000f1415 */
[----:B------:R-:W-:Y:S01]  /*24930*/  P2R R3, PR, RZ, 0x40 ;  /* 0x00000040ff037803 */ /* 0x000fe20000000000 */
[----:B------:R3:W-:Y:S01]  /*24940*/  @!P5 ST.E.64 [R20.64], R62 ;  /* 0x0000003e1400d985 */ /* 0x0007e2000c101b08 */
[C---:B------:R-:W-:Y:S02]  /*24950*/  @!P3 LEA R16, P6, R0.reuse, R2, 0x2 ;  /* 0x000000020010b211 */ /* 0x040fe400078c10ff */
[----:B------:R-:W-:Y:S02]  /*24960*/  ISETP.NE.AND P0, PT, R3, RZ, PT ;  /* 0x000000ff0300720c */ /* 0x000fe40003f05270 */
[-C--:B------:R-:W-:Y:S02]  /*24970*/  @!P3 LEA.HI.X R17, R0, R12.reuse, R22, 0x2, P6 ;  /* 0x0000000c0011b211 */ /* 0x080fe400030f1416 */
[----:B--2-4-:R-:W-:Y:S02]  /*24980*/  @!P4 LEA.HI.X R19, R4, R12, R23, 0x2, P0 ;  /* 0x0000000c0413c211 */ /* 0x014fe400000f1417 */
[----:B------:R-:W-:-:S02]  /*24990*/  ISETP.GE.AND P0, PT, R7, c[0x0][0x3c8], PT ;  /* 0x0000f20007007a0c */ /* 0x000fc40003f06270 */
[C---:B------:R-:W-:Y:S01]  /*249a0*/  @!P2 LEA R14, P6, R5.reuse, R2, 0x2 ;  /* 0x00000002050ea211 */ /* 0x040fe200078c10ff */
[----:B------:R3:W-:Y:S03]  /*249b0*/  @!P4 ST.E.64 [R18.64], R60 ;  /* 0x0000003c1200c985 */ /* 0x0007e6000c101b08 */
[----:B------:R-:W-:Y:S01]  /*249c0*/  @!P2 LEA.HI.X R15, R5, R12, R24, 0x2, P6 ;  /* 0x0000000c050fa211 */ /* 0x000fe200030f1418 */
[----:B------:R3:W-:Y:S01]  /*249d0*/  @!P3 ST.E.64 [R16.64], R58 ;  /* 0x0000003a1000b985 */ /* 0x0007e2000c101b08 */
[----:B-1----:R-:W-:-:S03]  /*249e0*/  @!P1 LEA R10, P6, R8, R2, 0x2 ;  /* 0x00000002080a9211 */ /* 0x002fc600078c10ff */
        /* <DEDUP_REMOVED lines=12> */
.L_x_984:
[----:B------:R-:W2:Y:S04]  /*24ab0*/  LDL.LU R3, [R1+0x5c] ;  /* 0x00005c0001037983 */ /* 0x000ea80000300800 */
[----:B------:R-:W3:Y:S01]  /*24ac0*/  LDL R8, [R1+0x64] ;  /* 0x0000640001087983 */ /* 0x000ee20000100800 */
[----:B------:R-:W-:Y:S01]  /*24ad0*/  ISETP.NE.U32.AND P0, PT, RZ, c[0x0][0x508], PT ;  /* 0x00014200ff007a0c */ /* 0x000fe20003f05070 */
[----:B------:R-:W-:Y:S01]  /*24ae0*/  IMAD.MOV.U32 R6, RZ, RZ, 0x4 ;  /* 0x00000004ff067424 */ /* 0x000fe200078e00ff */
[----:B------:R-:W-:Y:S01]  /*24af0*/  ISETP.NE.U32.AND P2, PT, RZ, c[0x0][0x500], PT ;  /* 0x00014000ff007a0c */ /* 0x000fe20003f45070 */
[----:B------:R-:W-:Y:S01]  /*24b00*/  IMAD.MOV.U32 R20, RZ, RZ, c[0x0][0x388] ;  /* 0x0000e200ff147624 */ /* 0x000fe200078e00ff */
[----:B------:R-:W-:Y:S01]  /*24b10*/  ISETP.NE.AND.EX P0, PT, RZ, c[0x0][0x50c], PT, P0 ;  /* 0x00014300ff007a0c */ /* 0x000fe20003f05300 */
[----:B------:R-:W-:Y:S01]  /*24b20*/  IMAD.MOV.U32 R2, RZ, RZ, RZ ;  /* 0x000000ffff027224 */ /* 0x000fe200078e00ff */
[----:B------:R-:W-:Y:S01]  /*24b30*/  ISETP.NE.AND.EX P2, PT, RZ, c[0x0][0x504], PT, P2 ;  /* 0x00014100ff007a0c */ /* 0x000fe20003f45320 */
[----:B---3--:R-:W-:-:S10]  /*24b40*/  IMAD.WIDE R4, R8, R6, c[0x0][0x500] ;  /* 0x0001400008047625 */ /* 0x008fd400078e0206 */
[----:B------:R-:W-:Y:S02]  /*24b50*/  @P0 IMAD.WIDE R6, R8, R6, c[0x0][0x508] ;  /* 0x0001420008060625 */ /* 0x000fe400078e0206 */
        /* <DEDUP_REMOVED lines=9> */
.L_x_1012:
[----:B------:R-:W-:Y:S01]  /*24bf0*/  ISETP.GT.AND P0, PT, R71, 0x7f, PT ;  /* 0x0000007f4700780c */ /* 0x000fe20003f04270 */
[----:B------:R-:W-:Y:S01]  /*24c00*/  BSSY B0, `(.L_x_1013) ;  /* 0x0000038000007945 */ /* 0x000fe20003800000 */
[----:B------:R-:W-:Y:S02]  /*24c10*/  SHF.R.S32.HI R3, RZ, 0x1f, R8 ;  /* 0x0000001fff037819 */ /* 0x000fe40000011408 */
[----:B-----5:R-:W-:-:S02]  /*24c20*/  SHF.R.S32.HI R18, RZ, 0x1f, R2 ;  /* 0x0000001fff127819 */ /* 0x020fc40000011402 */
[----:B------:R-:W-:Y:S02]  /*24c30*/  SEL R10, R8, RZ, !P2 ;  /* 0x000000ff080a7207 */ /* 0x000fe40005000000 */
[----:B------:R-:W-:-:S05]  /*24c40*/  SEL R21, R3, RZ, !P2 ;  /* 0x000000ff03157207 */ /* 0x000fca0005000000 */
[----:B------:R-:W-:Y:S05]  /*24c50*/  @P0 BRA `(.L_x_1014) ;  /* 0x0000032000000947 */ /* 0x000fea0003800000 */
[----:B-1----:R-:W2:Y:S01]  /*24c60*/  LDL R4, [R1+0x48] ;  /* 0x0000480001047983 */ /* 0x002ea20000100800 */
        /* <DEDUP_REMOVED lines=49> */
.L_x_1014:
[----:B------:R-:W-:Y:S05]  /*24f80*/  BSYNC B0 ;  /* 0x0000000000007941 */ /* 0x000fea0003800000 */
.L_x_1013:
[----:B------:R-:W-:-:S13]  /*24f90*/  ISETP.GT.AND P0, PT, R19, 0x1, PT ;  /* 0x000000011300780c */ /* 0x000fda0003f04270 */
[----:B------:R-:W-:Y:S05]  /*24fa0*/  @P0 BRA `(.L_x_999) ;  /* 0x0000066000000947 */ /* 0x000fea0003800000 */
[----:B------:R-:W2:Y:S04]  /*24fb0*/  LDL.LU R8, [R1+0x50] ;  /* 0x0000500001087983 */ /* 0x000ea80000300800 */
[----:B------:R-:W3:Y:S01]  /*24fc0*/  LDL.LU R9, [R1+0x48] ;  /* 0x0000480001097983 */ /* 0x000ee20000300800 */
[----:B-1----:R-:W-:Y:S01]  /*24fd0*/  MOV R4, c[0x0][0x4e8] ;  /* 0x00013a0000047a02 */ /* 0x002fe20000000f00 */
[----:B------:R-:W-:Y:S01]  /*24fe0*/  IMAD R3, R18, c[0x0][0x3a0], RZ ;  /* 0x0000e80012037a24 */ /* 0x000fe200078e02ff */
[----:B------:R-:W-:Y:S01]  /*24ff0*/  ISETP.GE.AND P2, PT, R0, c[0x0][0x3c8], PT ;  /* 0x0000f20000007a0c */ /* 0x000fe20003f46270 */
[----:B------:R-:W-:Y:S01]  /*25000*/  IMAD R6, R21, c[0x0][0x3f0], RZ ;  /* 0x0000fc0015067a24 */ /* 0x000fe200078e02ff */
[----:B------:R-:W-:Y:S01]  /*25010*/  ISETP.NE.AND P0, PT, R4, 0x1, PT ;  /* 0x000000010400780c */ /* 0x000fe20003f05270 */
[----:B------:R-:W-:-:S04]  /*25020*/  IMAD.WIDE.U32 R4, R2, c[0x0][0x3a0], RZ ;  /* 0x0000e80002047a25 */ /* 0x000fc800078e00ff */
[----:B------:R-:W-:-:S05]  /*25030*/  IMAD R2, R2, c[0x0][0x3a4], R3 ;  /* 0x0000e90002027a24 */ /* 0x000fca00078e0203 */
[----:B------:R-:W-:-:S05]  /*25040*/  IADD3 R5, R5, R2, RZ ;  /* 0x0000000205057210 */ /* 0x000fca0007ffe0ff */
[----:B--2---:R-:W-:Y:S01]  /*25050*/  IMAD.WIDE.U32 R4, R8, c[0x0][0x3e8], R4 ;  /* 0x0000fa0008047a25 */ /* 0x004fe200078e0004 */
[----:B---3--:R-:W-:-:S03]  /*25060*/  IADD3 R3, R26, R9, RZ ;  /* 0x000000091a037210 */ /* 0x008fc60007ffe0ff */
        /* <DEDUP_REMOVED lines=23> */
[----:B------:R1:W2:Y:S02]  /*251e0*/  SHFL.IDX PT, R8, R6, RZ, 0x181f ;  /* 0x00181fff06087589 */ /* 0x0002a400000e0000 */
.L_x_1085:
[----:B------:R-:W-:Y:S05]  /*251f0*/  BRA.DIV ~URZ, `(.L_x_1016) ;  /* 0x00002d027f007947 */ /* 0x000fea000b800000 */
[----:B------:R3:W4:Y:S02]  /*25200*/  SHFL.IDX PT, R2, R7, RZ, 0x181f ;  /* 0x00181fff07027589 */ /* 0x00072400000e0000 */
.L_x_1086:
        /* <DEDUP_REMOVED lines=8> */
.L_x_1087:
[----:B------:R-:W-:-:S04]  /*25290*/  IADD3 R3, R4, 0x10, RZ ;  /* 0x0000001004037810 */ /* 0x000fc80007ffe0ff */
[----:B------:R-:W-:-:S13]  /*252a0*/  ISETP.GE.OR P0, PT, R3, R5, P2 ;  /* 0x000000050300720c */ /* 0x000fda0001706670 */
[----:B--2---:R-:W-:-:S04]  /*252b0*/  @!P0 LEA R2, P1, R0, R2, 0x1 ;  /* 0x0000000200028211 */ /* 0x004fc800078208ff */
[----:B-1----:R-:W-:-:S05]  /*252c0*/  @!P0 LEA.HI.X R3, R0, R8, R70, 0x1, P1 ;  /* 0x0000000800038211 */ /* 0x002fca00008f0c46 */
[----:B------:R1:W-:Y:S01]  /*252d0*/  @!P0 ST.E.128 [R2.64], RZ ;  /* 0x000000ff02008985 */ /* 0x0003e2000c101d08 */
[----:B------:R-:W-:Y:S05]  /*252e0*/  BRA.DIV ~URZ, `(.L_x_1018) ;  /* 0x00002d527f007947 */ /* 0x000fea000b800000 */
[----:B------:R2:W1:Y:S02]  /*252f0*/  SHFL.IDX PT, R8, R6, 0x2, 0x181f ;  /* 0x00581f0006087f89 */ /* 0x00046400000e0000 */
.L_x_1088:
[----:B------:R-:W-:Y:S05]  /*25300*/  BRA.DIV ~URZ, `(.L_x_1019) ;  /* 0x00002da27f007947 */ /* 0x000fea000b800000 */
[----:B-1----:R1:W2:Y:S02]  /*25310*/  SHFL.IDX PT, R2, R7, 0x2, 0x181f ;  /* 0x00581f0007027f89 */ /* 0x0022a400000e0000 */
.L_x_1089:
        /* <DEDUP_REMOVED lines=8> */
.L_x_1090:
[----:B------:R-:W-:-:S04]  /*253a0*/  IADD3 R3, R4, 0x30, RZ ;  /* 0x0000003004037810 */ /* 0x000fc80007ffe0ff */
[----:B------:R-:W-:-:S13]  /*253b0*/  ISETP.GE.OR P0, PT, R3, R5, P2 ;  /* 0x000000050300720c */ /* 0x000fda0001706670 */
[----:B--2---:R-:W-:-:S04]  /*253c0*/  @!P0 LEA R2, P1, R0, R2, 0x1 ;  /* 0x0000000200028211 */ /* 0x004fc800078208ff */
[----:B------:R-:W-:-:S05]  /*253d0*/  @!P0 LEA.HI.X R3, R0, R8, R70, 0x1, P1 ;  /* 0x0000000800038211 */ /* 0x000fca00008f0c46 */
[----:B------:R2:W-:Y:S01]  /*253e0*/  @!P0 ST.E.128 [R2.64], RZ ;  /* 0x000000ff02008985 */ /* 0x0005e2000c101d08 */
[----:B------:R-:W-:Y:S05]  /*253f0*/  BRA.DIV ~URZ, `(.L_x_1021) ;  /* 0x00002df27f007947 */ /* 0x000fea000b800000 */
[----:B------:R1:W2:Y:S02]  /*25400*/  SHFL.IDX PT, R8, R6, 0x4, 0x181f ;  /* 0x00981f0006087f89 */ /* 0x0002a400000e0000 */
.L_x_1091:
[----:B------:R-:W-:Y:S05]  /*25410*/  BRA.DIV ~URZ, `(.L_x_1022) ;  /* 0x00002e427f007947 */ /* 0x000fea000b800000 */
[----:B--2---:R2:W1:Y:S02]  /*25420*/  SHFL.IDX PT, R2, R7, 0x4, 0x181f ;  /* 0x00981f0007027f89 */ /* 0x00446400000e0000 */
.L_x_1092:
        /* <DEDUP_REMOVED lines=8> */
.L_x_1093:
[----:B------:R-:W-:-:S04]  /*254b0*/  IADD3 R3, R4, 0x50, RZ ;  /* 0x0000005004037810 */ /* 0x000fc80007ffe0ff */
[----:B------:R-:W-:-:S13]  /*254c0*/  ISETP.GE.OR P0, PT, R3, R5, P2 ;  /* 0x000000050300720c */ /* 0x000fda0001706670 */
[----:B---3--:R-:W-:-:S04]  /*254d0*/  @!P0 LEA R2, P1, R0, R2, 0x1 ;  /* 0x0000000200028211 */ /* 0x008fc800078208ff */
[----:B--2---:R-:W-:-:S05]  /*254e0*/  @!P0 LEA.HI.X R3, R0, R8, R70, 0x1, P1 ;  /* 0x0000000800038211 */ /* 0x004fca00008f0c46 */
[----:B------:R2:W-:Y:S01]  /*254f0*/  @!P0 ST.E.128 [R2.64], RZ ;  /* 0x000000ff02008985 */ /* 0x0005e2000c101d08 */
[----:B------:R-:W-:Y:S05]  /*25500*/  BRA.DIV ~URZ, `(.L_x_1024) ;  /* 0x00002e927f007947 */ /* 0x000fea000b800000 */
[----:B------:R3:W1:Y:S02]  /*25510*/  SHFL.IDX PT, R8, R6, 0x6, 0x181f ;  /* 0x00d81f0006087f89 */ /* 0x00066400000e0000 */
.L_x_1094:
[----:B------:R-:W-:Y:S05]  /*25520*/  BRA.DIV ~URZ, `(.L_x_1025) ;  /* 0x00002ee27f007947 */ /* 0x000fea000b800000 */
[----:B--2---:R2:W3:Y:S02]  /*25530*/  SHFL.IDX PT, R2, R7, 0x6, 0x181f ;  /* 0x00d81f0007027f89 */ /* 0x0044e400000e0000 */
.L_x_1095:
        /* <DEDUP_REMOVED lines=8> */
.L_x_1096:
[----:B------:R-:W-:-:S04]  /*255c0*/  IADD3 R4, R4, 0x70, RZ ;  /* 0x0000007004047810 */ /* 0x000fc80007ffe0ff */
[----:B------:R-:W-:-:S13]  /*255d0*/  ISETP.GE.OR P0, PT, R4, R5, P2 ;  /* 0x000000050400720c */ /* 0x000fda0001706670 */
[----:B----4-:R-:W-:-:S04]  /*255e0*/  @!P0 LEA R2, P1, R0, R2, 0x1 ;  /* 0x0000000200028211 */ /* 0x010fc800078208ff */
[----:B---3--:R-:W-:-:S05]  /*255f0*/  @!P0 LEA.HI.X R3, R0, R6, R70, 0x1, P1 ;  /* 0x0000000600038211 */ /* 0x008fca00008f0c46 */
[----:B------:R3:W-:Y:S04]  /*25600*/  @!P0 ST.E.128 [R2.64], RZ ;  /* 0x000000ff02008985 */ /* 0x0007e8000c101d08 */
.L_x_999:
[----:B------:R-:W-:Y:S05]  /*25610*/  BSYNC B1 ;  /* 0x0000000000017941 */ /* 0x000fea0003800000 */
.L_x_983:
        /* <DEDUP_REMOVED lines=9> */
[----:B------:R-:W-:Y:S01]  /*256b0*/  LOP3.LUT R14, R71, 0x1f, RZ, 0xc0, !PT ;  /* 0x0000001f470e7812 */ /* 0x000fe200078ec0ff */
[----:B-1----:R-:W-:-:S03]  /*256c0*/  IMAD.MOV.U32 R7, RZ, RZ, RZ ;  /* 0x000000ffff077224 */ /* 0x002fc600078e00ff */
[----:B------:R-:W-:Y:S01]  /*256d0*/  ISETP.NE.AND P6, PT, R14, 0x1f, PT ;  /* 0x0000001f0e00780c */ /* 0x000fe20003fc5270 */
[----:B------:R-:W-:Y:S10]  /*256e0*/  BRA.DIV ~URZ, `(.L_x_1028) ;  /* 0x00002e627f007947 */ /* 0x000ff4000b800000 */
[----:B------:R1:W2:Y:S02]  /*256f0*/  SHFL.IDX PT, R9, R45, RZ, 0x1f ;  /* 0x00001fff2d097589 */ /* 0x0002a400000e0000 */
.L_x_1097:
[----:B------:R-:W-:Y:S05]  /*25700*/  BRA.DIV ~URZ, `(.L_x_1029) ;  /* 0x00002eb27f007947 */ /* 0x000fea000b800000 */
[----:B------:R3:W1:Y:S02]  /*25710*/  SHFL.IDX PT, R8, R45, 0x1, 0x1f ;  /* 0x00201f002d087f89 */ /* 0x00066400000e0000 */
.L_x_1098:
        /* <DEDUP_REMOVED lines=19> */
.L_x_1099:
        /* <DEDUP_REMOVED lines=16> */
.L_x_1100:
[----:B----4-:R-:W-:Y:S01]  /*25950*/  IMAD R0, R0, c[0x0][0x538], RZ ;  /* 0x00014e0000007a24 */ /* 0x010fe200078e02ff */
[----:B------:R-:W-:Y:S04]  /*25960*/  BSSY B1, `(.L_x_1032) ;  /* 0x00000ce000017945 */ /* 0x000fe80003800000 */
[----:B-1----:R-:W-:-:S04]  /*25970*/  IADD3 R8, R0, R8, RZ ;  /* 0x0000000800087210 */ /* 0x002fc80007ffe0ff */
[----:B--2---:R-:W-:-:S13]  /*25980*/  ISETP.GT.AND P0, PT, R8, R9, PT ;  /* 0x000000090800720c */ /* 0x004fda0003f04270 */
[----:B------:R-:W-:Y:S05]  /*25990*/  @P0 BRA `(.L_x_1033) ;  /* 0x0000025000000947 */ /* 0x000fea0003800000 */
.L_x_1037:
        /* <DEDUP_REMOVED lines=17> */
.L_x_1101:
        /* <DEDUP_REMOVED lines=16> */
.L_x_1102:
[----:B--2---:R-:W-:-:S05]  /*25bb0*/  IMAD R0, R0, c[0x0][0x538], RZ ;  /* 0x00014e0000007a24 */ /* 0x004fca00078e02ff */
[----:B------:R-:W-:-:S04]  /*25bc0*/  IADD3 R8, R0, R8, RZ ;  /* 0x0000000800087210 */ /* 0x000fc80007ffe0ff */
[----:B------:R-:W-:-:S13]  /*25bd0*/  ISETP.GT.AND P0, PT, R8, R9, PT ;  /* 0x000000090800720c */ /* 0x000fda0003f04270 */
[----:B-1----:R-:W-:Y:S05]  /*25be0*/  @!P0 BRA `(.L_x_1037) ;  /* 0xfffffdb000008947 */ /* 0x002fea000383ffff */
.L_x_1033:
[----:B------:R-:W-:-:S05]  /*25bf0*/  IADD3 R8, -R0, R8, RZ ;  /* 0x0000000800087210 */ /* 0x000fca0007ffe1ff */
[----:B------:R-:W-:-:S05]  /*25c00*/  IMAD R0, R4, c[0x0][0x538], R8 ;  /* 0x00014e0004007a24 */ /* 0x000fca00078e0208 */
[----:B------:R-:W-:Y:S01]  /*25c10*/  ISETP.GT.AND P0, PT, R0, R9, PT ;  /* 0x000000090000720c */ /* 0x000fe20003f04270 */
[----:B------:R-:W-:-:S12]  /*25c20*/  BRA.DIV ~URZ, `(.L_x_1038) ;  /* 0x00002df27f007947 */ /* 0x000fd8000b800000 */
[----:B------:R-:W-:-:S03]  /*25c30*/  VOTE.ANY R5, PT, !P0 ;  /* 0x0000000000057806 */ /* 0x000fc600040e0100 */
.L_x_1103:
[----:B------:R-:W2:Y:S01]  /*25c40*/  LDL.LU R2, [R1+0x64] ;  /* 0x0000640001027983 */ /* 0x000ea20000300800 */
[----:B------:R-:W2:Y:S02]  /*25c50*/  POPC R0, R5 ;  /* 0x0000000500007309 */ /* 0x000ea40000000000 */
[----:B--2---:R-:W-:-:S05]  /*25c60*/  IADD3 R2, R0, R2, RZ ;  /* 0x0000000200027210 */ /* 0x004fca0007ffe0ff */
[----:B------:R1:W-:Y:S01]  /*25c70*/  STL [R1+0x64], R2 ;  /* 0x0000640201007387 */ /* 0x0003e20000100800 */
[----:B------:R-:W-:Y:S05]  /*25c80*/  BRA.DIV ~URZ, `(.L_x_1039) ;  /* 0x00002de27f007947 */ /* 0x000fea000b800000 */
[----:B------:R2:W4:Y:S04]  /*25c90*/  SHFL.IDX PT, R12, R6, R0, 0x1f ;  /* 0x00001f00060c7589 */ /* 0x00052800000e0000 */
[----:B------:R2:W1:Y:S02]  /*25ca0*/  SHFL.IDX PT, R7, R7, R0, 0x1f ;  /* 0x00001f0007077589 */ /* 0x00046400000e0000 */
.L_x_1104:
[----:B------:R-:W-:Y:S01]  /*25cb0*/  ISETP.NE.AND P0, PT, R5, RZ, PT ;  /* 0x000000ff0500720c */ /* 0x000fe20003f05270 */
[----:B------:R-:W-:-:S12]  /*25cc0*/  BSSY B0, `(.L_x_1040) ;  /* 0x0000005000007945 */ /* 0x000fd80003800000 */
[----:B------:R-:W-:Y:S05]  /*25cd0*/  @!P0 BRA `(.L_x_1041) ;  /* 0x0000003000008947 */ /* 0x000fea0003800000 */
[----:B--2---:R-:W-:Y:S01]  /*25ce0*/  IADD3 R0, R0, -0x1, RZ ;  /* 0xffffffff00007810 */ /* 0x004fe20007ffe0ff */
[----:B------:R-:W-:Y:S05]  /*25cf0*/  BRA.DIV ~URZ, `(.L_x_1042) ;  /* 0x00002e427f007947 */ /* 0x000fea000b800000 */
[----:B------:R2:W3:Y:S02]  /*25d00*/  SHFL.IDX PT, R13, R4, R0, 0x1f ;  /* 0x00001f00040d7589 */ /* 0x0004e400000e0000 */
.L_x_1041:
[----:B------:R-:W-:Y:S05]  /*25d10*/  BSYNC B0 ;  /* 0x0000000000007941 */ /* 0x000fea0003800000 */
.L_x_1040:
        /* <DEDUP_REMOVED lines=68> */
.L_x_1044:
        /* <DEDUP_REMOVED lines=68> */
.L_x_1045:
[----:B------:R-:W-:Y:S05]  /*265a0*/  BSYNC B0 ;  /* 0x0000000000007941 */ /* 0x000fea0003800000 */
.L_x_1043:
[----:B------:R-:W-:-:S04]  /*265b0*/  LOP3.LUT R2, RZ, R2, RZ, 0x33, !PT ;  /* 0x00000002ff027212 */ /* 0x000fc800078e33ff */
[----:B-1----:R-:W-:-:S05]  /*265c0*/  IADD3 R0, R2, R12, RZ ;  /* 0x0000000c02007210 */ /* 0x002fca0007ffe0ff */
[----:B------:R1:W-:Y:S01]  /*265d0*/  STL [R1+0x5c], R0 ;  /* 0x00005c0001007387 */ /* 0x0003e20000100800 */
[----:B------:R-:W-:Y:S05]  /*265e0*/  BRA `(.L_x_1046) ;  /* 0x0000005000007947 */ /* 0x000fea0003800000 */
.L_x_1034:
[----:B------:R-:W-:Y:S01]  /*265f0*/  MOV R0, c[0x0][0x53c] ;  /* 0x00014f0000007a02 */ /* 0x000fe20000000f00 */
[----:B------:R1:W-:Y:S04]  /*26600*/  STL [R1+0x58], R9 ;  /* 0x0000580901007387 */ /* 0x0003e80000100800 */
[----:B------:R1:W-:Y:S04]  /*26610*/  STL [R1+0x5c], RZ ;  /* 0x00005cff01007387 */ /* 0x0003e80000100800 */
[----:B------:R1:W-:Y:S04]  /*26620*/  STL [R1+0x60], RZ ;  /* 0x000060ff01007387 */ /* 0x0003e80000100800 */
[----:B------:R1:W-:Y:S02]  /*26630*/  STL [R1+0x64], R0 ;  /* 0x0000640001007387 */ /* 0x0003e40000100800 */
.L_x_1046:
[----:B------:R-:W-:Y:S05]  /*26640*/  BSYNC B1 ;  /* 0x0000000000017941 */ /* 0x000fea0003800000 */
.L_x_1032:
        /* <DEDUP_REMOVED lines=9> */
.L_x_1027:
[----:B-1----:R-:W3:Y:S02]  /*266e0*/  LDL R0, [R1+0x64] ;  /* 0x0000640001007983 */ /* 0x002ee40000100800 */
[----:B---3--:R-:W-:-:S13]  /*266f0*/  ISETP.GE.AND P0, PT, R0, c[0x0][0x53c], PT ;  /* 0x00014f0000007a0c */ /* 0x008fda0003f06270 */
[----:B--2-4-:R-:W-:Y:S01]  /*26700*/  @P0 CALL.REL.NOINC `(.L_x_1047) ;  /* 0x0000001000000944 */ /* 0x014fe20003c00000 */
[----:B------:R-:W-:Y:S05]  /*26710*/  BRA `(.L_x_1048) ;  /* 0xfffdafc000007947 */ /* 0x000fea000383ffff */
.L_x_1047:
[----:B------:R-:W-:Y:S05]  /*26720*/  EXIT ;  /* 0x000000000000794d */ /* 0x000fea0003800000 */
.L_x_779:
[----:B------:R-:W-:Y:S01]  /*26730*/  IMAD.MOV.U32 R0, RZ, RZ, R5 ;  /* 0x000000ffff007224 */ /* 0x000fe200078e0005 */
[----:B------:R-:W-:Y:S02]  /*26740*/  MOV R2, 0x1 ;  /* 0x0000000100027802 */ /* 0x000fe40000000f00 */
[----:B------:R-:W-:Y:S02]  /*26750*/  MOV R3, 0x26770 ;  /* 0x0002677000037802 */ /* 0x000fe40000000f00 */
[----:B------:R-:W-:Y:S05]  /*26760*/  CALL.REL.NOINC `($__internal_14_$__cuda_sm70_shflsync_up_p) ;  /* 0x000024e000007944 */ /* 0x000fea0003c00000 */
[----:B------:R-:W-:Y:S01]  /*26770*/  MOV R0, R4 ;  /* 0x0000000400007202 */ /* 0x000fe20000000f00 */
[----:B------:R-:W-:Y:S05]  /*26780*/  BRA `(.L_x_1049) ;  /* 0xfffd9cd000007947 */ /* 0x000fea000383ffff */
.L_x_780:
[----:B------:R-:W-:Y:S01]  /*26790*/  IMAD.MOV.U32 R0, RZ, RZ, R5 ;  /* 0x000000ffff007224 */ /* 0x000fe200078e0005 */
[----:B------:R-:W-:Y:S02]  /*267a0*/  MOV R2, 0x2 ;  /* 0x0000000200027802 */ /* 0x000fe40000000f00 */
[----:B------:R-:W-:Y:S02]  /*267b0*/  MOV R3, 0x267d0 ;  /* 0x000267d000037802 */ /* 0x000fe40000000f00 */
[----:B------:R-:W-:Y:S05]  /*267c0*/  CALL.REL.NOINC `($__internal_14_$__cuda_sm70_shflsync_up_p) ;  /* 0x0000248000007944 */ /* 0x000fea0003c00000 */
[----:B------:R-:W-:Y:S01]  /*267d0*/  SEL R0, R4, RZ, P4 ;  /* 0x000000ff04007207 */ /* 0x000fe20002000000 */
[----:B------:R-:W-:Y:S01]  /*267e0*/  IMAD.MOV.U32 R2, RZ, RZ, 0x4 ;  /* 0x00000004ff027424 */ /* 0x000fe200078e00ff */
[----:B------:R-:W-:-:S03]  /*267f0*/  MOV R3, 0x26820 ;  /* 0x0002682000037802 */ /* 0x000fc60000000f00 */
[----:B------:R-:W-:Y:S02]  /*26800*/  IMAD.IADD R0, R5, 0x1, R0 ;  /* 0x0000000105007824 */ /* 0x000fe400078e0200 */
        /* <DEDUP_REMOVED lines=13> */
[----:B------:R-:W-:Y:S02]  /*268e0*/  MOV R3, 0x1f ;  /* 0x0000001f00037802 */ /* 0x000fe40000000f00 */
[----:B------:R-:W-:Y:S01]  /*268f0*/  MOV R2, 0x26930 ;  /* 0x0002693000027802 */ /* 0x000fe20000000f00 */
[----:B------:R-:W-:-:S04]  /*26900*/  IMAD.IADD R4, R0, 0x1, R4 ;  /* 0x0000000100047824 */ /* 0x000fc800078e0204 */
[----:B------:R-:W-:Y:S02]  /*26910*/  IMAD.MOV.U32 R11, RZ, RZ, R4 ;  /* 0x000000ffff0b7224 */ /* 0x000fe400078e0004 */
[----:B------:R-:W-:Y:S05]  /*26920*/  CALL.REL.NOINC `($__internal_13_$__cuda_sm70_shflsync_idx_p) ;  /* 0x000022d000007944 */ /* 0x000fea0003c00000 */
[----:B------:R-:W-:Y:S01]  /*26930*/  MOV R0, R10 ;  /* 0x0000000a00007202 */ /* 0x000fe20000000f00 */
[----:B------:R-:W-:Y:S05]  /*26940*/  BRA `(.L_x_1050) ;  /* 0xfffd9c1000007947 */ /* 0x000fea000383ffff */
.L_x_782:
[----:B------:R-:W-:Y:S02]  /*26950*/  SEL R0, RZ, 0x1, P0 ;  /* 0x00000001ff007807 */ /* 0x000fe40000000000 */
[----:B------:R-:W-:Y:S02]  /*26960*/  MOV R2, 0x26980 ;  /* 0x0002698000027802 */ /* 0x000fe40000000f00 */
[----:B------:R-:W-:Y:S05]  /*26970*/  CALL.REL.NOINC `($__internal_15_$__cuda_sm70_votesync_ballot) ;  /* 0x0000234000007944 */ /* 0x000fea0003c00000 */
[----:B------:R-:W-:Y:S01]  /*26980*/  MOV R6, R0 ;  /* 0x0000000000067202 */ /* 0x000fe20000000f00 */
[----:B------:R-:W-:Y:S05]  /*26990*/  BRA `(.L_x_1051) ;  /* 0xfffd9c5000007947 */ /* 0x000fea000383ffff */
.L_x_783:
[----:B------:R-:W-:Y:S01]  /*269a0*/  IMAD.MOV.U32 R11, RZ, RZ, R9 ;  /* 0x000000ffff0b7224 */ /* 0x000fe200078e0009 */
[----:B------:R-:W-:Y:S01]  /*269b0*/  MOV R10, R0 ;  /* 0x00000000000a7202 */ /* 0x000fe20000000f00 */
[----:B------:R-:W-:Y:S01]  /*269c0*/  IMAD.MOV.U32 R3, RZ, RZ, 0x1f ;  /* 0x0000001fff037424 */ /* 0x000fe200078e00ff */
[----:B-1----:R-:W-:Y:S02]  /*269d0*/  MOV R2, 0x269f0 ;  /* 0x000269f000027802 */ /* 0x002fe40000000f00 */
[----:B------:R-:W-:Y:S05]  /*269e0*/  CALL.REL.NOINC `($__internal_13_$__cuda_sm70_shflsync_idx_p) ;  /* 0x0000221000007944 */ /* 0x000fea0003c00000 */
[----:B------:R-:W-:Y:S01]  /*269f0*/  IMAD.MOV.U32 R13, RZ, RZ, R10 ;  /* 0x000000ffff0d7224 */ /* 0x000fe200078e000a */
[----:B------:R-:W-:Y:S01]  /*26a00*/  MOV R11, R8 ;  /* 0x00000008000b7202 */ /* 0x000fe20000000f00 */
[----:B------:R-:W-:Y:S01]  /*26a10*/  IMAD.MOV.U32 R5, RZ, RZ, RZ ;  /* 0x000000ffff057224 */ /* 0x000fe200078e00ff */
[----:B------:R-:W-:Y:S01]  /*26a20*/  MOV R10, R0 ;  /* 0x00000000000a7202 */ /* 0x000fe20000000f00 */
[----:B------:R-:W-:Y:S01]  /*26a30*/  IMAD.MOV.U32 R3, RZ, RZ, 0x1f ;  /* 0x0000001fff037424 */ /* 0x000fe200078e00ff */
[----:B------:R-:W-:-:S02]  /*26a40*/  MOV R2, 0x26a60 ;  /* 0x00026a6000027802 */ /* 0x000fc40000000f00 */
[----:B------:R-:W-:Y:S05]  /*26a50*/  CALL.REL.NOINC `($__internal_13_$__cuda_sm70_shflsync_idx_p) ;  /* 0x000021a000007944 */ /* 0x000fea0003c00000 */
[----:B------:R-:W-:Y:S01]  /*26a60*/  MOV R9, R10 ;  /* 0x0000000a00097202 */ /* 0x000fe20000000f00 */
[----:B------:R-:W-:Y:S05]  /*26a70*/  BRA `(.L_x_1052) ;  /* 0xfffd9be000007947 */ /* 0x000fea000383ffff */
.L_x_786:
[----:B------:R-:W-:Y:S01]  /*26a80*/  IMAD.MOV.U32 R11, RZ, RZ, R4 ;  /* 0x000000ffff0b7224 */ /* 0x000fe200078e0004 */
[----:B------:R-:W-:-:S02]  /*26a90*/  MOV R3, 0x1f ;  /* 0x0000001f00037802 */ /* 0x000fc40000000f00 */
[----:B-1----:R-:W-:Y:S02]  /*26aa0*/  MOV R2, 0x26ac0 ;  /* 0x00026ac000027802 */ /* 0x002fe40000000f00 */
[----:B--234-:R-:W-:Y:S05]  /*26ab0*/  CALL.REL.NOINC `($__internal_13_$__cuda_sm70_shflsync_idx_p) ;  /* 0x0000214000007944 */ /* 0x01cfea0003c00000 */
[----:B------:R-:W-:Y:S01]  /*26ac0*/  MOV R5, R10 ;  /* 0x0000000a00057202 */ /* 0x000fe20000000f00 */
[----:B------:R-:W-:Y:S05]  /*26ad0*/  BRA `(.L_x_785) ;  /* 0xfffd9be000007947 */ /* 0x000fea000383ffff */
.L_x_851:
[----:B------:R-:W-:Y:S01]  /*26ae0*/  IMAD.MOV.U32 R11, RZ, RZ, R5 ;  /* 0x000000ffff0b7224 */ /* 0x000fe200078e0005 */
[----:B------:R-:W-:Y:S01]  /*26af0*/  MOV R10, RZ ;  /* 0x000000ff000a7202 */ /* 0x000fe20000000f00 */
[----:B------:R-:W-:Y:S01]  /*26b00*/  IMAD.MOV.U32 R3, RZ, RZ, 0x181f ;  /* 0x0000181fff037424 */ /* 0x000fe200078e00ff */
[----:B-1----:R-:W-:Y:S02]  /*26b10*/  MOV R2, 0x26b30 ;  /* 0x00026b3000027802 */ /* 0x002fe40000000f00 */
[----:B-----5:R-:W-:Y:S05]  /*26b20*/  CALL.REL.NOINC `($__internal_13_$__cuda_sm70_shflsync_idx_p) ;  /* 0x000020d000007944 */ /* 0x020fea0003c00000 */
[----:B------:R-:W-:Y:S01]  /*26b30*/  MOV R7, R10 ;  /* 0x0000000a00077202 */ /* 0x000fe20000000f00 */
[----:B------:R-:W-:Y:S05]  /*26b40*/  BRA `(.L_x_1053) ;  /* 0xfffe1de000007947 */ /* 0x000fea000383ffff */
.L_x_852:
[----:B------:R-:W-:Y:S01]  /*26b50*/  IMAD.MOV.U32 R11, RZ, RZ, R6 ;  /* 0x000000ffff0b7224 */ /* 0x000fe200078e0006 */
[----:B------:R-:W-:Y:S01]  /*26b60*/  MOV R10, RZ ;  /* 0x000000ff000a7202 */ /* 0x000fe20000000f00 */
[----:B------:R-:W-:Y:S01]  /*26b70*/  IMAD.MOV.U32 R3, RZ, RZ, 0x181f ;  /* 0x0000181fff037424 */ /* 0x000fe200078e00ff */
[----:B-1----:R-:W-:Y:S02]  /*26b80*/  MOV R2, 0x26ba0 ;  /* 0x00026ba000027802 */ /* 0x002fe40000000f00 */
[----:B--23-5:R-:W-:Y:S05]  /*26b90*/  CALL.REL.NOINC `($__internal_13_$__cuda_sm70_shflsync_idx_p) ;  /* 0x0000206000007944 */ /* 0x02cfea0003c00000 */
[----:B------:R-:W-:Y:S01]  /*26ba0*/  MOV R2, R10 ;  /* 0x0000000a00027202 */ /* 0x000fe20000000f00 */
[----:B------:R-:W-:Y:S05]  /*26bb0*/  BRA `(.L_x_1054) ;  /* 0xfffe1d9000007947 */ /* 0x000fea000383ffff */
.L_x_855:
[----:B------:R-:W-:Y:S01]  /*26bc0*/  IMAD.MOV.U32 R11, RZ, RZ, R5 ;  /* 0x000000ffff0b7224 */ /* 0x000fe200078e0005 */
[----:B------:R-:W-:Y:S01]  /*26bd0*/  MOV R10, 0x1 ;  /* 0x00000001000a7802 */ /* 0x000fe20000000f00 */
[----:B--2---:R-:W-:Y:S01]  /*26be0*/  IMAD.MOV.U32 R3, RZ, RZ, 0x181f ;  /* 0x0000181fff037424 */ /* 0x004fe200078e00ff */
[----:B----4-:R-:W-:-:S02]  /*26bf0*/  MOV R2, 0x26c10 ;  /* 0x00026c1000027802 */ /* 0x010fc40000000f00 */
[----:B-1-3-5:R-:W-:Y:S05]  /*26c00*/  CALL.REL.NOINC `($__internal_13_$__cuda_sm70_shflsync_idx_p) ;  /* 0x00001ff000007944 */ /* 0x02afea0003c00000 */
[----:B------:R-:W-:Y:S01]  /*26c10*/  IMAD.MOV.U32 R7, RZ, RZ, R10 ;  /* 0x000000ffff077224 */ /* 0x000fe200078e000a */
[----:B------:R-:W-:Y:S01]  /*26c20*/  MOV R10, 0x1 ;  /* 0x00000001000a7802 */ /* 0x000fe20000000f00 */
[----:B------:R-:W-:Y:S01]  /*26c30*/  IMAD.MOV.U32 R11, RZ, RZ, R6 ;  /* 0x000000ffff0b7224 */ /* 0x000fe200078e0006 */
[----:B------:R-:W-:-:S02]  /*26c40*/  MOV R3, 0x181f ;  /* 0x0000181f00037802 */ /* 0x000fc40000000f00 */
[----:B------:R-:W-:Y:S02]  /*26c50*/  MOV R2, 0x26c70 ;  /* 0x00026c7000027802 */ /* 0x000fe40000000f00 */
[----:B------:R-:W-:Y:S05]  /*26c60*/  CALL.REL.NOINC `($__internal_13_$__cuda_sm70_shflsync_idx_p) ;  /* 0x00001f9000007944 */ /* 0x000fea0003c00000 */
[----:B------:R-:W-:Y:S01]  /*26c70*/  MOV R2, R10 ;  /* 0x0000000a00027202 */ /* 0x000fe20000000f00 */
[----:B------:R-:W-:Y:S05]  /*26c80*/  BRA `(.L_x_1055) ;  /* 0xfffe1db000007947 */ /* 0x000fea000383ffff */
.L_x_858:
[----:B------:R-:W-:Y:S01]  /*26c90*/  IMAD.MOV.U32 R11, RZ, RZ, R5 ;  /* 0x000000ffff0b7224 */ /* 0x000fe200078e0005 */
[----:B------:R-:W-:Y:S01]  /*26ca0*/  MOV R10, 0x2 ;  /* 0x00000002000a7802 */ /* 0x000fe20000000f00 */
[----:B-1----:R-:W-:Y:S01]  /*26cb0*/  IMAD.MOV.U32 R3, RZ, RZ, 0x181f ;  /* 0x0000181fff037424 */ /* 0x002fe200078e00ff */
[----:B--2---:R-:W-:Y:S02]  /*26cc0*/  MOV R2, 0x26ce0 ;  /* 0x00026ce000027802 */ /* 0x004fe40000000f00 */
[----:B---3-5:R-:W-:Y:S05]  /*26cd0*/  CALL.REL.NOINC `($__internal_13_$__cuda_sm70_shflsync_idx_p) ;  /* 0x00001f2000007944 */ /* 0x028fea0003c00000 */
[----:B------:R-:W-:Y:S01]  /*26ce0*/  MOV R7, R10 ;  /* 0x0000000a00077202 */ /* 0x000fe20000000f00 */
[----:B------:R-:W-:Y:S05]  /*26cf0*/  BRA `(.L_x_1056) ;  /* 0xfffe1e1000007947 */ /* 0x000fea000383ffff */
.L_x_859:
[----:B------:R-:W-:Y:S01]  /*26d00*/  IMAD.MOV.U32 R11, RZ, RZ, R6 ;  /* 0x000000ffff0b7224 */ /* 0x000fe200078e0006 */
[----:B------:R-:W-:Y:S01]  /*26d10*/  MOV R10, 0x2 ;  /* 0x00000002000a7802 */ /* 0x000fe20000000f00 */
[----:B------:R-:W-:Y:S01]  /*26d20*/  IMAD.MOV.U32 R3, RZ, RZ, 0x181f ;  /* 0x0000181fff037424 */ /* 0x000fe200078e00ff */
[----:B--2---:R-:W-:Y:S02]  /*26d30*/  MOV R2, 0x26d50 ;  /* 0x00026d5000027802 */ /* 0x004fe40000000f00 */
[----:B-1-345:R-:W-:Y:S05]  /*26d40*/  CALL.REL.NOINC `($__internal_13_$__cuda_sm70_shflsync_idx_p) ;  /* 0x00001eb000007944 */ /* 0x03afea0003c00000 */
[----:B------:R-:W-:Y:S01]  /*26d50*/  MOV R2, R10 ;  /* 0x0000000a00027202 */ /* 0x000fe20000000f00 */
[----:B------:R-:W-:Y:S05]  /*26d60*/  BRA `(.L_x_1057) ;  /* 0xfffe1dc000007947 */ /* 0x000fea000383ffff */
.L_x_862:
[----:B------:R-:W-:Y:S01]  /*26d70*/  IMAD.MOV.U32 R11, RZ, RZ, R5 ;  /* 0x000000ffff0b7224 */ /* 0x000fe200078e0005 */
[----:B------:R-:W-:Y:S01]  /*26d80*/  MOV R10, 0x3 ;  /* 0x00000003000a7802 */ /* 0x000fe20000000f00 */
[----:B-1----:R-:W-:Y:S01]  /*26d90*/  IMAD.MOV.U32 R3, RZ, RZ, 0x181f ;  /* 0x0000181fff037424 */ /* 0x002fe200078e00ff */
[----:B------:R-:W-:-:S02]  /*26da0*/  MOV R2, 0x26dc0 ;  /* 0x00026dc000027802 */ /* 0x000fc40000000f00 */
[----:B--2345:R-:W-:Y:S05]  /*26db0*/  CALL.REL.NOINC `($__internal_13_$__cuda_sm70_shflsync_idx_p) ;  /* 0x00001e4000007944 */ /* 0x03cfea0003c00000 */
        /* <DEDUP_REMOVED lines=8> */
.L_x_865:
[----:B------:R-:W-:Y:S01]  /*26e40*/  IMAD.MOV.U32 R11, RZ, RZ, R5 ;  /* 0x000000ffff0b7224 */ /* 0x000fe200078e0005 */
[----:B------:R-:W-:Y:S01]  /*26e50*/  MOV R10, 0x4 ;  /* 0x00000004000a7802 */ /* 0x000fe20000000f00 */
[----:B-1----:R-:W-:Y:S01]  /*26e60*/  IMAD.MOV.U32 R3, RZ, RZ, 0x181f ;  /* 0x0000181fff037424 */ /* 0x002fe200078e00ff */
[----:B------:R-:W-:Y:S02]  /*26e70*/  MOV R2, 0x26e90 ;  /* 0x00026e9000027802 */ /* 0x000fe40000000f00 */
[----:B--2345:R-:W-:Y:S05]  /*26e80*/  CALL.REL.NOINC `($__internal_13_$__cuda_sm70_shflsync_idx_p) ;  /* 0x00001d7000007944 */ /* 0x03cfea0003c00000 */
[----:B------:R-:W-:Y:S01]  /*26e90*/  MOV R7, R10 ;  /* 0x0000000a00077202 */ /* 0x000fe20000000f00 */
[----:B------:R-:W-:Y:S05]  /*26ea0*/  BRA `(.L_x_1059) ;  /* 0xfffe1e3000007947 */ /* 0x000fea000383ffff */
.L_x_866:
[----:B------:R-:W-:Y:S01]  /*26eb0*/  IMAD.MOV.U32 R11, RZ, RZ, R6 ;  /* 0x000000ffff0b7224 */ /* 0x000fe200078e0006 */
[----:B------:R-:W-:Y:S01]  /*26ec0*/  MOV R10, 0x4 ;  /* 0x00000004000a7802 */ /* 0x000fe20000000f00 */
[----:B-1----:R-:W-:Y:S01]  /*26ed0*/  IMAD.MOV.U32 R3, RZ, RZ, 0x181f ;  /* 0x0000181fff037424 */ /* 0x002fe200078e00ff */
[----:B------:R-:W-:Y:S02]  /*26ee0*/  MOV R2, 0x26f00 ;  /* 0x00026f0000027802 */ /* 0x000fe40000000f00 */
[----:B--2345:R-:W-:Y:S05]  /*26ef0*/  CALL.REL.NOINC `($__internal_13_$__cuda_sm70_shflsync_idx_p) ;  /* 0x00001d0000007944 */ /* 0x03cfea0003c00000 */
[----:B------:R-:W-:Y:S01]  /*26f00*/  MOV R2, R10 ;  /* 0x0000000a00027202 */ /* 0x000fe20000000f00 */
[----:B------:R-:W-:Y:S05]  /*26f10*/  BRA `(.L_x_1060) ;  /* 0xfffe1de000007947 */ /* 0x000fea000383ffff */
.L_x_869:
[----:B------:R-:W-:Y:S01]  /*26f20*/  IMAD.MOV.U32 R11, RZ, RZ, R5 ;  /* 0x000000ffff0b7224 */ /* 0x000fe200078e0005 */
[----:B------:R-:W-:Y:S01]  /*26f30*/  MOV R10, 0x5 ;  /* 0x00000005000a7802 */ /* 0x000fe20000000f00 */
[----:B--2---:R-:W-:Y:S01]  /*26f40*/  IMAD.MOV.U32 R3, RZ, RZ, 0x181f ;  /* 0x0000181fff037424 */ /* 0x004fe200078e00ff */
[----:B------:R-:W-:-:S02]  /*26f50*/  MOV R2, 0x26f70 ;  /* 0x00026f7000027802 */ /* 0x000fc40000000f00 */
[----:B-1-345:R-:W-:Y:S05]  /*26f60*/  CALL.REL.NOINC `($__internal_13_$__cuda_sm70_shflsync_idx_p) ;  /* 0x00001c9000007944 */ /* 0x03afea0003c00000 */
        /* <DEDUP_REMOVED lines=8> */
.L_x_872:
[----:B------:R-:W-:Y:S01]  /*26ff0*/  IMAD.MOV.U32 R11, RZ, RZ, R5 ;  /* 0x000000ffff0b7224 */ /* 0x000fe200078e0005 */
[----:B------:R-:W-:Y:S01]  /*27000*/  MOV R10, 0x6 ;  /* 0x00000006000a7802 */ /* 0x000fe20000000f00 */
[----:B-1----:R-:W-:Y:S01]  /*27010*/  IMAD.MOV.U32 R3, RZ, RZ, 0x181f ;  /* 0x0000181fff037424 */ /* 0x002fe200078e00ff */
[----:B--2---:R-:W-:Y:S02]  /*27020*/  MOV R2, 0x27040 ;  /* 0x0002704000027802 */ /* 0x004fe40000000f00 */
[----:B---345:R-:W-:Y:S05]  /*27030*/  CALL.REL.NOINC `($__internal_13_$__cuda_sm70_shflsync_idx_p) ;  /* 0x00001bc000007944 */ /* 0x038fea0003c00000 */
[----:B------:R-:W-:Y:S01]  /*27040*/  MOV R7, R10 ;  /* 0x0000000a00077202 */ /* 0x000fe20000000f00 */
[----:B------:R-:W-:Y:S05]  /*27050*/  BRA `(.L_x_1062) ;  /* 0xfffe1e5000007947 */ /* 0x000fea000383ffff */
.L_x_873:
[----:B------:R-:W-:Y:S01]  /*27060*/  IMAD.MOV.U32 R11, RZ, RZ, R6 ;  /* 0x000000ffff0b7224 */ /* 0x000fe200078e0006 */
[----:B------:R-:W-:Y:S01]  /*27070*/  MOV R10, 0x6 ;  /* 0x00000006000a7802 */ /* 0x000fe20000000f00 */
[----:B------:R-:W-:Y:S01]  /*27080*/  IMAD.MOV.U32 R3, RZ, RZ, 0x181f ;  /* 0x0000181fff037424 */ /* 0x000fe200078e00ff */
[----:B--2---:R-:W-:Y:S02]  /*27090*/  MOV R2, 0x270b0 ;  /* 0x000270b000027802 */ /* 0x004fe40000000f00 */
[----:B-1-345:R-:W-:Y:S05]  /*270a0*/  CALL.REL.NOINC `($__internal_13_$__cuda_sm70_shflsync_idx_p) ;  /* 0x00001b5000007944 */ /* 0x03afea0003c00000 */
[----:B------:R-:W-:Y:S01]  /*270b0*/  MOV R2, R10 ;  /* 0x0000000a00027202 */ /* 0x000fe20000000f00 */
[----:B------:R-:W-:Y:S05]  /*270c0*/  BRA `(.L_x_1063) ;  /* 0xfffe1e0000007947 */ /* 0x000fea000383ffff */
.L_x_876:
        /* <DEDUP_REMOVED lines=13> */
.L_x_979:
[----:B------:R3:W5:Y:S01]  /*271a0*/  LDL R0, [R1+0x10] ;  /* 0x0000100001007983 */ /* 0x0007620000100800 */
[----:B------:R-:W-:Y:S02]  /*271b0*/  MOV R8, 0x2 ;  /* 0x0000000200087802 */ /* 0x000fe40000000f00 */
[----:B-12---:R-:W-:Y:S02]  /*271c0*/  MOV R4, 0x271e0 ;  /* 0x000271e000047802 */ /* 0x006fe40000000f00 */
[----:B---3-5:R-:W-:Y:S05]  /*271d0*/  CALL.REL.NOINC `($__internal_12_$__cuda_sm70_shflsync_bfly_p) ;  /* 0x000019d000007944 */ /* 0x028fea0003c00000 */
[----:B------:R-:W-:Y:S01]  /*271e0*/  MOV R2, R0 ;  /* 0x0000000000027202 */ /* 0x000fe20000000f00 */
[----:B------:R-:W-:Y:S05]  /*271f0*/  BRA `(.L_x_1065) ;  /* 0xffffad7000007947 */ /* 0x000fea000383ffff */
.L_x_980:
[----:B------:R-:W-:Y:S01]  /*27200*/  IMAD.MOV.U32 R0, RZ, RZ, R2 ;  /* 0x000000ffff007224 */ /* 0x000fe200078e0002 */
[----:B------:R-:W-:Y:S02]  /*27210*/  MOV R8, 0x1 ;  /* 0x0000000100087802 */ /* 0x000fe40000000f00 */
[----:B-1----:R-:W-:Y:S02]  /*27220*/  MOV R4, 0x27240 ;  /* 0x0002724000047802 */ /* 0x002fe40000000f00 */
[----:B------:R-:W-:Y:S05]  /*27230*/  CALL.REL.NOINC `($__internal_12_$__cuda_sm70_shflsync_bfly_p) ;  /* 0x0000197000007944 */ /* 0x000fea0003c00000 */
[----:B------:R-:W-:Y:S02]  /*27240*/  FADD.FTZ R2, R2, R0 ;  /* 0x0000000002027221 */ /* 0x000fe40000010000 */
[----:B------:R1:W5:Y:S01]  /*27250*/  LDL R0, [R1+0xc] ;  /* 0x00000c0001007983 */ /* 0x0003620000100800 */
[----:B------:R-:W-:-:S02]  /*27260*/  MOV R8, 0x2 ;  /* 0x0000000200087802 */ /* 0x000fc40000000f00 */
[----:B------:R-:W-:Y:S02]  /*27270*/  MOV R4, 0x27290 ;  /* 0x0002729000047802 */ /* 0x000fe40000000f00 */
[----:B-1---5:R-:W-:Y:S05]  /*27280*/  CALL.REL.NOINC `($__internal_12_$__cuda_sm70_shflsync_bfly_p) ;  /* 0x0000192000007944 */ /* 0x022fea0003c00000 */
[----:B------:R-:W2:Y:S01]  /*27290*/  LDL.LU R4, [R1+0xc] ;  /* 0x00000c0001047983 */ /* 0x000ea20000300800 */
[----:B------:R-:W-:Y:S01]  /*272a0*/  MOV R8, 0x1 ;  /* 0x0000000100087802 */ /* 0x000fe20000000f00 */
[----:B--2---:R-:W-:Y:S01]  /*272b0*/  FADD.FTZ R5, R4, R0 ;  /* 0x0000000004057221 */ /* 0x004fe20000010000 */
[----:B------:R-:W-:-:S04]  /*272c0*/  MOV R4, 0x272f0 ;  /* 0x000272f000047802 */ /* 0x000fc80000000f00 */
[----:B------:R-:W-:Y:S02]  /*272d0*/  MOV R0, R5 ;  /* 0x0000000500007202 */ /* 0x000fe40000000f00 */
[----:B------:R-:W-:Y:S05]  /*272e0*/  CALL.REL.NOINC `($__internal_12_$__cuda_sm70_shflsync_bfly_p) ;  /* 0x000018c000007944 */ /* 0x000fea0003c00000 */
[----:B------:R-:W-:Y:S02]  /*272f0*/  FADD.FTZ R5, R5, R0 ;  /* 0x0000000005057221 */ /* 0x000fe40000010000 */
[----:B------:R1:W5:Y:S01]  /*27300*/  LDL R0, [R1+0x14] ;  /* 0x0000140001007983 */ /* 0x0003620000100800 */
[----:B------:R-:W-:Y:S02]  /*27310*/  MOV R8, 0x2 ;  /* 0x0000000200087802 */ /* 0x000fe40000000f00 */
        /* <DEDUP_REMOVED lines=19> */
[----:B------:R-:W-:Y:S01]  /*27450*/  MOV R9, R0 ;  /* 0x0000000000097202 */ /* 0x000fe20000000f00 */
[----:B------:R-:W-:Y:S05]  /*27460*/  BRA `(.L_x_1066) ;  /* 0xffffac3000007947 */ /* 0x000fea000383ffff */
.L_x_987:
[----:B--234-:R-:W-:Y:S01]  /*27470*/  IMAD.MOV.U32 R11, RZ, RZ, R6 ;  /* 0x000000ffff0b7224 */ /* 0x01cfe200078e0006 */
[----:B------:R-:W-:Y:S01]  /*27480*/  MOV R10, RZ ;  /* 0x000000ff000a7202 */ /* 0x000fe20000000f00 */
[----:B------:R-:W-:Y:S01]  /*27490*/  IMAD.MOV.U32 R3, RZ, RZ, 0x181f ;  /* 0x0000181fff037424 */ /* 0x000fe200078e00ff */
[----:B------:R-:W-:Y:S02]  /*274a0*/  MOV R2, 0x274c0 ;  /* 0x000274c000027802 */ /* 0x000fe40000000f00 */
[----:B-1----:R-:W-:Y:S05]  /*274b0*/  CALL.REL.NOINC `($__internal_13_$__cuda_sm70_shflsync_idx_p) ;  /* 0x0000174000007944 */ /* 0x002fea0003c00000 */
[----:B------:R-:W-:Y:S01]  /*274c0*/  MOV R8, R10 ;  /* 0x0000000a00087202 */ /* 0x000fe20000000f00 */
[----:B------:R-:W-:Y:S05]  /*274d0*/  BRA `(.L_x_1067) ;  /* 0xffffc46000007947 */ /* 0x000fea000383ffff */
.L_x_988:
[----:B------:R-:W-:Y:S01]  /*274e0*/  IMAD.MOV.U32 R11, RZ, RZ, R7 ;  /* 0x000000ffff0b7224 */ /* 0x000fe200078e0007 */
[----:B------:R-:W-:Y:S01]  /*274f0*/  MOV R10, RZ ;  /* 0x000000ff000a7202 */ /* 0x000fe20000000f00 */
[----:B------:R-:W-:Y:S01]  /*27500*/  IMAD.MOV.U32 R3, RZ, RZ, 0x181f ;  /* 0x0000181fff037424 */ /* 0x000fe200078e00ff */
[----:B------:R-:W-:Y:S02]  /*27510*/  MOV R2, 0x27530 ;  /* 0x0002753000027802 */ /* 0x000fe40000000f00 */
[----:B-123--:R-:W-:Y:S05]  /*27520*/  CALL.REL.NOINC `($__internal_13_$__cuda_sm70_shflsync_idx_p) ;  /* 0x000016d000007944 */ /* 0x00efea0003c00000 */
[----:B------:R-:W-:Y:S01]  /*27530*/  MOV R2, R10 ;  /* 0x0000000a00027202 */ /* 0x000fe20000000f00 */
[----:B------:R-:W-:Y:S05]  /*27540*/  BRA `(.L_x_1068) ;  /* 0xffffc41000007947 */ /* 0x000fea000383ffff */
.L_x_989:
[----:B------:R-:W-:Y:S01]  /*27550*/  IMAD.MOV.U32 R11, RZ, RZ, R6 ;  /* 0x000000ffff0b7224 */ /* 0x000fe200078e0006 */
[----:B------:R-:W-:Y:S01]  /*27560*/  MOV R10, 0x1 ;  /* 0x00000001000a7802 */ /* 0x000fe20000000f00 */
[----:B--2---:R-:W-:Y:S01]  /*27570*/  IMAD.MOV.U32 R3, RZ, RZ, 0x181f ;  /* 0x0000181fff037424 */ /* 0x004fe200078e00ff */
[----:B------:R-:W-:-:S02]  /*27580*/  MOV R2, 0x275a0 ;  /* 0x000275a000027802 */ /* 0x000fc40000000f00 */
[----:B-1--4-:R-:W-:Y:S05]  /*27590*/  CALL.REL.NOINC `($__internal_13_$__cuda_sm70_shflsync_idx_p) ;  /* 0x0000166000007944 */ /* 0x012fea0003c00000 */
        /* <DEDUP_REMOVED lines=8> */
.L_x_990:
[----:B------:R-:W-:Y:S01]  /*27620*/  IMAD.MOV.U32 R11, RZ, RZ, R6 ;  /* 0x000000ffff0b7224 */ /* 0x000fe200078e0006 */
[----:B------:R-:W-:Y:S01]  /*27630*/  MOV R10, 0x2 ;  /* 0x00000002000a7802 */ /* 0x000fe20000000f00 */
[----:B--2---:R-:W-:Y:S01]  /*27640*/  IMAD.MOV.U32 R3, RZ, RZ, 0x181f ;  /* 0x0000181fff037424 */ /* 0x004fe200078e00ff */
[----:B------:R-:W-:Y:S02]  /*27650*/  MOV R2, 0x27670 ;  /* 0x0002767000027802 */ /* 0x000fe40000000f00 */
[----:B-1-34-:R-:W-:Y:S05]  /*27660*/  CALL.REL.NOINC `($__internal_13_$__cuda_sm70_shflsync_idx_p) ;  /* 0x0000159000007944 */ /* 0x01afea0003c00000 */
[----:B------:R-:W-:Y:S01]  /*27670*/  MOV R8, R10 ;  /* 0x0000000a00087202 */ /* 0x000fe20000000f00 */
[----:B------:R-:W-:Y:S05]  /*27680*/  BRA `(.L_x_1070) ;  /* 0xffffc3c000007947 */ /* 0x000fea000383ffff */
.L_x_991:
[----:B------:R-:W-:Y:S01]  /*27690*/  IMAD.MOV.U32 R11, RZ, RZ, R7 ;  /* 0x000000ffff0b7224 */ /* 0x000fe200078e0007 */
[----:B------:R-:W-:Y:S01]  /*276a0*/  MOV R10, 0x2 ;  /* 0x00000002000a7802 */ /* 0x000fe20000000f00 */
[----:B--2---:R-:W-:Y:S01]  /*276b0*/  IMAD.MOV.U32 R3, RZ, RZ, 0x181f ;  /* 0x0000181fff037424 */ /* 0x004fe200078e00ff */
[----:B------:R-:W-:Y:S02]  /*276c0*/  MOV R2, 0x276e0 ;  /* 0x000276e000027802 */ /* 0x000fe40000000f00 */
[----:B-1-34-:R-:W-:Y:S05]  /*276d0*/  CALL.REL.NOINC `($__internal_13_$__cuda_sm70_shflsync_idx_p) ;  /* 0x0000152000007944 */ /* 0x01afea0003c00000 */
[----:B------:R-:W-:Y:S01]  /*276e0*/  MOV R2, R10 ;  /* 0x0000000a00027202 */ /* 0x000fe20000000f00 */
[----:B------:R-:W-:Y:S05]  /*276f0*/  BRA `(.L_x_1071) ;  /* 0xffffc37000007947 */ /* 0x000fea000383ffff */
.L_x_992:
[----:B------:R-:W-:Y:S01]  /*27700*/  IMAD.MOV.U32 R11, RZ, RZ, R6 ;  /* 0x000000ffff0b7224 */ /* 0x000fe200078e0006 */
[----:B------:R-:W-:Y:S01]  /*27710*/  MOV R10, 0x3 ;  /* 0x00000003000a7802 */ /* 0x000fe20000000f00 */
[----:B---3--:R-:W-:Y:S01]  /*27720*/  IMAD.MOV.U32 R3, RZ, RZ, 0x181f ;  /* 0x0000181fff037424 */ /* 0x008fe200078e00ff */
[----:B------:R-:W-:-:S02]  /*27730*/  MOV R2, 0x27750 ;  /* 0x0002775000027802 */ /* 0x000fc40000000f00 */
[----:B-12---:R-:W-:Y:S05]  /*27740*/  CALL.REL.NOINC `($__internal_13_$__cuda_sm70_shflsync_idx_p) ;  /* 0x000014b000007944 */ /* 0x006fea0003c00000 */
        /* <DEDUP_REMOVED lines=8> */
.L_x_993:
[----:B------:R-:W-:Y:S01]  /*277d0*/  IMAD.MOV.U32 R11, RZ, RZ, R6 ;  /* 0x000000ffff0b7224 */ /* 0x000fe200078e0006 */
[----:B------:R-:W-:Y:S01]  /*277e0*/  MOV R10, 0x4 ;  /* 0x00000004000a7802 */ /* 0x000fe20000000f00 */
[----:B-1----:R-:W-:Y:S01]  /*277f0*/  IMAD.MOV.U32 R3, RZ, RZ, 0x181f ;  /* 0x0000181fff037424 */ /* 0x002fe200078e00ff */
[----:B------:R-:W-:Y:S02]  /*27800*/  MOV R2, 0x27820 ;  /* 0x0002782000027802 */ /* 0x000fe40000000f00 */
[----:B----4-:R-:W-:Y:S05]  /*27810*/  CALL.REL.NOINC `($__internal_13_$__cuda_sm70_shflsync_idx_p) ;  /* 0x000013e000007944 */ /* 0x010fea0003c00000 */
[----:B------:R-:W-:Y:S01]  /*27820*/  MOV R8, R10 ;  /* 0x0000000a00087202 */ /* 0x000fe20000000f00 */
[----:B------:R-:W-:Y:S05]  /*27830*/  BRA `(.L_x_1073) ;  /* 0xffffc32000007947 */ /* 0x000fea000383ffff */
.L_x_994:
[----:B------:R-:W-:Y:S01]  /*27840*/  IMAD.MOV.U32 R11, RZ, RZ, R7 ;  /* 0x000000ffff0b7224 */ /* 0x000fe200078e0007 */
[----:B------:R-:W-:Y:S01]  /*27850*/  MOV R10, 0x4 ;  /* 0x00000004000a7802 */ /* 0x000fe20000000f00 */
[----:B-1----:R-:W-:Y:S01]  /*27860*/  IMAD.MOV.U32 R3, RZ, RZ, 0x181f ;  /* 0x0000181fff037424 */ /* 0x002fe200078e00ff */
[----:B------:R-:W-:Y:S02]  /*27870*/  MOV R2, 0x27890 ;  /* 0x0002789000027802 */ /* 0x000fe40000000f00 */
[----:B--234-:R-:W-:Y:S05]  /*27880*/  CALL.REL.NOINC `($__internal_13_$__cuda_sm70_shflsync_idx_p) ;  /* 0x0000137000007944 */ /* 0x01cfea0003c00000 */
[----:B------:R-:W-:Y:S01]  /*27890*/  MOV R2, R10 ;  /* 0x0000000a00027202 */ /* 0x000fe20000000f00 */
[----:B------:R-:W-:Y:S05]  /*278a0*/  BRA `(.L_x_1074) ;  /* 0xffffc2d000007947 */ /* 0x000fea000383ffff */
.L_x_995:
        /* <DEDUP_REMOVED lines=13> */
.L_x_996:
[----:B------:R-:W-:Y:S01]  /*27980*/  IMAD.MOV.U32 R11, RZ, RZ, R6 ;  /* 0x000000ffff0b7224 */ /* 0x000fe200078e0006 */
[----:B------:R-:W-:Y:S01]  /*27990*/  MOV R10, 0x6 ;  /* 0x00000006000a7802 */ /* 0x000fe20000000f00 */
[----:B-1----:R-:W-:Y:S01]  /*279a0*/  IMAD.MOV.U32 R3, RZ, RZ, 0x181f ;  /* 0x0000181fff037424 */ /* 0x002fe200078e00ff */
[----:B------:R-:W-:Y:S02]  /*279b0*/  MOV R2, 0x279d0 ;  /* 0x000279d000027802 */ /* 0x000fe40000000f00 */
[----:B---34-:R-:W-:Y:S05]  /*279c0*/  CALL.REL.NOINC `($__internal_13_$__cuda_sm70_shflsync_idx_p) ;  /* 0x0000123000007944 */ /* 0x018fea0003c00000 */
[----:B------:R-:W-:Y:S01]  /*279d0*/  MOV R8, R10 ;  /* 0x0000000a00087202 */ /* 0x000fe20000000f00 */
[----:B------:R-:W-:Y:S05]  /*279e0*/  BRA `(.L_x_1076) ;  /* 0xffffc28000007947 */ /* 0x000fea000383ffff */
.L_x_997:
[----:B------:R-:W-:Y:S01]  /*279f0*/  IMAD.MOV.U32 R11, RZ, RZ, R7 ;  /* 0x000000ffff0b7224 */ /* 0x000fe200078e0007 */
[----:B------:R-:W-:Y:S01]  /*27a00*/  MOV R10, 0x6 ;  /* 0x00000006000a7802 */ /* 0x000fe20000000f00 */
[----:B-1----:R-:W-:Y:S01]  /*27a10*/  IMAD.MOV.U32 R3, RZ, RZ, 0x181f ;  /* 0x0000181fff037424 */ /* 0x002fe200078e00ff */
[----:B------:R-:W-:Y:S02]  /*27a20*/  MOV R2, 0x27a40 ;  /* 0x00027a4000027802 */ /* 0x000fe40000000f00 */
[----:B--234-:R-:W-:Y:S05]  /*27a30*/  CALL.REL.NOINC `($__internal_13_$__cuda_sm70_shflsync_idx_p) ;  /* 0x000011c000007944 */ /* 0x01cfea0003c00000 */
[----:B------:R-:W-:Y:S01]  /*27a40*/  MOV R2, R10 ;  /* 0x0000000a00027202 */ /* 0x000fe20000000f00 */
[----:B------:R-:W-:Y:S05]  /*27a50*/  BRA `(.L_x_1077) ;  /* 0xffffc23000007947 */ /* 0x000fea000383ffff */
.L_x_998:
[----:B------:R-:W-:Y:S01]  /*27a60*/  IMAD.MOV.U32 R11, RZ, RZ, R6 ;  /* 0x000000ffff0b7224 */ /* 0x000fe200078e0006 */
[----:B------:R-:W-:Y:S01]  /*27a70*/  MOV R10, 0x7 ;  /* 0x00000007000a7802 */ /* 0x000fe20000000f00 */
[----:B--2---:R-:W-:Y:S01]  /*27a80*/  IMAD.MOV.U32 R3, RZ, RZ, 0x181f ;  /* 0x0000181fff037424 */ /* 0x004fe200078e00ff */
[----:B------:R-:W-:-:S02]  /*27a90*/  MOV R2, 0x27ab0 ;  /* 0x00027ab000027802 */ /* 0x000fc40000000f00 */
[----:B-1-34-:R-:W-:Y:S05]  /*27aa0*/  CALL.REL.NOINC `($__internal_13_$__cuda_sm70_shflsync_idx_p) ;  /* 0x0000115000007944 */ /* 0x01afea0003c00000 */
        /* <DEDUP_REMOVED lines=8> */
.L_x_1000:
[----:B------:R-:W-:Y:S01]  /*27b30*/  IMAD.MOV.U32 R11, RZ, RZ, R13 ;  /* 0x000000ffff0b7224 */ /* 0x000fe200078e000d */
[----:B------:R-:W-:Y:S01]  /*27b40*/  MOV R10, RZ ;  /* 0x000000ff000a7202 */ /* 0x000fe20000000f00 */
[----:B------:R-:W-:Y:S01]  /*27b50*/  IMAD.MOV.U32 R3, RZ, RZ, 0x1c1f ;  /* 0x00001c1fff037424 */ /* 0x000fe200078e00ff */
[----:B------:R-:W-:Y:S02]  /*27b60*/  MOV R2, 0x27b80 ;  /* 0x00027b8000027802 */ /* 0x000fe40000000f00 */
[----:B------:R-:W-:Y:S05]  /*27b70*/  CALL.REL.NOINC `($__internal_13_$__cuda_sm70_shflsync_idx_p) ;  /* 0x0000108000007944 */ /* 0x000fea0003c00000 */
[----:B------:R-:W-:Y:S01]  /*27b80*/  MOV R12, R10 ;  /* 0x0000000a000c7202 */ /* 0x000fe20000000f00 */
[----:B------:R-:W-:Y:S05]  /*27b90*/  BRA `(.L_x_1079) ;  /* 0xffffc40000007947 */ /* 0x000fea000383ffff */
.L_x_1001:
[----:B------:R-:W-:Y:S01]  /*27ba0*/  IMAD.MOV.U32 R11, RZ, RZ, R19 ;  /* 0x000000ffff0b7224 */ /* 0x000fe200078e0013 */
[----:B------:R-:W-:Y:S01]  /*27bb0*/  MOV R10, RZ ;  /* 0x000000ff000a7202 */ /* 0x000fe20000000f00 */
[----:B------:R-:W-:Y:S01]  /*27bc0*/  IMAD.MOV.U32 R3, RZ, RZ, 0x1c1f ;  /* 0x00001c1fff037424 */ /* 0x000fe200078e00ff */
[----:B------:R-:W-:Y:S02]  /*27bd0*/  MOV R2, 0x27bf0 ;  /* 0x00027bf000027802 */ /* 0x000fe40000000f00 */
[----:B-12---:R-:W-:Y:S05]  /*27be0*/  CALL.REL.NOINC `($__internal_13_$__cuda_sm70_shflsync_idx_p) ;  /* 0x0000101000007944 */ /* 0x006fea0003c00000 */
[----:B------:R-:W-:Y:S01]  /*27bf0*/  MOV R2, R10 ;  /* 0x0000000a00027202 */ /* 0x000fe20000000f00 */
[----:B------:R-:W-:Y:S05]  /*27c00*/  BRA `(.L_x_1080) ;  /* 0xffffc3b000007947 */ /* 0x000fea000383ffff */
.L_x_1004:
[----:B----4-:R-:W-:Y:S01]  /*27c10*/  IMAD.MOV.U32 R11, RZ, RZ, R13 ;  /* 0x000000ffff0b7224 */ /* 0x010fe200078e000d */
[----:B------:R-:W-:Y:S01]  /*27c20*/  MOV R10, 0x1 ;  /* 0x00000001000a7802 */ /* 0x000fe20000000f00 */
[----:B------:R-:W-:Y:S01]  /*27c30*/  IMAD.MOV.U32 R3, RZ, RZ, 0x1c1f ;  /* 0x00001c1fff037424 */ /* 0x000fe200078e00ff */
[----:B------:R-:W-:-:S02]  /*27c40*/  MOV R2, 0x27c60 ;  /* 0x00027c6000027802 */ /* 0x000fc40000000f00 */
[----:B-123--:R-:W-:Y:S05]  /*27c50*/  CALL.REL.NOINC `($__internal_13_$__cuda_sm70_shflsync_idx_p) ;  /* 0x00000fa000007944 */ /* 0x00efea0003c00000 */
        /* <DEDUP_REMOVED lines=8> */
.L_x_1007:
[----:B----4-:R-:W-:Y:S01]  /*27ce0*/  IMAD.MOV.U32 R11, RZ, RZ, R13 ;  /* 0x000000ffff0b7224 */ /* 0x010fe200078e000d */
[----:B------:R-:W-:Y:S01]  /*27cf0*/  MOV R10, 0x2 ;  /* 0x00000002000a7802 */ /* 0x000fe20000000f00 */
[----:B------:R-:W-:Y:S01]  /*27d00*/  IMAD.MOV.U32 R3, RZ, RZ, 0x1c1f ;  /* 0x00001c1fff037424 */ /* 0x000fe200078e00ff */
[----:B------:R-:W-:Y:S02]  /*27d10*/  MOV R2, 0x27d30 ;  /* 0x00027d3000027802 */ /* 0x000fe40000000f00 */
[----:B-123--:R-:W-:Y:S05]  /*27d20*/  CALL.REL.NOINC `($__internal_13_$__cuda_sm70_shflsync_idx_p) ;  /* 0x00000ed000007944 */ /* 0x00efea0003c00000 */
[----:B------:R-:W-:Y:S01]  /*27d30*/  MOV R12, R10 ;  /* 0x0000000a000c7202 */ /* 0x000fe20000000f00 */
[----:B------:R-:W-:Y:S05]  /*27d40*/  BRA `(.L_x_1082) ;  /* 0xffffc83000007947 */ /* 0x000fea000383ffff */
.L_x_1008:
[----:B----4-:R-:W-:Y:S01]  /*27d50*/  IMAD.MOV.U32 R11, RZ, RZ, R19 ;  /* 0x000000ffff0b7224 */ /* 0x010fe200078e0013 */
[----:B------:R-:W-:Y:S01]  /*27d60*/  MOV R10, 0x2 ;  /* 0x00000002000a7802 */ /* 0x000fe20000000f00 */
[----:B------:R-:W-:Y:S01]  /*27d70*/  IMAD.MOV.U32 R3, RZ, RZ, 0x1c1f ;  /* 0x00001c1fff037424 */ /* 0x000fe200078e00ff */
[----:B------:R-:W-:Y:S02]  /*27d80*/  MOV R2, 0x27da0 ;  /* 0x00027da000027802 */ /* 0x000fe40000000f00 */
[----:B-123--:R-:W-:Y:S05]  /*27d90*/  CALL.REL.NOINC `($__internal_13_$__cuda_sm70_shflsync_idx_p) ;  /* 0x00000e6000007944 */ /* 0x00efea0003c00000 */
[----:B------:R-:W-:Y:S01]  /*27da0*/  MOV R2, R10 ;  /* 0x0000000a00027202 */ /* 0x000fe20000000f00 */
[----:B------:R-:W-:Y:S05]  /*27db0*/  BRA `(.L_x_1083) ;  /* 0xffffc7e000007947 */ /* 0x000fea000383ffff */
.L_x_1011:
[----:B--2---:R-:W-:Y:S01]  /*27dc0*/  IMAD.MOV.U32 R11, RZ, RZ, R13 ;  /* 0x000000ffff0b7224 */ /* 0x004fe200078e000d */
[----:B------:R-:W-:Y:S01]  /*27dd0*/  MOV R10, 0x3 ;  /* 0x00000003000a7802 */ /* 0x000fe20000000f00 */
[----:B------:R-:W-:Y:S01]  /*27de0*/  IMAD.MOV.U32 R3, RZ, RZ, 0x1c1f ;  /* 0x00001c1fff037424 */ /* 0x000fe200078e00ff */
[----:B-1----:R-:W-:-:S02]  /*27df0*/  MOV R2, 0x27e10 ;  /* 0x00027e1000027802 */ /* 0x002fc40000000f00 */
[----:B---34-:R-:W-:Y:S05]  /*27e00*/  CALL.REL.NOINC `($__internal_13_$__cuda_sm70_shflsync_idx_p) ;  /* 0x00000df000007944 */ /* 0x018fea0003c00000 */
        /* <DEDUP_REMOVED lines=8> */
.L_x_1015:
[----:B------:R-:W-:Y:S01]  /*27e90*/  IMAD.MOV.U32 R11, RZ, RZ, R6 ;  /* 0x000000ffff0b7224 */ /* 0x000fe200078e0006 */
[----:B------:R-:W-:Y:S01]  /*27ea0*/  MOV R10, RZ ;  /* 0x000000ff000a7202 */ /* 0x000fe20000000f00 */
[----:B------:R-:W-:Y:S01]  /*27eb0*/  IMAD.MOV.U32 R3, RZ, RZ, 0x181f ;  /* 0x0000181fff037424 */ /* 0x000fe200078e00ff */
[----:B------:R-:W-:Y:S02]  /*27ec0*/  MOV R2, 0x27ee0 ;  /* 0x00027ee000027802 */ /* 0x000fe40000000f00 */
[----:B------:R-:W-:Y:S05]  /*27ed0*/  CALL.REL.NOINC `($__internal_13_$__cuda_sm70_shflsync_idx_p) ;  /* 0x00000d2000007944 */ /* 0x000fea0003c00000 */
[----:B------:R-:W-:Y:S01]  /*27ee0*/  MOV R8, R10 ;  /* 0x0000000a00087202 */ /* 0x000fe20000000f00 */
[----:B------:R-:W-:Y:S05]  /*27ef0*/  BRA `(.L_x_1085) ;  /* 0xffffd2f000007947 */ /* 0x000fea000383ffff */
.L_x_1016:
[----:B------:R-:W-:Y:S01]  /*27f00*/  IMAD.MOV.U32 R11, RZ, RZ, R7 ;  /* 0x000000ffff0b7224 */ /* 0x000fe200078e0007 */
[----:B------:R-:W-:Y:S01]  /*27f10*/  MOV R10, RZ ;  /* 0x000000ff000a7202 */ /* 0x000fe20000000f00 */
[----:B------:R-:W-:Y:S01]  /*27f20*/  IMAD.MOV.U32 R3, RZ, RZ, 0x181f ;  /* 0x0000181fff037424 */ /* 0x000fe200078e00ff */
[----:B------:R-:W-:Y:S02]  /*27f30*/  MOV R2, 0x27f50 ;  /* 0x00027f5000027802 */ /* 0x000fe40000000f00 */
[----:B-12---:R-:W-:Y:S05]  /*27f40*/  CALL.REL.NOINC `($__internal_13_$__cuda_sm70_shflsync_idx_p) ;  /* 0x00000cb000007944 */ /* 0x006fea0003c00000 */
[----:B------:R-:W-:Y:S01]  /*27f50*/  MOV R2, R10 ;  /* 0x0000000a00027202 */ /* 0x000fe20000000f00 */
[----:B------:R-:W-:Y:S05]  /*27f60*/  BRA `(.L_x_1086) ;  /* 0xffffd2a000007947 */ /* 0x000fea000383ffff */
.L_x_1017:
[----:B------:R-:W-:Y:S01]  /*27f70*/  IMAD.MOV.U32 R11, RZ, RZ, R6 ;  /* 0x000000ffff0b7224 */ /* 0x000fe200078e0006 */
[----:B------:R-:W-:Y:S01]  /*27f80*/  MOV R10, 0x1 ;  /* 0x00000001000a7802 */ /* 0x000fe20000000f00 */
[----:B--2---:R-:W-:Y:S01]  /*27f90*/  IMAD.MOV.U32 R3, RZ, RZ, 0x181f ;  /* 0x0000181fff037424 */ /* 0x004fe200078e00ff */
[----:B------:R-:W-:-:S02]  /*27fa0*/  MOV R2, 0x27fc0 ;  /* 0x00027fc000027802 */ /* 0x000fc40000000f00 */
[----:B-1-3--:R-:W-:Y:S05]  /*27fb0*/  CALL.REL.NOINC `($__internal_13_$__cuda_sm70_shflsync_idx_p) ;  /* 0x00000c4000007944 */ /* 0x00afea0003c00000 */
        /* <DEDUP_REMOVED lines=8> */
.L_x_1018:
[----:B------:R-:W-:Y:S01]  /*28040*/  IMAD.MOV.U32 R11, RZ, RZ, R6 ;  /* 0x000000ffff0b7224 */ /* 0x000fe200078e0006 */
[----:B------:R-:W-:Y:S01]  /*28050*/  MOV R10, 0x2 ;  /* 0x00000002000a7802 */ /* 0x000fe20000000f00 */
[----:B-1----:R-:W-:Y:S01]  /*28060*/  IMAD.MOV.U32 R3, RZ, RZ, 0x181f ;  /* 0x0000181fff037424 */ /* 0x002fe200078e00ff */
[----:B------:R-:W-:Y:S02]  /*28070*/  MOV R2, 0x28090 ;  /* 0x0002809000027802 */ /* 0x000fe40000000f00 */
[----:B---34-:R-:W-:Y:S05]  /*28080*/  CALL.REL.NOINC `($__internal_13_$__cuda_sm70_shflsync_idx_p) ;  /* 0x00000b7000007944 */ /* 0x018fea0003c00000 */
[----:B------:R-:W-:Y:S01]  /*28090*/  MOV R8, R10 ;  /* 0x0000000a00087202 */ /* 0x000fe20000000f00 */
[----:B------:R-:W-:Y:S05]  /*280a0*/  BRA `(.L_x_1088) ;  /* 0xffffd25000007947 */ /* 0x000fea000383ffff */
.L_x_1019:
[----:B------:R-:W-:Y:S01]  /*280b0*/  IMAD.MOV.U32 R11, RZ, RZ, R7 ;  /* 0x000000ffff0b7224 */ /* 0x000fe200078e0007 */
[----:B------:R-:W-:Y:S01]  /*280c0*/  MOV R10, 0x2 ;  /* 0x00000002000a7802 */ /* 0x000fe20000000f00 */
[----:B-1----:R-:W-:Y:S01]  /*280d0*/  IMAD.MOV.U32 R3, RZ, RZ, 0x181f ;  /* 0x0000181fff037424 */ /* 0x002fe200078e00ff */
[----:B------:R-:W-:Y:S02]  /*280e0*/  MOV R2, 0x28100 ;  /* 0x0002810000027802 */ /* 0x000fe40000000f00 */
[----:B--234-:R-:W-:Y:S05]  /*280f0*/  CALL.REL.NOINC `($__internal_13_$__cuda_sm70_shflsync_idx_p) ;  /* 0x00000b0000007944 */ /* 0x01cfea0003c00000 */
[----:B------:R-:W-:Y:S01]  /*28100*/  MOV R2, R10 ;  /* 0x0000000a00027202 */ /* 0x000fe20000000f00 */
[----:B------:R-:W-:Y:S05]  /*28110*/  BRA `(.L_x_1089) ;  /* 0xffffd20000007947 */ /* 0x000fea000383ffff */
.L_x_1020:
        /* <DEDUP_REMOVED lines=13> */
.L_x_1021:
[----:B------:R-:W-:Y:S01]  /*281f0*/  IMAD.MOV.U32 R11, RZ, RZ, R6 ;  /* 0x000000ffff0b7224 */ /* 0x000fe200078e0006 */
[----:B------:R-:W-:Y:S01]  /*28200*/  MOV R10, 0x4 ;  /* 0x00000004000a7802 */ /* 0x000fe20000000f00 */
[----:B--2---:R-:W-:Y:S01]  /*28210*/  IMAD.MOV.U32 R3, RZ, RZ, 0x181f ;  /* 0x0000181fff037424 */ /* 0x004fe200078e00ff */
[----:B------:R-:W-:Y:S02]  /*28220*/  MOV R2, 0x28240 ;  /* 0x0002824000027802 */ /* 0x000fe40000000f00 */
[----:B-1-34-:R-:W-:Y:S05]  /*28230*/  CALL.REL.NOINC `($__internal_13_$__cuda_sm70_shflsync_idx_p) ;  /* 0x000009c000007944 */ /* 0x01afea0003c00000 */
[----:B------:R-:W-:Y:S01]  /*28240*/  MOV R8, R10 ;  /* 0x0000000a00087202 */ /* 0x000fe20000000f00 */
[----:B------:R-:W-:Y:S05]  /*28250*/  BRA `(.L_x_1091) ;  /* 0xffffd1b000007947 */ /* 0x000fea000383ffff */
.L_x_1022:
[----:B------:R-:W-:Y:S01]  /*28260*/  IMAD.MOV.U32 R11, RZ, RZ, R7 ;  /* 0x000000ffff0b7224 */ /* 0x000fe200078e0007 */
[----:B------:R-:W-:Y:S01]  /*28270*/  MOV R10, 0x4 ;  /* 0x00000004000a7802 */ /* 0x000fe20000000f00 */
[----:B--2---:R-:W-:Y:S01]  /*28280*/  IMAD.MOV.U32 R3, RZ, RZ, 0x181f ;  /* 0x0000181fff037424 */ /* 0x004fe200078e00ff */
[----:B------:R-:W-:Y:S02]  /*28290*/  MOV R2, 0x282b0 ;  /* 0x000282b000027802 */ /* 0x000fe40000000f00 */
[----:B-1-34-:R-:W-:Y:S05]  /*282a0*/  CALL.REL.NOINC `($__internal_13_$__cuda_sm70_shflsync_idx_p) ;  /* 0x0000095000007944 */ /* 0x01afea0003c00000 */
[----:B------:R-:W-:Y:S01]  /*282b0*/  MOV R2, R10 ;  /* 0x0000000a00027202 */ /* 0x000fe20000000f00 */
[----:B------:R-:W-:Y:S05]  /*282c0*/  BRA `(.L_x_1092) ;  /* 0xffffd16000007947 */ /* 0x000fea000383ffff */
.L_x_1023:
[----:B------:R-:W-:Y:S01]  /*282d0*/  IMAD.MOV.U32 R11, RZ, RZ, R6 ;  /* 0x000000ffff0b7224 */ /* 0x000fe200078e0006 */
[----:B------:R-:W-:Y:S01]  /*282e0*/  MOV R10, 0x5 ;  /* 0x00000005000a7802 */ /* 0x000fe20000000f00 */
[----:B-1----:R-:W-:Y:S01]  /*282f0*/  IMAD.MOV.U32 R3, RZ, RZ, 0x181f ;  /* 0x0000181fff037424 */ /* 0x002fe200078e00ff */
[----:B------:R-:W-:-:S02]  /*28300*/  MOV R2, 0x28320 ;  /* 0x0002832000027802 */ /* 0x000fc40000000f00 */
[----:B--234-:R-:W-:Y:S05]  /*28310*/  CALL.REL.NOINC `($__internal_13_$__cuda_sm70_shflsync_idx_p) ;  /* 0x000008e000007944 */ /* 0x01cfea0003c00000 */
        /* <DEDUP_REMOVED lines=8> */
.L_x_1024:
[----:B------:R-:W-:Y:S01]  /*283a0*/  IMAD.MOV.U32 R11, RZ, RZ, R6 ;  /* 0x000000ffff0b7224 */ /* 0x000fe200078e0006 */
[----:B------:R-:W-:Y:S01]  /*283b0*/  MOV R10, 0x6 ;  /* 0x00000006000a7802 */ /* 0x000fe20000000f00 */
[----:B--2---:R-:W-:Y:S01]  /*283c0*/  IMAD.MOV.U32 R3, RZ, RZ, 0x181f ;  /* 0x0000181fff037424 */ /* 0x004fe200078e00ff */
[----:B------:R-:W-:Y:S02]  /*283d0*/  MOV R2, 0x283f0 ;  /* 0x000283f000027802 */ /* 0x000fe40000000f00 */
[----:B-1--4-:R-:W-:Y:S05]  /*283e0*/  CALL.REL.NOINC `($__internal_13_$__cuda_sm70_shflsync_idx_p) ;  /* 0x0000081000007944 */ /* 0x012fea0003c00000 */
[----:B------:R-:W-:Y:S01]  /*283f0*/  MOV R8, R10 ;  /* 0x0000000a00087202 */ /* 0x000fe20000000f00 */
[----:B------:R-:W-:Y:S05]  /*28400*/  BRA `(.L_x_1094) ;  /* 0xffffd11000007947 */ /* 0x000fea000383ffff */
.L_x_1025:
[----:B------:R-:W-:Y:S01]  /*28410*/  IMAD.MOV.U32 R11, RZ, RZ, R7 ;  /* 0x000000ffff0b7224 */ /* 0x000fe200078e0007 */
[----:B------:R-:W-:Y:S01]  /*28420*/  MOV R10, 0x6 ;  /* 0x00000006000a7802 */ /* 0x000fe20000000f00 */
[----:B--2---:R-:W-:Y:S01]  /*28430*/  IMAD.MOV.U32 R3, RZ, RZ, 0x181f ;  /* 0x0000181fff037424 */ /* 0x004fe200078e00ff */
[----:B------:R-:W-:Y:S02]  /*28440*/  MOV R2, 0x28460 ;  /* 0x0002846000027802 */ /* 0x000fe40000000f00 */
[----:B-1-34-:R-:W-:Y:S05]  /*28450*/  CALL.REL.NOINC `($__internal_13_$__cuda_sm70_shflsync_idx_p) ;  /* 0x000007a000007944 */ /* 0x01afea0003c00000 */
[----:B------:R-:W-:Y:S01]  /*28460*/  MOV R2, R10 ;  /* 0x0000000a00027202 */ /* 0x000fe20000000f00 */
[----:B------:R-:W-:Y:S05]  /*28470*/  BRA `(.L_x_1095) ;  /* 0xffffd0c000007947 */ /* 0x000fea000383ffff */
.L_x_1026:
[----:B------:R-:W-:Y:S01]  /*28480*/  IMAD.MOV.U32 R11, RZ, RZ, R6 ;  /* 0x000000ffff0b7224 */ /* 0x000fe200078e0006 */
[----:B------:R-:W-:Y:S01]  /*28490*/  MOV R10, 0x7 ;  /* 0x00000007000a7802 */ /* 0x000fe20000000f00 */
[----:B-1----:R-:W-:Y:S01]  /*284a0*/  IMAD.MOV.U32 R3, RZ, RZ, 0x181f ;  /* 0x0000181fff037424 */ /* 0x002fe200078e00ff */
[----:B------:R-:W-:-:S02]  /*284b0*/  MOV R2, 0x284d0 ;  /* 0x000284d000027802 */ /* 0x000fc40000000f00 */
[----:B--2-4-:R-:W-:Y:S05]  /*284c0*/  CALL.REL.NOINC `($__internal_13_$__cuda_sm70_shflsync_idx_p) ;  /* 0x0000073000007944 */ /* 0x014fea0003c00000 */
        /* <DEDUP_REMOVED lines=8> */
.L_x_1028:
[----:B------:R-:W-:Y:S01]  /*28550*/  IMAD.MOV.U32 R11, RZ, RZ, R45 ;  /* 0x000000ffff0b7224 */ /* 0x000fe200078e002d */
[----:B------:R-:W-:Y:S01]  /*28560*/  MOV R10, RZ ;  /* 0x000000ff000a7202 */ /* 0x000fe20000000f00 */
[----:B----4-:R-:W-:Y:S01]  /*28570*/  IMAD.MOV.U32 R3, RZ, RZ, 0x1f ;  /* 0x0000001fff037424 */ /* 0x010fe200078e00ff */
[----:B------:R-:W-:Y:S02]  /*28580*/  MOV R2, 0x285a0 ;  /* 0x000285a000027802 */ /* 0x000fe40000000f00 */
[----:B------:R-:W-:Y:S05]  /*28590*/  CALL.REL.NOINC `($__internal_13_$__cuda_sm70_shflsync_idx_p) ;  /* 0x0000066000007944 */ /* 0x000fea0003c00000 */
[----:B------:R-:W-:Y:S01]  /*285a0*/  MOV R9, R10 ;  /* 0x0000000a00097202 */ /* 0x000fe20000000f00 */
[----:B------:R-:W-:Y:S05]  /*285b0*/  BRA `(.L_x_1097) ;  /* 0xffffd14000007947 */ /* 0x000fea000383ffff */
.L_x_1029:
[----:B------:R-:W-:Y:S01]  /*285c0*/  IMAD.MOV.U32 R11, RZ, RZ, R45 ;  /* 0x000000ffff0b7224 */ /* 0x000fe200078e002d */
[----:B------:R-:W-:Y:S01]  /*285d0*/  MOV R10, 0x1 ;  /* 0x00000001000a7802 */ /* 0x000fe20000000f00 */
[----:B----4-:R-:W-:Y:S01]  /*285e0*/  IMAD.MOV.U32 R3, RZ, RZ, 0x1f ;  /* 0x0000001fff037424 */ /* 0x010fe200078e00ff */
[----:B------:R-:W-:Y:S02]  /*285f0*/  MOV R2, 0x28610 ;  /* 0x0002861000027802 */ /* 0x000fe40000000f00 */
[----:B-12---:R-:W-:Y:S05]  /*28600*/  CALL.REL.NOINC `($__internal_13_$__cuda_sm70_shflsync_idx_p) ;  /* 0x000005f000007944 */ /* 0x006fea0003c00000 */
[----:B------:R-:W-:Y:S01]  /*28610*/  MOV R8, R10 ;  /* 0x0000000a00087202 */ /* 0x000fe20000000f00 */
[----:B------:R-:W-:Y:S05]  /*28620*/  BRA `(.L_x_1098) ;  /* 0xffffd0f000007947 */ /* 0x000fea000383ffff */
.L_x_1030:
[----:B------:R-:W-:Y:S02]  /*28630*/  MOV R2, 0x1 ;  /* 0x0000000100027802 */ /* 0x000fe40000000f00 */
[----:B------:R-:W-:-:S02]  /*28640*/  MOV R3, 0x28660 ;  /* 0x0002866000037802 */ /* 0x000fc40000000f00 */
[----:B-123--:R-:W-:Y:S05]  /*28650*/  CALL.REL.NOINC `($__internal_14_$__cuda_sm70_shflsync_up_p) ;  /* 0x000005f000007944 */ /* 0x00efea0003c00000 */
[----:B------:R-:W-:Y:S05]  /*28660*/  BRA `(.L_x_1099) ;  /* 0xffffd1e000007947 */ /* 0x000fea000383ffff */
.L_x_1031:
[----:B------:R-:W-:Y:S02]  /*28670*/  MOV R2, 0x2 ;  /* 0x0000000200027802 */ /* 0x000fe40000000f00 */
[----:B------:R-:W-:-:S02]  /*28680*/  MOV R3, 0x286a0 ;  /* 0x000286a000037802 */ /* 0x000fc40000000f00 */
[----:B-12---:R-:W-:Y:S05]  /*28690*/  CALL.REL.NOINC `($__internal_14_$__cuda_sm70_shflsync_up_p) ;  /* 0x000005b000007944 */ /* 0x006fea0003c00000 */
        /* <DEDUP_REMOVED lines=24> */
.L_x_1035:
[----:B------:R-:W-:Y:S02]  /*28820*/  MOV R2, 0x1 ;  /* 0x0000000100027802 */ /* 0x000fe40000000f00 */
[----:B------:R-:W-:Y:S02]  /*28830*/  MOV R3, 0x28850 ;  /* 0x0002885000037802 */ /* 0x000fe40000000f00 */
[----:B------:R-:W-:Y:S05]  /*28840*/  CALL.REL.NOINC `($__internal_14_$__cuda_sm70_shflsync_up_p) ;  /* 0x0000040000007944 */ /* 0x000fea0003c00000 */
[----:B------:R-:W-:Y:S01]  /*28850*/  MOV R2, R4 ;  /* 0x0000000400027202 */ /* 0x000fe20000000f00 */
[----:B------:R-:W-:Y:S05]  /*28860*/  BRA `(.L_x_1101) ;  /* 0xffffd24000007947 */ /* 0x000fea000383ffff */
.L_x_1036:
        /* <DEDUP_REMOVED lines=27> */
.L_x_1038:
[----:B------:R-:W-:Y:S02]  /*28a20*/  SEL R0, RZ, 0x1, P0 ;  /* 0x00000001ff007807 */ /* 0x000fe40000000000 */
[----:B------:R-:W-:Y:S02]  /*28a30*/  MOV R2, 0x28a50 ;  /* 0x00028a5000027802 */ /* 0x000fe40000000f00 */
[----:B---3--:R-:W-:Y:S05]  /*28a40*/  CALL.REL.NOINC `($__internal_15_$__cuda_sm70_votesync_ballot) ;  /* 0x0000027000007944 */ /* 0x008fea0003c00000 */
[----:B------:R-:W-:Y:S01]  /*28a50*/  MOV R5, R0 ;  /* 0x0000000000057202 */ /* 0x000fe20000000f00 */
[----:B------:R-:W-:Y:S05]  /*28a60*/  BRA `(.L_x_1103) ;  /* 0xffffd1d000007947 */ /* 0x000fea000383ffff */
.L_x_1039:
[----:B------:R-:W-:Y:S01]  /*28a70*/  IMAD.MOV.U32 R11, RZ, RZ, R6 ;  /* 0x000000ffff0b7224 */ /* 0x000fe200078e0006 */
[----:B------:R-:W-:Y:S01]  /*28a80*/  MOV R10, R0 ;  /* 0x00000000000a7202 */ /* 0x000fe20000000f00 */
[----:B------:R-:W-:Y:S01]  /*28a90*/  IMAD.MOV.U32 R3, RZ, RZ, 0x1f ;  /* 0x0000001fff037424 */ /* 0x000fe200078e00ff */
[----:B-1----:R-:W-:Y:S02]  /*28aa0*/  MOV R2, 0x28ac0 ;  /* 0x00028ac000027802 */ /* 0x002fe40000000f00 */
[----:B---3--:R-:W-:Y:S05]  /*28ab0*/  CALL.REL.NOINC `($__internal_13_$__cuda_sm70_shflsync_idx_p) ;  /* 0x0000014000007944 */ /* 0x008fea0003c00000 */
[----:B------:R-:W-:Y:S01]  /*28ac0*/  IMAD.MOV.U32 R12, RZ, RZ, R10 ;  /* 0x000000ffff0c7224 */ /* 0x000fe200078e000a */
[----:B------:R-:W-:Y:S01]  /*28ad0*/  MOV R10, R0 ;  /* 0x00000000000a7202 */ /* 0x000fe20000000f00 */
[----:B------:R-:W-:Y:S01]  /*28ae0*/  IMAD.MOV.U32 R11, RZ, RZ, R7 ;  /* 0x000000ffff0b7224 */ /* 0x000fe200078e0007 */
[----:B------:R-:W-:-:S02]  /*28af0*/  MOV R3, 0x1f ;  /* 0x0000001f00037802 */ /* 0x000fc40000000f00 */
[----:B------:R-:W-:Y:S02]  /*28b00*/  MOV R2, 0x28b20 ;  /* 0x00028b2000027802 */ /* 0x000fe40000000f00 */
[----:B------:R-:W-:Y:S05]  /*28b10*/  CALL.REL.NOINC `($__internal_13_$__cuda_sm70_shflsync_idx_p) ;  /* 0x000000e000007944 */ /* 0x000fea0003c00000 */
[----:B------:R-:W-:Y:S01]  /*28b20*/  MOV R7, R10 ;  /* 0x0000000a00077202 */ /* 0x000fe20000000f00 */
[----:B------:R-:W-:Y:S05]  /*28b30*/  BRA `(.L_x_1104) ;  /* 0xffffd17000007947 */ /* 0x000fea000383ffff */
.L_x_1042:
[----:B------:R-:W-:Y:S01]  /*28b40*/  IMAD.MOV.U32 R11, RZ, RZ, R4 ;  /* 0x000000ffff0b7224 */ /* 0x000fe200078e0004 */
[----:B------:R-:W-:Y:S01]  /*28b50*/  MOV R10, R0 ;  /* 0x00000000000a7202 */ /* 0x000fe20000000f00 */
[----:B------:R-:W-:Y:S01]  /*28b60*/  IMAD.MOV.U32 R3, RZ, RZ, 0x1f ;  /* 0x0000001fff037424 */ /* 0x000fe200078e00ff */
[----:B-1----:R-:W-:Y:S02]  /*28b70*/  MOV R2, 0x28b90 ;  /* 0x00028b9000027802 */ /* 0x002fe40000000f00 */
[----:B---34-:R-:W-:Y:S05]  /*28b80*/  CALL.REL.NOINC `($__internal_13_$__cuda_sm70_shflsync_idx_p) ;  /* 0x0000007000007944 */ /* 0x018fea0003c00000 */
[----:B------:R-:W-:Y:S01]  /*28b90*/  MOV R13, R10 ;  /* 0x0000000a000d7202 */ /* 0x000fe20000000f00 */
[----:B------:R-:W-:Y:S05]  /*28ba0*/  BRA `(.L_x_1041) ;  /* 0xffffd16000007947 */ /* 0x000fea000383ffff */
        .weak           $__internal_12_$__cuda_sm70_shflsync_bfly_p
        .type           $__internal_12_$__cuda_sm70_shflsync_bfly_p,@function
        .size           $__internal_12_$__cuda_sm70_shflsync_bfly_p,($__internal_13_$__cuda_sm70_shflsync_idx_p - $__internal_12_$__cuda_sm70_shflsync_bfly_p)
$__internal_12_$__cuda_sm70_shflsync_bfly_p:
[----:B------:R-:W-:Y:S04]  /*28bb0*/  WARPSYNC R10 ;  /* 0x0000000a00007348 */ /* 0x000fe80003800000 */
[----:B------:R1:W2:Y:S01]  /*28bc0*/  SHFL.BFLY PT, R0, R0, R8, R11 ;  /* 0x0c00000800007389 */ /* 0x0002a200000e000b */
[----:B------:R-:W-:-:S02]  /*28bd0*/  MOV R9, 0x0 ;  /* 0x0000000000097802 */ /* 0x000fc40000000f00 */
[----:B-1----:R-:W-:-:S04]  /*28be0*/  MOV R8, R4 ;  /* 0x0000000400087202 */ /* 0x002fc80000000f00 */
[----:B--2---:R-:W-:Y:S05]  /*28bf0*/  RET.REL.NODEC R8 `(_ZN7cutlass13device_kernelIN5flash19enable_sm80_to_sm89INS1_16FlashAttnFwdSm80INS1_25CollectiveMainloopFwdSm80ILi4ELi1ELb0EN4cute5tupleIJNS5_1CILi128EEENS7_ILi80EEENS7_ILi64EEEEEELi64ENS_10bfloat16_tEfNS_4arch4Sm80ELb0ELb1ELb1ELb1ELb0ELb1ELb1ELb1EEENS1_21CollectiveEpilogueFwdINS6_IJS8_SA_S9_EEENS6_IJNS7_ILi1EEESI_SI_EEESC_SE_Li128ELb1ELb1ELb1ELb0EEENS1_36VarlenDynamicPersistentTileSchedulerILi128ELi80ELi128ELi128ELb1ELb1ELb0ELb1ELb0ELb1EEEEEEEEEvNT_6ParamsE) ;  /* 0xfffd740008007950 */ /* 0x004fea0003c3ffff */
        .weak           $__internal_13_$__cuda_sm70_shflsync_idx_p
        .type           $__internal_13_$__cuda_sm70_shflsync_idx_p,@function
        .size           $__internal_13_$__cuda_sm70_shflsync_idx_p,($__internal_14_$__cuda_sm70_shflsync_up_p - $__internal_13_$__cuda_sm70_shflsync_idx_p)
$__internal_13_$__cuda_sm70_shflsync_idx_p:
[----:B------:R-:W-:-:S04]  /*28c00*/  MOV R44, 0xffffffff ;  /* 0xffffffff002c7802 */ /* 0x000fc80000000f00 */
[----:B------:R-:W-:Y:S04]  /*28c10*/  WARPSYNC R44 ;  /* 0x0000002c00007348 */ /* 0x000fe80003800000 */
[----:B------:R1:W2:Y:S02]  /*28c20*/  SHFL.IDX PT, R10, R11, R10, R3 ;  /* 0x0000000a0b0a7389 */ /* 0x0002a400000e0003 */
[----:B-1----:R-:W-:-:S04]  /*28c30*/  MOV R3, 0x0 ;  /* 0x0000000000037802 */ /* 0x002fc80000000f00 */
[----:B--2---:R-:W-:Y:S05]  /*28c40*/  RET.REL.NODEC R2 `(_ZN7cutlass13device_kernelIN5flash19enable_sm80_to_sm89INS1_16FlashAttnFwdSm80INS1_25CollectiveMainloopFwdSm80ILi4ELi1ELb0EN4cute5tupleIJNS5_1CILi128EEENS7_ILi80EEENS7_ILi64EEEEEELi64ENS_10bfloat16_tEfNS_4arch4Sm80ELb0ELb1ELb1ELb1ELb0ELb1ELb1ELb1EEENS1_21CollectiveEpilogueFwdINS6_IJS8_SA_S9_EEENS6_IJNS7_ILi1EEESI_SI_EEESC_SE_Li128ELb1ELb1ELb1ELb0EEENS1_36VarlenDynamicPersistentTileSchedulerILi128ELi80ELi128ELi128ELb1ELb1ELb0ELb1ELb0ELb1EEEEEEEEEvNT_6ParamsE) ;  /* 0xfffd73b002007950 */ /* 0x004fea0003c3ffff */
        .weak           $__internal_14_$__cuda_sm70_shflsync_up_p
        .type           $__internal_14_$__cuda_sm70_shflsync_up_p,@function
        .size           $__internal_14_$__cuda_sm70_shflsync_up_p,($__internal_15_$__cuda_sm70_votesync_ballot - $__internal_14_$__cuda_sm70_shflsync_up_p)
$__internal_14_$__cuda_sm70_shflsync_up_p:
[----:B------:R-:W-:Y:S02]  /*28c50*/  IMAD.MOV.U32 R4, RZ, RZ, RZ ;  /* 0x000000ffff047224 */ /* 0x000fe400078e00ff */
[----:B------:R-:W-:-:S04]  /*28c60*/  IMAD.MOV.U32 R10, RZ, RZ, -0x1 ;  /* 0xffffffffff0a7424 */ /* 0x000fc800078e00ff */
[----:B------:R-:W-:Y:S04]  /*28c70*/  WARPSYNC R10 ;  /* 0x0000000a00007348 */ /* 0x000fe80003800000 */
[----:B------:R1:W2:Y:S02]  /*28c80*/  SHFL.UP PT, R4, R0, R2, R4 ;  /* 0x0400000200047389 */ /* 0x0002a400000e0004 */
[----:B-1----:R-:W-:Y:S02]  /*28c90*/  MOV R2, R3 ;  /* 0x0000000300027202 */ /* 0x002fe40000000f00 */
[----:B------:R-:W-:-:S04]  /*28ca0*/  MOV R3, 0x0 ;  /* 0x0000000000037802 */ /* 0x000fc80000000f00 */
[----:B--2---:R-:W-:Y:S05]  /*28cb0*/  RET.REL.NODEC R2 `(_ZN7cutlass13device_kernelIN5flash19enable_sm80_to_sm89INS1_16FlashAttnFwdSm80INS1_25CollectiveMainloopFwdSm80ILi4ELi1ELb0EN4cute5tupleIJNS5_1CILi128EEENS7_ILi80EEENS7_ILi64EEEEEELi64ENS_10bfloat16_tEfNS_4arch4Sm80ELb0ELb1ELb1ELb1ELb0ELb1ELb1ELb1EEENS1_21CollectiveEpilogueFwdINS6_IJS8_SA_S9_EEENS6_IJNS7_ILi1EEESI_SI_EEESC_SE_Li128ELb1ELb1ELb1ELb0EEENS1_36VarlenDynamicPersistentTileSchedulerILi128ELi80ELi128ELi128ELb1ELb1ELb0ELb1ELb0ELb1EEEEEEEEEvNT_6ParamsE) ;  /* 0xfffd734002007950 */ /* 0x004fea0003c3ffff */
        .weak           $__internal_15_$__cuda_sm70_votesync_ballot
        .type           $__internal_15_$__cuda_sm70_votesync_ballot,@function
        .size           $__internal_15_$__cuda_sm70_votesync_ballot,(.L_x_1631 - $__internal_15_$__cuda_sm70_votesync_ballot)
$__internal_15_$__cuda_sm70_votesync_ballot:
[----:B------:R-:W-:Y:S01]  /*28cc0*/  ISETP.NE.U32.AND P0, PT, R0, 0x1, PT ;  /* 0x000000010000780c */ /* 0x000fe20003f05070 */
[----:B------:R-:W-:-:S04]  /*28cd0*/  IMAD.MOV.U32 R3, RZ, RZ, -0x1 ;  /* 0xffffffffff037424 */ /* 0x000fc800078e00ff */
[----:B------:R-:W-:Y:S08]  /*28ce0*/  WARPSYNC R3 ;  /* 0x0000000300007348 */ /* 0x000ff00003800000 */
[----:B------:R-:W-:-:S04]  /*28cf0*/  VOTE.ANY R0, PT, !P0 ;  /* 0x0000000000007806 */ /* 0x000fc800040e0100 */
[----:B------:R-:W-:Y:S01]  /*28d00*/  LOP3.LUT R0, R0, R3, RZ, 0xc0, !PT ;  /* 0x0000000300007212 */ /* 0x000fe200078ec0ff */
[----:B------:R-:W-:-:S04]  /*28d10*/  IMAD.MOV.U32 R3, RZ, RZ, 0x0 ;  /* 0x00000000ff037424 */ /* 0x000fc800078e00ff */
[----:B------:R-:W-:Y:S05]  /*28d20*/  RET.REL.NODEC R2 `(_ZN7cutlass13device_kernelIN5flash19enable_sm80_to_sm89INS1_16FlashAttnFwdSm80INS1_25CollectiveMainloopFwdSm80ILi4ELi1ELb0EN4cute5tupleIJNS5_1CILi128EEENS7_ILi80EEENS7_ILi64EEEEEELi64ENS_10bfloat16_tEfNS_4arch4Sm80ELb0ELb1ELb1ELb1ELb0ELb1ELb1ELb1EEENS1_21CollectiveEpilogueFwdINS6_IJS8_SA_S9_EEENS6_IJNS7_ILi1EEESI_SI_EEESC_SE_Li128ELb1ELb1ELb1ELb0EEENS1_36VarlenDynamicPersistentTileSchedulerILi128ELi80ELi128ELi128ELb1ELb1ELb0ELb1ELb0ELb1EEEEEEEEEvNT_6ParamsE) ;  /* 0xfffd72d002007950 */ /* 0x000fea0003c3ffff */
.L_x_1105:
        /* <DEDUP_REMOVED lines=13> */
.L_x_1631:


//--------------------- .text._ZN7cutlass13device_kernelIN5flash19enable_sm80_to_sm89INS1_16FlashAttnFwdSm80INS1_25CollectiveMainloopFwdSm80ILi4ELi1ELb0EN4cute5tupleIJNS5_1CILi128EEENS7_ILi112EEENS7_ILi64EEEEEELi64ENS_10bfloat16_tEfNS_4arch4Sm80ELb1ELb0ELb1ELb0ELb0ELb0ELb1ELb1EEENS1_21CollectiveEpilogueFwdINS6_IJS8_SA_S9_EEENS6_IJNS7_ILi1EEESI_SI_EEESC_SE_Li128ELb0ELb1ELb1ELb0EEENS1_30DynamicPersistentTileSchedulerILi128ELi128ELb1ELb1ELb0EEEEEEEEEvNT_6ParamsE --------------------------
	.section	.text._ZN7cutlass13device_kernelIN5flash19enable_sm80_to_sm89INS1_16FlashAttnFwdSm80INS1_25CollectiveMainloopFwdSm80ILi4ELi1ELb0EN4cute5tupleIJNS5_1CILi128EEENS7_ILi112EEENS7_ILi64EEEEEELi64ENS_10bfloat16_tEfNS_4arch4Sm80ELb1ELb0ELb1ELb0ELb0ELb0ELb1ELb1EEENS1_21CollectiveEpilogueFwdINS6_IJS8_SA_S9_EEENS6_IJNS7_ILi1EEESI_SI_EEESC_SE_Li128ELb0ELb1ELb1ELb0EEENS1_30DynamicPersistentTileSchedulerILi128ELi128ELb1ELb1ELb0EEEEEEEEEvNT_6ParamsE,"ax",@progbits
	.sectioninfo	@"SHI_REGISTERS=255"
	.align	128
.text._ZN7cutlass13device_kernelIN5flash19enable_sm80_to_sm89INS1_16FlashAttnFwdSm80INS1_25CollectiveMainloopFwdSm80ILi4ELi1ELb0EN4cute5tupleIJNS5_1CILi128EEENS7_ILi112EEENS7_ILi64EEEEEELi64ENS_10bfloat16_tEfNS_4arch4Sm80ELb1ELb0ELb1ELb0ELb0ELb0ELb1ELb1EEENS1_21CollectiveEpilogueFwdINS6_IJS8_SA_S9_EEENS6_IJNS7_ILi1EEESI_SI_EEESC_SE_Li128ELb0ELb1ELb1ELb0EEENS1_30DynamicPersistentTileSchedulerILi128ELi128ELb1ELb1ELb0EEEEEEEEEvNT_6ParamsE:
        .type           _ZN7cutlass13device_kernelIN5flash19enable_sm80_to_sm89INS1_16FlashAttnFwdSm80INS1_25CollectiveMainloopFwdSm80ILi4ELi1ELb0EN4cute5tupleIJNS5_1CILi128EEENS7_ILi112EEENS7_ILi64EEEEEELi64ENS_10bfloat16_tEfNS_4arch4Sm80ELb1ELb0ELb1ELb0ELb0ELb0ELb1ELb1EEENS1_21CollectiveEpilogueFwdINS6_IJS8_SA_S9_EEENS6_IJNS7_ILi1EEESI_SI_EEESC_SE_Li128ELb0ELb1ELb1ELb0EEENS1_30DynamicPersistentTileSchedulerILi128ELi128ELb1ELb1ELb0EEEEEEEEEvNT_6ParamsE,@function
        .size           _ZN7cutlass13device_kernelIN5flash19enable_sm80_to_sm89INS1_16FlashAttnFwdSm80INS1_25CollectiveMainloopFwdSm80ILi4ELi1ELb0EN4cute5tupleIJNS5_1CILi128EEENS7_ILi112EEENS7_ILi64EEEEEELi64ENS_10bfloat16_tEfNS_4arch4Sm80ELb1ELb0ELb1ELb0ELb0ELb0ELb1ELb1EEENS1_21CollectiveEpilogueFwdINS6_IJS8_SA_S9_EEENS6_IJNS7_ILi1EEESI_SI_EEESC_SE_Li128ELb0ELb1ELb1ELb0EEENS1_30DynamicPersistentTileSchedulerILi128ELi128ELb1ELb1ELb0EEEEEEEEEvNT_6ParamsE,(.L_x_1636 - _ZN7cutlass13device_kernelIN5flash19enable_sm80_to_sm89INS1_16FlashAttnFwdSm80INS1_25CollectiveMainloopFwdSm80ILi4ELi1ELb0EN4cute5tupleIJNS5_1CILi128EEENS7_ILi112EEENS7_ILi64EEEEEELi64ENS_10bfloat16_tEfNS_4arch4Sm80ELb1ELb0ELb1ELb0ELb0ELb0ELb1ELb1EEENS1_21CollectiveEpilogueFwdINS6_IJS8_SA_S9_EEENS6_IJNS7_ILi1EEESI_SI_EEESC_SE_Li128ELb0ELb1ELb1ELb0EEENS1_30DynamicPersistentTileSchedulerILi128ELi128ELb1ELb1ELb0EEEEEEEEEvNT_6ParamsE)
        .other          _ZN7cutlass13device_kernelIN5flash19enable_sm80_to_sm89INS1_16FlashAttnFwdSm80INS1_25CollectiveMainloopFwdSm80ILi4ELi1ELb0EN4cute5tupleIJNS5_1CILi128EEENS7_ILi112EEENS7_ILi64EEEEEELi64ENS_10bfloat16_tEfNS_4arch4Sm80ELb1ELb0ELb1ELb0ELb0ELb0ELb1ELb1EEENS1_21CollectiveEpilogueFwdINS6_IJS8_SA_S9_EEENS6_IJNS7_ILi1EEESI_SI_EEESC_SE_Li128ELb0ELb1ELb1ELb0EEENS1_30DynamicPersistentTileSchedulerILi128ELi128ELb1ELb1ELb0EEEEEEEEEvNT_6ParamsE,@"STO_CUDA_ENTRY STV_DEFAULT"
_ZN7cutlass13device_kernelIN5flash19enable_sm80_to_sm89INS1_16FlashAttnFwdSm80INS1_25CollectiveMainloopFwdSm80ILi4ELi1ELb0EN4cute5tupleIJNS5_1CILi128EEENS7_ILi112EEENS7_ILi64EEEEEELi64ENS_10bfloat16_tEfNS_4arch4Sm80ELb1ELb0ELb1ELb0ELb0ELb0ELb1ELb1EEENS1_21CollectiveEpilogueFwdINS6_IJS8_SA_S9_EEENS6_IJNS7_ILi1EEESI_SI_EEESC_SE_Li128ELb0ELb1ELb1ELb0EEENS1_30DynamicPersistentTileSchedulerILi128ELi128ELb1ELb1ELb0EEEEEEEEEvNT_6ParamsE:
[----:B------:R-:W-:-:S03]  /*0000*/  MOV R1, c[0x0][0x28] ;  /* 0x00000a0000017a02 */ /* 0x000fc60000000f00 */
[----:B------:R-:W1:Y:S01]  /*0010*/  S2R R17, SR_TID.X ;  /* 0x0000000000117919 */ /* 0x000e620000002100 */
[----:B------:R-:W-:-:S03]  /*0020*/  IADD3 R1, R1, -0x98, RZ ;  /* 0xffffff6801017810 */ /* 0x000fc60007ffe0ff */
[----:B------:R-:W2:Y:S01]  /*0030*/  S2R R16, SR_CTAID.X ;  /* 0x0000000000107919 */ /* 0x000ea20000002500 */
[----:B-1----:R-:W-:-:S05]  /*0040*/  SHF.R.U32.HI R2, RZ, 0x5, R17 ;  /* 0x00000005ff027819 */ /* 0x002fca0000011611 */
[----:B------:R-:W1:Y:S02]  /*0050*/  SHFL.IDX PT, R0, R2, RZ, 0x1f ;  /* 0x00001fff02007589 */ /* 0x000e6400000e0000 */
[----:B-1----:R-:W-:Y:S02]  /*0060*/  ISETP.GE.AND P0, PT, R0, 0x1, PT ;  /* 0x000000010000780c */ /* 0x002fe40003f06270 */
[----:B------:R1:W-:Y:S11]  /*0070*/  STL [R1+0x64], R0 ;  /* 0x0000640001007387 */ /* 0x0003f60000100800 */
[----:B------:R-:W-:Y:S06]  /*0080*/  @P0 BAR.ARV 0x4, 0x80 ;  /* 0x0102000000000b1d */ /* 0x000fec0000002000 */
[----:B--2---:R-:W-:-:S13]  /*0090*/  ISETP.GE.AND P0, PT, R16, c[0x0][0x538], PT ;  /* 0x00014e0010007a0c */ /* 0x004fda0003f06270 */
[----:B------:R-:W-:Y:S05]  /*00a0*/  @P0 EXIT ;  /* 0x000000000000094d */ /* 0x000fea0003800000 */
[----:B-1----:R-:W-:Y:S01]  /*00b0*/  SHF.R.S32.HI R15, RZ, 0x1f, R17 ;  /* 0x0000001fff0f7819 */ /* 0x002fe20000011411 */
[----:B------:R-:W-:Y:S01]  /*00c0*/  IMAD.MOV.U32 R225, RZ, RZ, 0x40 ;  /* 0x00000040ffe17424 */ /* 0x000fe200078e00ff */
[----:B------:R-:W-:Y:S01]  /*00d0*/  ULDC.64 UR8, c[0x0][0x118] ;  /* 0x0000460000087ab9 */ /* 0x000fe20000000a00 */
[----:B------:R-:W-:Y:S01]  /*00e0*/  IMAD.MOV.U32 R227, RZ, RZ, 0x20 ;  /* 0x00000020ffe37424 */ /* 0x000fe200078e00ff */
[CC--:B------:R-:W-:Y:S02]  /*00f0*/  LEA.HI R4, R15.reuse, R17.reuse, RZ, 0x4 ;  /* 0x000000110f047211 */ /* 0x0c0fe400078f20ff */
[CC--:B------:R-:W-:Y:S02]  /*0100*/  LEA.HI R12, R15.reuse, R17.reuse, RZ, 0x3 ;  /* 0x000000110f0c7211 */ /* 0x0c0fe400078f18ff */
[----:B------:R-:W-:Y:S02]  /*0110*/  LEA.HI R0, R15, R17, RZ, 0x2 ;  /* 0x000000110f007211 */ /* 0x000fe400078f10ff */
[----:B------:R-:W-:-:S02]  /*0120*/  LOP3.LUT R2, R4, 0xfffffff0, RZ, 0xc0, !PT ;  /* 0xfffffff004027812 */ /* 0x000fc400078ec0ff */
[----:B------:R-:W-:Y:S02]  /*0130*/  SHF.R.S32.HI R18, RZ, 0x3, R12 ;  /* 0x00000003ff127819 */ /* 0x000fe4000001140c */
[----:B------:R-:W-:Y:S01]  /*0140*/  LOP3.LUT R3, R12, 0xfffffff8, RZ, 0xc0, !PT ;  /* 0xfffffff80c037812 */ /* 0x000fe200078ec0ff */
[C---:B------:R-:W-:Y:S01]  /*0150*/  IMAD.IADD R2, R17.reuse, 0x1, -R2 ;  /* 0x0000000111027824 */ /* 0x040fe200078e0a02 */
[----:B------:R-:W-:Y:S01]  /*0160*/  LOP3.LUT R0, R0, 0xfffffffc, RZ, 0xc0, !PT ;  /* 0xfffffffc00007812 */ /* 0x000fe200078ec0ff */
[----:B------:R-:W-:Y:S01]  /*0170*/  IMAD.SHL.U32 R7, R18, 0x40, RZ ;  /* 0x0000004012077824 */ /* 0x000fe200078e00ff */
[----:B------:R-:W-:Y:S01]  /*0180*/  SHF.R.S32.HI R5, RZ, 0x4, R4 ;  /* 0x00000004ff057819 */ /* 0x000fe20000011404 */
[C---:B------:R-:W-:Y:S02]  /*0190*/  IMAD.IADD R9, R17.reuse, 0x1, -R3 ;  /* 0x0000000111097824 */ /* 0x040fe400078e0a03 */
[----:B------:R-:W-:Y:S01]  /*01a0*/  IMAD.IADD R3, R17, 0x1, -R0 ;  /* 0x0000000111037824 */ /* 0x000fe200078e0a00 */
[----:B------:R-:W-:Y:S01]  /*01b0*/  LEA.HI R4, R4, R5, RZ, 0x1 ;  /* 0x0000000504047211 */ /* 0x000fe200078f08ff */
[----:B------:R-:W-:Y:S01]  /*01c0*/  IMAD.SHL.U32 R10, R9, 0x8, RZ ;  /* 0x00000008090a7824 */ /* 0x000fe200078e00ff */
[----:B------:R-:W-:-:S02]  /*01d0*/  LOP3.LUT R0, R7, 0x1c0, RZ, 0xc0, !PT ;  /* 0x000001c007007812 */ /* 0x000fc400078ec0ff */
[----:B------:R-:W-:Y:S02]  /*01e0*/  LOP3.LUT R6, R4, 0xfffffffe, RZ, 0xc0, !PT ;  /* 0xfffffffe04067812 */ /* 0x000fe400078ec0ff */
[----:B------:R-:W-:Y:S01]  /*01f0*/  SHF.R.S32.HI R4, RZ, 0x1f, R2 ;  /* 0x0000001fff047819 */ /* 0x000fe20000011402 */
[----:B------:R1:W-:Y:S01]  /*0200*/  STL [R1+0x48], R10 ;  /* 0x0000480a01007387 */ /* 0x0003e20000100800 */
[----:B------:R-:W-:Y:S01]  /*0210*/  LEA.HI R8, R3, R3, RZ, 0x1 ;  /* 0x0000000303087211 */ /* 0x000fe200078f08ff */
[----:B------:R-:W-:Y:S01]  /*0220*/  IMAD.IADD R13, R5, 0x1, -R6 ;  /* 0x00000001050d7824 */ /* 0x000fe200078e0a06 */
[----:B------:R-:W-:Y:S02]  /*0230*/  SHF.R.U32.HI R7, RZ, 0x3, R0 ;  /* 0x00000003ff077819 */ /* 0x000fe40000011600 */
[----:B------:R-:W-:Y:S02]  /*0240*/  LEA.HI R11, R4, R2, RZ, 0x3 ;  /* 0x00000002040b7211 */ /* 0x000fe400078f18ff */
[----:B------:R-:W-:-:S02]  /*0250*/  LOP3.LUT R0, R0, 0x38, R10, 0xf8, !PT ;  /* 0x0000003800007812 */ /* 0x000fc400078ef80a */
[----:B------:R-:W-:Y:S02]  /*0260*/  LOP3.LUT R4, R8, 0x1ffffffe, RZ, 0xc0, !PT ;  /* 0x1ffffffe08047812 */ /* 0x000fe400078ec0ff */
[----:B------:R-:W-:-:S03]  /*0270*/  LEA.HI R5, R15, R17, RZ, 0x5 ;  /* 0x000000110f057211 */ /* 0x000fc600078f28ff */
[----:B------:R-:W-:Y:S01]  /*0280*/  IMAD.IADD R14, R3, 0x1, -R4 ;  /* 0x00000001030e7824 */ /* 0x000fe200078e0a04 */
[----:B------:R-:W-:Y:S01]  /*0290*/  SHF.R.S32.HI R230, RZ, 0x5, R5 ;  /* 0x00000005ffe67819 */ /* 0x000fe20000011405 */
[----:B------:R-:W-:Y:S01]  /*02a0*/  IMAD.SHL.U32 R3, R9, 0x40, RZ ;  /* 0x0000004009037824 */ /* 0x000fe200078e00ff */
[----:B------:R-:W-:-:S05]  /*02b0*/  LEA.HI R4, R15, R17, RZ, 0x6 ;  /* 0x000000110f047211 */ /* 0x000fca00078f30ff */
[----:B------:R-:W-:Y:S01]  /*02c0*/  IMAD.SHL.U32 R4, R4, 0x8, RZ ;  /* 0x0000000804047824 */ /* 0x000fe200078e00ff */
[----:B-1----:R-:W-:Y:S02]  /*02d0*/  LOP3.LUT R10, R0, R7, RZ, 0x3c, !PT ;  /* 0x00000007000a7212 */ /* 0x002fe400078e3cff */
[----:B------:R-:W-:Y:S02]  /*02e0*/  LOP3.LUT R0, R11, 0xfffffff8, RZ, 0xc0, !PT ;  /* 0xfffffff80b007812 */ /* 0x000fe400078ec0ff */
[----:B------:R-:W-:Y:S01]  /*02f0*/  LOP3.LUT R10, R10, 0x7ffffe00, R4, 0xf8, !PT ;  /* 0x7ffffe000a0a7812 */ /* 0x000fe200078ef804 */
[----:B------:R-:W-:Y:S02]  /*0300*/  IMAD.SHL.U32 R4, R8, 0x20, RZ ;  /* 0x0000002008047824 */ /* 0x000fe400078e00ff */
[----:B------:R-:W-:Y:S01]  /*0310*/  IMAD.IADD R7, R2, 0x1, -R0 ;  /* 0x0000000102077824 */ /* 0x000fe200078e0a00 */
[----:B------:R-:W-:Y:S01]  /*0320*/  LOP3.LUT R0, R3, 0x1c0, RZ, 0xc0, !PT ;  /* 0x000001c003007812 */ /* 0x000fe200078ec0ff */
[----:B------:R-:W-:Y:S01]  /*0330*/  IMAD.SHL.U32 R241, R10, 0x2, RZ ;  /* 0x000000020af17824 */ /* 0x000fe200078e00ff */
[----:B------:R-:W-:-:S02]  /*0340*/  SHF.R.S32.HI R2, RZ, 0x1f, R5 ;  /* 0x0000001fff027819 */ /* 0x000fc40000011405 */
[----:B------:R-:W-:Y:S02]  /*0350*/  LOP3.LUT R6, R0, 0x8, R12, 0xf8, !PT ;  /* 0x0000000800067812 */ /* 0x000fe400078ef80c */
[----:B------:R-:W-:Y:S02]  /*0360*/  SHF.R.U32.HI R3, RZ, 0x3, R0 ;  /* 0x00000003ff037819 */ /* 0x000fe40000011600 */
[----:B------:R-:W-:Y:S01]  /*0370*/  LEA.HI R0, R2, R230, RZ, 0x2 ;  /* 0x000000e602007211 */ /* 0x000fe200078f10ff */
[----:B------:R-:W-:Y:S01]  /*0380*/  IMAD.SHL.U32 R2, R13, 0x8, RZ ;  /* 0x000000080d027824 */ /* 0x000fe200078e00ff */
[----:B------:R-:W-:Y:S02]  /*0390*/  LOP3.LUT R5, R5, 0xffffffe0, RZ, 0xc0, !PT ;  /* 0xffffffe005057812 */ /* 0x000fe400078ec0ff */
[----:B------:R-:W-:Y:S01]  /*03a0*/  LOP3.LUT R12, R6, R3, RZ, 0x3c, !PT ;  /* 0x00000003060c7212 */ /* 0x000fe200078e3cff */
[----:B------:R-:W-:Y:S01]  /*03b0*/  IMAD.SHL.U32 R3, R7, 0x40, RZ ;  /* 0x0000004007037824 */ /* 0x000fe200078e00ff */
[----:B------:R-:W-:Y:S01]  /*03c0*/  LOP3.LUT R0, R0, 0xffffffc, RZ, 0xc0, !PT ;  /* 0x0ffffffc00007812 */ /* 0x000fe200078ec0ff */
[----:B------:R-:W-:Y:S01]  /*03d0*/  IMAD.IADD R17, R17, 0x1, -R5 ;  /* 0x0000000111117824 */ /* 0x000fe200078e0a05 */
[----:B------:R-:W-:-:S02]  /*03e0*/  LOP3.LUT R4, R4, 0xffffffc0, RZ, 0xc0, !PT ;  /* 0xffffffc004047812 */ /* 0x000fc400078ec0ff */
[----:B------:R-:W-:Y:S01]  /*03f0*/  LOP3.LUT P3, RZ, R7, 0x2, RZ, 0xc0, !PT ;  /* 0x0000000207ff7812 */ /* 0x000fe2000786c0ff */
[----:B------:R-:W-:Y:S01]  /*0400*/  IMAD.IADD R8, R230, 0x1, -R0 ;  /* 0x00000001e6087824 */ /* 0x000fe200078e0a00 */
[----:B------:R-:W-:Y:S01]  /*0410*/  LOP3.LUT R0, R3, 0x1c0, RZ, 0xc0, !PT ;  /* 0x000001c003007812 */ /* 0x000fe200078ec0ff */
[----:B------:R-:W-:Y:S01]  /*0420*/  IMAD.SHL.U32 R3, R11, 0x40, RZ ;  /* 0x000000400b037824 */ /* 0x000fe200078e00ff */
[----:B------:R-:W-:Y:S01]  /*0430*/  SHF.R.S32.HI R6, RZ, 0x1f, R17 ;  /* 0x0000001fff067819 */ /* 0x000fe20000011411 */
[----:B------:R-:W-:Y:S01]  /*0440*/  IMAD R4, R14, 0x8, R4 ;  /* 0x000000080e047824 */ /* 0x000fe200078e0204 */
[----:B------:R-:W-:Y:S02]  /*0450*/  LOP3.LUT R2, R0, 0x8, R2, 0xf8, !PT ;  /* 0x0000000800027812 */ /* 0x000fe400078ef802 */
[----:B------:R-:W-:Y:S02]  /*0460*/  LEA.HI R6, R6, R17, RZ, 0x2 ;  /* 0x0000001106067211 */ /* 0x000fe400078f10ff */
[----:B------:R-:W-:-:S02]  /*0470*/  SHF.R.U32.HI R0, RZ, 0x3, R0 ;  /* 0x00000003ff007819 */ /* 0x000fc40000011600 */
[----:B------:R-:W-:Y:S02]  /*0480*/  SHF.R.S32.HI R5, RZ, 0x2, R6 ;  /* 0x00000002ff057819 */ /* 0x000fe40000011406 */
[----:B------:R-:W-:Y:S01]  /*0490*/  LOP3.LUT R224, R2, R0, RZ, 0x3c, !PT ;  /* 0x0000000002e07212 */ /* 0x000fe200078e3cff */
[----:B------:R-:W-:Y:S01]  /*04a0*/  IMAD R0, R13, 0x200, R12 ;  /* 0x000002000d007824 */ /* 0x000fe200078e020c */
[----:B------:R-:W-:Y:S01]  /*04b0*/  LOP3.LUT R3, R3, 0xfffffe00, RZ, 0xc0, !PT ;  /* 0xfffffe0003037812 */ /* 0x000fe200078ec0ff */
[----:B------:R-:W-:Y:S01]  /*04c0*/  IMAD R15, R8, 0x10, R5 ;  /* 0x00000010080f7824 */ /* 0x000fe200078e0205 */
[----:B------:R-:W-:Y:S02]  /*04d0*/  LOP3.LUT R2, R6, 0x7ffffffc, RZ, 0xc0, !PT ;  /* 0x7ffffffc06027812 */ /* 0x000fe400078ec0ff */
[----:B------:R-:W-:Y:S01]  /*04e0*/  LEA R119, R0, 0x3900, 0x1 ;  /* 0x0000390000777811 */ /* 0x000fe200078e08ff */
[----:B------:R-:W-:Y:S01]  /*04f0*/  IMAD R230, R230, 0x400, R3 ;  /* 0x00000400e6e67824 */ /* 0x000fe200078e0203 */
[----:B------:R-:W-:Y:S01]  /*0500*/  STL [R1+0x68], R15 ;  /* 0x0000680f01007387 */ /* 0x000fe20000100800 */
[----:B------:R-:W-:Y:S01]  /*0510*/  IMAD R0, R9, 0x10, R18 ;  /* 0x0000001009007824 */ /* 0x000fe200078e0212 */
[----:B------:R-:W-:Y:S01]  /*0520*/  LOP3.LUT P0, RZ, R7, 0x4, RZ, 0xc0, !PT ;  /* 0x0000000407ff7812 */ /* 0x000fe2000780c0ff */
[----:B------:R-:W-:Y:S01]  /*0530*/  IMAD.IADD R2, R17, 0x1, -R2 ;  /* 0x0000000111027824 */ /* 0x000fe200078e0a02 */
[----:B------:R-:W-:Y:S01]  /*0540*/  STL [R1+0x5c], R16 ;  /* 0x00005c1001007387 */ /* 0x000fe20000100800 */
[----:B------:R-:W-:Y:S01]  /*0550*/  IMAD.IADD R230, R230, 0x1, R224 ;  /* 0x00000001e6e67824 */ /* 0x000fe200078e02e0 */
[----:B------:R-:W-:Y:S01]  /*0560*/  LOP3.LUT R224, R224, R3, RZ, 0xfc, !PT ;  /* 0x00000003e0e07212 */ /* 0x000fe200078efcff */
[----:B------:R-:W-:Y:S01]  /*0570*/  IMAD.IADD R3, R15, 0x1, R4 ;  /* 0x000000010f037824 */ /* 0x000fe200078e0204 */
[----:B------:R1:W-:Y:S01]  /*0580*/  STL [R1+0x6c], R0 ;  /* 0x00006c0001007387 */ /* 0x0003e20000100800 */
[----:B------:R-:W-:-:S02]  /*0590*/  R2P PR, R9, 0x6 ;  /* 0x0000000609007804 */ /* 0x000fc40000000000 */
[----:B------:R-:W-:Y:S01]  /*05a0*/  LEA R230, R230, 0x7100, 0x1 ;  /* 0x00007100e6e67811 */ /* 0x000fe200078e08ff */
[----:B------:R2:W-:Y:S01]  /*05b0*/  STL [R1+0x60], R3 ;  /* 0x0000600301007387 */ /* 0x0005e20000100800 */
[----:B------:R-:W-:Y:S02]  /*05c0*/  LEA R224, R224, 0x100, 0x1 ;  /* 0x00000100e0e07811 */ /* 0x000fe400078e08ff */
[C---:B------:R-:W-:Y:S02]  /*05d0*/  SEL R226, R225.reuse, 0xffffffc0, !P2 ;  /* 0xffffffc0e1e27807 */ /* 0x040fe40005000000 */
[----:B------:R-:W-:Y:S02]  /*05e0*/  SEL R225, R225, 0xffffffc0, !P0 ;  /* 0xffffffc0e1e17807 */ /* 0x000fe40004000000 */
[C---:B------:R-:W-:Y:S01]  /*05f0*/  IADD3 R234, R119.reuse, 0x20, RZ ;  /* 0x0000002077ea7810 */ /* 0x040fe20007ffe0ff */
[----:B------:R-:W-:Y:S01]  /*0600*/  IMAD.IADD R229, R119, 0x1, R226 ;  /* 0x0000000177e57824 */ /* 0x000fe200078e02e2 */
[----:B------:R-:W-:Y:S01]  /*0610*/  SEL R227, R227, 0xffffffe0, !P3 ;  /* 0xffffffe0e3e37807 */ /* 0x000fe20005800000 */
[----:B------:R-:W-:Y:S01]  /*0620*/  IMAD.IADD R231, R230, 0x1, R225 ;  /* 0x00000001e6e77824 */ /* 0x000fe200078e02e1 */
[----:B------:R-:W-:Y:S01]  /*0630*/  @P1 IADD3 R234, R119, -0x20, RZ ;  /* 0xffffffe077ea1810 */ /* 0x000fe20007ffe0ff */
[----:B------:R-:W-:-:S02]  /*0640*/  IMAD.IADD R225, R225, 0x1, R224 ;  /* 0x00000001e1e17824 */ /* 0x000fc400078e02e0 */
[----:B------:R-:W-:Y:S01]  /*0650*/  IMAD.IADD R233, R230, 0x1, R227 ;  /* 0x00000001e6e97824 */ /* 0x000fe200078e02e3 */
[C---:B------:R-:W-:Y:S01]  /*0660*/  IADD3 R240, R234.reuse, 0x800, RZ ;  /* 0x00000800eaf07810 */ /* 0x040fe20007ffe0ff */
[C---:B------:R-:W-:Y:S01]  /*0670*/  IMAD.IADD R228, R227.reuse, 0x1, R224 ;  /* 0x00000001e3e47824 */ /* 0x040fe200078e02e0 */
[C---:B------:R-:W-:Y:S01]  /*0680*/  IADD3 R239, R234.reuse, 0x1000, RZ ;  /* 0x00001000eaef7810 */ /* 0x040fe20007ffe0ff */
[C---:B------:R-:W-:Y:S01]  /*0690*/  IMAD.IADD R232, R227.reuse, 0x1, R231 ;  /* 0x00000001e3e87824 */ /* 0x040fe200078e02e7 */
[----:B------:R-:W-:Y:S01]  /*06a0*/  IADD3 R238, R234, 0x1800, RZ ;  /* 0x00001800eaee7810 */ /* 0x000fe20007ffe0ff */
[----:B------:R-:W-:Y:S01]  /*06b0*/  IMAD.IADD R226, R226, 0x1, R234 ;  /* 0x00000001e2e27824 */ /* 0x000fe200078e02ea */
[----:B------:R-:W-:Y:S01]  /*06c0*/  IADD3 R237, R234, 0x2000, RZ ;  /* 0x00002000eaed7810 */ /* 0x000fe20007ffe0ff */
[----:B-1----:R-:W-:Y:S01]  /*06d0*/  IMAD.SHL.U32 R0, R2, 0x2, RZ ;  /* 0x0000000202007824 */ /* 0x002fe200078e00ff */
[C---:B------:R-:W-:Y:S01]  /*06e0*/  IADD3 R236, R234.reuse, 0x2800, RZ ;  /* 0x00002800eaec7810 */ /* 0x040fe20007ffe0ff */
[----:B------:R-:W-:Y:S01]  /*06f0*/  IMAD.IADD R227, R227, 0x1, R225 ;  /* 0x00000001e3e37824 */ /* 0x000fe200078e02e1 */
[----:B------:R-:W-:-:S02]  /*0700*/  IADD3 R235, R234, 0x3000, RZ ;  /* 0x00003000eaeb7810 */ /* 0x000fc40007ffe0ff */
[----:B------:R2:W-:Y:S04]  /*0710*/  STL [R1+0x40], R0 ;  /* 0x0000400001007387 */ /* 0x0005e80000100800 */
.L_x_1161:
[----:B------:R-:W3:Y:S01]  /*0720*/  LDL R4, [R1+0x5c] ;  /* 0x00005c0001047983 */ /* 0x000ee20000100800 */
[----:B--2---:R-:W-:Y:S01]  /*0730*/  IMAD.MOV.U32 R0, RZ, RZ, c[0x0][0x560] ;  /* 0x00015800ff007624 */ /* 0x004fe200078e00ff */
[----:B------:R-:W-:Y:S01]  /*0740*/  YIELD ;  /* 0x0000000000007946 */ /* 0x000fe20003800000 */
[----:B------:R-:W-:Y:S03]  /*0750*/  BSSY B0, `(.L_x_1106) ;  /* 0x0000016000007945 */ /* 0x000fe60003800000 */
[----:B------:R-:W-:-:S13]  /*0760*/  ISETP.NE.AND P0, PT, R0, 0x1, PT ;  /* 0x000000010000780c */ /* 0x000fda0003f05270 */
[----:B---3--:R-:W-:Y:S01]  /*0770*/  @P0 IMAD.HI.U32 R0, R4, c[0x0][0x564], RZ ;  /* 0x0001590004000a27 */ /* 0x008fe200078e00ff */
[----:B------:R-:W-:-:S04]  /*0780*/  MOV R3, R4 ;  /* 0x0000000400037202 */ /* 0x000fc80000000f00 */
[----:B------:R-:W-:-:S04]  /*0790*/  @P0 SHF.R.U32.HI R3, RZ, c[0x0][0x568], R0 ;  /* 0x00015a00ff030a19 */ /* 0x000fc80000011600 */
[----:B------:R-:W-:Y:S01]  /*07a0*/  ISETP.GE.AND P0, PT, R3, c[0x0][0x578], PT ;  /* 0x00015e0003007a0c */ /* 0x000fe20003f06270 */
[----:B------:R-:W-:-:S04]  /*07b0*/  IMAD.MOV R2, RZ, RZ, -R3 ;  /* 0x000000ffff027224 */ /* 0x000fc800078e0a03 */
[----:B------:R-:W-:-:S08]  /*07c0*/  IMAD R2, R2, c[0x0][0x560], R4 ;  /* 0x0001580002027a24 */ /* 0x000fd000078e0204 */
[----:B------:R-:W-:Y:S05]  /*07d0*/  @!P0 BRA `(.L_x_1107) ;  /* 0x0000007000008947 */ /* 0x000fea0003800000 */
[----:B------:R-:W-:-:S04]  /*07e0*/  MOV R0, c[0x0][0x56c] ;  /* 0x00015b0000007a02 */ /* 0x000fc80000000f00 */
[----:B------:R-:W-:Y:S02]  /*07f0*/  ISETP.NE.AND P0, PT, R0, 0x1, PT ;  /* 0x000000010000780c */ /* 0x000fe40003f05270 */
[----:B------:R-:W-:-:S11]  /*0800*/  MOV R0, R2 ;  /* 0x0000000200007202 */ /* 0x000fd60000000f00 */
[----:B------:R-:W-:-:S05]  /*0810*/  @P0 IMAD.HI.U32 R4, R2, c[0x0][0x570], RZ ;  /* 0x00015c0002040a27 */ /* 0x000fca00078e00ff */
[----:B------:R-:W-:-:S05]  /*0820*/  @P0 SHF.R.U32.HI R0, RZ, c[0x0][0x574], R4 ;  /* 0x00015d00ff000a19 */ /* 0x000fca0000011604 */
[----:B------:R-:W-:Y:S01]  /*0830*/  IMAD R6, R0, c[0x0][0x56c], RZ ;  /* 0x00015b0000067a24 */ /* 0x000fe200078e02ff */
[----:B------:R-:W-:Y:S05]  /*0840*/  BRA `(.L_x_1108) ;  /* 0x0000006000007947 */ /* 0x000fea0003800000 */
.L_x_1107:
[----:B------:R-:W-:-:S04]  /*0850*/  MOV R0, c[0x0][0x554] ;  /* 0x0001550000007a02 */ /* 0x000fc80000000f00 */
[----:B------:R-:W-:Y:S02]  /*0860*/  ISETP.NE.AND P0, PT, R0, 0x1, PT ;  /* 0x000000010000780c */ /* 0x000fe40003f05270 */
[----:B------:R-:W-:-:S11]  /*0870*/  MOV R0, R2 ;  /* 0x0000000200007202 */ /* 0x000fd60000000f00 */
[----:B------:R-:W-:-:S05]  /*0880*/  @P0 IMAD.HI.U32 R4, R2, c[0x0][0x558], RZ ;  /* 0x0001560002040a27 */ /* 0x000fca00078e00ff */
[----:B------:R-:W-:-:S05]  /*0890*/  @P0 SHF.R.U32.HI R0, RZ, c[0x0][0x55c], R4 ;  /* 0x00015700ff000a19 */ /* 0x000fca0000011604 */
[----:B------:R-:W-:Y:S02]  /*08a0*/  IMAD R6, R0, c[0x0][0x554], RZ ;  /* 0x0001550000067a24 */ /* 0x000fe400078e02ff */
.L_x_1108:
[----:B------:R-:W-:Y:S05]  /*08b0*/  BSYNC B0 ;  /* 0x0000000000007941 */ /* 0x000fea0003800000 */
.L_x_1106:
[----:B------:R-:W-:Y:S01]  /*08c0*/  IMAD.MOV.U32 R4, RZ, RZ, c[0x0][0x53c] ;  /* 0x00014f00ff047624 */ /* 0x000fe200078e00ff */
[----:B------:R-:W-:Y:S01]  /*08d0*/  ULDC UR4, c[0x0][0x1d0] ;  /* 0x0000740000047ab9 */ /* 0x000fe20000000800 */
[----:B------:R-:W-:Y:S01]  /*08e0*/  IMAD.MOV.U32 R11, RZ, RZ, R0 ;  /* 0x000000ffff0b7224 */ /* 0x000fe200078e0000 */
[----:B------:R-:W-:Y:S01]  /*08f0*/  UIADD3 UR5, UR4, 0x6f, URZ ;  /* 0x0000006f04057890 */ /* 0x000fe2000fffe03f */
[----:B------:R-:W-:Y:S01]  /*0900*/  BSSY B0, `(.L_x_1109) ;  /* 0x0000048000007945 */ /* 0x000fe20003800000 */
[----:B------:R-:W-:Y:S01]  /*0910*/  ISETP.NE.AND P0, PT, R4, 0x1, PT ;  /* 0x000000010400780c */ /* 0x000fe20003f05270 */
[----:B------:R-:W-:Y:S01]  /*0920*/  UMOV UR4, URZ ;  /* 0x0000003f00047c82 */ /* 0x000fe20008000000 */
[----:B------:R-:W-:Y:S01]  /*0930*/  LOP3.LUT R4, RZ, R0, RZ, 0x33, !PT ;  /* 0x00000000ff047212 */ /* 0x000fe200078e33ff */
[----:B------:R-:W-:-:S04]  /*0940*/  UIMAD.WIDE UR4, UR5, -0x6db6db6d, UR4 ;  /* 0x92492493050478a5 */ /* 0x000fc8000f8e0204 */
[----:B------:R-:W-:-:S04]  /*0950*/  USHF.R.U32.HI UR4, URZ, 0x1f, UR5 ;  /* 0x0000001f3f047899 */ /* 0x000fc80008011605 */
[----:B------:R-:W-:Y:S02]  /*0960*/  ULEA.HI.SX32 UR4, UR5, UR4, 0x1a ;  /* 0x0000000405047291 */ /* 0x000fe4000f8fd23f */
[----:B------:R-:W-:Y:S01]  /*0970*/  @P0 IMAD.HI.U32 R5, R0, c[0x0][0x540], RZ ;  /* 0x0001500000050a27 */ /* 0x000fe200078e00ff */
[----:B------:R-:W-:-:S03]  /*0980*/  IADD3 R0, R4, c[0x0][0x53c], RZ ;  /* 0x00014f0004007a10 */ /* 0x000fc60007ffe0ff */
[----:B------:R-:W-:Y:S01]  /*0990*/  IMAD.MOV.U32 R4, RZ, RZ, c[0x0][0x2c4] ;  /* 0x0000b100ff047624 */ /* 0x000fe200078e00ff */
[----:B------:R-:W-:Y:S01]  /*09a0*/  @P0 SHF.R.U32.HI R11, RZ, c[0x0][0x544], R5 ;  /* 0x00015100ff0b0a19 */ /* 0x000fe20000011605 */
[----:B------:R-:W-:-:S03]  /*09b0*/  IMAD.MOV.U32 R5, RZ, RZ, c[0x0][0x168] ;  /* 0x00005a00ff057624 */ /* 0x000fc600078e00ff */
[----:B------:R-:W-:Y:S01]  /*09c0*/  ISETP.NE.AND P4, PT, R4, 0x1, PT ;  /* 0x000000010400780c */ /* 0x000fe20003f85270 */
[----:B------:R-:W-:Y:S01]  /*09d0*/  IMAD R0, R11, c[0x0][0x53c], R0 ;  /* 0x00014f000b007a24 */ /* 0x000fe200078e0200 */
[----:B------:R-:W-:Y:S01]  /*09e0*/  IADD3 R5, -R5, 0x70, RZ ;  /* 0x0000007005057810 */ /* 0x000fe20007ffe1ff */
[----:B------:R1:W-:Y:S03]  /*09f0*/  STL [R1+0x54], R11 ;  /* 0x0000540b01007387 */ /* 0x0003e60000100800 */
[----:B------:R-:W-:-:S04]  /*0a00*/  SHF.L.U32 R16, R0, 0x7, RZ ;  /* 0x0000000700107819 */ /* 0x000fc800000006ff */
[----:B------:R-:W-:Y:S01]  /*0a10*/  IADD3 R4, R16, 0x7f, RZ ;  /* 0x0000007f10047810 */ /* 0x000fe20007ffe0ff */
[----:B------:R1:W-:Y:S04]  /*0a20*/  STL [R1+0x58], R16 ;  /* 0x0000581001007387 */ /* 0x0003e80000100800 */
[----:B------:R-:W-:-:S05]  /*0a30*/  @P4 IMAD.HI.U32 R0, R4, c[0x0][0x2c8], RZ ;  /* 0x0000b20004004a27 */ /* 0x000fca00078e00ff */
[----:B------:R-:W-:Y:S01]  /*0a40*/  @P4 SHF.R.U32.HI R4, RZ, c[0x0][0x2cc], R0 ;  /* 0x0000b300ff044a19 */ /* 0x000fe20000011600 */
[----:B------:R-:W-:-:S03]  /*0a50*/  IMAD.MOV.U32 R0, RZ, RZ, c[0x0][0x548] ;  /* 0x00015200ff007624 */ /* 0x000fc600078e00ff */
[----:B------:R-:W-:Y:S01]  /*0a60*/  IADD3 R5, R4, c[0x0][0x1d0], R5 ;  /* 0x0000740004057a10 */ /* 0x000fe20007ffe005 */
[----:B------:R-:W-:Y:S01]  /*0a70*/  IMAD.MOV.U32 R4, RZ, RZ, RZ ;  /* 0x000000ffff047224 */ /* 0x000fe200078e00ff */
[----:B------:R-:W-:Y:S02]  /*0a80*/  ISETP.NE.AND P0, PT, R0, 0x1, PT ;  /* 0x000000010000780c */ /* 0x000fe40003f05270 */
[----:B------:R-:W-:Y:S01]  /*0a90*/  IADD3 R0, R2, -R6, RZ ;  /* 0x8000000602007210 */ /* 0x000fe20007ffe0ff */
[----:B------:R-:W-:-:S04]  /*0aa0*/  IMAD.HI R4, R5, -0x6db6db6d, R4 ;  /* 0x9249249305047827 */ /* 0x000fc800078e0204 */
[----:B------:R-:W-:Y:S01]  /*0ab0*/  IMAD R0, R3, c[0x0][0x554], R0 ;  /* 0x0001550003007a24 */ /* 0x000fe200078e0200 */
[----:B------:R-:W-:-:S03]  /*0ac0*/  SHF.R.U32.HI R6, RZ, 0x1f, R4 ;  /* 0x0000001fff067819 */ /* 0x000fc60000011604 */
[----:B------:R-:W-:Y:S01]  /*0ad0*/  IMAD.MOV.U32 R18, RZ, RZ, R0 ;  /* 0x000000ffff127224 */ /* 0x000fe200078e0000 */
[----:B------:R-:W-:Y:S01]  /*0ae0*/  LEA.HI.SX32 R6, R4, R6, 0x1a ;  /* 0x0000000604067211 */ /* 0x000fe200078fd2ff */
[----:B------:R-:W-:-:S03]  /*0af0*/  @P0 IMAD.HI.U32 R2, R0, c[0x0][0x54c], RZ ;  /* 0x0001530000020a27 */ /* 0x000fc600078e00ff */
[----:B------:R-:W-:Y:S02]  /*0b00*/  IMNMX R6, R6, UR4, PT ;  /* 0x0000000406067c17 */ /* 0x000fe4000b800200 */
[----:B------:R-:W-:Y:S01]  /*0b10*/  @P0 SHF.R.U32.HI R18, RZ, c[0x0][0x550], R2 ;  /* 0x00015400ff120a19 */ /* 0x000fe20000011602 */
[----:B------:R-:W-:Y:S01]  /*0b20*/  IMAD.MOV.U32 R2, RZ, RZ, RZ ;  /* 0x000000ffff027224 */ /* 0x000fe200078e00ff */
[----:B------:R-:W-:Y:S02]  /*0b30*/  ISETP.GE.AND P0, PT, R6, 0x1, PT ;  /* 0x000000010600780c */ /* 0x000fe40003f06270 */
[----:B------:R-:W-:Y:S01]  /*0b40*/  IADD3 R3, -R18, RZ, RZ ;  /* 0x000000ff12037210 */ /* 0x000fe20007ffe1ff */
[----:B------:R1:W-:Y:S04]  /*0b50*/  STL [R1+0x50], R18 ;  /* 0x0000501201007387 */ /* 0x0003e80000100800 */
[----:B------:R-:W-:-:S05]  /*0b60*/  IMAD R23, R3, c[0x0][0x548], R0 ;  /* 0x0001520003177a24 */ /* 0x000fca00078e0200 */
[----:B------:R1:W-:Y:S01]  /*0b70*/  STL [R1+0x44], R23 ;  /* 0x0000441701007387 */ /* 0x0003e20000100800 */
[----:B------:R-:W-:Y:S05]  /*0b80*/  @!P0 BRA `(.L_x_1110) ;  /* 0x000001f000008947 */ /* 0x000fea0003800000 */
[----:B------:R-:W-:-:S04]  /*0b90*/  SHF.R.U32.HI R0, RZ, 0x10, R11 ;  /* 0x00000010ff007819 */ /* 0x000fc8000001160b */
[----:B------:R-:W-:-:S04]  /*0ba0*/  ISETP.NE.AND P0, PT, R0, RZ, PT ;  /* 0x000000ff0000720c */ /* 0x000fc80003f05270 */
[----:B------:R-:W-:-:S04]  /*0bb0*/  SEL R0, R0, c[0x0][0x338], P0 ;  /* 0x0000ce0000007a07 */ /* 0x000fc80000000000 */
[-C--:B------:R-:W-:Y:S02]  /*0bc0*/  IABS R3, R0.reuse ;  /* 0x0000000000037213 */ /* 0x080fe40000000000 */
[----:B------:R-:W-:Y:S02]  /*0bd0*/  IADD3 R7, R0, -0x1, R6 ;  /* 0xffffffff00077810 */ /* 0x000fe40007ffe006 */
[----:B------:R-:W2:Y:S02]  /*0be0*/  I2F.RP R4, R3 ;  /* 0x0000000300047306 */ /* 0x000ea40000209400 */
[----:B------:R-:W-:Y:S02]  /*0bf0*/  IABS R10, R7 ;  /* 0x00000007000a7213 */ /* 0x000fe40000000000 */
[----:B------:R-:W-:-:S04]  /*0c00*/  LOP3.LUT R7, R7, R0, RZ, 0x3c, !PT ;  /* 0x0000000007077212 */ /* 0x000fc800078e3cff */
[----:B------:R-:W-:Y:S01]  /*0c10*/  ISETP.GE.AND P0, PT, R7, RZ, PT ;  /* 0x000000ff0700720c */ /* 0x000fe20003f06270 */
[----:B--2---:R-:W2:Y:S02]  /*0c20*/  MUFU.RCP R4, R4 ;  /* 0x0000000400047308 */ /* 0x004ea40000001000 */
[----:B--2---:R-:W-:-:S06]  /*0c30*/  IADD3 R4, R4, 0xffffffe, RZ ;  /* 0x0ffffffe04047810 */ /* 0x004fcc0007ffe0ff */
[----:B------:R-:W2:Y:S02]  /*0c40*/  F2I.FTZ.U32.TRUNC.NTZ R5, R4 ;  /* 0x0000000400057305 */ /* 0x000ea4000021f000 */
[----:B--2---:R-:W-:Y:S02]  /*0c50*/  IMAD.MOV R2, RZ, RZ, -R5 ;  /* 0x000000ffff027224 */ /* 0x004fe400078e0a05 */
        /* <DEDUP_REMOVED lines=14> */
[----:B------:R-:W-:-:S13]  /*0d40*/  ISETP.GE.U32.AND P2, PT, R4, R3, PT ;  /* 0x000000030400720c */ /* 0x000fda0003f46070 */
[----:B------:R-:W-:-:S05]  /*0d50*/  @P2 IADD3 R2, R2, 0x1, RZ ;  /* 0x0000000102022810 */ /* 0x000fca0007ffe0ff */
[----:B------:R-:W-:Y:S01]  /*0d60*/  @!P0 IMAD.MOV R2, RZ, RZ, -R2 ;  /* 0x000000ffff028224 */ /* 0x000fe200078e0a02 */
[----:B------:R-:W-:Y:S02]  /*0d70*/  @!P1 LOP3.LUT R2, RZ, R0, RZ, 0x33, !PT ;  /* 0x00000000ff029212 */ /* 0x000fe400078e33ff */
.L_x_1110:
[----:B------:R-:W-:Y:S05]  /*0d80*/  BSYNC B0 ;  /* 0x0000000000007941 */ /* 0x000fea0003800000 */
.L_x_1109:
[----:B------:R-:W-:Y:S01]  /*0d90*/  LOP3.LUT R0, R11, 0xffff, RZ, 0xc0, !PT ;  /* 0x0000ffff0b007812 */ /* 0x000fe200078ec0ff */
[----:B------:R-:W-:Y:S01]  /*0da0*/  IMAD.MOV.U32 R19, RZ, RZ, RZ ;  /* 0x000000ffff137224 */ /* 0x000fe200078e00ff */
[----:B------:R-:W-:Y:S01]  /*0db0*/  CS2R R20, SRZ ;  /* 0x0000000000147805 */ /* 0x000fe2000001ff00 */
[----:B------:R-:W-:Y:S01]  /*0dc0*/  IMAD.MOV.U32 R22, RZ, RZ, RZ ;  /* 0x000000ffff167224 */ /* 0x000fe200078e00ff */
[----:B------:R-:W-:Y:S01]  /*0dd0*/  CS2R R178, SRZ ;  /* 0x0000000000b27805 */ /* 0x000fe2000001ff00 */
[----:B------:R-:W-:Y:S01]  /*0de0*/  IMAD R3, R0, R2, RZ ;  /* 0x0000000200037224 */ /* 0x000fe200078e02ff */
[----:B------:R-:W-:Y:S01]  /*0df0*/  PRMT R0, RZ, 0x7610, R0 ;  /* 0x00007610ff007816 */ /* 0x000fe20000000000 */
        /* <DEDUP_REMOVED lines=12> */
[----:B------:R2:W-:Y:S01]  /*0ec0*/  STL [R1+0xc], R17 ;  /* 0x00000c1101007387 */ /* 0x0005e20000100800 */
        /* <DEDUP_REMOVED lines=24> */
[----:B------:R-:W3:Y:S04]  /*1050*/  LDL R5, [R1+0x6c] ;  /* 0x00006c0001057983 */ /* 0x000ee80000100800 */
[----:B------:R-:W4:Y:S04]  /*1060*/  LDL.64 R6, [R1+0x48] ;  /* 0x0000480001067983 */ /* 0x000f280000100a00 */
[----:B------:R1:W4:Y:S01]  /*1070*/  LDL.64 R24, [R1+0x48] ;  /* 0x0000480001187983 */ /* 0x0003220000100a00 */
[----:B------:R-:W-:-:S03]  /*1080*/  ISETP.NE.U32.AND P0, PT, RZ, c[0x0][0x340], PT ;  /* 0x0000d000ff007a0c */ /* 0x000fc60003f05070 */
[----:B------:R-:W5:Y:S01]  /*1090*/  S2R R4, SR_TID.X ;  /* 0x0000000000047919 */ /* 0x000f620000002100 */
[----:B------:R-:W-:-:S13]  /*10a0*/  ISETP.NE.AND.EX P0, PT, RZ, c[0x0][0x344], PT, P0 ;  /* 0x0000d100ff007a0c */ /* 0x000fda0003f05300 */
[----:B------:R-:W-:-:S05]  /*10b0*/  @P0 MOV R2, 0x4 ;  /* 0x0000000400020802 */ /* 0x000fca0000000f00 */
[----:B--2---:R-:W-:-:S05]  /*10c0*/  @P0 IMAD.WIDE R2, R18, R2, c[0x0][0x340] ;  /* 0x0000d00012020625 */ /* 0x004fca00078e0202 */
[----:B------:R2:W4:Y:S01]  /*10d0*/  @P0 LDG.E R14, [R2.64] ;  /* 0x00000008020e0981 */ /* 0x000522000c1e1900 */
[----:B-----5:R-:W-:Y:S02]  /*10e0*/  SHF.R.S32.HI R15, RZ, 0x1f, R4 ;  /* 0x0000001fff0f7819 */ /* 0x020fe40000011404 */
[----:B------:R-:W-:Y:S02]  /*10f0*/  SHF.R.S32.HI R12, RZ, 0x1f, R23 ;  /* 0x0000001fff0c7819 */ /* 0x000fe40000011417 */
[----:B------:R-:W-:Y:S02]  /*1100*/  LEA.HI R15, R15, R4, RZ, 0x3 ;  /* 0x000000040f0f7211 */ /* 0x000fe400078f18ff */
[----:B------:R-:W-:Y:S02]  /*1110*/  SHF.R.S32.HI R13, RZ, 0x1f, R18 ;  /* 0x0000001fff0d7819 */ /* 0x000fe40000011412 */
[----:B------:R-:W-:Y:S02]  /*1120*/  SHF.R.S32.HI R15, RZ, 0x3, R15 ;  /* 0x00000003ff0f7819 */ /* 0x000fe4000001140f */
[----:B------:R-:W-:Y:S01]  /*1130*/  IADD3 R92, R17, -0x1, RZ ;  /* 0xffffffff115c7810 */ /* 0x000fe20007ffe0ff */
[----:B-1----:R-:W-:Y:S01]  /*1140*/  IMAD R11, R13, c[0x0][0x1c0], RZ ;  /* 0x000070000d0b7a24 */ /* 0x002fe200078e02ff */
[----:B------:R-:W-:-:S03]  /*1150*/  SHF.R.S32.HI R9, RZ, 0x1f, R15 ;  /* 0x0000001fff097819 */ /* 0x000fc6000001140f */
[----:B------:R-:W-:Y:S02]  /*1160*/  IMAD R11, R18, c[0x0][0x1c4], R11 ;  /* 0x00007100120b7a24 */ /* 0x000fe400078e020b */
[C---:B------:R-:W-:Y:S02]  /*1170*/  IMAD R4, R9.reuse, c[0x0][0x1e0], RZ ;  /* 0x0000780009047a24 */ /* 0x040fe400078e02ff */
[----:B------:R-:W-:Y:S02]  /*1180*/  IMAD R9, R9, c[0x0][0x208], RZ ;  /* 0x0000820009097a24 */ /* 0x000fe400078e02ff */
[C---:B------:R-:W-:Y:S02]  /*1190*/  IMAD R10, R15.reuse, c[0x0][0x1e4], R4 ;  /* 0x000079000f0a7a24 */ /* 0x040fe400078e0204 */
[----:B------:R-:W-:Y:S01]  /*11a0*/  IMAD R9, R15, c[0x0][0x20c], R9 ;  /* 0x000083000f097a24 */ /* 0x000fe200078e0209 */
[----:B---3--:R-:W-:Y:S01]  /*11b0*/  IADD3 R8, R5, R16, RZ ;  /* 0x0000001005087210 */ /* 0x008fe20007ffe0ff */
[----:B------:R-:W-:-:S03]  /*11c0*/  IMAD R5, R12, c[0x0][0x1b8], RZ ;  /* 0x00006e000c057a24 */ /* 0x000fc600078e02ff */
[----:B------:R-:W-:Y:S01]  /*11d0*/  MOV R0, R8 ;  /* 0x0000000800007202 */ /* 0x000fe20000000f00 */
[----:B--2---:R-:W-:Y:S01]  /*11e0*/  @P4 IMAD.HI.U32 R2, R8, c[0x0][0x2c8], RZ ;  /* 0x0000b20008024a27 */ /* 0x004fe200078e00ff */
[----:B----4-:R-:W-:-:S03]  /*11f0*/  MOV R24, R6 ;  /* 0x0000000600187202 */ /* 0x010fc60000000f00 */
[C---:B------:R-:W-:Y:S01]  /*1200*/  IMAD R5, R23.reuse, c[0x0][0x1bc], R5 ;  /* 0x00006f0017057a24 */ /* 0x040fe200078e0205 */
[----:B------:R-:W-:Y:S01]  /*1210*/  @P4 SHF.R.U32.HI R0, RZ, c[0x0][0x2cc], R2 ;  /* 0x0000b300ff004a19 */ /* 0x000fe20000011602 */
[----:B------:R-:W-:Y:S01]  /*1220*/  IMAD.WIDE.U32 R2, R23, c[0x0][0x1b8], RZ ;  /* 0x00006e0017027a25 */ /* 0x000fe200078e00ff */
[--C-:B------:R-:W-:Y:S02]  /*1230*/  SHF.R.S32.HI R25, RZ, 0x1f, R24.reuse ;  /* 0x0000001fff197819 */ /* 0x100fe40000011418 */
[----:B------:R-:W-:Y:S02]  /*1240*/  ISETP.GE.AND P2, PT, R24, c[0x0][0x198], PT ;  /* 0x0000660018007a0c */ /* 0x000fe40003f46270 */
[----:B------:R-:W-:Y:S01]  /*1250*/  IADD3 R3, R3, R5, RZ ;  /* 0x0000000503037210 */ /* 0x000fe20007ffe0ff */
[C-C-:B------:R-:W-:Y:S01]  /*1260*/  IMAD.WIDE.U32 R4, R15.reuse, c[0x0][0x208], R24.reuse ;  /* 0x000082000f047a25 */ /* 0x140fe200078e0018 */
[----:B------:R1:W-:Y:S03]  /*1270*/  STL [R1+0x4c], R25 ;  /* 0x00004c1901007387 */ /* 0x0003e60000100800 */
[----:B------:R-:W-:Y:S01]  /*1280*/  IMAD.WIDE.U32 R6, R15, c[0x0][0x1e0], R24 ;  /* 0x000078000f067a25 */ /* 0x000fe200078e0018 */
[----:B------:R-:W-:-:S02]  /*1290*/  IADD3 R5, R5, R9, RZ ;  /* 0x0000000905057210 */ /* 0x000fc40007ffe0ff */
[----:B------:R-:W-:Y:S01]  /*12a0*/  SHF.R.S32.HI R9, RZ, 0x1f, R0 ;  /* 0x0000001fff097819 */ /* 0x000fe20000011400 */
[----:B------:R-:W-:Y:S01]  /*12b0*/  IMAD.WIDE.U32 R2, R18, c[0x0][0x1c0], R2 ;  /* 0x0000700012027a25 */ /* 0x000fe200078e0002 */
[----:B------:R-:W-:Y:S02]  /*12c0*/  IADD3 R7, R7, R10, RZ ;  /* 0x0000000a07077210 */ /* 0x000fe40007ffe0ff */
[----:B------:R-:W-:Y:S01]  /*12d0*/  IADD3 R10, -R0, RZ, RZ ;  /* 0x000000ff000a7210 */ /* 0x000fe20007ffe1ff */
[----:B------:R-:W-:Y:S01]  /*12e0*/  IMAD R9, R9, c[0x0][0x1b0], RZ ;  /* 0x00006c0009097a24 */ /* 0x000fe200078e02ff */
[----:B------:R-:W-:Y:S01]  /*12f0*/  IADD3 R3, R3, R11, RZ ;  /* 0x0000000b03037210 */ /* 0x000fe20007ffe0ff */
[C---:B------:R-:W-:Y:S02]  /*1300*/  IMAD R11, R12.reuse, c[0x0][0x1e8], RZ ;  /* 0x00007a000c0b7a24 */ /* 0x040fe400078e02ff */
[----:B------:R-:W-:Y:S02]  /*1310*/  IMAD R12, R12, c[0x0][0x210], RZ ;  /* 0x000084000c0c7a24 */ /* 0x000fe400078e02ff */
[----:B------:R-:W-:-:S02]  /*1320*/  IMAD R10, R10, c[0x0][0x2c4], R8 ;  /* 0x0000b1000a0a7a24 */ /* 0x000fc400078e0208 */
[C---:B------:R-:W-:Y:S02]  /*1330*/  IMAD R11, R23.reuse, c[0x0][0x1ec], R11 ;  /* 0x00007b00170b7a24 */ /* 0x040fe400078e020b */
[----:B------:R-:W-:-:S04]  /*1340*/  IMAD.WIDE.U32 R6, R23, c[0x0][0x1e8], R6 ;  /* 0x00007a0017067a25 */ /* 0x000fc800078e0006 */
[C---:B------:R-:W-:Y:S02]  /*1350*/  IMAD R12, R23.reuse, c[0x0][0x214], R12 ;  /* 0x00008500170c7a24 */ /* 0x040fe400078e020c */
[----:B------:R-:W-:-:S04]  /*1360*/  IMAD.WIDE.U32 R4, R23, c[0x0][0x210], R4 ;  /* 0x0000840017047a25 */ /* 0x000fc800078e0004 */
[C---:B------:R-:W-:Y:S01]  /*1370*/  IMAD R8, R0.reuse, c[0x0][0x1b4], R9 ;  /* 0x00006d0000087a24 */ /* 0x040fe200078e0209 */
[----:B------:R-:W-:Y:S01]  /*1380*/  IADD3 R9, R5, R12, RZ ;  /* 0x0000000c05097210 */ /* 0x000fe20007ffe0ff */
[----:B------:R-:W-:-:S04]  /*1390*/  IMAD.WIDE.U32 R2, R0, c[0x0][0x1b0], R2 ;  /* 0x00006c0000027a25 */ /* 0x000fc800078e0002 */
[----:B------:R-:W-:Y:S01]  /*13a0*/  IMAD.IADD R7, R7, 0x1, R11 ;  /* 0x0000000107077824 */ /* 0x000fe200078e020b */
[----:B------:R-:W-:Y:S02]  /*13b0*/  SHF.R.S32.HI R11, RZ, 0x1f, R10 ;  /* 0x0000001fff0b7819 */ /* 0x000fe4000001140a */
[----:B------:R-:W-:Y:S02]  /*13c0*/  IADD3 R5, R3, R8, RZ ;  /* 0x0000000803057210 */ /* 0x000fe40007ffe0ff */
[----:B------:R-:W-:Y:S01]  /*13d0*/  MOV R8, R4 ;  /* 0x0000000400087202 */ /* 0x000fe20000000f00 */
[----:B------:R-:W-:Y:S01]  /*13e0*/  IMAD R11, R11, c[0x0][0x1a8], RZ ;  /* 0x00006a000b0b7a24 */ /* 0x000fe200078e02ff */
[----:B------:R-:W-:Y:S02]  /*13f0*/  MOV R4, R2 ;  /* 0x0000000200047202 */ /* 0x000fe40000000f00 */
[----:B------:R-:W-:Y:S01]  /*1400*/  @P0 SHF.R.S32.HI R3, RZ, 0x1f, R14 ;  /* 0x0000001fff030819 */ /* 0x000fe2000001140e */
[C---:B------:R-:W-:Y:S01]  /*1410*/  IMAD R11, R10.reuse, c[0x0][0x1ac], R11 ;  /* 0x00006b000a0b7a24 */ /* 0x040fe200078e020b */
[----:B------:R-:W-:Y:S01]  /*1420*/  @P0 MOV R2, R14 ;  /* 0x0000000e00020202 */ /* 0x000fe20000000f00 */
[----:B------:R-:W-:Y:S01]  /*1430*/  @!P0 IMAD.MOV.U32 R2, RZ, RZ, R18 ;  /* 0x000000ffff028224 */ /* 0x000fe200078e0012 */
[----:B------:R-:W-:Y:S01]  /*1440*/  @!P0 MOV R3, R13 ;  /* 0x0000000d00038202 */ /* 0x000fe20000000f00 */
[----:B------:R-:W-:-:S04]  /*1450*/  IMAD.WIDE.U32 R4, R10, c[0x0][0x1a8], R4 ;  /* 0x00006a000a047a25 */ /* 0x000fc800078e0004 */
[----:B------:R-:W-:Y:S01]  /*1460*/  IMAD.WIDE.U32 R12, R2, c[0x0][0x1f0], R6 ;  /* 0x00007c00020c7a25 */ /* 0x000fe200078e0006 */
[----:B------:R-:W-:-:S03]  /*1470*/  IADD3 R7, R5, R11, RZ ;  /* 0x0000000b05077210 */ /* 0x000fc60007ffe0ff */
[C---:B------:R-:W-:Y:S01]  /*1480*/  IMAD R0, R3.reuse, c[0x0][0x218], RZ ;  /* 0x0000860003007a24 */ /* 0x040fe200078e02ff */
[----:B------:R1:W-:Y:S01]  /*1490*/  STL.64 [R1+0x28], R12 ;  /* 0x0000280c01007387 */ /* 0x0003e20000100a00 */
[----:B------:R-:W-:Y:S01]  /*14a0*/  IMAD R6, R3, c[0x0][0x1f0], RZ ;  /* 0x00007c0003067a24 */ /* 0x000fe200078e02ff */
[----:B------:R-:W-:Y:S01]  /*14b0*/  LEA R3, P0, R4, c[0x0][0x160], 0x1 ;  /* 0x0000580004037a11 */ /* 0x000fe200078008ff */
[----:B------:R-:W-:-:S04]  /*14c0*/  IMAD.WIDE.U32 R8, R2, c[0x0][0x218], R8 ;  /* 0x0000860002087a25 */ /* 0x000fc800078e0008 */
[C---:B------:R-:W-:Y:S01]  /*14d0*/  IMAD R5, R2.reuse, c[0x0][0x21c], R0 ;  /* 0x0000870002057a24 */ /* 0x040fe200078e0200 */
[----:B------:R1:W-:Y:S01]  /*14e0*/  STL.64 [R1+0x30], R8 ;  /* 0x0000300801007387 */ /* 0x0003e20000100a00 */
[----:B------:R-:W-:Y:S01]  /*14f0*/  IMAD R6, R2, c[0x0][0x1f4], R6 ;  /* 0x00007d0002067a24 */ /* 0x000fe200078e0206 */
[----:B------:R-:W-:Y:S02]  /*1500*/  LEA.HI.X R2, R4, c[0x0][0x164], R7, 0x1, P0 ;  /* 0x0000590004027a11 */ /* 0x000fe400000f0c07 */
[----:B------:R-:W-:Y:S02]  /*1510*/  IADD3 R4, R9, R5, RZ ;  /* 0x0000000509047210 */ /* 0x000fe40007ffe0ff */
[----:B------:R-:W-:Y:S02]  /*1520*/  IADD3 R6, R13, R6, RZ ;  /* 0x000000060d067210 */ /* 0x000fe40007ffe0ff */
[----:B------:R-:W-:Y:S01]  /*1530*/  IADD3 R0, R15, R16, RZ ;  /* 0x000000100f007210 */ /* 0x000fe20007ffe0ff */
[----:B------:R1:W-:Y:S04]  /*1540*/  STL [R1+0x3c], R4 ;  /* 0x00003c0401007387 */ /* 0x0003e80000100800 */
[----:B------:R1:W-:Y:S01]  /*1550*/  STL [R1+0x38], R6 ;  /* 0x0000380601007387 */ /* 0x0003e20000100800 */
[----:B------:R-:W-:Y:S05]  /*1560*/  BRA.DIV ~URZ, `(.L_x_1112) ;  /* 0x00014a627f007947 */ /* 0x000fea000b800000 */
[----:B------:R2:W3:Y:S02]  /*1570*/  SHFL.IDX PT, R5, R2, RZ, 0x181f ;  /* 0x00181fff02057589 */ /* 0x0004e400000e0000 */
.L_x_1162:
[----:B------:R-:W-:Y:S05]  /*1580*/  BRA.DIV ~URZ, `(.L_x_1113) ;  /* 0x00014ab27f007947 */ /* 0x000fea000b800000 */
[----:B-1----:R1:W4:Y:S02]  /*1590*/  SHFL.IDX PT, R4, R3, RZ, 0x181f ;  /* 0x00181fff03047589 */ /* 0x00232400000e0000 */
.L_x_1163:
[----:B------:R-:W-:Y:S01]  /*15a0*/  MOV R11, c[0x0][0x168] ;  /* 0x00005a00000b7a02 */ /* 0x000fe20000000f00 */
[----:B------:R-:W-:Y:S04]  /*15b0*/  BSSY B0, `(.L_x_1114) ;  /* 0x000000b000007945 */ /* 0x000fe80003800000 */
[----:B------:R-:W-:-:S05]  /*15c0*/  IMAD R11, R11, c[0x0][0x2c4], RZ ;  /* 0x0000b1000b0b7a24 */ /* 0x000fca00078e02ff */
[----:B------:R-:W-:-:S13]  /*15d0*/  ISETP.GE.AND P0, PT, R0, R11, PT ;  /* 0x0000000b0000720c */ /* 0x000fda0003f06270 */
[----:B------:R-:W-:Y:S05]  /*15e0*/  @P0 BRA `(.L_x_1115) ;  /* 0x0000007000000947 */ /* 0x000fea0003800000 */
[----:B------:R-:W5:Y:S02]  /*15f0*/  LDL.64 R6, [R1+0x48] ;  /* 0x0000480001067983 */ /* 0x000f640000100a00 */
[----:B----45:R-:W-:-:S04]  /*1600*/  LEA R4, P0, R6, R4, 0x1 ;  /* 0x0000000406047211 */ /* 0x030fc800078008ff */
[----:B---3--:R-:W-:-:S05]  /*1610*/  LEA.HI.X R5, R6, R5, R7, 0x1, P0 ;  /* 0x0000000506057211 */ /* 0x008fca00000f0c07 */
[----:B------:R-:W-:Y:S01]  /*1620*/  @!PT LDS RZ, [RZ] ;  /* 0x00000000fffff984 */ /* 0x000fe20000000800 */
[----:B------:R-:W-:Y:S01]  /*1630*/  @!PT LDS RZ, [RZ] ;  /* 0x00000000fffff984 */ /* 0x000fe20000000800 */
[----:B------:R-:W-:Y:S01]  /*1640*/  @!PT LDS RZ, [RZ] ;  /* 0x00000000fffff984 */ /* 0x000fe20000000800 */
[----:B------:R3:W-:Y:S04]  /*1650*/  LDGSTS.E.BYPASS.LTC128B.128 [R241+0x7100], [R4.64], !P2 ;  /* 0x0710000004f17fae */ /* 0x0007e8000d101d48 */
.L_x_1115:
[----:B------:R-:W-:Y:S05]  /*1660*/  BSYNC B0 ;  /* 0x0000000000007941 */ /* 0x000fea0003800000 */
.L_x_1114:
[----:B------:R-:W-:Y:S05]  /*1670*/  BRA.DIV ~URZ, `(.L_x_1116) ;  /* 0x00014a327f007947 */ /* 0x000fea000b800000 */
[----:B------:R1:W2:Y:S04]  /*1680*/  SHFL.IDX PT, R6, R2, 0x1, 0x181f ;  /* 0x00381f0002067f89 */ /* 0x0002a800000e0000 */
[----:B---34-:R1:W3:Y:S02]  /*1690*/  SHFL.IDX PT, R4, R3, 0x1, 0x181f ;  /* 0x00381f0003047f89 */ /* 0x0182e400000e0000 */
.L_x_1164:
[----:B------:R-:W-:Y:S01]  /*16a0*/  IADD3 R5, R0, 0x10, RZ ;  /* 0x0000001000057810 */ /* 0x000fe20007ffe0ff */
[----:B------:R-:W-:Y:S03]  /*16b0*/  BSSY B0, `(.L_x_1117) ;  /* 0x000000a000007945 */ /* 0x000fe60003800000 */
[----:B------:R-:W-:-:S13]  /*16c0*/  ISETP.GE.AND P0, PT, R5, R11, PT ;  /* 0x0000000b0500720c */ /* 0x000fda0003f06270 */
[----:B------:R-:W-:Y:S05]  /*16d0*/  @P0 BRA `(.L_x_1118) ;  /* 0x0000007000000947 */ /* 0x000fea0003800000 */
[----:B------:R-:W4:Y:S02]  /*16e0*/  LDL.64 R8, [R1+0x48] ;  /* 0x0000480001087983 */ /* 0x000f240000100a00 */
[----:B---34-:R-:W-:-:S04]  /*16f0*/  LEA R4, P0, R8, R4, 0x1 ;  /* 0x0000000408047211 */ /* 0x018fc800078008ff */
[----:B--2---:R-:W-:-:S05]  /*1700*/  LEA.HI.X R5, R8, R6, R9, 0x1, P0 ;  /* 0x0000000608057211 */ /* 0x004fca00000f0c09 */
[----:B------:R-:W-:Y:S01]  /*1710*/  @!PT LDS RZ, [RZ] ;  /* 0x00000000fffff984 */ /* 0x000fe20000000800 */
[----:B------:R-:W-:Y:S01]  /*1720*/  @!PT LDS RZ, [RZ] ;  /* 0x00000000fffff984 */ /* 0x000fe20000000800 */
[----:B------:R-:W-:Y:S01]  /*1730*/  @!PT LDS RZ, [RZ] ;  /* 0x00000000fffff984 */ /* 0x000fe20000000800 */
[----:B------:R2:W-:Y:S04]  /*1740*/  LDGSTS.E.BYPASS.LTC128B.128 [R241+0x7900], [R4.64], !P2 ;  /* 0x0790000004f17fae */ /* 0x0005e8000d101d48 */
.L_x_1118:
[----:B------:R-:W-:Y:S05]  /*1750*/  BSYNC B0 ;  /* 0x0000000000007941 */ /* 0x000fea0003800000 */
.L_x_1117:
[----:B------:R-:W-:Y:S05]  /*1760*/  BRA.DIV ~URZ, `(.L_x_1119) ;  /* 0x00014a127f007947 */ /* 0x000fea000b800000 */
[----:B--2---:R2:W4:Y:S02]  /*1770*/  SHFL.IDX PT, R6, R2, 0x2, 0x181f ;  /* 0x00581f0002067f89 */ /* 0x00452400000e0000 */
.L_x_1165:
[----:B------:R-:W-:Y:S05]  /*1780*/  BRA.DIV ~URZ, `(.L_x_1120) ;  /* 0x00014a627f007947 */ /* 0x000fea000b800000 */
[----:B---3--:R3:W1:Y:S02]  /*1790*/  SHFL.IDX PT, R4, R3, 0x2, 0x181f ;  /* 0x00581f0003047f89 */ /* 0x00866400000e0000 */
.L_x_1166:
[----:B------:R-:W-:Y:S01]  /*17a0*/  IADD3 R5, R0, 0x20, RZ ;  /* 0x0000002000057810 */ /* 0x000fe20007ffe0ff */
[----:B------:R-:W-:Y:S03]  /*17b0*/  BSSY B0, `(.L_x_1121) ;  /* 0x000000a000007945 */ /* 0x000fe60003800000 */
[----:B------:R-:W-:-:S13]  /*17c0*/  ISETP.GE.AND P0, PT, R5, R11, PT ;  /* 0x0000000b0500720c */ /* 0x000fda0003f06270 */
[----:B------:R-:W-:Y:S05]  /*17d0*/  @P0 BRA `(.L_x_1122) ;  /* 0x0000007000000947 */ /* 0x000fea0003800000 */
[----:B------:R-:W5:Y:S02]  /*17e0*/  LDL.64 R8, [R1+0x48] ;  /* 0x0000480001087983 */ /* 0x000f640000100a00 */
[----:B-1---5:R-:W-:-:S04]  /*17f0*/  LEA R4, P0, R8, R4, 0x1 ;  /* 0x0000000408047211 */ /* 0x022fc800078008ff */
[----:B----4-:R-:W-:-:S05]  /*1800*/  LEA.HI.X R5, R8, R6, R9, 0x1, P0 ;  /* 0x0000000608057211 */ /* 0x010fca00000f0c09 */
[----:B------:R-:W-:Y:S01]  /*1810*/  @!PT LDS RZ, [RZ] ;  /* 0x00000000fffff984 */ /* 0x000fe20000000800 */
[----:B------:R-:W-:Y:S01]  /*1820*/  @!PT LDS RZ, [RZ] ;  /* 0x00000000fffff984 */ /* 0x000fe20000000800 */
[----:B------:R-:W-:Y:S01]  /*1830*/  @!PT LDS RZ, [RZ] ;  /* 0x00000000fffff984 */ /* 0x000fe20000000800 */
[----:B------:R1:W-:Y:S04]  /*1840*/  LDGSTS.E.BYPASS.LTC128B.128 [R241+0x8100], [R4.64], !P2 ;  /* 0x0810000004f17fae */ /* 0x0003e8000d101d48 */
.L_x_1122:
[----:B------:R-:W-:Y:S05]  /*1850*/  BSYNC B0 ;  /* 0x0000000000007941 */ /* 0x000fea0003800000 */
.L_x_1121:
[----:B------:R-:W-:Y:S05]  /*1860*/  BRA.DIV ~URZ, `(.L_x_1123) ;  /* 0x000149f27f007947 */ /* 0x000fea000b800000 */
[----:B----4-:R4:W2:Y:S04]  /*1870*/  SHFL.IDX PT, R6, R2, 0x3, 0x181f ;  /* 0x00781f0002067f89 */ /* 0x0108a800000e0000 */
[----:B-1----:R4:W1:Y:S02]  /*1880*/  SHFL.IDX PT, R4, R3, 0x3, 0x181f ;  /* 0x00781f0003047f89 */ /* 0x00286400000e0000 */
.L_x_1167:
        /* <DEDUP_REMOVED lines=11> */
.L_x_1125:
[----:B------:R-:W-:Y:S05]  /*1940*/  BSYNC B0 ;  /* 0x0000000000007941 */ /* 0x000fea0003800000 */
.L_x_1124:
[----:B------:R-:W-:Y:S05]  /*1950*/  BRA.DIV ~URZ, `(.L_x_1126) ;  /* 0x000149d27f007947 */ /* 0x000fea000b800000 */
[----:B--2---:R2:W3:Y:S02]  /*1960*/  SHFL.IDX PT, R6, R2, 0x4, 0x181f ;  /* 0x00981f0002067f89 */ /* 0x0044e400000e0000 */
.L_x_1168:
[----:B------:R-:W-:Y:S05]  /*1970*/  BRA.DIV ~URZ, `(.L_x_1127) ;  /* 0x00014a227f007947 */ /* 0x000fea000b800000 */
[----:B-1----:R1:W2:Y:S02]  /*1980*/  SHFL.IDX PT, R4, R3, 0x4, 0x181f ;  /* 0x00981f0003047f89 */ /* 0x0022a400000e0000 */
.L_x_1169:
[----:B------:R-:W-:Y:S01]  /*1990*/  IADD3 R5, R0, 0x40, RZ ;  /* 0x0000004000057810 */ /* 0x000fe20007ffe0ff */
[----:B------:R-:W-:Y:S03]  /*19a0*/  BSSY B0, `(.L_x_1128) ;  /* 0x000000a000007945 */ /* 0x000fe60003800000 */
[----:B------:R-:W-:-:S13]  /*19b0*/  ISETP.GE.AND P0, PT, R5, R11, PT ;  /* 0x0000000b0500720c */ /* 0x000fda0003f06270 */
[----:B------:R-:W-:Y:S05]  /*19c0*/  @P0 BRA `(.L_x_1129) ;  /* 0x0000007000000947 */ /* 0x000fea0003800000 */
[----:B------:R-:W5:Y:S02]  /*19d0*/  LDL.64 R8, [R1+0x48] ;  /* 0x0000480001087983 */ /* 0x000f640000100a00 */
[----:B--2--5:R-:W-:-:S04]  /*19e0*/  LEA R4, P0, R8, R4, 0x1 ;  /* 0x0000000408047211 */ /* 0x024fc800078008ff */
[----:B---3--:R-:W-:-:S05]  /*19f0*/  LEA.HI.X R5, R8, R6, R9, 0x1, P0 ;  /* 0x0000000608057211 */ /* 0x008fca00000f0c09 */
[----:B------:R-:W-:Y:S01]  /*1a00*/  @!PT LDS RZ, [RZ] ;  /* 0x00000000fffff984 */ /* 0x000fe20000000800 */
[----:B------:R-:W-:Y:S01]  /*1a10*/  @!PT LDS RZ, [RZ] ;  /* 0x00000000fffff984 */ /* 0x000fe20000000800 */
[----:B------:R-:W-:Y:S01]  /*1a20*/  @!PT LDS RZ, [RZ] ;  /* 0x00000000fffff984 */ /* 0x000fe20000000800 */
[----:B------:R2:W-:Y:S04]  /*1a30*/  LDGSTS.E.BYPASS.LTC128B.128 [R241+0x9100], [R4.64], !P2 ;  /* 0x0910000004f17fae */ /* 0x0005e8000d101d48 */
.L_x_1129:
[----:B------:R-:W-:Y:S05]  /*1a40*/  BSYNC B0 ;  /* 0x0000000000007941 */ /* 0x000fea0003800000 */
.L_x_1128:
[----:B------:R-:W-:Y:S05]  /*1a50*/  BRA.DIV ~URZ, `(.L_x_1130) ;  /* 0x000149b27f007947 */ /* 0x000fea000b800000 */
[----:B---3--:R3:W1:Y:S04]  /*1a60*/  SHFL.IDX PT, R6, R2, 0x5, 0x181f ;  /* 0x00b81f0002067f89 */ /* 0x00866800000e0000 */
[----:B--2---:R3:W2:Y:S02]  /*1a70*/  SHFL.IDX PT, R4, R3, 0x5, 0x181f ;  /* 0x00b81f0003047f89 */ /* 0x0046a400000e0000 */
.L_x_1170:
[----:B------:R-:W-:Y:S01]  /*1a80*/  IADD3 R5, R0, 0x50, RZ ;  /* 0x0000005000057810 */ /* 0x000fe20007ffe0ff */
[----:B------:R-:W-:Y:S03]  /*1a90*/  BSSY B0, `(.L_x_1131) ;  /* 0x000000a000007945 */ /* 0x000fe60003800000 */
[----:B------:R-:W-:-:S13]  /*1aa0*/  ISETP.GE.AND P0, PT, R5, R11, PT ;  /* 0x0000000b0500720c */ /* 0x000fda0003f06270 */
[----:B------:R-:W-:Y:S05]  /*1ab0*/  @P0 BRA `(.L_x_1132) ;  /* 0x0000007000000947 */ /* 0x000fea0003800000 */
[----:B------:R-:W5:Y:S02]  /*1ac0*/  LDL.64 R8, [R1+0x48] ;  /* 0x0000480001087983 */ /* 0x000f640000100a00 */
[----:B--2--5:R-:W-:-:S04]  /*1ad0*/  LEA R4, P0, R8, R4, 0x1 ;  /* 0x0000000408047211 */ /* 0x024fc800078008ff */
[----:B-1----:R-:W-:-:S05]  /*1ae0*/  LEA.HI.X R5, R8, R6, R9, 0x1, P0 ;  /* 0x0000000608057211 */ /* 0x002fca00000f0c09 */
[----:B------:R-:W-:Y:S01]  /*1af0*/  @!PT LDS RZ, [RZ] ;  /* 0x00000000fffff984 */ /* 0x000fe20000000800 */
[----:B------:R-:W-:Y:S01]  /*1b00*/  @!PT LDS RZ, [RZ] ;  /* 0x00000000fffff984 */ /* 0x000fe20000000800 */
[----:B------:R-:W-:Y:S01]  /*1b10*/  @!PT LDS RZ, [RZ] ;  /* 0x00000000fffff984 */ /* 0x000fe20000000800 */
[----:B------:R1:W-:Y:S04]  /*1b20*/  LDGSTS.E.BYPASS.LTC128B.128 [R241+0x9900], [R4.64], !P2 ;  /* 0x0990000004f17fae */ /* 0x0003e8000d101d48 */
.L_x_1132:
[----:B------:R-:W-:Y:S05]  /*1b30*/  BSYNC B0 ;  /* 0x0000000000007941 */ /* 0x000fea0003800000 */
.L_x_1131:
[----:B------:R-:W-:Y:S05]  /*1b40*/  BRA.DIV ~URZ, `(.L_x_1133) ;  /* 0x000149927f007947 */ /* 0x000fea000b800000 */
[----:B-1----:R1:W3:Y:S02]  /*1b50*/  SHFL.IDX PT, R6, R2, 0x6, 0x181f ;  /* 0x00d81f0002067f89 */ /* 0x0022e400000e0000 */
.L_x_1171:
[----:B------:R-:W-:Y:S05]  /*1b60*/  BRA.DIV ~URZ, `(.L_x_1134) ;  /* 0x000149e27f007947 */ /* 0x000fea000b800000 */
[----:B--2---:R2:W1:Y:S02]  /*1b70*/  SHFL.IDX PT, R4, R3, 0x6, 0x181f ;  /* 0x00d81f0003047f89 */ /* 0x00446400000e0000 */
.L_x_1172:
        /* <DEDUP_REMOVED lines=11> */
.L_x_1136:
[----:B------:R-:W-:Y:S05]  /*1c30*/  BSYNC B0 ;  /* 0x0000000000007941 */ /* 0x000fea0003800000 */
.L_x_1135:
[----:B------:R-:W-:Y:S05]  /*1c40*/  BRA.DIV ~URZ, `(.L_x_1137) ;  /* 0x000149727f007947 */ /* 0x000fea000b800000 */
[----:B-1----:R1:W2:Y:S04]  /*1c50*/  SHFL.IDX PT, R4, R2, 0x7, 0x181f ;  /* 0x00f81f0002047f89 */ /* 0x0022a800000e0000 */
[----:B--234-:R-:W2:Y:S02]  /*1c60*/  SHFL.IDX PT, R3, R3, 0x7, 0x181f ;  /* 0x00f81f0003037f89 */ /* 0x01cea400000e0000 */
.L_x_1173:
[----:B------:R-:W3:Y:S01]  /*1c70*/  LDL.64 R18, [R1+0x48] ;  /* 0x0000480001127983 */ /* 0x000ee20000100a00 */
[----:B------:R-:W-:-:S04]  /*1c80*/  IADD3 R0, R0, 0x70, RZ ;  /* 0x0000007000007810 */ /* 0x000fc80007ffe0ff */
[----:B------:R-:W-:-:S13]  /*1c90*/  ISETP.GE.AND P1, PT, R0, R11, PT ;  /* 0x0000000b0000720c */ /* 0x000fda0003f26270 */
[C---:B-123--:R-:W-:Y:S02]  /*1ca0*/  @!P1 LEA R2, P0, R18.reuse, R3, 0x1 ;  /* 0x0000000312029211 */ /* 0x04efe400078008ff */
[C---:B------:R-:W-:Y:S02]  /*1cb0*/  ISETP.GE.AND P6, PT, R18.reuse, c[0x0][0x1d4], PT ;  /* 0x0000750012007a0c */ /* 0x040fe40003fc6270 */
[----:B------:R-:W-:-:S05]  /*1cc0*/  @!P1 LEA.HI.X R3, R18, R4, R19, 0x1, P0 ;  /* 0x0000000412039211 */ /* 0x000fca00000f0c13 */
[----:B------:R-:W-:Y:S01]  /*1cd0*/  @!PT LDS RZ, [RZ] ;  /* 0x00000000fffff984 */ /* 0x000fe20000000800 */
[----:B------:R-:W-:Y:S01]  /*1ce0*/  @!PT LDS RZ, [RZ] ;  /* 0x00000000fffff984 */ /* 0x000fe20000000800 */
[----:B------:R-:W-:Y:S01]  /*1cf0*/  @!PT LDS RZ, [RZ] ;  /* 0x00000000fffff984 */ /* 0x000fe20000000800 */
[----:B------:R1:W-:Y:S04]  /*1d00*/  @!P1 LDGSTS.E.BYPASS.LTC128B.128 [R241+0xa900], [R2.64], !P2 ;  /* 0x0a90000002f19fae */ /* 0x0003e8000d101d48 */
[----:B------:R-:W0:Y:S01]  /*1d10*/  LDGDEPBAR ;  /* 0x00000000000079af */ /* 0x000e220000000000 */
[----:B------:R-:W-:Y:S02]  /*1d20*/  WARPSYNC 0xffffffff ;  /* 0xffffffff00007948 */ /* 0x000fe40003800000 */
[----:B------:R-:W2:Y:S04]  /*1d30*/  LDL R204, [R1+0xc] ;  /* 0x00000c0001cc7983 */ /* 0x000ea80000100800 */
[----:B------:R-:W3:Y:S04]  /*1d40*/  LDL R5, [R1+0x38] ;  /* 0x0000380001057983 */ /* 0x000ee80000100800 */
[----:B------:R-:W4:Y:S04]  /*1d50*/  LDL.64 R6, [R1+0x28] ;  /* 0x0000280001067983 */ /* 0x000f280000100a00 */
[----:B------:R-:W5:Y:S04]  /*1d60*/  LDL R22, [R1+0x3c] ;  /* 0x00003c0001167983 */ /* 0x000f680000100800 */
[----:B------:R-:W5:Y:S04]  /*1d70*/  LDL.64 R20, [R1+0x30] ;  /* 0x0000300001147983 */ /* 0x000f680000100a00 */
[----:B------:R-:W1:Y:S01]  /*1d80*/  S2R R9, SR_TID.X ;  /* 0x0000000000097919 */ /* 0x000e620000002100 */
[----:B------:R-:W-:-:S02]  /*1d90*/  MOV R93, 0xffffff90 ;  /* 0xffffff90005d7802 */ /* 0x000fc40000000f00 */
[----:B------:R-:W-:Y:S01]  /*1da0*/  SHF.R.S32.HI R10, RZ, 0x1f, R92 ;  /* 0x0000001fff0a7819 */ /* 0x000fe2000001145c */
[----:B-1----:R-:W-:Y:S01]  /*1db0*/  IMAD.WIDE.U32 R2, R92, c[0x0][0x1e0], RZ ;  /* 0x000078005c027a25 */ /* 0x002fe200078e00ff */
[----:B------:R-:W-:Y:S01]  /*1dc0*/  MOV R179, c[0x0][0x1e0] ;  /* 0x0000780000b37a02 */ /* 0x000fe20000000f00 */
[----:B------:R-:W-:Y:S01]  /*1dd0*/  ULDC.64 UR4, c[0x0][0x208] ;  /* 0x0000820000047ab9 */ /* 0x000fe20000000a00 */
[----:B------:R-:W-:Y:S01]  /*1de0*/  MOV R180, c[0x0][0x1e4] ;  /* 0x0000790000b47a02 */ /* 0x000fe20000000f00 */
[----:B------:R-:W-:Y:S01]  /*1df0*/  IMAD R0, R10, c[0x0][0x1e0], RZ ;  /* 0x000078000a007a24 */ /* 0x000fe200078e02ff */
[----:B------:R-:W-:Y:S01]  /*1e00*/  UMOV UR6, 0x5 ;  /* 0x0000000500067882 */ /* 0x000fe20000000000 */
[----:B------:R-:W5:Y:S01]  /*1e10*/  LDL R181, [R1+0x20] ;  /* 0x0000200001b57983 */ /* 0x000f620000100800 */
[----:B------:R-:W-:-:S04]  /*1e20*/  SHF.R.S32.HI R8, RZ, 0x1f, R9 ;  /* 0x0000001fff087819 */ /* 0x000fc80000011409 */
[----:B------:R-:W-:-:S04]  /*1e30*/  LEA.HI R8, R8, R9, RZ, 0x3 ;  /* 0x0000000908087211 */ /* 0x000fc800078f18ff */
[----:B------:R-:W-:Y:S01]  /*1e40*/  SHF.R.S32.HI R8, RZ, 0x3, R8 ;  /* 0x00000003ff087819 */ /* 0x000fe20000011408 */
[----:B------:R-:W-:-:S05]  /*1e50*/  IMAD R0, R92, c[0x0][0x1e4], R0 ;  /* 0x000079005c007a24 */ /* 0x000fca00078e0200 */
[----:B------:R-:W-:-:S05]  /*1e60*/  IADD3 R0, R3, R0, RZ ;  /* 0x0000000003007210 */ /* 0x000fca0007ffe0ff */
[----:B------:R-:W-:Y:S02]  /*1e70*/  IMAD R0, R0, 0x70, RZ ;  /* 0x0000007000007824 */ /* 0x000fe400078e02ff */
[----:B------:R-:W-:Y:S01]  /*1e80*/  IMAD.WIDE.U32 R12, R179, 0x20, RZ ;  /* 0x00000020b30c7825 */ /* 0x000fe200078e00ff */
[----:B------:R-:W-:Y:S02]  /*1e90*/  USHF.L.U32 UR7, UR4, 0x5, URZ ;  /* 0x0000000504077899 */ /* 0x000fe4000800063f */
[----:B------:R-:W-:Y:S01]  /*1ea0*/  USHF.L.U64.HI UR5, UR4, UR6, UR5 ;  /* 0x0000000604057299 */ /* 0x000fe20008010205 */
[----:B------:R-:W-:Y:S01]  /*1eb0*/  BAR.SYNC.DEFER_BLOCKING 0x0 ;  /* 0x0000000000007b1d */ /* 0x000fe20000010000 */
[----:B--2---:R-:W-:-:S05]  /*1ec0*/  IMAD R93, R204, R93, 0x70 ;  /* 0x00000070cc5d7424 */ /* 0x004fca00078e025d */
[----:B------:R-:W-:-:S04]  /*1ed0*/  IADD3 R16, R93, c[0x0][0x1d0], -R8 ;  /* 0x000074005d107a10 */ /* 0x000fc80007ffe808 */
[C---:B------:R-:W-:Y:S02]  /*1ee0*/  ISETP.GE.AND P3, PT, R16.reuse, 0x1, PT ;  /* 0x000000011000780c */ /* 0x040fe40003f66270 */
[----:B------:R-:W-:Y:S02]  /*1ef0*/  ISETP.GE.AND P2, PT, R16, 0x11, PT ;  /* 0x000000111000780c */ /* 0x000fe40003f46270 */
[----:B----4-:R-:W-:Y:S02]  /*1f00*/  MOV R94, R6 ;  /* 0x00000006005e7202 */ /* 0x010fe40000000f00 */
[----:B---3--:R-:W-:-:S05]  /*1f10*/  MOV R95, R5 ;  /* 0x00000005005f7202 */ /* 0x008fca0000000f00 */
[----:B------:R-:W-:Y:S01]  /*1f20*/  IMAD.WIDE.U32 R2, R2, 0x70, R94 ;  /* 0x0000007002027825 */ /* 0x000fe200078e005e */
[----:B------:R-:W-:-:S04]  /*1f30*/  ISETP.GE.AND P0, PT, R16, 0x21, PT ;  /* 0x000000211000780c */ /* 0x000fc80003f06270 */
[C---:B------:R-:W-:Y:S02]  /*1f40*/  @P3 LEA R6, P5, R2.reuse, c[0x0][0x1c8], 0x1 ;  /* 0x0000720002063a11 */ /* 0x040fe400078a08ff */
[----:B------:R-:W-:Y:S02]  /*1f50*/  IADD3 R3, R3, R0, RZ ;  /* 0x0000000003037210 */ /* 0x000fe40007ffe0ff */
[C---:B------:R-:W-:Y:S02]  /*1f60*/  @P2 LEA R0, P1, R179.reuse, R2, 0x4 ;  /* 0x00000002b3002211 */ /* 0x040fe400078220ff */
[----:B------:R-:W-:Y:S02]  /*1f70*/  @P3 LEA.HI.X R7, R2, c[0x0][0x1cc], R3, 0x1, P5 ;  /* 0x0000730002073a11 */ /* 0x000fe400028f0c03 */
[C---:B------:R-:W-:Y:S02]  /*1f80*/  @P2 LEA R4, P5, R0.reuse, c[0x0][0x1c8], 0x1 ;  /* 0x0000720000042a11 */ /* 0x040fe400078a08ff */
[----:B------:R-:W-:Y:S01]  /*1f90*/  @P2 LEA.HI.X R5, R179, R3, R180, 0x4, P1 ;  /* 0x00000003b3052211 */ /* 0x000fe200008f24b4 */
[----:B------:R-:W-:Y:S01]  /*1fa0*/  @!PT LDS RZ, [RZ] ;  /* 0x00000000fffff984 */ /* 0x000fe20000000800 */
[----:B------:R-:W-:Y:S01]  /*1fb0*/  @!PT LDS RZ, [RZ] ;  /* 0x00000000fffff984 */ /* 0x000fe20000000800 */
[----:B------:R-:W-:Y:S01]  /*1fc0*/  @!PT LDS RZ, [RZ] ;  /* 0x00000000fffff984 */ /* 0x000fe20000000800 */
[----:B------:R1:W-:Y:S03]  /*1fd0*/  @P3 LDGSTS.E.BYPASS.LTC128B.128 [R241+0x3900], [R6.64], !P6 ;  /* 0x0390000006f13fae */ /* 0x0003e6000f101d48 */
[----:B------:R-:W-:-:S02]  /*1fe0*/  @P2 LEA.HI.X R5, R0, c[0x0][0x1cc], R5, 0x1, P5 ;  /* 0x0000730000052a11 */ /* 0x000fc400028f0c05 */
[----:B------:R-:W-:Y:S02]  /*1ff0*/  ISETP.GE.AND P5, PT, R16, 0x31, PT ;  /* 0x000000311000780c */ /* 0x000fe40003fa6270 */
[----:B------:R-:W-:Y:S01]  /*2000*/  SHF.L.U32 R8, R180, 0x5, RZ ;  /* 0x00000005b4087819 */ /* 0x000fe200000006ff */
[----:B------:R2:W-:Y:S01]  /*2010*/  @P2 LDGSTS.E.BYPASS.LTC128B.128 [R241+0x4100], [R4.64], !P6 ;  /* 0x0410000004f12fae */ /* 0x0005e2000f101d48 */
[----:B------:R-:W-:-:S04]  /*2020*/  @P0 IADD3 R9, P1, R2, R12, RZ ;  /* 0x0000000c02090210 */ /* 0x000fc80007f3e0ff */
[----:B------:R-:W-:Y:S02]  /*2030*/  @P0 IADD3.X R0, R3, R13, R8, P1, !PT ;  /* 0x0000000d03000210 */ /* 0x000fe40000ffe408 */
[C---:B------:R-:W-:Y:S02]  /*2040*/  @P0 LEA R8, P1, R9.reuse, c[0x0][0x1c8], 0x1 ;  /* 0x0000720009080a11 */ /* 0x040fe400078208ff */
[C---:B------:R-:W-:Y:S02]  /*2050*/  ISETP.GE.AND P3, PT, R16.reuse, 0x41, PT ;  /* 0x000000411000780c */ /* 0x040fe40003f66270 */
[----:B------:R-:W-:Y:S02]  /*2060*/  ISETP.GE.AND P2, PT, R16, 0x51, PT ;  /* 0x000000511000780c */ /* 0x000fe40003f46270 */
[----:B------:R-:W-:Y:S01]  /*2070*/  @P0 LEA.HI.X R9, R9, c[0x0][0x1cc], R0, 0x1, P1 ;  /* 0x0000730009090a11 */ /* 0x000fe200008f0c00 */
[----:B------:R-:W-:-:S04]  /*2080*/  @P5 IMAD R0, R180, 0x30, RZ ;  /* 0x00000030b4005824 */ /* 0x000fc800078e02ff */
[----:B------:R3:W-:Y:S01]  /*2090*/  @P0 LDGSTS.E.BYPASS.LTC128B.128 [R241+0x4900], [R8.64], !P6 ;  /* 0x0490000008f10fae */ /* 0x0007e2000f101d48 */
[----:B------:R-:W-:Y:S01]  /*20a0*/  ISETP.GE.AND P1, PT, R16, 0x61, PT ;  /* 0x000000611000780c */ /* 0x000fe20003f26270 */
[----:B--2---:R-:W-:-:S05]  /*20b0*/  @P5 IMAD.WIDE.U32 R4, R179, 0x30, R2 ;  /* 0x00000030b3045825 */ /* 0x004fca00078e0002 */
[----:B------:R-:W-:Y:S02]  /*20c0*/  @P5 IADD3 R0, R5, R0, RZ ;  /* 0x0000000005005210 */ /* 0x000fe40007ffe0ff */
[C---:B------:R-:W-:Y:S02]  /*20d0*/  @P5 LEA R14, P0, R4.reuse, c[0x0][0x1c8], 0x1 ;  /* 0x00007200040e5a11 */ /* 0x040fe400078008ff */
[-C--:B-1----:R-:W-:Y:S02]  /*20e0*/  @P2 MOV R6, R2.reuse ;  /* 0x0000000200062202 */ /* 0x082fe40000000f00 */
[----:B------:R-:W-:Y:S02]  /*20f0*/  @P5 LEA.HI.X R15, R4, c[0x0][0x1cc], R0, 0x1, P0 ;  /* 0x00007300040f5a11 */ /* 0x000fe400000f0c00 */
[C---:B------:R-:W-:Y:S02]  /*2100*/  @P3 LEA R0, P0, R179.reuse, R2, 0x6 ;  /* 0x00000002b3003211 */ /* 0x040fe400078030ff */
[-C--:B------:R-:W-:Y:S01]  /*2110*/  @P2 MOV R7, R3.reuse ;  /* 0x0000000300072202 */ /* 0x080fe20000000f00 */
[C---:B------:R-:W-:Y:S01]  /*2120*/  @P2 IMAD R5, R180.reuse, 0x50, RZ ;  /* 0x00000050b4052824 */ /* 0x040fe200078e02ff */
[C---:B------:R-:W-:Y:S01]  /*2130*/  @P3 LEA.HI.X R4, R179.reuse, R3, R180, 0x6, P0 ;  /* 0x00000003b3043211 */ /* 0x040fe200000f34b4 */
[----:B------:R-:W-:Y:S01]  /*2140*/  @P1 IMAD R17, R180, 0x60, RZ ;  /* 0x00000060b4111824 */ /* 0x000fe200078e02ff */
[C---:B------:R-:W-:Y:S01]  /*2150*/  @P3 LEA R12, P0, R0.reuse, c[0x0][0x1c8], 0x1 ;  /* 0x00007200000c3a11 */ /* 0x040fe200078008ff */
[----:B------:R-:W-:Y:S01]  /*2160*/  @P2 IMAD.WIDE.U32 R6, R179, 0x50, R6 ;  /* 0x00000050b3062825 */ /* 0x000fe200078e0006 */
[----:B------:R1:W-:Y:S02]  /*2170*/  @P5 LDGSTS.E.BYPASS.LTC128B.128 [R241+0x5100], [R14.64], !P6 ;  /* 0x051000000ef15fae */ /* 0x0003e4000f101d48 */
[----:B------:R-:W-:Y:S01]  /*2180*/  @P3 LEA.HI.X R13, R0, c[0x0][0x1cc], R4, 0x1, P0 ;  /* 0x00007300000d3a11 */ /* 0x000fe200000f0c04 */
[----:B------:R-:W-:Y:S01]  /*2190*/  IMAD R0, R10, c[0x0][0x208], RZ ;  /* 0x000082000a007a24 */ /* 0x000fe200078e02ff */
[----:B------:R-:W-:Y:S01]  /*21a0*/  @P2 IADD3 R7, R7, R5, RZ ;  /* 0x0000000507072210 */ /* 0x000fe20007ffe0ff */
[----:B------:R-:W-:Y:S01]  /*21b0*/  @P1 IMAD.WIDE.U32 R4, R179, 0x60, R2 ;  /* 0x00000060b3041825 */ /* 0x000fe200078e0002 */
[C---:B------:R-:W-:Y:S01]  /*21c0*/  @P2 LEA R10, P0, R6.reuse, c[0x0][0x1c8], 0x1 ;  /* 0x00007200060a2a11 */ /* 0x040fe200078008ff */
[----:B------:R2:W-:Y:S03]  /*21d0*/  @P3 LDGSTS.E.BYPASS.LTC128B.128 [R241+0x5900], [R12.64], !P6 ;  /* 0x059000000cf13fae */ /* 0x0005e6000f101d48 */
[----:B------:R-:W-:-:S02]  /*21e0*/  @P2 LEA.HI.X R11, R6, c[0x0][0x1cc], R7, 0x1, P0 ;  /* 0x00007300060b2a11 */ /* 0x000fc400000f0c07 */
[----:B------:R-:W-:Y:S02]  /*21f0*/  @P1 IADD3 R5, R5, R17, RZ ;  /* 0x0000001105051210 */ /* 0x000fe40007ffe0ff */
[C---:B------:R-:W-:Y:S01]  /*2200*/  @P1 LEA R6, P0, R4.reuse, c[0x0][0x1c8], 0x1 ;  /* 0x0000720004061a11 */ /* 0x040fe200078008ff */
[----:B------:R4:W-:Y:S03]  /*2210*/  @P2 LDGSTS.E.BYPASS.LTC128B.128 [R241+0x6100], [R10.64], !P6 ;  /* 0x061000000af12fae */ /* 0x0009e6000f101d48 */
[----:B------:R-:W-:-:S05]  /*2220*/  @P1 LEA.HI.X R7, R4, c[0x0][0x1cc], R5, 0x1, P0 ;  /* 0x0000730004071a11 */ /* 0x000fca00000f0c05 */
[----:B------:R1:W-:Y:S04]  /*2230*/  @P1 LDGSTS.E.BYPASS.LTC128B.128 [R241+0x6900], [R6.64], !P6 ;  /* 0x0690000006f11fae */ /* 0x0003e8000f101d48 */
[----:B------:R-:W0:Y:S01]  /*2240*/  LDGDEPBAR ;  /* 0x00000000000079af */ /* 0x000e220000000000 */
[----:B---3--:R-:W-:-:S04]  /*2250*/  IMAD.WIDE.U32 R8, R92, c[0x0][0x208], RZ ;  /* 0x000082005c087a25 */ /* 0x008fc800078e00ff */
[----:B------:R-:W-:Y:S01]  /*2260*/  IMAD R0, R92, c[0x0][0x20c], R0 ;  /* 0x000083005c007a24 */ /* 0x000fe200078e0200 */
[----:B-----5:R-:W-:Y:S02]  /*2270*/  MOV R2, R20 ;  /* 0x0000001400027202 */ /* 0x020fe40000000f00 */
[----:B------:R-:W-:Y:S01]  /*2280*/  MOV R3, R22 ;  /* 0x0000001600037202 */ /* 0x000fe20000000f00 */
[----:B------:R-:W-:-:S04]  /*2290*/  DEPBAR.LE SB0, 0x1 ;  /* 0x000080400000791a */ /* 0x000fc80000000000 */
[----:B------:R-:W-:-:S04]  /*22a0*/  DEPBAR.LE SB0, 0x0 ;  /* 0x000080000000791a */ /* 0x000fc80000000000 */
[----:B------:R-:W-:Y:S01]  /*22b0*/  BAR.SYNC.DEFER_BLOCKING 0x0 ;  /* 0x0000000000007b1d */ /* 0x000fe20000010000 */
[----:B------:R-:W-:Y:S01]  /*22c0*/  IADD3 R0, R9, R0, RZ ;  /* 0x0000000009007210 */ /* 0x000fe20007ffe0ff */
[----:B------:R-:W-:-:S04]  /*22d0*/  IMAD.WIDE.U32 R2, R8, 0x70, R2 ;  /* 0x0000007008027825 */ /* 0x000fc800078e0002 */
[----:B------:R-:W-:Y:S01]  /*22e0*/  IMAD R0, R0, 0x70, RZ ;  /* 0x0000007000007824 */ /* 0x000fe200078e02ff */
[----:B--2---:R-:W-:-:S04]  /*22f0*/  LEA R12, P1, R2, c[0x0][0x1f8], 0x1 ;  /* 0x00007e00020c7a11 */ /* 0x004fc800078208ff */
[----:B------:R-:W-:Y:S02]  /*2300*/  IADD3 R0, R3, R0, RZ ;  /* 0x0000000003007210 */ /* 0x000fe40007ffe0ff */
[----:B----4-:R-:W-:Y:S02]  /*2310*/  IADD3 R10, P0, R12, UR7, RZ ;  /* 0x000000070c0a7c10 */ /* 0x010fe4000ff1e0ff */
[----:B------:R-:W-:Y:S02]  /*2320*/  LEA.HI.X R13, R2, c[0x0][0x1fc], R0, 0x1, P1 ;  /* 0x00007f00020d7a11 */ /* 0x000fe400008f0c00 */
[----:B------:R-:W-:Y:S01]  /*2330*/  IADD3 R8, P2, R10, UR7, RZ ;  /* 0x000000070a087c10 */ /* 0x000fe2000ff5e0ff */
[----:B------:R-:W-:Y:S04]  /*2340*/  LDSM.16.M88.4 R32, [R230] ;  /* 0x00000000e620783b */ /* 0x000fe80000000200 */
[----:B------:R-:W2:Y:S01]  /*2350*/  LDSM.16.M88.4 R44, [R119] ;  /* 0x00000000772c783b */ /* 0x000ea20000000200 */
[----:B------:R-:W-:-:S02]  /*2360*/  IADD3.X R11, R13, UR5, RZ, P0, !PT ;  /* 0x000000050d0b7c10 */ /* 0x000fc400087fe4ff */
[----:B-1----:R-:W-:Y:S01]  /*2370*/  IADD3 R6, P1, R8, UR7, RZ ;  /* 0x0000000708067c10 */ /* 0x002fe2000ff3e0ff */
[----:B------:R-:W1:Y:S01]  /*2380*/  LDSM.16.M88.4 R28, [R230+0x2000] ;  /* 0x00200000e61c783b */ /* 0x000e620000000200 */
[----:B------:R-:W-:-:S03]  /*2390*/  IADD3.X R9, R11, UR5, RZ, P2, !PT ;  /* 0x000000050b097c10 */ /* 0x000fc600097fe4ff */
[----:B------:R-:W-:Y:S01]  /*23a0*/  LDSM.16.M88.4 R24, [R233] ;  /* 0x00000000e918783b */ /* 0x000fe20000000200 */
[----:B------:R-:W-:Y:S02]  /*23b0*/  IADD3.X R7, R9, UR5, RZ, P1, !PT ;  /* 0x0000000509077c10 */ /* 0x000fe40008ffe4ff */
[----:B------:R-:W-:Y:S01]  /*23c0*/  ISETP.GE.AND P1, PT, R18, c[0x0][0x1d4], PT ;  /* 0x0000750012007a0c */ /* 0x000fe20003f26270 */
[----:B------:R-:W3:Y:S01]  /*23d0*/  LDSM.16.M88.4 R48, [R234] ;  /* 0x00000000ea30783b */ /* 0x000ee20000000200 */
[----:B------:R-:W-:Y:S02]  /*23e0*/  IADD3 R4, P0, R6, UR7, RZ ;  /* 0x0000000706047c10 */ /* 0x000fe4000ff1e0ff */
[C---:B------:R-:W-:Y:S01]  /*23f0*/  ISETP.LT.OR P3, PT, R16.reuse, 0x1, P1 ;  /* 0x000000011000780c */ /* 0x040fe20000f61670 */
[----:B------:R-:W-:Y:S01]  /*2400*/  LDSM.16.M88.4 R72, [R119+0x800] ;  /* 0x000800007748783b */ /* 0x000fe20000000200 */
[C---:B------:R-:W-:Y:S02]  /*2410*/  ISETP.LT.OR P2, PT, R16.reuse, 0x11, P1 ;  /* 0x000000111000780c */ /* 0x040fe40000f41670 */
[----:B------:R-:W-:Y:S01]  /*2420*/  IADD3.X R5, R7, UR5, RZ, P0, !PT ;  /* 0x0000000507057c10 */ /* 0x000fe200087fe4ff */
[----:B------:R-:W-:Y:S01]  /*2430*/  LDSM.16.M88.4 R84, [R119+0x1000] ;  /* 0x001000007754783b */ /* 0x000fe20000000200 */
[----:B------:R-:W-:-:S02]  /*2440*/  ISETP.LT.OR P0, PT, R16, 0x21, P1 ;  /* 0x000000211000780c */ /* 0x000fc40000f01670 */
[----:B------:R-:W-:Y:S01]  /*2450*/  IADD3 R2, P5, R4, UR7, RZ ;  /* 0x0000000704027c10 */ /* 0x000fe2000ffbe0ff */
[----:B------:R-:W-:Y:S03]  /*2460*/  LDSM.16.M88.4 R96, [R119+0x1800] ;  /* 0x001800007760783b */ /* 0x000fe60000000200 */
[----:B------:R-:W-:Y:S01]  /*2470*/  IADD3.X R3, R5, UR5, RZ, P5, !PT ;  /* 0x0000000505037c10 */ /* 0x000fe2000affe4ff */
[----:B------:R-:W-:Y:S01]  /*2480*/  LDSM.16.M88.4 R104, [R119+0x2000] ;  /* 0x002000007768783b */ /* 0x000fe20000000200 */
[----:B------:R-:W-:-:S03]  /*2490*/  ISETP.LT.OR P5, PT, R16, 0x31, P1 ;  /* 0x000000311000780c */ /* 0x000fc60000fa1670 */
[----:B------:R-:W-:Y:S04]  /*24a0*/  LDSM.16.M88.4 R112, [R119+0x2800] ;  /* 0x002800007770783b */ /* 0x000fe80000000200 */
[----:B------:R-:W-:Y:S04]  /*24b0*/  LDSM.16.M88.4 R124, [R119+0x3000] ;  /* 0x00300000777c783b */ /* 0x000fe80000000200 */
[----:B------:R-:W4:Y:S04]  /*24c0*/  LDSM.16.M88.4 R20, [R233+0x2000] ;  /* 0x00200000e914783b */ /* 0x000f280000000200 */
[----:B------:R-:W-:Y:S04]  /*24d0*/  LDSM.16.M88.4 R80, [R240] ;  /* 0x00000000f050783b */ /* 0x000fe80000000200 */
[----:B------:R-:W-:Y:S04]  /*24e0*/  LDSM.16.M88.4 R88, [R239] ;  /* 0x00000000ef58783b */ /* 0x000fe80000000200 */
[----:B------:R-:W-:Y:S04]  /*24f0*/  LDSM.16.M88.4 R100, [R238] ;  /* 0x00000000ee64783b */ /* 0x000fe80000000200 */
[----:B------:R-:W-:Y:S04]  /*2500*/  LDSM.16.M88.4 R108, [R237] ;  /* 0x00000000ed6c783b */ /* 0x000fe80000000200 */
[----:B------:R-:W-:Y:S04]  /*2510*/  LDSM.16.M88.4 R120, [R236] ;  /* 0x00000000ec78783b */ /* 0x000fe80000000200 */
[----:B------:R-:W-:Y:S04]  /*2520*/  LDSM.16.M88.4 R128, [R235] ;  /* 0x00000000eb80783b */ /* 0x000fe80000000200 */
        /* <DEDUP_REMOVED lines=8> */
[----:B------:R1:W-:Y:S04]  /*25b0*/  LDGSTS.E.BYPASS.LTC128B.128 [R241+0x1100], [R8.64], !P0 ;  /* 0x0110000008f17fae */ /* 0x0003e8000c101d48 */
[----:B------:R3:W-:Y:S04]  /*25c0*/  LDGSTS.E.BYPASS.LTC128B.128 [R241+0x1900], [R6.64], !P5 ;  /* 0x0190000006f17fae */ /* 0x0007e8000e901d48 */
[----:B------:R3:W-:Y:S04]  /*25d0*/  LDGSTS.E.BYPASS.LTC128B.128 [R241+0x2100], [R4.64], !P3 ;  /* 0x0210000004f17fae */ /* 0x0007e8000d901d48 */
[----:B------:R3:W-:Y:S01]  /*25e0*/  LDGSTS.E.BYPASS.LTC128B.128 [R241+0x2900], [R2.64], !P2 ;  /* 0x0290000002f17fae */ /* 0x0007e2000d101d48 */
[----:B--2---:R-:W-:Y:S01]  /*25f0*/  HMMA.16816.F32.BF16 R12, R32, R44, RZ ;  /* 0x0000002c200c723c */ /* 0x004fe200000418ff */
[----:B-1----:R-:W-:-:S04]  /*2600*/  IADD3 R8, P0, R2, UR7, RZ ;  /* 0x0000000702087c10 */ /* 0x002fc8000ff1e0ff */
[----:B------:R-:W-:-:S05]  /*2610*/  IADD3.X R9, R3, UR5, RZ, P0, !PT ;  /* 0x0000000503097c10 */ /* 0x000fca00087fe4ff */
[----:B------:R5:W-:Y:S04]  /*2620*/  LDGSTS.E.BYPASS.LTC128B.128 [R241+0x3100], [R8.64], !P1 ;  /* 0x0310000008f17fae */ /* 0x000be8000c901d48 */
[----:B------:R-:W-:Y:S04]  /*2630*/  LDSM.16.M88.4 R36, [R229] ;  /* 0x00000000e524783b */ /* 0x000fe80000000200 */
[----:B------:R-:W1:Y:S01]  /*2640*/  LDSM.16.M88.4 R16, [R231] ;  /* 0x00000000e710783b */ /* 0x000e620000000200 */
[----:B------:R-:W-:Y:S03]  /*2650*/  HMMA.16816.F32.BF16 R52, R28, R44, RZ ;  /* 0x0000002c1c34723c */ /* 0x000fe600000418ff */
[----:B------:R-:W-:Y:S04]  /*2660*/  LDSM.16.M88.4 R40, [R226] ;  /* 0x00000000e228783b */ /* 0x000fe80000000200 */
[----:B---3--:R-:W-:Y:S01]  /*2670*/  LDSM.16.M88.4 R4, [R232+0x2000] ;  /* 0x00200000e804783b */ /* 0x008fe20000000200 */
[----:B------:R-:W-:Y:S03]  /*2680*/  HMMA.16816.F32.BF16 R56, R24, R48, R12 ;  /* 0x000000301838723c */ /* 0x000fe6000004180c */
[----:B------:R-:W2:Y:S04]  /*2690*/  LDSM.16.M88.4 R12, [R231+0x2000] ;  /* 0x00200000e70c783b */ /* 0x000ea80000000200 */
[----:B------:R-:W0:Y:S04]  /*26a0*/  LDGDEPBAR ;  /* 0x00000000000079af */ /* 0x000e280000000000 */
[----:B-----5:R-:W3:Y:S01]  /*26b0*/  LDSM.16.M88.4 R8, [R232] ;  /* 0x00000000e808783b */ /* 0x020ee20000000200 */
[----:B------:R-:W-:Y:S08]  /*26c0*/  HMMA.16816.F32.BF16 R64, R32, R46, RZ ;  /* 0x0000002e2040723c */ /* 0x000ff000000418ff */
[----:B----4-:R-:W-:Y:S08]  /*26d0*/  HMMA.16816.F32.BF16 R52, R20, R48, R52 ;  /* 0x000000301434723c */ /* 0x010ff00000041834 */
[----:B-1----:R-:W-:Y:S08]  /*26e0*/  HMMA.16816.F32.BF16 R60, R16, R36, R56 ;  /* 0x00000024103c723c */ /* 0x002ff00000041838 */
[----:B------:R-:W-:Y:S08]  /*26f0*/  HMMA.16816.F32.BF16 R56, R28, R46, RZ ;  /* 0x0000002e1c38723c */ /* 0x000ff000000418ff */
[----:B--2---:R-:W-:Y:S08]  /*2700*/  HMMA.16816.F32.BF16 R44, R12, R36, R52 ;  /* 0x000000240c2c723c */ /* 0x004ff00000041834 */
[----:B------:R-:W-:Y:S08]  /*2710*/  HMMA.16816.F32.BF16 R52, R24, R50, R64 ;  /* 0x000000321834723c */ /* 0x000ff00000041840 */
[----:B---3--:R-:W-:Y:S08]  /*2720*/  HMMA.16816.F32.BF16 R64, R8, R40, R60 ;  /* 0x000000280840723c */ /* 0x008ff0000004183c */
        /* <DEDUP_REMOVED lines=149> */
[----:B-1----:R-:W-:-:S07]  /*3080*/  FMUL.FTZ R0, R69, c[0x0][0x320] ;  /* 0x0000c80045007a20 */ /* 0x002fce0000410000 */
[----:B------:R-:W-:Y:S01]  /*3090*/  HMMA.16816.F32.BF16 R52, R28, R104, RZ ;  /* 0x000000681c34723c */ /* 0x000fe200000418ff */
        /* <DEDUP_REMOVED lines=12> */
[----:B------:R-:W-:Y:S01]  /*3160*/  HMMA.16816.F32.BF16 R52, R32, R106, RZ ;  /* 0x0000006a2034723c */ /* 0x000fe200000418ff */
[----:B-1----:R-:W-:-:S06]  /*3170*/  FMUL.FTZ R0, R66, c[0x0][0x320] ;  /* 0x0000c80042007a20 */ /* 0x002fcc0000410000 */
[----:B------:R1:W1:Y:S02]  /*3180*/  MUFU.TANH R103, R0 ;  /* 0x0000000000677308 */ /* 0x0002640000002400 */
[----:B-1----:R-:W-:Y:S02]  /*3190*/  FMUL.FTZ R0, R67, c[0x0][0x320] ;  /* 0x0000c80043007a20 */ /* 0x002fe40000410000 */
[----:B------:R-:W-:Y:S01]  /*31a0*/  HMMA.16816.F32.BF16 R64, R8, R38, R44 ;  /* 0x000000260840723c */ /* 0x000fe2000004182c */
[----:B------:R-:W1:Y:S03]  /*31b0*/  LDSM.16.M88.4 R44, [R226+0x2000] ;  /* 0x00200000e22c783b */ /* 0x000e660000000200 */
[----:B------:R2:W1:Y:S02]  /*31c0*/  MUFU.TANH R102, R0 ;  /* 0x0000000000667308 */ /* 0x0004640000002400 */
[----:B--2---:R-:W-:-:S06]  /*31d0*/  FMUL.FTZ R0, R72, c[0x0][0x320] ;  /* 0x0000c80048007a20 */ /* 0x004fcc0000410000 */
[----:B------:R2:W1:Y:S01]  /*31e0*/  MUFU.TANH R150, R0 ;  /* 0x0000000000967308 */ /* 0x0004620000002400 */
[----:B------:R-:W-:Y:S08]  /*31f0*/  HMMA.16816.F32.BF16 R68, R4, R38, R60 ;  /* 0x000000260444723c */ /* 0x000ff0000004183c */
[----:B-----5:R-:W-:Y:S01]  /*3200*/  HMMA.16816.F32.BF16 R56, R16, R40, R56 ;  /* 0x000000281038723c */ /* 0x020fe20000041838 */
[----:B--2---:R-:W-:-:S07]  /*3210*/  FMUL.FTZ R0, R73, c[0x0][0x320] ;  /* 0x0000c80049007a20 */ /* 0x004fce0000410000 */
[----:B------:R-:W-:Y:S01]  /*3220*/  HMMA.16816.F32.BF16 R60, R28, R106, RZ ;  /* 0x0000006a1c3c723c */ /* 0x000fe200000418ff */
[----:B------:R2:W1:Y:S07]  /*3230*/  MUFU.TANH R151, R0 ;  /* 0x0000000000977308 */ /* 0x00046e0000002400 */
        /* <DEDUP_REMOVED lines=10> */
[----:B------:R2:W2:Y:S01]  /*32e0*/  MUFU.TANH R91, R0 ;  /* 0x00000000005b7308 */ /* 0x0004a20000002400 */
[----:B-1----:R-:W-:Y:S01]  /*32f0*/  HMMA.16816.F32.BF16 R72, R4, R44, R36 ;  /* 0x0000002c0448723c */ /* 0x002fe20000041824 */
[----:B--2---:R-:W-:-:S06]  /*3300*/  FMUL.FTZ R0, R66, c[0x0][0x320] ;  /* 0x0000c80042007a20 */ /* 0x004fcc0000410000 */
[----:B------:R1:W2:Y:S01]  /*3310*/  MUFU.TANH R101, R0 ;  /* 0x0000000000657308 */ /* 0x0002a20000002400 */
[----:B------:R-:W-:Y:S01]  /*3320*/  HMMA.16816.F32.BF16 R36, R16, R42, R48 ;  /* 0x0000002a1024723c */ /* 0x000fe20000041830 */
[----:B------:R-:W5:Y:S01]  /*3330*/  LDSM.16.M88.4 R48, [R229+0x2800] ;  /* 0x00280000e530783b */ /* 0x000f620000000200 */
[----:B-1----:R-:W-:-:S06]  /*3340*/  FMUL.FTZ R0, R67, c[0x0][0x320] ;  /* 0x0000c80043007a20 */ /* 0x002fcc0000410000 */
[----:B------:R-:W-:Y:S08]  /*3350*/  HMMA.16816.F32.BF16 R64, R8, R44, R56 ;  /* 0x0000002c0840723c */ /* 0x000ff00000041838 */
[----:B------:R-:W-:Y:S01]  /*3360*/  HMMA.16816.F32.BF16 R56, R32, R112, RZ ;  /* 0x000000702038723c */ /* 0x000fe200000418ff */
[----:B------:R1:W1:Y:S02]  /*3370*/  MUFU.TANH R100, R0 ;  /* 0x0000000000647308 */ /* 0x0002640000002400 */
[----:B-1----:R-:W-:-:S06]  /*3380*/  FMUL.FTZ R0, R68, c[0x0][0x320] ;  /* 0x0000c80044007a20 */ /* 0x002fcc0000410000 */
[----:B------:R1:W1:Y:S01]  /*3390*/  MUFU.TANH R90, R0 ;  /* 0x00000000005a7308 */ /* 0x0002620000002400 */
[----:B------:R-:W-:Y:S08]  /*33a0*/  HMMA.16816.F32.BF16 R52, R28, R112, RZ ;  /* 0x000000701c34723c */ /* 0x000ff000000418ff */
        /* <DEDUP_REMOVED lines=13> */
[----:B------:R-:W-:Y:S08]  /*3480*/  HMMA.16816.F32.BF16 R68, R4, R46, R60 ;  /* 0x0000002e0444723c */ /* 0x000ff0000004183c */
[----:B-----5:R-:W-:Y:S01]  /*3490*/  HMMA.16816.F32.BF16 R52, R16, R48, R56 ;  /* 0x000000301034723c */ /* 0x020fe20000041838 */
[----:B-1----:R-:W-:-:S04]  /*34a0*/  FMUL.FTZ R0, R66, c[0x0][0x320] ;  /* 0x0000c80042007a20 */ /* 0x002fc80000410000 */
[----:B------:R1:W1:Y:S03]  /*34b0*/  MUFU.TANH R145, R0 ;  /* 0x0000000000917308 */ /* 0x0002660000002400 */
[----:B------:R-:W-:Y:S01]  /*34c0*/  HMMA.16816.F32.BF16 R56, R28, R114, RZ ;  /* 0x000000721c38723c */ /* 0x000fe200000418ff */
[----:B-1----:R-:W-:-:S07]  /*34d0*/  FMUL.FTZ R0, R67, c[0x0][0x320] ;  /* 0x0000c80043007a20 */ /* 0x002fce0000410000 */
[----:B------:R-:W-:Y:S01]  /*34e0*/  HMMA.16816.F32.BF16 R64, R8, R46, R36 ;  /* 0x0000002e0840723c */ /* 0x000fe20000041824 */
[----:B------:R-:W1:Y:S07]  /*34f0*/  LDSM.16.M88.4 R36, [R226+0x2800] ;  /* 0x00280000e224783b */ /* 0x000e6e0000000200 */
[----:B------:R-:W-:Y:S01]  /*3500*/  HMMA.16816.F32.BF16 R44, R32, R114, RZ ;  /* 0x00000072202c723c */ /* 0x000fe200000418ff */
[----:B------:R5:W1:Y:S07]  /*3510*/  MUFU.TANH R153, R0 ;  /* 0x0000000000997308 */ /* 0x000a6e0000002400 */
[-C--:B------:R-:W-:Y:S01]  /*3520*/  HMMA.16816.F32.BF16 R60, R20, R122.reuse, R56 ;  /* 0x0000007a143c723c */ /* 0x080fe20000041838 */
[----:B-----5:R-:W-:Y:S11]  /*3530*/  FMUL.FTZ R0, R72, c[0x0][0x320] ;  /* 0x0000c80048007a20 */ /* 0x020ff60000410000 */
[----:B------:R-:W-:Y:S04]  /*3540*/  @!UPT UIADD3 URZ, URZ, URZ, URZ ;  /* 0x0000003f3f3ff290 */ /* 0x000fe8000fffe03f */
[----:B------:R-:W-:Y:S01]  /*3550*/  HMMA.16816.F32.BF16 R44, R24, R122, R44 ;  /* 0x0000007a182c723c */ /* 0x000fe2000004182c */
[----:B------:R5:W1:Y:S02]  /*3560*/  MUFU.TANH R82, R0 ;  /* 0x0000000000527308 */ /* 0x000a640000002400 */
[----:B-----5:R-:W-:-:S06]  /*3570*/  FMUL.FTZ R0, R73, c[0x0][0x320] ;  /* 0x0000c80049007a20 */ /* 0x020fcc0000410000 */
[----:B------:R5:W1:Y:S01]  /*3580*/  MUFU.TANH R81, R0 ;  /* 0x0000000000517308 */ /* 0x000a620000002400 */
[----:B------:R-:W-:Y:S01]  /*3590*/  HMMA.16816.F32.BF16 R40, R12, R48, R40 ;  /* 0x000000300c28723c */ /* 0x000fe20000041828 */
[----:B-----5:R-:W-:-:S06]  /*35a0*/  FMUL.FTZ R0, R74, c[0x0][0x320] ;  /* 0x0000c8004a007a20 */ /* 0x020fcc0000410000 */
[----:B------:R5:W1:Y:S07]  /*35b0*/  MUFU.TANH R85, R0 ;  /* 0x0000000000557308 */ /* 0x000a6e0000002400 */
[-C--:B------:R-:W-:Y:S08]  /*35c0*/  HMMA.16816.F32.BF16 R44, R16, R50.reuse, R44 ;  /* 0x00000032102c723c */ /* 0x080ff0000004182c */
[----:B------:R-:W-:Y:S01]  /*35d0*/  HMMA.16816.F32.BF16 R48, R12, R50, R60 ;  /* 0x000000320c30723c */ /* 0x000fe2000004183c */
[----:B-----5:R-:W-:-:S04]  /*35e0*/  FMUL.FTZ R0, R75, c[0x0][0x320] ;  /* 0x0000c8004b007a20 */ /* 0x020fc80000410000 */
[----:B------:R5:W1:Y:S02]  /*35f0*/  MUFU.TANH R86, R0 ;  /* 0x0000000000567308 */ /* 0x000a640000002400 */
[----:B-----5:R-:W-:-:S06]  /*3600*/  FMUL.FTZ R0, R64, c[0x0][0x320] ;  /* 0x0000c80040007a20 */ /* 0x020fcc0000410000 */
[----:B------:R5:W1:Y:S02]  /*3610*/  MUFU.TANH R79, R0 ;  /* 0x00000000004f7308 */ /* 0x000a640000002400 */
[----:B-----5:R-:W-:-:S06]  /*3620*/  FMUL.FTZ R0, R65, c[0x0][0x320] ;  /* 0x0000c80041007a20 */ /* 0x020fcc0000410000 */
[----:B------:R5:W1:Y:S01]  /*3630*/  MUFU.TANH R78, R0 ;  /* 0x00000000004e7308 */ /* 0x000a620000002400 */
[----:B------:R-:W-:Y:S01]  /*3640*/  HMMA.16816.F32.BF16 R56, R32, R124, RZ ;  /* 0x0000007c2038723c */ /* 0x000fe200000418ff */
[----:B-----5:R-:W-:-:S06]  /*3650*/  FMUL.FTZ R0, R66, c[0x0][0x320] ;  /* 0x0000c80042007a20 */ /* 0x020fcc0000410000 */
[----:B------:R5:W1:Y:S01]  /*3660*/  MUFU.TANH R155, R0 ;  /* 0x00000000009b7308 */ /* 0x000a620000002400 */
[----:B------:R-:W-:Y:S01]  /*3670*/  HMMA.16816.F32.BF16 R32, R32, R126, RZ ;  /* 0x0000007e2020723c */ /* 0x000fe200000418ff */
[----:B-----5:R-:W-:-:S07]  /*3680*/  FMUL.FTZ R0, R67, c[0x0][0x320] ;  /* 0x0000c80043007a20 */ /* 0x020fce0000410000 */
[----:B-1----:R-:W-:Y:S01]  /*3690*/  HMMA.16816.F32.BF16 R64, R8, R36, R52 ;  /* 0x000000240840723c */ /* 0x002fe20000041834 */
[----:B------:R1:W1:Y:S07]  /*36a0*/  MUFU.TANH R156, R0 ;  /* 0x00000000009c7308 */ /* 0x00026e0000002400 */
[----:B------:R-:W-:Y:S01]  /*36b0*/  HMMA.16816.F32.BF16 R52, R28, R124, RZ ;  /* 0x0000007c1c34723c */ /* 0x000fe200000418ff */
[----:B-1----:R-:W-:-:S07]  /*36c0*/  FMUL.FTZ R0, R68, c[0x0][0x320] ;  /* 0x0000c80044007a20 */ /* 0x002fce0000410000 */
[----:B------:R-:W-:Y:S01]  /*36d0*/  HMMA.16816.F32.BF16 R60, R4, R38, R48 ;  /* 0x00000026043c723c */ /* 0x000fe20000041830 */
[----:B------:R1:W1:Y:S07]  /*36e0*/  MUFU.TANH R77, R0 ;  /* 0x00000000004d7308 */ /* 0x00026e0000002400 */
[----:B------:R-:W-:Y:S01]  /*36f0*/  HMMA.16816.F32.BF16 R48, R28, R126, RZ ;  /* 0x0000007e1c30723c */ /* 0x000fe200000418ff */
[----:B-1----:R-:W-:-:S07]  /*3700*/  FMUL.FTZ R0, R69, c[0x0][0x320] ;  /* 0x0000c80045007a20 */ /* 0x002fce0000410000 */
[----:B------:R-:W-:Y:S01]  /*3710*/  HMMA.16816.F32.BF16 R72, R4, R36, R40 ;  /* 0x000000240448723c */ /* 0x000fe20000041828 */
[----:B------:R-:W1:Y:S01]  /*3720*/  LDSM.16.M88.4 R40, [R229+0x3000] ;  /* 0x00300000e528783b */ /* 0x000e620000000200 */
[----:B------:R5:W1:Y:S02]  /*3730*/  MUFU.TANH R76, R0 ;  /* 0x00000000004c7308 */ /* 0x000a640000002400 */
[----:B-----5:R-:W-:-:S06]  /*3740*/  FMUL.FTZ R0, R70, c[0x0][0x320] ;  /* 0x0000c80046007a20 */ /* 0x020fcc0000410000 */
[----:B------:R5:W1:Y:S01]  /*3750*/  MUFU.TANH R80, R0 ;  /* 0x0000000000507308 */ /* 0x000a620000002400 */
[----:B------:R-:W-:Y:S01]  /*3760*/  HMMA.16816.F32.BF16 R56, R24, R128, R56 ;  /* 0x000000801838723c */ /* 0x000fe20000041838 */
[----:B-----5:R-:W-:-:S06]  /*3770*/  FMUL.FTZ R0, R71, c[0x0][0x320] ;  /* 0x0000c80047007a20 */ /* 0x020fcc0000410000 */
[----:B------:R5:W1:Y:S01]  /*3780*/  MUFU.TANH R71, R0 ;  /* 0x0000000000477308 */ /* 0x000a620000002400 */
[----:B------:R-:W-:Y:S01]  /*3790*/  HMMA.16816.F32.BF16 R52, R20, R128, R52 ;  /* 0x000000801434723c */ /* 0x000fe20000041834 */
[----:B-----5:R-:W-:-:S06]  /*37a0*/  FMUL.FTZ R0, R64, c[0x0][0x320] ;  /* 0x0000c80040007a20 */ /* 0x020fcc0000410000 */
[----:B------:R5:W1:Y:S01]  /*37b0*/  MUFU.TANH R70, R0 ;  /* 0x0000000000467308 */ /* 0x000a620000002400 */
[-C--:B------:R-:W-:Y:S08]  /*37c0*/  HMMA.16816.F32.BF16 R24, R24, R130.reuse, R32 ;  /* 0x000000821818723c */ /* 0x080ff00000041820 */
[----:B------:R-:W-:Y:S01]  /*37d0*/  HMMA.16816.F32.BF16 R32, R20, R130, R48 ;  /* 0x000000821420723c */ /* 0x000fe20000041830 */
[----:B-----5:R-:W-:-:S04]  /*37e0*/  FMUL.FTZ R0, R65, c[0x0][0x320] ;  /* 0x0000c80041007a20 */ /* 0x020fc80000410000 */
[----:B------:R5:W1:Y:S02]  /*37f0*/  MUFU.TANH R69, R0 ;  /* 0x0000000000457308 */ /* 0x000a640000002400 */
[----:B-----5:R-:W-:-:S06]  /*3800*/  FMUL.FTZ R0, R66, c[0x0][0x320] ;  /* 0x0000c80042007a20 */ /* 0x020fcc0000410000 */
[----:B------:R5:W1:Y:S02]  /*3810*/  MUFU.TANH R174, R0 ;  /* 0x0000000000ae7308 */ /* 0x000a640000002400 */
[----:B-----5:R-:W-:Y:S02]  /*3820*/  FMUL.FTZ R0, R67, c[0x0][0x320] ;  /* 0x0000c80043007a20 */ /* 0x020fe40000410000 */
[----:B------:R-:W-:Y:S01]  /*3830*/  HMMA.16816.F32.BF16 R64, R8, R38, R44 ;  /* 0x000000260840723c */ /* 0x000fe2000004182c */
[----:B------:R-:W5:Y:S07]  /*3840*/  LDSM.16.M88.4 R44, [R226+0x3000] ;  /* 0x00300000e22c783b */ /* 0x000f6e0000000200 */
[----:B-1----:R-:W-:Y:S01]  /*3850*/  HMMA.16816.F32.BF16 R28, R12, R40, R52 ;  /* 0x000000280c1c723c */ /* 0x002fe20000041834 */
[----:B------:R-:W-:Y:S01]  /*3860*/  FMUL.FTZ R73, R73, c[0x0][0x320] ;  /* 0x0000c80049497a20 */ /* 0x000fe20000410000 */
[----:B------:R1:W1:Y:S01]  /*3870*/  MUFU.TANH R173, R0 ;  /* 0x0000000000ad7308 */ /* 0x0002620000002400 */
[----:B------:R-:W-:Y:S01]  /*3880*/  FMUL.FTZ R74, R74, c[0x0][0x320] ;  /* 0x0000c8004a4a7a20 */ /* 0x000fe20000410000 */
[----:B------:R-:W-:Y:S01]  /*3890*/  ISETP.GT.AND P0, PT, R92, R181, PT ;  /* 0x000000b55c00720c */ /* 0x000fe20003f04270 */
[----:B------:R-:W-:Y:S01]  /*38a0*/  FMUL.FTZ R75, R75, c[0x0][0x320] ;  /* 0x0000c8004b4b7a20 */ /* 0x000fe20000410000 */
[----:B------:R-:W-:-:S04]  /*38b0*/  DEPBAR.LE SB0, 0x0 ;  /* 0x000080000000791a */ /* 0x000fc80000000000 */
[C---:B------:R-:W-:Y:S08]  /*38c0*/  HMMA.16816.F32.BF16 R36, R16.reuse, R40, R56 ;  /* 0x000000281024723c */ /* 0x040ff00000041838 */
[-C--:B------:R-:W-:Y:S08]  /*38d0*/  HMMA.16816.F32.BF16 R16, R16, R42.reuse, R24 ;  /* 0x0000002a1010723c */ /* 0x080ff00000041818 */
[----:B------:R-:W-:Y:S08]  /*38e0*/  HMMA.16816.F32.BF16 R12, R12, R42, R32 ;  /* 0x0000002a0c0c723c */ /* 0x000ff00000041820 */
[-C--:B-----5:R-:W-:Y:S08]  /*38f0*/  HMMA.16816.F32.BF16 R36, R8, R44.reuse, R36 ;  /* 0x0000002c0824723c */ /* 0x0a0ff00000041824 */
[----:B------:R-:W-:Y:S08]  /*3900*/  HMMA.16816.F32.BF16 R20, R4, R44, R28 ;  /* 0x0000002c0414723c */ /* 0x000ff0000004181c */
[-C--:B------:R-:W-:Y:S08]  /*3910*/  HMMA.16816.F32.BF16 R8, R8, R46.reuse, R16 ;  /* 0x0000002e0808723c */ /* 0x080ff00000041810 */
[----:B------:R-:W-:Y:S01]  /*3920*/  HMMA.16816.F32.BF16 R4, R4, R46, R12 ;  /* 0x0000002e0404723c */ /* 0x000fe2000004180c */
[----:B------:R-:W-:-:S02]  /*3930*/  FMUL.FTZ R64, R64, c[0x0][0x320] ;  /* 0x0000c80040407a20 */ /* 0x000fc40000410000 */
[----:B------:R-:W-:Y:S02]  /*3940*/  FMUL.FTZ R65, R65, c[0x0][0x320] ;  /* 0x0000c80041417a20 */ /* 0x000fe40000410000 */
[----:B------:R-:W-:Y:S02]  /*3950*/  FMUL.FTZ R66, R66, c[0x0][0x320] ;  /* 0x0000c80042427a20 */ /* 0x000fe40000410000 */
[----:B------:R-:W-:Y:S02]  /*3960*/  FMUL.FTZ R67, R67, c[0x0][0x320] ;  /* 0x0000c80043437a20 */ /* 0x000fe40000410000 */
[----:B------:R-:W-:Y:S02]  /*3970*/  FMUL.FTZ R60, R60, c[0x0][0x320] ;  /* 0x0000c8003c3c7a20 */ /* 0x000fe40000410000 */
[----:B------:R-:W-:Y:S02]  /*3980*/  FMUL.FTZ R61, R61, c[0x0][0x320] ;  /* 0x0000c8003d3d7a20 */ /* 0x000fe40000410000 */
        /* <DEDUP_REMOVED lines=8> */
[----:B-1----:R-:W-:Y:S02]  /*3a10*/  FMUL.FTZ R0, R72, c[0x0][0x320] ;  /* 0x0000c80048007a20 */ /* 0x002fe40000410000 */
        /* <DEDUP_REMOVED lines=9> */
[----:B------:R-:W-:Y:S01]  /*3ab0*/  FMUL.FTZ R7, R7, c[0x0][0x320] ;  /* 0x0000c80007077a20 */ /* 0x000fe20000410000 */
[----:B------:R1:W1:Y:S08]  /*3ac0*/  MUFU.TANH R68, R0 ;  /* 0x0000000000447308 */ /* 0x0002700000002400 */
        /* <DEDUP_REMOVED lines=17> */
[----:B------:R1:W1:Y:S08]  /*3be0*/  MUFU.TANH R28, R22 ;  /* 0x00000016001c7308 */ /* 0x0002700000002400 */
        /* <DEDUP_REMOVED lines=8> */
[----:B------:R1:W1:Y:S01]  /*3c70*/  MUFU.TANH R27, R7 ;  /* 0x00000007001b7308 */ /* 0x0002620000002400 */
[----:B------:R-:W-:Y:S01]  /*3c80*/  BSSY B0, `(.L_x_1138) ;  /* 0x0000026000007945 */ /* 0x000fe20003800000 */
[----:B------:R-:W-:Y:S06]  /*3c90*/  BAR.SYNC.DEFER_BLOCKING 0x0 ;  /* 0x0000000000007b1d */ /* 0x000fec0000010000 */
[----:B------:R-:W-:Y:S05]  /*3ca0*/  @!P0 BRA `(.L_x_1139) ;  /* 0x0000023000008947 */ /* 0x000fea0003800000 */
[----:B-1234-:R-:W-:Y:S01]  /*3cb0*/  IADD3 R0, R204, -0x2, RZ ;  /* 0xfffffffecc007810 */ /* 0x01efe20007ffe0ff */
[C---:B------:R-:W-:Y:S01]  /*3cc0*/  IMAD.SHL.U32 R19, R179.reuse, 0x20, RZ ;  /* 0x00000020b3137824 */ /* 0x040fe200078e00ff */
[----:B------:R-:W-:-:S02]  /*3cd0*/  SHF.L.U64.HI R14, R179, 0x5, R180 ;  /* 0x00000005b30e7819 */ /* 0x000fc400000102b4 */
[----:B------:R-:W-:-:S05]  /*3ce0*/  SHF.R.S32.HI R2, RZ, 0x1f, R0 ;  /* 0x0000001fff027819 */ /* 0x000fca0000011400 */
[----:B------:R-:W-:Y:S02]  /*3cf0*/  IMAD R4, R2, c[0x0][0x1e0], RZ ;  /* 0x0000780002047a24 */ /* 0x000fe400078e02ff */
[----:B------:R-:W-:-:S04]  /*3d00*/  IMAD.WIDE.U32 R2, R0, c[0x0][0x1e0], RZ ;  /* 0x0000780000027a25 */ /* 0x000fc800078e00ff */
[----:B------:R-:W-:-:S04]  /*3d10*/  IMAD R0, R0, c[0x0][0x1e4], R4 ;  /* 0x0000790000007a24 */ /* 0x000fc800078e0204 */
[----:B------:R-:W-:Y:S02]  /*3d20*/  IMAD.IADD R0, R3, 0x1, R0 ;  /* 0x0000000103007824 */ /* 0x000fe400078e0200 */
[----:B------:R-:W-:-:S04]  /*3d30*/  IMAD.WIDE.U32 R2, R2, 0x70, R94 ;  /* 0x0000007002027825 */ /* 0x000fc800078e005e */
[----:B------:R-:W-:Y:S01]  /*3d40*/  IMAD R0, R0, 0x70, RZ ;  /* 0x0000007000007824 */ /* 0x000fe200078e02ff */
[----:B------:R-:W-:-:S03]  /*3d50*/  LEA R12, P0, R2, c[0x0][0x1c8], 0x1 ;  /* 0x00007200020c7a11 */ /* 0x000fc600078008ff */
[----:B------:R-:W-:Y:S01]  /*3d60*/  IMAD.IADD R0, R3, 0x1, R0 ;  /* 0x0000000103007824 */ /* 0x000fe200078e0200 */
[----:B------:R-:W-:-:S04]  /*3d70*/  IADD3 R10, P1, R19, R12, RZ ;  /* 0x0000000c130a7210 */ /* 0x000fc80007f3e0ff */
[----:B------:R-:W-:Y:S02]  /*3d80*/  LEA.HI.X R13, R2, c[0x0][0x1cc], R0, 0x1, P0 ;  /* 0x00007300020d7a11 */ /* 0x000fe400000f0c00 */
[----:B------:R-:W-:Y:S02]  /*3d90*/  IADD3 R8, P0, R10, R19, RZ ;  /* 0x000000130a087210 */ /* 0x000fe40007f1e0ff */
[----:B------:R-:W-:Y:S01]  /*3da0*/  IADD3.X R11, R14, R13, RZ, P1, !PT ;  /* 0x0000000d0e0b7210 */ /* 0x000fe20000ffe4ff */
[----:B------:R-:W-:Y:S01]  /*3db0*/  @!PT LDS RZ, [RZ] ;  /* 0x00000000fffff984 */ /* 0x000fe20000000800 */
[----:B------:R-:W-:Y:S01]  /*3dc0*/  @!PT LDS RZ, [RZ] ;  /* 0x00000000fffff984 */ /* 0x000fe20000000800 */
[----:B------:R-:W-:Y:S01]  /*3dd0*/  @!PT LDS RZ, [RZ] ;  /* 0x00000000fffff984 */ /* 0x000fe20000000800 */
[----:B------:R1:W-:Y:S01]  /*3de0*/  LDGSTS.E.BYPASS.LTC128B.128 [R241+0x3900], [R12.64], !P6 ;  /* 0x039000000cf17fae */ /* 0x0003e2000f101d48 */
[----:B------:R-:W-:-:S03]  /*3df0*/  IADD3 R6, P1, R8, R19, RZ ;  /* 0x0000001308067210 */ /* 0x000fc60007f3e0ff */
[--C-:B------:R-:W-:Y:S01]  /*3e00*/  IMAD.X R9, R11, 0x1, R14.reuse, P0 ;  /* 0x000000010b097824 */ /* 0x100fe200000e060e */
[-C--:B------:R-:W-:Y:S01]  /*3e10*/  IADD3 R4, P0, R6, R19.reuse, RZ ;  /* 0x0000001306047210 */ /* 0x080fe20007f1e0ff */
[----:B------:R2:W-:Y:S02]  /*3e20*/  LDGSTS.E.BYPASS.LTC128B.128 [R241+0x4100], [R10.64], !P6 ;  /* 0x041000000af17fae */ /* 0x0005e4000f101d48 */
[--C-:B------:R-:W-:Y:S01]  /*3e30*/  IMAD.X R7, R9, 0x1, R14.reuse, P1 ;  /* 0x0000000109077824 */ /* 0x100fe200008e060e */
[-C--:B------:R-:W-:Y:S01]  /*3e40*/  IADD3 R2, P1, R4, R19.reuse, RZ ;  /* 0x0000001304027210 */ /* 0x080fe20007f3e0ff */
[----:B------:R2:W-:Y:S03]  /*3e50*/  LDGSTS.E.BYPASS.LTC128B.128 [R241+0x4900], [R8.64], !P6 ;  /* 0x0490000008f17fae */ /* 0x0005e6000f101d48 */
[----:B------:R-:W-:Y:S01]  /*3e60*/  IADD3.X R5, R7, R14, RZ, P0, !PT ;  /* 0x0000000e07057210 */ /* 0x000fe200007fe4ff */
[----:B------:R2:W-:Y:S04]  /*3e70*/  LDGSTS.E.BYPASS.LTC128B.128 [R241+0x5100], [R6.64], !P6 ;  /* 0x0510000006f17fae */ /* 0x0005e8000f101d48 */
[----:B------:R-:W-:Y:S01]  /*3e80*/  IMAD.X R3, R5, 0x1, R14, P1 ;  /* 0x0000000105037824 */ /* 0x000fe200008e060e */
[----:B------:R2:W-:Y:S04]  /*3e90*/  LDGSTS.E.BYPASS.LTC128B.128 [R241+0x5900], [R4.64], !P6 ;  /* 0x0590000004f17fae */ /* 0x0005e8000f101d48 */
[----:B------:R2:W-:Y:S01]  /*3ea0*/  LDGSTS.E.BYPASS.LTC128B.128 [R241+0x6100], [R2.64], !P6 ;  /* 0x0610000002f17fae */ /* 0x0005e2000f101d48 */
[----:B-1----:R-:W-:-:S04]  /*3eb0*/  IADD3 R12, P0, R2, R19, RZ ;  /* 0x00000013020c7210 */ /* 0x002fc80007f1e0ff */
[----:B------:R-:W-:-:S05]  /*3ec0*/  IADD3.X R13, R3, R14, RZ, P0, !PT ;  /* 0x0000000e030d7210 */ /* 0x000fca00007fe4ff */
[----:B------:R2:W-:Y:S04]  /*3ed0*/  LDGSTS.E.BYPASS.LTC128B.128 [R241+0x6900], [R12.64], !P6 ;  /* 0x069000000cf17fae */ /* 0x0005e8000f101d48 */
.L_x_1139:
[----:B--234-:R-:W-:Y:S05]  /*3ee0*/  BSYNC B0 ;  /* 0x0000000000007941 */ /* 0x01cfea0003800000 */
.L_x_1138:
[----:B------:R-:W2:Y:S04]  /*3ef0*/  LDL R2, [R1+0x58] ;  /* 0x0000580001027983 */ /* 0x000ea80000100800 */
[----:B-1----:R-:W2:Y:S04]  /*3f00*/  LDL R0, [R1+0x60] ;  /* 0x0000600001007983 */ /* 0x002ea80000100800 */
[----:B------:R-:W3:Y:S04]  /*3f10*/  LDL R8, [R1+0x40] ;  /* 0x0000400001087983 */ /* 0x000ee80000100800 */
        /* <DEDUP_REMOVED lines=10> */
[----:B------:R-:W-:Y:S04]  /*3fc0*/  LDSM.16.MT88.4 R48, [R225] ;  /* 0x00000000e130783b */ /* 0x000fe80000004200 */
[----:B------:R-:W-:Y:S04]  /*3fd0*/  LDSM.16.MT88.4 R56, [R227] ;  /* 0x00000000e338783b */ /* 0x000fe80000004200 */
[----:B------:R-:W-:Y:S04]  /*3fe0*/  LDSM.16.MT88.4 R52, [R224+0x800] ;  /* 0x00080000e034783b */ /* 0x000fe80000004200 */
[----:B------:R-:W-:Y:S04]  /*3ff0*/  LDSM.16.MT88.4 R40, [R225+0x800] ;  /* 0x00080000e128783b */ /* 0x000fe80000004200 */
[----:B------:R-:W-:Y:S04]  /*4000*/  LDSM.16.MT88.4 R44, [R228+0x800] ;  /* 0x00080000e42c783b */ /* 0x000fe80000004200 */
[----:B------:R-:W0:Y:S01]  /*4010*/  LDGDEPBAR ;  /* 0x00000000000079af */ /* 0x000e220000000000 */
[----:B--2---:R-:W-:-:S04]  /*4020*/  IMAD.IADD R2, R0, 0x1, R2 ;  /* 0x0000000100027824 */ /* 0x004fc800078e0202 */
[----:B------:R-:W-:Y:S01]  /*4030*/  @P4 IMAD.HI.U32 R0, R2, c[0x0][0x2c8], RZ ;  /* 0x0000b20002004a27 */ /* 0x000fe200078e00ff */
[----:B------:R-:W-:Y:S03]  /*4040*/  STL [R1+0x8], R2 ;  /* 0x0000080201007387 */ /* 0x000fe60000100800 */
[----:B------:R-:W-:Y:S01]  /*4050*/  IMAD.MOV.U32 R6, RZ, RZ, R2 ;  /* 0x000000ffff067224 */ /* 0x000fe200078e0002 */
[----:B------:R-:W-:Y:S02]  /*4060*/  @P4 SHF.R.U32.HI R6, RZ, c[0x0][0x2cc], R0 ;  /* 0x0000b300ff064a19 */ /* 0x000fe40000011600 */
[----:B------:R-:W-:-:S03]  /*4070*/  IADD3 R0, R93, c[0x0][0x1d0], RZ ;  /* 0x000074005d007a10 */ /* 0x000fc60007ffe0ff */
[----:B------:R-:W1:Y:S01]  /*4080*/  SHFL.IDX PT, R2, R6, RZ, 0x1c1f ;  /* 0x001c1fff06027589 */ /* 0x000e6200000e0000 */
[----:B---3--:R-:W-:Y:S01]  /*4090*/  IADD3 R3, -R8, 0x1, R0 ;  /* 0x0000000108037810 */ /* 0x008fe20007ffe100 */
[----:B------:R-:W-:Y:S02]  /*40a0*/  IMAD.IADD R8, R0, 0x1, -R8 ;  /* 0x0000000100087824 */ /* 0x000fe400078e0a08 */
[----:B------:R-:W2:Y:S01]  /*40b0*/  SHFL.IDX PT, R4, R6, 0x2, 0x1c1f ;  /* 0x005c1f0006047f89 */ /* 0x000ea200000e0000 */
[----:B------:R-:W-:-:S03]  /*40c0*/  IADD3 R7, R3, -c[0x0][0x168], RZ ;  /* 0x80005a0003077a10 */ /* 0x000fc60007ffe0ff */
[----:B------:R-:W3:Y:S04]  /*40d0*/  SHFL.IDX PT, R5, R6, 0x3, 0x1c1f ;  /* 0x007c1f0006057f89 */ /* 0x000ee800000e0000 */
[----:B------:R-:W-:Y:S01]  /*40e0*/  SHFL.IDX PT, R6, R6, 0x1, 0x1c1f ;  /* 0x003c1f0006067f89 */ /* 0x000fe200000e0000 */
[C---:B-1----:R-:W-:Y:S02]  /*40f0*/  IMAD.IADD R0, R7.reuse, 0x1, R2 ;  /* 0x0000000107007824 */ /* 0x042fe400078e0202 */
[----:B--2---:R-:W-:-:S03]  /*4100*/  IMAD.IADD R2, R7, 0x1, R4 ;  /* 0x0000000107027824 */ /* 0x004fc600078e0204 */
[----:B------:R-:W-:Y:S01]  /*4110*/  IMNMX R0, R8, R0, PT ;  /* 0x0000000008007217 */ /* 0x000fe20003800200 */
[----:B---3--:R-:W-:-:S03]  /*4120*/  IMAD.IADD R3, R7, 0x1, R5 ;  /* 0x0000000107037824 */ /* 0x008fc600078e0205 */
[C---:B------:R-:W-:Y:S02]  /*4130*/  ISETP.GT.AND P3, PT, R0.reuse, RZ, PT ;  /* 0x000000ff0000720c */ /* 0x040fe40003f64270 */
[C---:B------:R-:W-:Y:S02]  /*4140*/  ISETP.GT.AND P2, PT, R0.reuse, 0x1, PT ;  /* 0x000000010000780c */ /* 0x040fe40003f44270 */
[C---:B------:R-:W-:Y:S02]  /*4150*/  ISETP.GT.AND P1, PT, R0.reuse, 0x8, PT ;  /* 0x000000080000780c */ /* 0x040fe40003f24270 */
[----:B------:R-:W-:Y:S02]  /*4160*/  FSEL R9, R177, -INF , P3 ;  /* 0xff800000b1097808 */ /* 0x000fe40001800000 */
[C---:B------:R-:W-:Y:S02]  /*4170*/  ISETP.GT.AND P0, PT, R0.reuse, 0x9, PT ;  /* 0x000000090000780c */ /* 0x040fe40003f04270 */
[----:B------:R-:W-:-:S02]  /*4180*/  ISETP.GT.AND P5, PT, R0, 0x10, PT ;  /* 0x000000100000780c */ /* 0x000fc40003fa4270 */
[----:B------:R-:W-:Y:S02]  /*4190*/  ISETP.GT.AND P3, PT, R0, 0x11, PT ;  /* 0x000000110000780c */ /* 0x000fe40003f64270 */
[----:B------:R-:W-:Y:S02]  /*41a0*/  FSEL R11, R170, -INF , P2 ;  /* 0xff800000aa0b7808 */ /* 0x000fe40001000000 */
[----:B------:R-:W-:Y:S02]  /*41b0*/  FSEL R88, R165, -INF , P1 ;  /* 0xff800000a5587808 */ /* 0x000fe40000800000 */
[C---:B------:R-:W-:Y:S02]  /*41c0*/  ISETP.GT.AND P2, PT, R0.reuse, 0x18, PT ;  /* 0x000000180000780c */ /* 0x040fe40003f44270 */
[----:B------:R-:W-:Y:S02]  /*41d0*/  ISETP.GT.AND P1, PT, R0, 0x19, PT ;  /* 0x000000190000780c */ /* 0x000fe40003f24270 */
[----:B------:R-:W-:-:S02]  /*41e0*/  FSEL R89, R160, -INF , P0 ;  /* 0xff800000a0597808 */ /* 0x000fc40000000000 */
[----:B------:R-:W-:Y:S02]  /*41f0*/  FSEL R93, R159, -INF , P5 ;  /* 0xff8000009f5d7808 */ /* 0x000fe40002800000 */
[----:B------:R-:W-:Y:S02]  /*4200*/  FSEL R94, R152, -INF , P3 ;  /* 0xff800000985e7808 */ /* 0x000fe40001800000 */
[C---:B------:R-:W-:Y:S02]  /*4210*/  ISETP.GT.AND P0, PT, R0.reuse, 0x20, PT ;  /* 0x000000200000780c */ /* 0x040fe40003f04270 */
[C---:B------:R-:W-:Y:S02]  /*4220*/  ISETP.GT.AND P5, PT, R0.reuse, 0x21, PT ;  /* 0x000000210000780c */ /* 0x040fe40003fa4270 */
[----:B------:R-:W-:Y:S02]  /*4230*/  ISETP.GT.AND P3, PT, R0, 0x28, PT ;  /* 0x000000280000780c */ /* 0x000fe40003f64270 */
[----:B------:R-:W-:-:S02]  /*4240*/  FSEL R95, R138, -INF , P2 ;  /* 0xff8000008a5f7808 */ /* 0x000fc40001000000 */
[----:B------:R-:W-:Y:S02]  /*4250*/  FSEL R96, R116, -INF , P1 ;  /* 0xff80000074607808 */ /* 0x000fe40000800000 */
[C---:B------:R-:W-:Y:S02]  /*4260*/  ISETP.GT.AND P2, PT, R0.reuse, 0x29, PT ;  /* 0x000000290000780c */ /* 0x040fe40003f44270 */
[----:B------:R-:W-:Y:S02]  /*4270*/  ISETP.GT.AND P1, PT, R0, 0x30, PT ;  /* 0x000000300000780c */ /* 0x000fe40003f24270 */
[----:B------:R-:W-:Y:S02]  /*4280*/  FSEL R139, R139, -INF , P0 ;  /* 0xff8000008b8b7808 */ /* 0x000fe40000000000 */
[----:B------:R-:W-:Y:S02]  /*4290*/  FSEL R140, R140, -INF , P5 ;  /* 0xff8000008c8c7808 */ /* 0x000fe40002800000 */
[----:B------:R-:W-:-:S02]  /*42a0*/  FSEL R141, R141, -INF , P3 ;  /* 0xff8000008d8d7808 */ /* 0x000fc40001800000 */
[C---:B------:R-:W-:Y:S02]  /*42b0*/  ISETP.GT.AND P0, PT, R0.reuse, 0x31, PT ;  /* 0x000000310000780c */ /* 0x040fe40003f04270 */
[C---:B------:R-:W-:Y:S02]  /*42c0*/  ISETP.GT.AND P5, PT, R0.reuse, 0x38, PT ;  /* 0x000000380000780c */ /* 0x040fe40003fa4270 */
[C---:B------:R-:W-:Y:S02]  /*42d0*/  ISETP.GT.AND P3, PT, R0.reuse, 0x39, PT ;  /* 0x000000390000780c */ /* 0x040fe40003f64270 */
[----:B------:R-:W-:Y:S02]  /*42e0*/  FSEL R143, R143, -INF , P2 ;  /* 0xff8000008f8f7808 */ /* 0x000fe40001000000 */
[----:B------:R-:W-:Y:S02]  /*42f0*/  FSEL R157, R157, -INF , P1 ;  /* 0xff8000009d9d7808 */ /* 0x000fe40000800000 */
[----:B------:R-:W-:-:S02]  /*4300*/  ISETP.GT.AND P2, PT, R0, 0x40, PT ;  /* 0x000000400000780c */ /* 0x000fc40003f44270 */
[----:B------:R-:W-:Y:S02]  /*4310*/  ISETP.GT.AND P1, PT, R0, 0x41, PT ;  /* 0x000000410000780c */ /* 0x000fe40003f24270 */
[----:B------:R-:W-:Y:S02]  /*4320*/  FSEL R158, R158, -INF , P0 ;  /* 0xff8000009e9e7808 */ /* 0x000fe40000000000 */
[----:B------:R-:W-:Y:S02]  /*4330*/  FSEL R159, R97, -INF , P5 ;  /* 0xff800000619f7808 */ /* 0x000fe40002800000 */
        /* <DEDUP_REMOVED lines=14> */
[----:B------:R-:W-:-:S02]  /*4420*/  IMNMX R2, R8, R2, PT ;  /* 0x0000000208027217 */ /* 0x000fc40003800200 */
[----:B------:R-:W-:Y:S02]  /*4430*/  FSEL R234, R69, -INF , P2 ;  /* 0xff80000045ea7808 */ /* 0x000fe40001000000 */
[----:B------:R-:W-:Y:S02]  /*4440*/  FSEL R197, R64, -INF , P1 ;  /* 0xff80000040c57808 */ /* 0x000fe40000800000 */
[C---:B------:R-:W-:Y:S02]  /*4450*/  ISETP.GT.AND P2, PT, R0.reuse, 0x68, PT ;  /* 0x000000680000780c */ /* 0x040fe40003f44270 */
[----:B------:R-:W-:Y:S02]  /*4460*/  ISETP.GT.AND P1, PT, R0, 0x69, PT ;  /* 0x000000690000780c */ /* 0x000fe40003f24270 */
[----:B------:R-:W-:Y:S02]  /*4470*/  FSEL R233, R65, -INF , P0 ;  /* 0xff80000041e97808 */ /* 0x000fe40000000000 */
[----:B------:R-:W-:-:S02]  /*4480*/  FSEL R232, R36, -INF , P5 ;  /* 0xff80000024e87808 */ /* 0x000fc40002800000 */
[----:B------:R-:W-:Y:S02]  /*4490*/  FSEL R230, R37, -INF , P3 ;  /* 0xff80000025e67808 */ /* 0x000fe40001800000 */
[C---:B------:R-:W-:Y:S02]  /*44a0*/  ISETP.GT.AND P0, PT, R2.reuse, RZ, PT ;  /* 0x000000ff0200720c */ /* 0x040fe40003f04270 */
[C---:B------:R-:W-:Y:S02]  /*44b0*/  ISETP.GT.AND P5, PT, R2.reuse, 0x1, PT ;  /* 0x000000010200780c */ /* 0x040fe40003fa4270 */
[----:B------:R-:W-:Y:S02]  /*44c0*/  ISETP.GT.AND P3, PT, R2, 0x8, PT ;  /* 0x000000080200780c */ /* 0x000fe40003f64270 */
[----:B------:R-:W-:Y:S02]  /*44d0*/  FSEL R229, R18, -INF , P2 ;  /* 0xff80000012e57808 */ /* 0x000fe40001000000 */
[----:B------:R-:W-:-:S02]  /*44e0*/  FSEL R226, R17, -INF , P1 ;  /* 0xff80000011e27808 */ /* 0x000fc40000800000 */
[C---:B------:R-:W-:Y:S02]  /*44f0*/  ISETP.GT.AND P2, PT, R2.reuse, 0x9, PT ;  /* 0x000000090200780c */ /* 0x040fe40003f44270 */
[----:B------:R-:W-:Y:S02]  /*4500*/  ISETP.GT.AND P1, PT, R2, 0x10, PT ;  /* 0x000000100200780c */ /* 0x000fe40003f24270 */
[----:B------:R-:W-:Y:S02]  /*4510*/  FSEL R10, R178, -INF , P0 ;  /* 0xff800000b20a7808 */ /* 0x000fe40000000000 */
[----:B------:R-:W-:Y:S02]  /*4520*/  FSEL R12, R171, -INF , P5 ;  /* 0xff800000ab0c7808 */ /* 0x000fe40002800000 */
[----:B------:R-:W-:Y:S02]  /*4530*/  FSEL R13, R166, -INF , P3 ;  /* 0xff800000a60d7808 */ /* 0x000fe40001800000 */
[----:B------:R-:W-:-:S02]  /*4540*/  ISETP.GT.AND P0, PT, R2, 0x11, PT ;  /* 0x000000110200780c */ /* 0x000fc40003f04270 */
[C---:B------:R-:W-:Y:S02]  /*4550*/  ISETP.GT.AND P5, PT, R2.reuse, 0x18, PT ;  /* 0x000000180200780c */ /* 0x040fe40003fa4270 */
[----:B------:R-:W-:Y:S02]  /*4560*/  ISETP.GT.AND P3, PT, R2, 0x19, PT ;  /* 0x000000190200780c */ /* 0x000fe40003f64270 */
[----:B------:R-:W-:Y:S02]  /*4570*/  FSEL R17, R164, -INF , P2 ;  /* 0xff800000a4117808 */ /* 0x000fe40001000000 */
[----:B------:R-:W-:Y:S02]  /*4580*/  FSEL R19, R161, -INF , P1 ;  /* 0xff800000a1137808 */ /* 0x000fe40000800000 */
[C---:B------:R-:W-:Y:S02]  /*4590*/  ISETP.GT.AND P2, PT, R2.reuse, 0x20, PT ;  /* 0x000000200200780c */ /* 0x040fe40003f44270 */
[----:B------:R-:W-:-:S02]  /*45a0*/  ISETP.GT.AND P1, PT, R2, 0x21, PT ;  /* 0x000000210200780c */ /* 0x000fc40003f24270 */
[----:B------:R-:W-:Y:S02]  /*45b0*/  FSEL R22, R154, -INF , P0 ;  /* 0xff8000009a167808 */ /* 0x000fe40000000000 */
[----:B------:R-:W-:Y:S02]  /*45c0*/  FSEL R23, R142, -INF , P5 ;  /* 0xff8000008e177808 */ /* 0x000fe40002800000 */
[----:B------:R-:W-:Y:S02]  /*45d0*/  FSEL R24, R135, -INF , P3 ;  /* 0xff80000087187808 */ /* 0x000fe40001800000 */
[C---:B------:R-:W-:Y:S02]  /*45e0*/  ISETP.GT.AND P0, PT, R2.reuse, 0x28, PT ;  /* 0x000000280200780c */ /* 0x040fe40003f04270 */
[C---:B------:R-:W-:Y:S02]  /*45f0*/  ISETP.GT.AND P5, PT, R2.reuse, 0x29, PT ;  /* 0x000000290200780c */ /* 0x040fe40003fa4270 */
[----:B------:R-:W-:-:S02]  /*4600*/  ISETP.GT.AND P3, PT, R2, 0x30, PT ;  /* 0x000000300200780c */ /* 0x000fc40003f64270 */
[----:B------:R-:W-:Y:S02]  /*4610*/  FSEL R132, R132, -INF , P2 ;  /* 0xff80000084847808 */ /* 0x000fe40001000000 */
[----:B------:R-:W-:Y:S02]  /*4620*/  FSEL R133, R133, -INF , P1 ;  /* 0xff80000085857808 */ /* 0x000fe40000800000 */
[C---:B------:R-:W-:Y:S02]  /*4630*/  ISETP.GT.AND P2, PT, R2.reuse, 0x31, PT ;  /* 0x000000310200780c */ /* 0x040fe40003f44270 */
[----:B------:R-:W-:Y:S02]  /*4640*/  ISETP.GT.AND P1, PT, R2, 0x38, PT ;  /* 0x000000380200780c */ /* 0x000fe40003f24270 */
[----:B------:R-:W-:Y:S02]  /*4650*/  FSEL R134, R134, -INF , P0 ;  /* 0xff80000086867808 */ /* 0x000fe40000000000 */
[----:B------:R-:W-:-:S02]  /*4660*/  FSEL R136, R136, -INF , P5 ;  /* 0xff80000088887808 */ /* 0x000fc40002800000 */
[----:B------:R-:W-:Y:S02]  /*4670*/  FSEL R150, R150, -INF , P3 ;  /* 0xff80000096967808 */ /* 0x000fe40001800000 */
[C---:B------:R-:W-:Y:S02]  /*4680*/  ISETP.GT.AND P0, PT, R2.reuse, 0x39, PT ;  /* 0x000000390200780c */ /* 0x040fe40003f04270 */
        /* <DEDUP_REMOVED lines=14> */
[C---:B------:R-:W-:Y:S01]  /*4770*/  ISETP.GT.AND P2, PT, R2.reuse, 0x59, PT ;  /* 0x000000590200780c */ /* 0x040fe20003f44270 */
[----:B------:R-:W-:Y:S01]  /*4780*/  LDSM.16.MT88.4 R76, [R227+0x800] ;  /* 0x00080000e34c783b */ /* 0x000fe20000004200 */
[----:B------:R-:W-:-:S02]  /*4790*/  ISETP.GT.AND P1, PT, R2, 0x60, PT ;  /* 0x000000600200780c */ /* 0x000fc40003f24270 */
[----:B------:R-:W-:Y:S02]  /*47a0*/  IMNMX R0, R8, R3, PT ;  /* 0x0000000308007217 */ /* 0x000fe40003800200 */
[----:B------:R-:W-:Y:S02]  /*47b0*/  FSEL R25, R68, -INF , P0 ;  /* 0xff80000044197808 */ /* 0x000fe40000000000 */
[----:B------:R-:W-:Y:S02]  /*47c0*/  FSEL R203, R73, -INF , P5 ;  /* 0xff80000049cb7808 */ /* 0x000fe40002800000 */
[----:B------:R-:W-:Y:S02]  /*47d0*/  FSEL R196, R60, -INF , P3 ;  /* 0xff8000003cc47808 */ /* 0x000fe40001800000 */
[C---:B------:R-:W-:Y:S02]  /*47e0*/  ISETP.GT.AND P0, PT, R2.reuse, 0x61, PT ;  /* 0x000000610200780c */ /* 0x040fe40003f04270 */
[----:B------:R-:W-:-:S02]  /*47f0*/  ISETP.GT.AND P5, PT, R2, 0x68, PT ;  /* 0x000000680200780c */ /* 0x000fc40003fa4270 */
[----:B------:R-:W-:Y:S02]  /*4800*/  ISETP.GT.AND P3, PT, R2, 0x69, PT ;  /* 0x000000690200780c */ /* 0x000fe40003f64270 */
[----:B------:R-:W-:Y:S02]  /*4810*/  FMNMX.FTZ R2, R9, R11, !PT ;  /* 0x0000000b09027209 */ /* 0x000fe40007810000 */
[----:B------:R-:W-:Y:S02]  /*4820*/  FSEL R231, R61, -INF , P2 ;  /* 0xff8000003de77808 */ /* 0x000fe40001000000 */
[----:B------:R-:W-:Y:S02]  /*4830*/  FSEL R199, R20, -INF , P1 ;  /* 0xff80000014c77808 */ /* 0x000fe40000800000 */
[----:B------:R-:W-:Y:S02]  /*4840*/  FMNMX.FTZ R4, R10, R12, !PT ;  /* 0x0000000c0a047209 */ /* 0x000fe40007810000 */
[----:B------:R-:W-:-:S02]  /*4850*/  ISETP.GT.AND P2, PT, R0, RZ, PT ;  /* 0x000000ff0000720c */ /* 0x000fc40003f44270 */
[----:B------:R-:W-:Y:S02]  /*4860*/  ISETP.GT.AND P1, PT, R0, 0x1, PT ;  /* 0x000000010000780c */ /* 0x000fe40003f24270 */
[----:B------:R-:W-:Y:S02]  /*4870*/  FMNMX.FTZ R2, R88, R2, !PT ;  /* 0x0000000258027209 */ /* 0x000fe40007810000 */
[----:B------:R-:W-:Y:S02]  /*4880*/  FSEL R207, R21, -INF , P0 ;  /* 0xff80000015cf7808 */ /* 0x000fe40000000000 */
[----:B------:R-:W-:Y:S02]  /*4890*/  FSEL R200, R15, -INF , P3 ;  /* 0xff8000000fc87808 */ /* 0x000fe40001800000 */
[----:B------:R-:W-:Y:S02]  /*48a0*/  FMNMX.FTZ R4, R13, R4, !PT ;  /* 0x000000040d047209 */ /* 0x000fe40007810000 */
[----:B------:R-:W-:-:S02]  /*48b0*/  ISETP.GT.AND P0, PT, R0, 0x8, PT ;  /* 0x000000080000780c */ /* 0x000fc40003f04270 */
[----:B------:R-:W-:Y:S02]  /*48c0*/  FSEL R14, R185, -INF , P2 ;  /* 0xff800000b90e7808 */ /* 0x000fe40001000000 */
[----:B------:R-:W-:Y:S01]  /*48d0*/  FSEL R15, R184, -INF , P1 ;  /* 0xff800000b80f7808 */ /* 0x000fe20000800000 */
[----:B------:R-:W-:Y:S01]  /*48e0*/  IMAD.MOV.U32 R184, RZ, RZ, R25 ;  /* 0x000000ffffb87224 */ /* 0x000fe200078e0019 */
[----:B------:R-:W-:Y:S02]  /*48f0*/  FMNMX.FTZ R2, R89, R2, !PT ;  /* 0x0000000259027209 */ /* 0x000fe40007810000 */
[----:B------:R-:W-:Y:S02]  /*4900*/  FSEL R212, R16, -INF , P5 ;  /* 0xff80000010d47808 */ /* 0x000fe40002800000 */
[----:B------:R-:W-:Y:S02]  /*4910*/  FMNMX.FTZ R4, R17, R4, !PT ;  /* 0x0000000411047209 */ /* 0x000fe40007810000 */
[----:B------:R-:W-:-:S02]  /*4920*/  ISETP.GT.AND P5, PT, R0, 0x9, PT ;  /* 0x000000090000780c */ /* 0x000fc40003fa4270 */
[----:B------:R-:W-:Y:S02]  /*4930*/  FSEL R16, R169, -INF , P0 ;  /* 0xff800000a9107808 */ /* 0x000fe40000000000 */
[----:B------:R-:W-:Y:S02]  /*4940*/  FMNMX.FTZ R5, R14, R15, !PT ;  /* 0x0000000f0e057209 */ /* 0x000fe40007810000 */
[----:B------:R-:W-:Y:S02]  /*4950*/  FMNMX.FTZ R2, R93, R2, !PT ;  /* 0x000000025d027209 */ /* 0x000fe40007810000 */
[----:B------:R-:W-:Y:S02]  /*4960*/  FMNMX.FTZ R4, R19, R4, !PT ;  /* 0x0000000413047209 */ /* 0x000fe40007810000 */
[----:B------:R-:W-:Y:S02]  /*4970*/  ISETP.GT.AND P3, PT, R0, 0x10, PT ;  /* 0x000000100000780c */ /* 0x000fe40003f64270 */
[----:B------:R-:W-:-:S02]  /*4980*/  FSEL R18, R168, -INF , P5 ;  /* 0xff800000a8127808 */ /* 0x000fc40002800000 */
[----:B------:R-:W-:Y:S02]  /*4990*/  FMNMX.FTZ R5, R16, R5, !PT ;  /* 0x0000000510057209 */ /* 0x000fe40007810000 */
[----:B------:R-:W-:Y:S02]  /*49a0*/  FMNMX.FTZ R2, R94, R2, !PT ;  /* 0x000000025e027209 */ /* 0x000fe40007810000 */
[----:B------:R-:W-:Y:S02]  /*49b0*/  FMNMX.FTZ R4, R22, R4, !PT ;  /* 0x0000000416047209 */ /* 0x000fe40007810000 */
[----:B------:R-:W-:Y:S02]  /*49c0*/  ISETP.GT.AND P2, PT, R0, 0x11, PT ;  /* 0x000000110000780c */ /* 0x000fe40003f44270 */
[----:B------:R-:W-:Y:S02]  /*49d0*/  FSEL R20, R163, -INF , P3 ;  /* 0xff800000a3147808 */ /* 0x000fe40001800000 */
[----:B------:R-:W-:-:S02]  /*49e0*/  FMNMX.FTZ R5, R18, R5, !PT ;  /* 0x0000000512057209 */ /* 0x000fc40007810000 */
[----:B------:R-:W-:Y:S02]  /*49f0*/  FMNMX.FTZ R2, R95, R2, !PT ;  /* 0x000000025f027209 */ /* 0x000fe40007810000 */
[----:B------:R-:W-:Y:S02]  /*4a00*/  FMNMX.FTZ R4, R23, R4, !PT ;  /* 0x0000000417047209 */ /* 0x000fe40007810000 */
[----:B------:R-:W-:Y:S02]  /*4a10*/  ISETP.GT.AND P1, PT, R0, 0x18, PT ;  /* 0x000000180000780c */ /* 0x000fe40003f24270 */
[----:B------:R-:W-:Y:S02]  /*4a20*/  FSEL R21, R162, -INF , P2 ;  /* 0xff800000a2157808 */ /* 0x000fe40001000000 */
[----:B------:R-:W-:Y:S02]  /*4a30*/  FMNMX.FTZ R5, R20, R5, !PT ;  /* 0x0000000514057209 */ /* 0x000fe40007810000 */
[----:B------:R-:W-:-:S02]  /*4a40*/  FMNMX.FTZ R2, R96, R2, !PT ;  /* 0x0000000260027209 */ /* 0x000fc40007810000 */
[----:B------:R-:W-:Y:S02]  /*4a50*/  FMNMX.FTZ R4, R24, R4, !PT ;  /* 0x0000000418047209 */ /* 0x000fe40007810000 */
[----:B------:R-:W-:Y:S02]  /*4a60*/  ISETP.GT.AND P0, PT, R0, 0x19, PT ;  /* 0x000000190000780c */ /* 0x000fe40003f04270 */
[----:B------:R-:W-:Y:S02]  /*4a70*/  FSEL R25, R149, -INF , P1 ;  /* 0xff80000095197808 */ /* 0x000fe40000800000 */
[----:B------:R-:W-:Y:S02]  /*4a80*/  FMNMX.FTZ R5, R21, R5, !PT ;  /* 0x0000000515057209 */ /* 0x000fe40007810000 */
[----:B------:R-:W-:Y:S02]  /*4a90*/  FMNMX.FTZ R2, R139, R2, !PT ;  /* 0x000000028b027209 */ /* 0x000fe40007810000 */
[----:B------:R-:W-:-:S02]  /*4aa0*/  FMNMX.FTZ R4, R132, R4, !PT ;  /* 0x0000000484047209 */ /* 0x000fc40007810000 */
[----:B------:R-:W-:Y:S02]  /*4ab0*/  ISETP.GT.AND P5, PT, R0, 0x20, PT ;  /* 0x000000200000780c */ /* 0x000fe40003fa4270 */
[----:B------:R-:W-:Y:S02]  /*4ac0*/  FSEL R72, R146, -INF , P0 ;  /* 0xff80000092487808 */ /* 0x000fe40000000000 */
[----:B------:R-:W-:Y:S02]  /*4ad0*/  FMNMX.FTZ R5, R25, R5, !PT ;  /* 0x0000000519057209 */ /* 0x000fe40007810000 */
[----:B------:R-:W-:Y:S02]  /*4ae0*/  FMNMX.FTZ R2, R140, R2, !PT ;  /* 0x000000028c027209 */ /* 0x000fe40007810000 */
        /* <DEDUP_REMOVED lines=48> */
[----:B------:R-:W-:Y:S01]  /*4df0*/  FMNMX.FTZ R5, R170, R5, !PT ;  /* 0x00000005aa057209 */ /* 0x000fe20007810000 */
[----:B------:R-:W-:Y:S01]  /*4e00*/  LDSM.16.MT88.4 R84, [R228] ;  /* 0x00000000e454783b */ /* 0x000fe20000004200 */
[----:B------:R-:W-:-:S02]  /*4e10*/  FMNMX.FTZ R2, R183, R2, !PT ;  /* 0x00000002b7027209 */ /* 0x000fc40007810000 */
[----:B------:R-:W-:Y:S02]  /*4e20*/  FMNMX.FTZ R4, R179, R4, !PT ;  /* 0x00000004b3047209 */ /* 0x000fe40007810000 */
[----:B------:R-:W-:Y:S02]  /*4e30*/  ISETP.GT.AND P3, PT, R0, 0x49, PT ;  /* 0x000000490000780c */ /* 0x000fe40003f64270 */
[----:B------:R-:W-:Y:S02]  /*4e40*/  FSEL R169, R80, -INF , P5 ;  /* 0xff80000050a97808 */ /* 0x000fe40002800000 */
[----:B------:R-:W-:Y:S01]  /*4e50*/  FMNMX.FTZ R5, R168, R5, !PT ;  /* 0x00000005a8057209 */ /* 0x000fe20007810000 */
[----:B------:R-:W-:Y:S01]  /*4e60*/  LDSM.16.MT88.4 R80, [R224] ;  /* 0x00000000e050783b */ /* 0x000fe20000004200 */
[C---:B------:R-:W-:Y:S02]  /*4e70*/  ISETP.GT.AND P2, PT, R0.reuse, 0x50, PT ;  /* 0x000000500000780c */ /* 0x040fe40003f44270 */
[----:B------:R-:W-:-:S02]  /*4e80*/  ISETP.GT.AND P1, PT, R0, 0x51, PT ;  /* 0x000000510000780c */ /* 0x000fc40003f24270 */
[----:B------:R-:W-:Y:S02]  /*4e90*/  ISETP.GT.AND P0, PT, R0, 0x58, PT ;  /* 0x000000580000780c */ /* 0x000fe40003f04270 */
[----:B------:R-:W-:Y:S02]  /*4ea0*/  FMNMX.FTZ R3, R194, R2, !PT ;  /* 0x00000002c2037209 */ /* 0x000fe40007810000 */
[----:B------:R-:W-:Y:S02]  /*4eb0*/  FMNMX.FTZ R2, R184, R4, !PT ;  /* 0x00000004b8027209 */ /* 0x000fe40007810000 */
[----:B------:R-:W-:Y:S02]  /*4ec0*/  FSEL R166, R71, -INF , P3 ;  /* 0xff80000047a67808 */ /* 0x000fe40001800000 */
[----:B------:R-:W-:Y:S02]  /*4ed0*/  FMNMX.FTZ R5, R169, R5, !PT ;  /* 0x00000005a9057209 */ /* 0x000fe40007810000 */
[----:B------:R-:W-:-:S02]  /*4ee0*/  FSEL R218, R74, -INF , P2 ;  /* 0xff8000004ada7808 */ /* 0x000fc40001000000 */
[----:B------:R-:W-:Y:S02]  /*4ef0*/  FSEL R209, R75, -INF , P1 ;  /* 0xff8000004bd17808 */ /* 0x000fe40000800000 */
[----:B------:R-:W-:Y:S02]  /*4f00*/  FSEL R202, R62, -INF , P0 ;  /* 0xff8000003eca7808 */ /* 0x000fe40000000000 */
[C---:B------:R-:W-:Y:S02]  /*4f10*/  ISETP.GT.AND P5, PT, R0.reuse, 0x59, PT ;  /* 0x000000590000780c */ /* 0x040fe40003fa4270 */
[C---:B------:R-:W-:Y:S02]  /*4f20*/  ISETP.GT.AND P3, PT, R0.reuse, 0x60, PT ;  /* 0x000000600000780c */ /* 0x040fe40003f64270 */
[C---:B------:R-:W-:Y:S02]  /*4f30*/  ISETP.GT.AND P2, PT, R0.reuse, 0x61, PT ;  /* 0x000000610000780c */ /* 0x040fe40003f44270 */
[----:B------:R-:W-:-:S02]  /*4f40*/  ISETP.GT.AND P1, PT, R0, 0x68, PT ;  /* 0x000000680000780c */ /* 0x000fc40003f24270 */
[----:B------:R-:W-:Y:S02]  /*4f50*/  ISETP.GT.AND P0, PT, R0, 0x69, PT ;  /* 0x000000690000780c */ /* 0x000fe40003f04270 */
        /* <DEDUP_REMOVED lines=9> */
[----:B------:R-:W-:Y:S02]  /*4ff0*/  FSEL R201, R63, -INF , P5 ;  /* 0xff8000003fc97808 */ /* 0x000fe40002800000 */
[----:B------:R-:W-:-:S02]  /*5000*/  FMNMX.FTZ R3, R202, R3, !PT ;  /* 0x00000003ca037209 */ /* 0x000fc40007810000 */
[----:B------:R-:W-:Y:S02]  /*5010*/  FMNMX.FTZ R4, R233, R4, !PT ;  /* 0x00000004e9047209 */ /* 0x000fe40007810000 */
[----:B------:R-:W-:Y:S02]  /*5020*/  FMNMX.FTZ R2, R207, R0, !PT ;  /* 0x00000000cf027209 */ /* 0x000fe40007810000 */
[----:B------:R-:W-:Y:S02]  /*5030*/  FSEL R205, R28, -INF , P3 ;  /* 0xff8000001ccd7808 */ /* 0x000fe40001800000 */
[----:B------:R-:W-:Y:S02]  /*5040*/  FMNMX.FTZ R3, R201, R3, !PT ;  /* 0x00000003c9037209 */ /* 0x000fe40007810000 */
[----:B------:R-:W-:Y:S02]  /*5050*/  FMNMX.FTZ R4, R232, R4, !PT ;  /* 0x00000004e8047209 */ /* 0x000fe40007810000 */
[----:B------:R-:W-:-:S02]  /*5060*/  FMNMX.FTZ R2, R212, R2, !PT ;  /* 0x00000002d4027209 */ /* 0x000fc40007810000 */
[----:B------:R-:W-:Y:S02]  /*5070*/  FSEL R208, R29, -INF , P2 ;  /* 0xff8000001dd07808 */ /* 0x000fe40001000000 */
[----:B------:R-:W-:Y:S02]  /*5080*/  FMNMX.FTZ R3, R205, R3, !PT ;  /* 0x00000003cd037209 */ /* 0x000fe40007810000 */
[----:B------:R-:W-:Y:S02]  /*5090*/  FMNMX.FTZ R4, R230, R4, !PT ;  /* 0x00000004e6047209 */ /* 0x000fe40007810000 */
[----:B------:R-:W-:Y:S02]  /*50a0*/  FMNMX.FTZ R2, R200, R2, !PT ;  /* 0x00000002c8027209 */ /* 0x000fe40007810000 */
[----:B------:R-:W-:Y:S02]  /*50b0*/  FMNMX.FTZ R0, R208, R3, !PT ;  /* 0x00000003d0007209 */ /* 0x000fe40007810000 */
[----:B------:R-:W-:Y:S01]  /*50c0*/  FMNMX.FTZ R3, R229, R4, !PT ;  /* 0x00000004e5037209 */ /* 0x000fe20007810000 */
[----:B------:R-:W1:Y:S01]  /*50d0*/  SHFL.BFLY PT, R5, R2, 0x2, 0x1f ;  /* 0x0c401f0002057f89 */ /* 0x000e6200000e0000 */
[----:B------:R-:W-:-:S02]  /*50e0*/  FSEL R206, R26, -INF , P1 ;  /* 0xff8000001ace7808 */ /* 0x000fc40000800000 */
[----:B------:R-:W-:Y:S02]  /*50f0*/  FMNMX.FTZ R3, R226, R3, !PT ;  /* 0x00000003e2037209 */ /* 0x000fe40007810000 */
[----:B------:R-:W-:Y:S02]  /*5100*/  FSEL R219, R27, -INF , P0 ;  /* 0xff8000001bdb7808 */ /* 0x000fe40000000000 */
[----:B------:R-:W-:Y:S01]  /*5110*/  FMNMX.FTZ R0, R206, R0, !PT ;  /* 0x00000000ce007209 */ /* 0x000fe20007810000 */
[----:B------:R-:W2:Y:S03]  /*5120*/  SHFL.BFLY PT, R4, R3, 0x2, 0x1f ;  /* 0x0c401f0003047f89 */ /* 0x000ea600000e0000 */
[----:B------:R-:W-:-:S05]  /*5130*/  FMNMX.FTZ R0, R219, R0, !PT ;  /* 0x00000000db007209 */ /* 0x000fca0007810000 */
[----:B------:R-:W3:Y:S01]  /*5140*/  SHFL.BFLY PT, R70, R0, 0x2, 0x1f ;  /* 0x0c401f0000467f89 */ /* 0x000ee200000e0000 */
[----:B-1----:R-:W-:-:S05]  /*5150*/  FMNMX.FTZ R2, R2, R5, !PT ;  /* 0x0000000502027209 */ /* 0x002fca0007810000 */
[----:B------:R-:W1:Y:S01]  /*5160*/  SHFL.BFLY PT, R71, R2, 0x1, 0x1f ;  /* 0x0c201f0002477f89 */ /* 0x000e6200000e0000 */
[----:B--2---:R-:W-:-:S05]  /*5170*/  FMNMX.FTZ R3, R3, R4, !PT ;  /* 0x0000000403037209 */ /* 0x004fca0007810000 */
[----:B------:R-:W2:Y:S01]  /*5180*/  SHFL.BFLY PT, R73, R3, 0x1, 0x1f ;  /* 0x0c201f0003497f89 */ /* 0x000ea200000e0000 */
[----:B---3--:R-:W-:Y:S01]  /*5190*/  FMNMX.FTZ R70, R0, R70, !PT ;  /* 0x0000004600467209 */ /* 0x008fe20007810000 */
[----:B------:R-:W-:-:S04]  /*51a0*/  IMAD.IADD R0, R7, 0x1, R6 ;  /* 0x0000000107007824 */ /* 0x000fc800078e0206 */
[----:B------:R-:W3:Y:S01]  /*51b0*/  SHFL.BFLY PT, R4, R70, 0x1, 0x1f ;  /* 0x0c201f0046047f89 */ /* 0x000ee200000e0000 */
[----:B------:R-:W-:-:S04]  /*51c0*/  IMNMX R0, R8, R0, PT ;  /* 0x0000000008007217 */ /* 0x000fc80003800200 */
[C---:B------:R-:W-:Y:S02]  /*51d0*/  ISETP.GT.AND P0, PT, R0.reuse, RZ, PT ;  /* 0x000000ff0000720c */ /* 0x040fe40003f04270 */
[C---:B------:R-:W-:Y:S02]  /*51e0*/  ISETP.GT.AND P5, PT, R0.reuse, 0x1, PT ;  /* 0x000000010000780c */ /* 0x040fe40003fa4270 */
[----:B------:R-:W-:Y:S02]  /*51f0*/  ISETP.GT.AND P2, PT, R0, 0x8, PT ;  /* 0x000000080000780c */ /* 0x000fe40003f44270 */
[----:B------:R-:W-:Y:S02]  /*5200*/  FSEL R7, R193, -INF , P0 ;  /* 0xff800000c1077808 */ /* 0x000fe40000000000 */
[----:B------:R-:W-:Y:S02]  /*5210*/  FSEL R60, R192, -INF , P5 ;  /* 0xff800000c03c7808 */ /* 0x000fe40002800000 */
[----:B-1----:R-:W-:-:S02]  /*5220*/  FMNMX.FTZ R71, R2, R71, !PT ;  /* 0x0000004702477209 */ /* 0x002fc40007810000 */
[C---:B------:R-:W-:Y:S02]  /*5230*/  ISETP.GT.AND P3, PT, R0.reuse, 0x9, PT ;  /* 0x000000090000780c */ /* 0x040fe40003f64270 */
[----:B------:R-:W-:Y:S01]  /*5240*/  FSEL R61, R191, -INF , P2 ;  /* 0xff800000bf3d7808 */ /* 0x000fe20001000000 */
[----:B------:R-:W-:Y:S01]  /*5250*/  IMAD.MOV.U32 R191, RZ, RZ, R212 ;  /* 0x000000ffffbf7224 */ /* 0x000fe200078e00d4 */
[----:B------:R-:W-:Y:S02]  /*5260*/  FMNMX.FTZ R2, R7, R60, !PT ;  /* 0x0000003c07027209 */ /* 0x000fe40007810000 */
[----:B------:R-:W-:Y:S02]  /*5270*/  ISETP.GT.AND P1, PT, R0, 0x10, PT ;  /* 0x000000100000780c */ /* 0x000fe40003f24270 */
[----:B------:R-:W-:Y:S01]  /*5280*/  FSEL R62, R190, -INF , P3 ;  /* 0xff800000be3e7808 */ /* 0x000fe20001800000 */
[----:B------:R-:W-:Y:S01]  /*5290*/  IMAD.MOV.U32 R190, RZ, RZ, R218 ;  /* 0x000000ffffbe7224 */ /* 0x000fe200078e00da */
[----:B------:R-:W-:-:S02]  /*52a0*/  FMNMX.FTZ R2, R61, R2, !PT ;  /* 0x000000023d027209 */ /* 0x000fc40007810000 */
[----:B--2---:R-:W-:Y:S02]  /*52b0*/  FMNMX.FTZ R73, R3, R73, !PT ;  /* 0x0000004903497209 */ /* 0x004fe40007810000 */
[C---:B------:R-:W-:Y:S02]  /*52c0*/  ISETP.GT.AND P2, PT, R0.reuse, 0x19, PT ;  /* 0x000000190000780c */ /* 0x040fe40003f44270 */
[----:B------:R-:W-:Y:S02]  /*52d0*/  ISETP.GT.AND P0, PT, R0, 0x11, PT ;  /* 0x000000110000780c */ /* 0x000fe40003f04270 */
[----:B------:R-:W-:Y:S02]  /*52e0*/  FSEL R63, R189, -INF , P1 ;  /* 0xff800000bd3f7808 */ /* 0x000fe40000800000 */
[----:B------:R-:W-:Y:S01]  /*52f0*/  FMNMX.FTZ R3, R62, R2, !PT ;  /* 0x000000023e037209 */ /* 0x000fe20007810000 */
[----:B------:R-:W-:Y:S01]  /*5300*/  FMUL.FTZ R2, R73, c[0x0][0x2d0] ;  /* 0x0000b40049027a20 */ /* 0x000fe20000410000 */
[----:B------:R-:W-:-:S02]  /*5310*/  FSEL R74, R186, -INF , P2 ;  /* 0xff800000ba4a7808 */ /* 0x000fc40001000000 */
[----:B------:R-:W-:Y:S02]  /*5320*/  FSETP.NEU.FTZ.AND P2, PT, R73, -INF , PT ;  /* 0xff8000004900780b */ /* 0x000fe40003f5d000 */
[----:B------:R-:W-:Y:S02]  /*5330*/  ISETP.GT.AND P5, PT, R0, 0x18, PT ;  /* 0x000000180000780c */ /* 0x000fe40003fa4270 */
[----:B------:R-:W-:Y:S02]  /*5340*/  FSEL R68, R188, -INF , P0 ;  /* 0xff800000bc447808 */ /* 0x000fe40000000000 */
[----:B------:R-:W-:Y:S02]  /*5350*/  FMNMX.FTZ R3, R63, R3, !PT ;  /* 0x000000033f037209 */ /* 0x000fe40007810000 */
[----:B---3--:R-:W-:Y:S02]  /*5360*/  FMNMX.FTZ R70, R70, R4, !PT ;  /* 0x0000000446467209 */ /* 0x008fe40007810000 */
[----:B------:R-:W-:-:S02]  /*5370*/  FSEL R4, R2, RZ, P2 ;  /* 0x000000ff02047208 */ /* 0x000fc40001000000 */
[----:B------:R-:W-:Y:S02]  /*5380*/  FSEL R69, R187, -INF , P5 ;  /* 0xff800000bb457808 */ /* 0x000fe40002800000 */
[----:B------:R-:W-:Y:S01]  /*5390*/  FMNMX.FTZ R2, R68, R3, !PT ;  /* 0x0000000344027209 */ /* 0x000fe20007810000 */
[--C-:B------:R-:W-:Y:S01]  /*53a0*/  FFMA.FTZ R3, R9, c[0x0][0x2d0], -R4.reuse ;  /* 0x0000b40009037a23 */ /* 0x100fe20000010804 */
[C---:B------:R-:W-:Y:S01]  /*53b0*/  ISETP.GT.AND P3, PT, R0.reuse, 0x20, PT ;  /* 0x000000200000780c */ /* 0x040fe20003f64270 */
[----:B------:R-:W-:Y:S01]  /*53c0*/  FFMA.FTZ R5, R11, c[0x0][0x2d0], -R4 ;  /* 0x0000b4000b057a23 */ /* 0x000fe20000010804 */
[----:B------:R-:W-:Y:S01]  /*53d0*/  FMNMX.FTZ R2, R69, R2, !PT ;  /* 0x0000000245027209 */ /* 0x000fe20007810000 */
[----:B------:R1:W-:Y:S01]  /*53e0*/  MUFU.EX2 R242, R3 ;  /* 0x0000000300f27308 */ /* 0x0003e20000000800 */
[----:B------:R-:W-:Y:S02]  /*53f0*/  ISETP.GT.AND P1, PT, R0, 0x21, PT ;  /* 0x000000210000780c */ /* 0x000fe40003f24270 */
[----:B------:R-:W-:-:S02]  /*5400*/  FSEL R75, R176, -INF , P3 ;  /* 0xff800000b04b7808 */ /* 0x000fc40001800000 */
[----:B------:R-:W-:Y:S02]  /*5410*/  FMNMX.FTZ R2, R74, R2, !PT ;  /* 0x000000024a027209 */ /* 0x000fe40007810000 */
[----:B------:R-:W-:Y:S01]  /*5420*/  ISETP.GT.AND P0, PT, R0, 0x28, PT ;  /* 0x000000280000780c */ /* 0x000fe20003f04270 */
[----:B------:R2:W-:Y:S01]  /*5430*/  MUFU.EX2 R221, R5 ;  /* 0x0000000500dd7308 */ /* 0x0005e20000000800 */
[----:B------:R-:W-:Y:S02]  /*5440*/  FSEL R90, R175, -INF , P1 ;  /* 0xff800000af5a7808 */ /* 0x000fe40000800000 */
[----:B------:R-:W-:Y:S02]  /*5450*/  FMNMX.FTZ R2, R75, R2, !PT ;  /* 0x000000024b027209 */ /* 0x000fe40007810000 */
[----:B------:R-:W-:Y:S02]  /*5460*/  FSEL R91, R172, -INF , P0 ;  /* 0xff800000ac5b7808 */ /* 0x000fe40000000000 */
[----:B------:R-:W-:Y:S01]  /*5470*/  ISETP.GT.AND P5, PT, R0, 0x29, PT ;  /* 0x000000290000780c */ /* 0x000fe20003fa4270 */
[C---:B-1----:R-:W-:Y:S01]  /*5480*/  FMUL.FTZ R3, R71.reuse, c[0x0][0x2d0] ;  /* 0x0000b40047037a20 */ /* 0x042fe20000410000 */
[----:B------:R-:W-:-:S02]  /*5490*/  FSETP.NEU.FTZ.AND P0, PT, R71, -INF , PT ;  /* 0xff8000004700780b */ /* 0x000fc40003f1d000 */
[----:B------:R-:W-:Y:S02]  /*54a0*/  FMNMX.FTZ R2, R90, R2, !PT ;  /* 0x000000025a027209 */ /* 0x000fe40007810000 */
[C---:B------:R-:W-:Y:S02]  /*54b0*/  ISETP.GT.AND P3, PT, R0.reuse, 0x30, PT ;  /* 0x000000300000780c */ /* 0x040fe40003f64270 */
[----:B------:R-:W-:Y:S02]  /*54c0*/  FSEL R92, R167, -INF , P5 ;  /* 0xff800000a75c7808 */ /* 0x000fe40002800000 */
[----:B------:R-:W-:Y:S02]  /*54d0*/  FSEL R3, R3, RZ, P0 ;  /* 0x000000ff03037208 */ /* 0x000fe40000000000 */
[----:B------:R-:W-:Y:S02]  /*54e0*/  FMNMX.FTZ R2, R91, R2, !PT ;  /* 0x000000025b027209 */ /* 0x000fe40007810000 */
[----:B------:R-:W-:Y:S01]  /*54f0*/  ISETP.GT.AND P2, PT, R0, 0x31, PT ;  /* 0x000000310000780c */ /* 0x000fe20003f44270 */
[--C-:B--2---:R-:W-:Y:S01]  /*5500*/  FFMA.FTZ R5, R10, c[0x0][0x2d0], -R3.reuse ;  /* 0x0000b4000a057a23 */ /* 0x104fe20000010803 */
[----:B------:R-:W-:Y:S01]  /*5510*/  FSEL R116, R103, -INF , P3 ;  /* 0xff80000067747808 */ /* 0x000fe20001800000 */
[----:B------:R-:W-:Y:S01]  /*5520*/  FFMA.FTZ R6, R17, c[0x0][0x2d0], -R3 ;  /* 0x0000b40011067a23 */ /* 0x000fe20000010803 */
[----:B------:R-:W-:Y:S01]  /*5530*/  FMNMX.FTZ R2, R92, R2, !PT ;  /* 0x000000025c027209 */ /* 0x000fe20007810000 */
[----:B------:R1:W-:Y:S01]  /*5540*/  MUFU.EX2 R188, R5 ;  /* 0x0000000500bc7308 */ /* 0x0003e20000000800 */
[----:B------:R-:W-:-:S02]  /*5550*/  ISETP.GT.AND P1, PT, R0, 0x38, PT ;  /* 0x000000380000780c */ /* 0x000fc40003f24270 */
[----:B------:R-:W-:Y:S02]  /*5560*/  FSEL R135, R102, -INF , P2 ;  /* 0xff80000066877808 */ /* 0x000fe40001000000 */
[----:B------:R-:W-:Y:S02]  /*5570*/  FMNMX.FTZ R2, R116, R2, !PT ;  /* 0x0000000274027209 */ /* 0x000fe40007810000 */
[C---:B------:R-:W-:Y:S01]  /*5580*/  ISETP.GT.AND P0, PT, R0.reuse, 0x39, PT ;  /* 0x000000390000780c */ /* 0x040fe20003f04270 */
[----:B------:R-:W-:Y:S01]  /*5590*/  MUFU.EX2 R192, R6 ;  /* 0x0000000600c07308 */ /* 0x000fe20000000800 */
[----:B------:R-:W-:Y:S02]  /*55a0*/  FSEL R138, R101, -INF , P1 ;  /* 0xff800000658a7808 */ /* 0x000fe40000800000 */
[----:B------:R-:W-:Y:S02]  /*55b0*/  FMNMX.FTZ R2, R135, R2, !PT ;  /* 0x0000000287027209 */ /* 0x000fe40007810000 */
[----:B------:R-:W-:-:S02]  /*55c0*/  ISETP.GT.AND P5, PT, R0, 0x40, PT ;  /* 0x000000400000780c */ /* 0x000fc40003fa4270 */
[----:B------:R-:W-:Y:S01]  /*55d0*/  FSEL R142, R100, -INF , P0 ;  /* 0xff800000648e7808 */ /* 0x000fe20000000000 */
[----:B-1----:R-:W-:Y:S01]  /*55e0*/  FFMA.FTZ R5, R12, c[0x0][0x2d0], -R3 ;  /* 0x0000b4000c057a23 */ /* 0x002fe20000010803 */
[----:B------:R-:W-:Y:S02]  /*55f0*/  FMNMX.FTZ R2, R138, R2, !PT ;  /* 0x000000028a027209 */ /* 0x000fe40007810000 */
[C---:B------:R-:W-:Y:S01]  /*5600*/  ISETP.GT.AND P3, PT, R0.reuse, 0x41, PT ;  /* 0x000000410000780c */ /* 0x040fe20003f64270 */
[----:B------:R1:W2:Y:S01]  /*5610*/  MUFU.EX2 R193, R5 ;  /* 0x0000000500c17308 */ /* 0x0002a20000000800 */
[----:B------:R-:W-:Y:S02]  /*5620*/  FSEL R145, R145, -INF , P5 ;  /* 0xff80000091917808 */ /* 0x000fe40002800000 */
[----:B------:R-:W-:Y:S02]  /*5630*/  ISETP.GT.AND P2, PT, R0, 0x48, PT ;  /* 0x000000480000780c */ /* 0x000fe40003f44270 */
[----:B------:R-:W-:-:S02]  /*5640*/  FSEL R153, R153, -INF , P3 ;  /* 0xff80000099997808 */ /* 0x000fc40001800000 */
[C---:B------:R-:W-:Y:S02]  /*5650*/  ISETP.GT.AND P1, PT, R0.reuse, 0x49, PT ;  /* 0x000000490000780c */ /* 0x040fe40003f24270 */
[----:B------:R-:W-:Y:S02]  /*5660*/  FSEL R155, R155, -INF , P2 ;  /* 0xff8000009b9b7808 */ /* 0x000fe40001000000 */
[----:B------:R-:W-:Y:S02]  /*5670*/  ISETP.GT.AND P0, PT, R0, 0x50, PT ;  /* 0x000000500000780c */ /* 0x000fe40003f04270 */
[----:B------:R-:W-:Y:S02]  /*5680*/  FSEL R156, R156, -INF , P1 ;  /* 0xff8000009c9c7808 */ /* 0x000fe40000800000 */
[----:B------:R-:W-:Y:S01]  /*5690*/  ISETP.GT.AND P2, PT, R0, 0x51, PT ;  /* 0x000000510000780c */ /* 0x000fe20003f44270 */
[----:B-1----:R-:W-:Y:S01]  /*56a0*/  FFMA.FTZ R5, R13, c[0x0][0x2d0], -R3 ;  /* 0x0000b4000d057a23 */ /* 0x002fe20000010803 */
[----:B------:R-:W-:-:S02]  /*56b0*/  FSEL R174, R174, -INF , P0 ;  /* 0xff800000aeae7808 */ /* 0x000fc40000000000 */
[C---:B------:R-:W-:Y:S01]  /*56c0*/  ISETP.GT.AND P1, PT, R0.reuse, 0x58, PT ;  /* 0x000000580000780c */ /* 0x040fe20003f24270 */
[----:B------:R1:W3:Y:S01]  /*56d0*/  MUFU.EX2 R198, R5 ;  /* 0x0000000500c67308 */ /* 0x0002e20000000800 */
[----:B------:R-:W-:Y:S02]  /*56e0*/  FSEL R173, R173, -INF , P2 ;  /* 0xff800000adad7808 */ /* 0x000fe40001000000 */
[----:B------:R-:W-:Y:S02]  /*56f0*/  ISETP.GT.AND P0, PT, R0, 0x59, PT ;  /* 0x000000590000780c */ /* 0x000fe40003f04270 */
[----:B------:R-:W-:Y:S02]  /*5700*/  FSEL R172, R66, -INF , P1 ;  /* 0xff80000042ac7808 */ /* 0x000fe40000800000 */
[----:B------:R-:W-:Y:S02]  /*5710*/  FSETP.NEU.FTZ.AND P3, PT, R70, -INF , PT ;  /* 0xff8000004600780b */ /* 0x000fe40003f7d000 */
[----:B------:R-:W-:-:S02]  /*5720*/  ISETP.GT.AND P2, PT, R0, 0x60, PT ;  /* 0x000000600000780c */ /* 0x000fc40003f44270 */
[----:B------:R-:W-:Y:S02]  /*5730*/  FSEL R167, R67, -INF , P0 ;  /* 0xff80000043a77808 */ /* 0x000fe40000000000 */
[----:B------:R-:W-:Y:S02]  /*5740*/  ISETP.GT.AND P1, PT, R0, 0x61, PT ;  /* 0x000000610000780c */ /* 0x000fe40003f24270 */
[----:B------:R-:W-:Y:S02]  /*5750*/  FSEL R165, R38, -INF , P2 ;  /* 0xff80000026a57808 */ /* 0x000fe40001000000 */
[----:B-1----:R-:W-:Y:S01]  /*5760*/  FMNMX.FTZ R5, R142, R2, !PT ;  /* 0x000000028e057209 */ /* 0x002fe20007810000 */
[----:B------:R-:W-:Y:S01]  /*5770*/  FMUL.FTZ R2, R70, c[0x0][0x2d0] ;  /* 0x0000b40046027a20 */ /* 0x000fe20000410000 */
[----:B------:R-:W-:Y:S02]  /*5780*/  ISETP.GT.AND P0, PT, R0, 0x68, PT ;  /* 0x000000680000780c */ /* 0x000fe40003f04270 */
[----:B------:R-:W-:-:S02]  /*5790*/  FMNMX.FTZ R5, R145, R5, !PT ;  /* 0x0000000591057209 */ /* 0x000fc40007810000 */
[----:B------:R-:W-:Y:S02]  /*57a0*/  FSEL R2, R2, RZ, P3 ;  /* 0x000000ff02027208 */ /* 0x000fe40001800000 */
[----:B------:R-:W-:Y:S02]  /*57b0*/  FMNMX.FTZ R5, R153, R5, !PT ;  /* 0x0000000599057209 */ /* 0x000fe40007810000 */
[----:B------:R-:W-:Y:S01]  /*57c0*/  ISETP.GT.AND P2, PT, R0, 0x69, PT ;  /* 0x000000690000780c */ /* 0x000fe20003f44270 */
[--C-:B------:R-:W-:Y:S01]  /*57d0*/  FFMA.FTZ R0, R18, c[0x0][0x2d0], -R2.reuse ;  /* 0x0000b40012007a23 */ /* 0x100fe20000010802 */
[----:B------:R-:W-:Y:S01]  /*57e0*/  FMNMX.FTZ R5, R155, R5, !PT ;  /* 0x000000059b057209 */ /* 0x000fe20007810000 */
[----:B------:R-:W-:Y:S01]  /*57f0*/  FFMA.FTZ R6, R14, c[0x0][0x2d0], -R2 ;  /* 0x0000b4000e067a23 */ /* 0x000fe20000010802 */
[----:B------:R-:W-:Y:S01]  /*5800*/  FSEL R164, R39, -INF , P1 ;  /* 0xff80000027a47808 */ /* 0x000fe20000800000 */
[----:B------:R-:W-:Y:S01]  /*5810*/  MUFU.EX2 R235, R0 ;  /* 0x0000000000eb7308 */ /* 0x000fe20000000800 */
[----:B------:R-:W-:-:S02]  /*5820*/  FMNMX.FTZ R5, R156, R5, !PT ;  /* 0x000000059c057209 */ /* 0x000fc40007810000 */
[----:B------:R-:W-:Y:S02]  /*5830*/  FSEL R163, R30, -INF , P0 ;  /* 0xff8000001ea37808 */ /* 0x000fe40000000000 */
[----:B------:R-:W-:Y:S02]  /*5840*/  FMNMX.FTZ R5, R174, R5, !PT ;  /* 0x00000005ae057209 */ /* 0x000fe40007810000 */
[----:B------:R-:W-:Y:S01]  /*5850*/  FSEL R162, R31, -INF , P2 ;  /* 0xff8000001fa27808 */ /* 0x000fe20001000000 */
[----:B------:R1:W-:Y:S01]  /*5860*/  MUFU.EX2 R249, R6 ;  /* 0x0000000600f97308 */ /* 0x0003e20000000800 */
[----:B------:R-:W-:Y:S02]  /*5870*/  FMNMX.FTZ R5, R173, R5, !PT ;  /* 0x00000005ad057209 */ /* 0x000fe40007810000 */
[----:B--2---:R-:W-:Y:S02]  /*5880*/  F2FP.BF16.PACK_AB R8, R193, R188 ;  /* 0x000000bcc108723e */ /* 0x004fe400000010ff */
[----:B------:R-:W-:-:S02]  /*5890*/  FMNMX.FTZ R5, R172, R5, !PT ;  /* 0x00000005ac057209 */ /* 0x000fc40007810000 */
[----:B---3--:R-:W-:Y:S02]  /*58a0*/  F2FP.BF16.PACK_AB R10, R192, R198 ;  /* 0x000000c6c00a723e */ /* 0x008fe400000010ff */
[----:B------:R-:W-:-:S04]  /*58b0*/  FMNMX.FTZ R5, R167, R5, !PT ;  /* 0x00000005a7057209 */ /* 0x000fc80007810000 */
[----:B------:R-:W-:Y:S01]  /*58c0*/  FMNMX.FTZ R5, R165, R5, !PT ;  /* 0x00000005a5057209 */ /* 0x000fe20007810000 */
[----:B-1----:R-:W-:-:S03]  /*58d0*/  FFMA.FTZ R6, R15, c[0x0][0x2d0], -R2 ;  /* 0x0000b4000f067a23 */ /* 0x002fc60000010802 */
[----:B------:R-:W-:Y:S01]  /*58e0*/  FMNMX.FTZ R0, R164, R5, !PT ;  /* 0x00000005a4007209 */ /* 0x000fe20007810000 */
[----:B------:R-:W-:Y:S01]  /*58f0*/  FFMA.FTZ R5, R19, c[0x0][0x2d0], -R3 ;  /* 0x0000b40013057a23 */ /* 0x000fe20000010803 */
[----:B------:R1:W2:Y:S02]  /*5900*/  MUFU.EX2 R244, R6 ;  /* 0x0000000600f47308 */ /* 0x0002a40000000800 */
[----:B------:R-:W-:-:S04]  /*5910*/  FMNMX.FTZ R0, R163, R0, !PT ;  /* 0x00000000a3007209 */ /* 0x000fc80007810000 */
[----:B------:R-:W-:Y:S02]  /*5920*/  FMNMX.FTZ R0, R162, R0, !PT ;  /* 0x00000000a2007209 */ /* 0x000fe40007810000 */
[----:B------:R3:W-:Y:S01]  /*5930*/  MUFU.EX2 R220, R5 ;  /* 0x0000000500dc7308 */ /* 0x0007e20000000800 */
[----:B-1----:R-:W-:Y:S01]  /*5940*/  FFMA.FTZ R6, R16, c[0x0][0x2d0], -R2 ;  /* 0x0000b40010067a23 */ /* 0x002fe20000010802 */
[----:B--2---:R-:W-:-:S06]  /*5950*/  F2FP.BF16.PACK_AB R9, R244, R249 ;  /* 0x000000f9f409723e */ /* 0x004fcc00000010ff */
[----:B------:R1:W2:Y:S01]  /*5960*/  MUFU.EX2 R246, R6 ;  /* 0x0000000600f67308 */ /* 0x0002a20000000800 */
[----:B---3--:R-:W-:-:S07]  /*5970*/  FFMA.FTZ R5, R22, c[0x0][0x2d0], -R3 ;  /* 0x0000b40016057a23 */ /* 0x008fce0000010803 */
[----:B------:R3:W4:Y:S01]  /*5980*/  MUFU.EX2 R195, R5 ;  /* 0x0000000500c37308 */ /* 0x0007220000000800 */
[----:B-1----:R-:W1:Y:S01]  /*5990*/  SHFL.BFLY PT, R6, R0, 0x2, 0x1f ;  /* 0x0c401f0000067f89 */ /* 0x002e6200000e0000 */
[----:B--2---:R-:W-:Y:S01]  /*59a0*/  F2FP.BF16.PACK_AB R11, R235, R246 ;  /* 0x000000f6eb0b723e */ /* 0x004fe200000010ff */
[----:B---3--:R-:W-:-:S06]  /*59b0*/  FFMA.FTZ R5, R23, c[0x0][0x2d0], -R3 ;  /* 0x0000b40017057a23 */ /* 0x008fcc0000010803 */
[C---:B------:R-:W-:Y:S01]  /*59c0*/  HMMA.16816.F32.BF16 R32, R8.reuse, R80, RZ ;  /* 0x000000500820723c */ /* 0x040fe200000418ff */
[----:B----4-:R-:W-:Y:S01]  /*59d0*/  F2FP.BF16.PACK_AB R12, R195, R220 ;  /* 0x000000dcc30c723e */ /* 0x010fe200000010ff */
[----:B------:R2:W-:Y:S06]  /*59e0*/  MUFU.EX2 R210, R5 ;  /* 0x0000000500d27308 */ /* 0x0005ec0000000800 */
[----:B------:R-:W-:Y:S01]  /*59f0*/  HMMA.16816.F32.BF16 R64, R8, R84, RZ ;  /* 0x000000540840723c */ /* 0x000fe200000418ff */
[----:B-1----:R-:W-:-:S07]  /*5a00*/  FMNMX.FTZ R0, R0, R6, !PT ;  /* 0x0000000600007209 */ /* 0x002fce0007810000 */
[C---:B------:R-:W-:Y:S01]  /*5a10*/  HMMA.16816.F32.BF16 R36, R8.reuse, R48, RZ ;  /* 0x000000300824723c */ /* 0x040fe200000418ff */
[----:B--2---:R-:W-:Y:S01]  /*5a20*/  FFMA.FTZ R5, R24, c[0x0][0x2d0], -R3 ;  /* 0x0000b40018057a23 */ /* 0x004fe20000010803 */
[----:B------:R-:W1:Y:S03]  /*5a30*/  SHFL.BFLY PT, R6, R0, 0x1, 0x1f ;  /* 0x0c201f0000067f89 */ /* 0x000e6600000e0000 */
[----:B------:R2:W3:Y:S03]  /*5a40*/  MUFU.EX2 R211, R5 ;  /* 0x0000000500d37308 */ /* 0x0004e60000000800 */
[C---:B------:R-:W-:Y:S08]  /*5a50*/  HMMA.16816.F32.BF16 R16, R8.reuse, R56, RZ ;  /* 0x000000380810723c */ /* 0x040ff000000418ff */
[----:B------:R-:W-:Y:S01]  /*5a60*/  HMMA.16816.F32.BF16 R28, R8, R82, RZ ;  /* 0x00000052081c723c */ /* 0x000fe200000418ff */
[----:B--2---:R-:W-:Y:S01]  /*5a70*/  FFMA.FTZ R5, R20, c[0x0][0x2d0], -R2 ;  /* 0x0000b40014057a23 */ /* 0x004fe20000010802 */
[----:B---3--:R-:W-:-:S03]  /*5a80*/  F2FP.BF16.PACK_AB R14, R211, R210 ;  /* 0x000000d2d30e723e */ /* 0x008fc600000010ff */
[----:B------:R2:W-:Y:S02]  /*5a90*/  MUFU.EX2 R185, R5 ;  /* 0x0000000500b97308 */ /* 0x0005e40000000800 */
[--C-:B--2---:R-:W-:Y:S02]  /*5aa0*/  FFMA.FTZ R5, R21, c[0x0][0x2d0], -R2.reuse ;  /* 0x0000b40015057a23 */ /* 0x104fe40000010802 */
[C---:B------:R-:W-:Y:S04]  /*5ab0*/  HMMA.16816.F32.BF16 R20, R8.reuse, R50, RZ ;  /* 0x000000320814723c */ /* 0x040fe800000418ff */
[----:B------:R2:W3:Y:S02]  /*5ac0*/  MUFU.EX2 R186, R5 ;  /* 0x0000000500ba7308 */ /* 0x0004e40000000800 */
[--C-:B--2---:R-:W-:Y:S01]  /*5ad0*/  FFMA.FTZ R5, R25, c[0x0][0x2d0], -R2.reuse ;  /* 0x0000b40019057a23 */ /* 0x104fe20000010802 */
[----:B---3--:R-:W-:Y:S01]  /*5ae0*/  F2FP.BF16.PACK_AB R13, R186, R185 ;  /* 0x000000b9ba0d723e */ /* 0x008fe200000010ff */
[C---:B------:R-:W-:Y:S04]  /*5af0*/  HMMA.16816.F32.BF16 R24, R8.reuse, R86, RZ ;  /* 0x000000560818723c */ /* 0x040fe800000418ff */
[----:B------:R2:W-:Y:S04]  /*5b00*/  MUFU.EX2 R189, R5 ;  /* 0x0000000500bd7308 */ /* 0x0005e80000000800 */
[----:B------:R-:W-:Y:S01]  /*5b10*/  HMMA.16816.F32.BF16 R8, R8, R58, RZ ;  /* 0x0000003a0808723c */ /* 0x000fe200000418ff */
[----:B--2---:R-:W-:Y:S01]  /*5b20*/  FFMA.FTZ R5, R72, c[0x0][0x2d0], -R2 ;  /* 0x0000b40048057a23 */ /* 0x004fe20000010802 */
[----:B-1----:R-:W-:-:S03]  /*5b30*/  FMNMX.FTZ R72, R0, R6, !PT ;  /* 0x0000000600487209 */ /* 0x002fc60007810000 */
[----:B------:R1:W2:Y:S01]  /*5b40*/  MUFU.EX2 R215, R5 ;  /* 0x0000000500d77308 */ /* 0x0002a20000000800 */
[C---:B------:R-:W-:Y:S01]  /*5b50*/  FSETP.NEU.FTZ.AND P0, PT, R72.reuse, -INF , PT ;  /* 0xff8000004800780b */ /* 0x040fe20003f1d000 */
[----:B------:R-:W-:-:S05]  /*5b60*/  FMUL.FTZ R0, R72, c[0x0][0x2d0] ;  /* 0x0000b40048007a20 */ /* 0x000fca0000410000 */
[----:B------:R-:W-:Y:S01]  /*5b70*/  FSEL R0, R0, RZ, P0 ;  /* 0x000000ff00007208 */ /* 0x000fe20000000000 */
[----:B-1----:R-:W-:Y:S01]  /*5b80*/  FFMA.FTZ R5, R88, c[0x0][0x2d0], -R4 ;  /* 0x0000b40058057a23 */ /* 0x002fe20000010804 */
[----:B--2---:R-:W-:-:S03]  /*5b90*/  F2FP.BF16.PACK_AB R15, R215, R189 ;  /* 0x000000bdd70f723e */ /* 0x004fc600000010ff */
[----:B------:R1:W-:Y:S04]  /*5ba0*/  MUFU.EX2 R213, R5 ;  /* 0x0000000500d57308 */ /* 0x0003e80000000800 */
        /* <DEDUP_REMOVED lines=12> */
[----:B------:R1:W-:Y:S02]  /*5c70*/  MUFU.EX2 R6, R5 ;  /* 0x0000000500067308 */ /* 0x0003e40000000800 */
[----:B-1----:R-:W-:-:S06]  /*5c80*/  FFMA.FTZ R5, R7, c[0x0][0x2d0], -R0 ;  /* 0x0000b40007057a23 */ /* 0x002fcc0000010800 */
[----:B------:R1:W-:Y:S02]  /*5c90*/  MUFU.EX2 R161, R5 ;  /* 0x0000000500a17308 */ /* 0x0003e40000000800 */
[----:B-1----:R-:W-:-:S06]  /*5ca0*/  FFMA.FTZ R5, R60, c[0x0][0x2d0], -R0 ;  /* 0x0000b4003c057a23 */ /* 0x002fcc0000010800 */
[----:B------:R1:W3:Y:S02]  /*5cb0*/  MUFU.EX2 R7, R5 ;  /* 0x0000000500077308 */ /* 0x0002e40000000800 */
[----:B-1----:R-:W-:-:S06]  /*5cc0*/  FFMA.FTZ R5, R61, c[0x0][0x2d0], -R0 ;  /* 0x0000b4003d057a23 */ /* 0x002fcc0000010800 */
[----:B------:R1:W-:Y:S02]  /*5cd0*/  MUFU.EX2 R175, R5 ;  /* 0x0000000500af7308 */ /* 0x0003e40000000800 */
[----:B-1----:R-:W-:-:S06]  /*5ce0*/  FFMA.FTZ R5, R62, c[0x0][0x2d0], -R0 ;  /* 0x0000b4003e057a23 */ /* 0x002fcc0000010800 */
[----:B------:R1:W4:Y:S02]  /*5cf0*/  MUFU.EX2 R176, R5 ;  /* 0x0000000500b07308 */ /* 0x0003240000000800 */
[----:B-1----:R-:W-:-:S06]  /*5d00*/  FFMA.FTZ R5, R95, c[0x0][0x2d0], -R4 ;  /* 0x0000b4005f057a23 */ /* 0x002fcc0000010804 */
[----:B------:R1:W-:Y:S02]  /*5d10*/  MUFU.EX2 R187, R5 ;  /* 0x0000000500bb7308 */ /* 0x0003e40000000800 */
[----:B-1----:R-:W-:Y:S02]  /*5d20*/  FFMA.FTZ R5, R96, c[0x0][0x2d0], -R4 ;  /* 0x0000b40060057a23 */ /* 0x002fe40000010804 */
[----:B------:R-:W-:Y:S04]  /*5d30*/  HMMA.16816.F32.BF16 R96, R12, R78, R8 ;  /* 0x0000004e0c60723c */ /* 0x000fe80000041808 */
[----:B------:R1:W1:Y:S03]  /*5d40*/  MUFU.EX2 R119, R5 ;  /* 0x0000000500777308 */ /* 0x0002660000000800 */
[----:B------:R-:W-:-:S02]  /*5d50*/  F2FP.BF16.PACK_AB R8, R221, R242 ;  /* 0x000000f2dd08723e */ /* 0x000fc400000010ff */
[----:B--2---:R-:W-:Y:S02]  /*5d60*/  F2FP.BF16.PACK_AB R10, R214, R213 ;  /* 0x000000d5d60a723e */ /* 0x004fe400000010ff */
[----:B---3--:R-:W-:Y:S02]  /*5d70*/  F2FP.BF16.PACK_AB R9, R7, R161 ;  /* 0x000000a10709723e */ /* 0x008fe400000010ff */
[----:B----4-:R-:W-:Y:S01]  /*5d80*/  F2FP.BF16.PACK_AB R11, R176, R175 ;  /* 0x000000afb00b723e */ /* 0x010fe200000010ff */
[----:B-1----:R-:W-:-:S06]  /*5d90*/  FFMA.FTZ R5, R63, c[0x0][0x2d0], -R0 ;  /* 0x0000b4003f057a23 */ /* 0x002fcc0000010800 */
[C---:B------:R-:W-:Y:S01]  /*5da0*/  HMMA.16816.F32.BF16 R28, R8.reuse, R84, RZ ;  /* 0x00000054081c723c */ /* 0x040fe200000418ff */
[----:B------:R1:W-:Y:S07]  /*5db0*/  MUFU.EX2 R217, R5 ;  /* 0x0000000500d97308 */ /* 0x0003ee0000000800 */
[C---:B------:R-:W-:Y:S08]  /*5dc0*/  HMMA.16816.F32.BF16 R20, R8.reuse, R48, RZ ;  /* 0x000000300814723c */ /* 0x040ff000000418ff */
[----:B------:R-:W-:Y:S01]  /*5dd0*/  HMMA.16816.F32.BF16 R24, R8, R86, RZ ;  /* 0x000000560818723c */ /* 0x000fe200000418ff */
[----:B-1----:R-:W-:-:S02]  /*5de0*/  FFMA.FTZ R5, R68, c[0x0][0x2d0], -R0 ;  /* 0x0000b40044057a23 */ /* 0x002fc40000010800 */
[----:B------:R-:W-:Y:S02]  /*5df0*/  IMAD.MOV.U32 R68, RZ, RZ, R215 ;  /* 0x000000ffff447224 */ /* 0x000fe400078e00d7 */
[----:B------:R1:W2:Y:S03]  /*5e00*/  MUFU.EX2 R216, R5 ;  /* 0x0000000500d87308 */ /* 0x0002a60000000800 */
[C---:B------:R-:W-:Y:S08]  /*5e10*/  HMMA.16816.F32.BF16 R12, R8.reuse, R56, RZ ;  /* 0x00000038080c723c */ /* 0x040ff000000418ff */
[----:B------:R-:W-:Y:S01]  /*5e20*/  HMMA.16816.F32.BF16 R16, R8, R50, RZ ;  /* 0x000000320810723c */ /* 0x000fe200000418ff */
[----:B-1----:R-:W-:-:S02]  /*5e30*/  FFMA.FTZ R5, R69, c[0x0][0x2d0], -R0 ;  /* 0x0000b40045057a23 */ /* 0x002fc40000010800 */
[----:B------:R-:W-:-:S05]  /*5e40*/  IMAD.MOV.U32 R69, RZ, RZ, R119 ;  /* 0x000000ffff457224 */ /* 0x000fca00078e0077 */
[C---:B------:R-:W-:Y:S01]  /*5e50*/  HMMA.16816.F32.BF16 R36, R8.reuse, R80, RZ ;  /* 0x000000500824723c */ /* 0x040fe200000418ff */
[----:B------:R1:W-:Y:S07]  /*5e60*/  MUFU.EX2 R119, R5 ;  /* 0x0000000500777308 */ /* 0x0003ee0000000800 */
[C---:B------:R-:W-:Y:S08]  /*5e70*/  HMMA.16816.F32.BF16 R32, R8.reuse, R82, RZ ;  /* 0x000000520820723c */ /* 0x040ff000000418ff */
[----:B------:R-:W-:Y:S01]  /*5e80*/  HMMA.16816.F32.BF16 R56, R8, R58, RZ ;  /* 0x0000003a0838723c */ /* 0x000fe200000418ff */
[----:B-1----:R-:W-:-:S04]  /*5e90*/  FFMA.FTZ R5, R74, c[0x0][0x2d0], -R0 ;  /* 0x0000b4004a057a23 */ /* 0x002fc80000010800 */
[----:B------:R1:W3:Y:S02]  /*5ea0*/  MUFU.EX2 R74, R5 ;  /* 0x00000005004a7308 */ /* 0x0002e40000000800 */
[----:B------:R-:W-:Y:S02]  /*5eb0*/  F2FP.BF16.PACK_AB R8, R6, R236 ;  /* 0x000000ec0608723e */ /* 0x000fe400000010ff */
[----:B--2---:R-:W-:Y:S02]  /*5ec0*/  F2FP.BF16.PACK_AB R9, R216, R217 ;  /* 0x000000d9d809723e */ /* 0x004fe400000010ff */
[----:B------:R-:W-:Y:S01]  /*5ed0*/  F2FP.BF16.PACK_AB R10, R69, R187 ;  /* 0x000000bb450a723e */ /* 0x000fe200000010ff */
[----:B-1----:R-:W-:Y:S01]  /*5ee0*/  FFMA.FTZ R5, R139, c[0x0][0x2d0], -R4 ;  /* 0x0000b4008b057a23 */ /* 0x002fe20000010804 */
[----:B---3--:R-:W-:-:S03]  /*5ef0*/  F2FP.BF16.PACK_AB R11, R74, R119 ;  /* 0x000000774a0b723e */ /* 0x008fc600000010ff */
[----:B------:R1:W-:Y:S04]  /*5f00*/  MUFU.EX2 R252, R5 ;  /* 0x0000000500fc7308 */ /* 0x0003e80000000800 */
[C---:B------:R-:W-:Y:S08]  /*5f10*/  HMMA.16816.F32.BF16 R80, R8.reuse, R44, R28 ;  /* 0x0000002c0850723c */ /* 0x040ff0000004181c */
[----:B------:R-:W-:Y:S01]  /*5f20*/  HMMA.16816.F32.BF16 R64, R8, R40, R20 ;  /* 0x000000280840723c */ /* 0x000fe20000041814 */
[----:B------:R-:W2:Y:S01]  /*5f30*/  LDSM.16.MT88.4 R20, [R224+0x1000] ;  /* 0x00100000e014783b */ /* 0x000ea20000004200 */
[----:B-1----:R-:W-:-:S02]  /*5f40*/  FFMA.FTZ R5, R140, c[0x0][0x2d0], -R4 ;  /* 0x0000b4008c057a23 */ /* 0x002fc40000010804 */
[----:B------:R-:W-:Y:S02]  /*5f50*/  IMAD.MOV.U32 R140, RZ, RZ, R204 ;  /* 0x000000ffff8c7224 */ /* 0x000fe400078e00cc */
[----:B------:R1:W-:Y:S02]  /*5f60*/  MUFU.EX2 R60, R5 ;  /* 0x00000005003c7308 */ /* 0x0003e40000000800 */
[C---:B------:R-:W-:Y:S01]  /*5f70*/  HMMA.16816.F32.BF16 R48, R8.reuse, R76, R12 ;  /* 0x0000004c0830723c */ /* 0x040fe2000004180c */
[----:B------:R-:W-:Y:S07]  /*5f80*/  LDSM.16.MT88.4 R12, [R225+0x1000] ;  /* 0x00100000e10c783b */ /* 0x000fee0000004200 */
[----:B------:R-:W-:Y:S01]  /*5f90*/  HMMA.16816.F32.BF16 R44, R8, R46, R24 ;  /* 0x0000002e082c723c */ /* 0x000fe20000041818 */
[----:B------:R-:W-:Y:S01]  /*5fa0*/  LDSM.16.MT88.4 R24, [R227+0x1000] ;  /* 0x00100000e318783b */ /* 0x000fe20000004200 */
[----:B-1----:R-:W-:-:S06]  /*5fb0*/  FFMA.FTZ R5, R141, c[0x0][0x2d0], -R4 ;  /* 0x0000b4008d057a23 */ /* 0x002fcc0000010804 */
[C---:B------:R-:W-:Y:S01]  /*5fc0*/  HMMA.16816.F32.BF16 R40, R8.reuse, R42, R16 ;  /* 0x0000002a0828723c */ /* 0x040fe20000041810 */
[----:B------:R-:W-:Y:S01]  /*5fd0*/  IMAD.MOV.U32 R141, RZ, RZ, R211 ;  /* 0x000000ffff8d7224 */ /* 0x000fe200078e00d3 */
[----:B------:R-:W1:Y:S01]  /*5fe0*/  LDSM.16.MT88.4 R16, [R228+0x1000] ;  /* 0x00100000e410783b */ /* 0x000e620000004200 */
[----:B------:R3:W-:Y:S05]  /*5ff0*/  MUFU.EX2 R139, R5 ;  /* 0x00000005008b7308 */ /* 0x0007ea0000000800 */
[C---:B------:R-:W-:Y:S08]  /*6000*/  HMMA.16816.F32.BF16 R84, R8.reuse, R52, R36 ;  /* 0x000000340854723c */ /* 0x040ff00000041824 */
[----:B------:R-:W-:Y:S01]  /*6010*/  HMMA.16816.F32.BF16 R32, R8, R54, R32 ;  /* 0x000000360820723c */ /* 0x000fe20000041820 */
[----:B---3--:R-:W-:-:S02]  /*6020*/  FFMA.FTZ R5, R143, c[0x0][0x2d0], -R4 ;  /* 0x0000b4008f057a23 */ /* 0x008fc40000010804 */
[----:B------:R-:W-:Y:S02]  /*6030*/  IMAD.MOV.U32 R143, RZ, RZ, R210 ;  /* 0x000000ffff8f7224 */ /* 0x000fe400078e00d2 */
[----:B------:R3:W-:Y:S03]  /*6040*/  MUFU.EX2 R61, R5 ;  /* 0x00000005003d7308 */ /* 0x0007e60000000800 */
[----:B------:R-:W-:Y:S01]  /*6050*/  HMMA.16816.F32.BF16 R28, R8, R78, R56 ;  /* 0x0000004e081c723c */ /* 0x000fe20000041838 */
[----:B---3--:R-:W-:Y:S02]  /*6060*/  FFMA.FTZ R5, R75, c[0x0][0x2d0], -R0 ;  /* 0x0000b4004b057a23 */ /* 0x008fe40000010800 */
[----:B------:R-:W-:Y:S02]  /*6070*/  IMAD.MOV.U32 R75, RZ, RZ, R209 ;  /* 0x000000ffff4b7224 */ /* 0x000fe400078e00d1 */
[----:B------:R3:W-:Y:S02]  /*6080*/  MUFU.EX2 R247, R5 ;  /* 0x0000000500f77308 */ /* 0x0007e40000000800 */
[----:B---3--:R-:W-:-:S02]  /*6090*/  FFMA.FTZ R5, R132, c[0x0][0x2d0], -R3 ;  /* 0x0000b40084057a23 */ /* 0x008fc40000010803 */
[----:B------:R-:W-:-:S04]  /*60a0*/  IMAD.MOV.U32 R132, RZ, RZ, R220 ;  /* 0x000000ffff847224 */ /* 0x000fc800078e00dc */
[----:B------:R3:W-:Y:S02]  /*60b0*/  MUFU.EX2 R245, R5 ;  /* 0x0000000500f57308 */ /* 0x0007e40000000800 */
[----:B---3--:R-:W-:Y:S02]  /*60c0*/  FFMA.FTZ R5, R133, c[0x0][0x2d0], -R3 ;  /* 0x0000b40085057a23 */ /* 0x008fe40000010803 */
[----:B------:R-:W-:-:S04]  /*60d0*/  IMAD.MOV.U32 R133, RZ, RZ, R219 ;  /* 0x000000ffff857224 */ /* 0x000fc800078e00db */
[----:B------:R3:W4:Y:S02]  /*60e0*/  MUFU.EX2 R248, R5 ;  /* 0x0000000500f87308 */ /* 0x0007240000000800 */
[----:B---3--:R-:W-:Y:S01]  /*60f0*/  FFMA.FTZ R5, R134, c[0x0][0x2d0], -R3 ;  /* 0x0000b40086057a23 */ /* 0x008fe20000010803 */
[----:B----4-:R-:W-:Y:S01]  /*6100*/  F2FP.BF16.PACK_AB R8, R248, R245 ;  /* 0x000000f5f808723e */ /* 0x010fe200000010ff */
        /* <DEDUP_REMOVED lines=8> */
[----:B------:R3:W-:Y:S01]  /*6190*/  MUFU.EX2 R223, R5 ;  /* 0x0000000500df7308 */ /* 0x0007e20000000800 */
[----:B------:R-:W-:Y:S02]  /*61a0*/  IMAD.MOV.U32 R75, RZ, RZ, R141 ;  /* 0x000000ffff4b7224 */ /* 0x000fe400078e008d */
[----:B------:R-:W-:Y:S02]  /*61b0*/  IMAD.MOV.U32 R141, RZ, RZ, R189 ;  /* 0x000000ffff8d7224 */ /* 0x000fe400078e00bd */
[----:B------:R-:W-:Y:S02]  /*61c0*/  IMAD.MOV.U32 R189, RZ, RZ, R200 ;  /* 0x000000ffffbd7224 */ /* 0x000fe400078e00c8 */
[----:B---3--:R-:W-:-:S04]  /*61d0*/  FFMA.FTZ R5, R118, c[0x0][0x2d0], -R2 ;  /* 0x0000b40076057a23 */ /* 0x008fc80000010802 */
        /* <DEDUP_REMOVED lines=9> */
[----:B----4-:R-:W-:-:S05]  /*6270*/  F2FP.BF16.PACK_AB R11, R222, R220 ;  /* 0x000000dcde0b723e */ /* 0x010fca00000010ff */
[----:B------:R3:W4:Y:S02]  /*6280*/  MUFU.EX2 R219, R5 ;  /* 0x0000000500db7308 */ /* 0x0007240000000800 */
[C---:B--2---:R-:W-:Y:S08]  /*6290*/  HMMA.16816.F32.BF16 R52, R8.reuse, R20, R128 ;  /* 0x000000140834723c */ /* 0x044ff00000041880 */
[----:B-1----:R-:W-:Y:S01]  /*62a0*/  HMMA.16816.F32.BF16 R60, R8, R16, R124 ;  /* 0x00000010083c723c */ /* 0x002fe2000004187c */
[----:B---3--:R-:W-:-:S04]  /*62b0*/  FFMA.FTZ R5, R91, c[0x0][0x2d0], -R0 ;  /* 0x0000b4005b057a23 */ /* 0x008fc80000010800 */
[----:B------:R1:W-:Y:S03]  /*62c0*/  MUFU.EX2 R218, R5 ;  /* 0x0000000500da7308 */ /* 0x0003e60000000800 */
[C---:B------:R-:W-:Y:S08]  /*62d0*/  HMMA.16816.F32.BF16 R88, R8.reuse, R12, R120 ;  /* 0x0000000c0858723c */ /* 0x040ff00000041878 */
[----:B------:R-:W-:Y:S01]  /*62e0*/  HMMA.16816.F32.BF16 R100, R8, R24, R100 ;  /* 0x000000180864723c */ /* 0x000fe20000041864 */
[----:B-1----:R-:W-:-:S07]  /*62f0*/  FFMA.FTZ R5, R92, c[0x0][0x2d0], -R0 ;  /* 0x0000b4005c057a23 */ /* 0x002fce0000010800 */
[C---:B------:R-:W-:Y:S01]  /*6300*/  HMMA.16816.F32.BF16 R36, R8.reuse, R22, R112 ;  /* 0x000000160824723c */ /* 0x040fe20000041870 */
[----:B------:R1:W2:Y:S07]  /*6310*/  MUFU.EX2 R215, R5 ;  /* 0x0000000500d77308 */ /* 0x0002ae0000000800 */
[C---:B------:R-:W-:Y:S08]  /*6320*/  HMMA.16816.F32.BF16 R56, R8.reuse, R18, R108 ;  /* 0x000000120838723c */ /* 0x040ff0000004186c */
[----:B------:R-:W-:Y:S01]  /*6330*/  HMMA.16816.F32.BF16 R92, R8, R14, R104 ;  /* 0x0000000e085c723c */ /* 0x000fe20000041868 */
[----:B-1----:R-:W-:-:S04]  /*6340*/  FFMA.FTZ R5, R157, c[0x0][0x2d0], -R4 ;  /* 0x0000b4009d057a23 */ /* 0x002fc80000010804 */
[----:B------:R1:W-:Y:S03]  /*6350*/  MUFU.EX2 R209, R5 ;  /* 0x0000000500d17308 */ /* 0x0003e60000000800 */
[----:B------:R-:W-:Y:S07]  /*6360*/  HMMA.16816.F32.BF16 R96, R8, R26, R96 ;  /* 0x0000001a0860723c */ /* 0x000fee0000041860 */
[----:B------:R-:W-:-:S02]  /*6370*/  F2FP.BF16.PACK_AB R8, R137, R252 ;  /* 0x000000fc8908723e */ /* 0x000fc400000010ff */
[----:B----4-:R-:W-:Y:S02]  /*6380*/  F2FP.BF16.PACK_AB R9, R219, R247 ;  /* 0x000000f7db09723e */ /* 0x010fe400000010ff */
[----:B------:R-:W-:Y:S02]  /*6390*/  F2FP.BF16.PACK_AB R10, R136, R139 ;  /* 0x0000008b880a723e */ /* 0x000fe400000010ff */
[----:B--2---:R-:W-:Y:S01]  /*63a0*/  F2FP.BF16.PACK_AB R11, R215, R218 ;  /* 0x000000dad70b723e */ /* 0x004fe200000010ff */
[--C-:B-1----:R-:W-:Y:S02]  /*63b0*/  FFMA.FTZ R5, R158, c[0x0][0x2d0], -R4.reuse ;  /* 0x0000b4009e057a23 */ /* 0x102fe40000010804 */
[----:B------:R-:W-:Y:S02]  /*63c0*/  IMAD.MOV.U32 R158, RZ, RZ, R193 ;  /* 0x000000ffff9e7224 */ /* 0x000fe400078e00c1 */
[----:B------:R1:W-:Y:S02]  /*63d0*/  MUFU.EX2 R210, R5 ;  /* 0x0000000500d27308 */ /* 0x0003e40000000800 */
[C---:B------:R-:W-:Y:S08]  /*63e0*/  HMMA.16816.F32.BF16 R104, R8.reuse, R20, R84 ;  /* 0x000000140868723c */ /* 0x040ff00000041854 */
[----:B------:R-:W-:Y:S01]  /*63f0*/  HMMA.16816.F32.BF16 R108, R8, R22, R32 ;  /* 0x00000016086c723c */ /* 0x000fe20000041820 */
[----:B------:R-:W2:Y:S01]  /*6400*/  LDSM.16.MT88.4 R20, [R224+0x1800] ;  /* 0x00180000e014783b */ /* 0x000ea20000004200 */
[----:B-1----:R-:W-:-:S06]  /*6410*/  FFMA.FTZ R5, R159, c[0x0][0x2d0], -R4 ;  /* 0x0000b4009f057a23 */ /* 0x002fcc0000010804 */
[C---:B------:R-:W-:Y:S01]  /*6420*/  HMMA.16816.F32.BF16 R80, R8.reuse, R16, R80 ;  /* 0x000000100850723c */ /* 0x040fe20000041850 */
[----:B------:R-:W-:Y:S01]  /*6430*/  IMAD.MOV.U32 R159, RZ, RZ, R188 ;  /* 0x000000ffff9f7224 */ /* 0x000fe200078e00bc */
[----:B------:R1:W-:Y:S06]  /*6440*/  MUFU.EX2 R211, R5 ;  /* 0x0000000500d37308 */ /* 0x0003ec0000000800 */
[C---:B------:R-:W-:Y:S01]  /*6450*/  HMMA.16816.F32.BF16 R76, R8.reuse, R18, R44 ;  /* 0x00000012084c723c */ /* 0x040fe2000004182c */
[----:B------:R-:W3:Y:S07]  /*6460*/  LDSM.16.MT88.4 R16, [R228+0x1800] ;  /* 0x00180000e410783b */ /* 0x000eee0000004200 */
[----:B------:R-:W-:Y:S01]  /*6470*/  HMMA.16816.F32.BF16 R64, R8, R12, R64 ;  /* 0x0000000c0840723c */ /* 0x000fe20000041840 */
[----:B-1----:R-:W-:-:S02]  /*6480*/  FFMA.FTZ R5, R160, c[0x0][0x2d0], -R4 ;  /* 0x0000b400a0057a23 */ /* 0x002fc40000010804 */
[----:B------:R-:W-:Y:S02]  /*6490*/  IMAD.MOV.U32 R160, RZ, RZ, R187 ;  /* 0x000000ffffa07224 */ /* 0x000fe400078e00bb */
[----:B------:R1:W-:Y:S03]  /*64a0*/  MUFU.EX2 R212, R5 ;  /* 0x0000000500d47308 */ /* 0x0003e60000000800 */
[C---:B------:R-:W-:Y:S01]  /*64b0*/  HMMA.16816.F32.BF16 R40, R8.reuse, R14, R40 ;  /* 0x0000000e0828723c */ /* 0x040fe20000041828 */
[----:B------:R-:W4:Y:S07]  /*64c0*/  LDSM.16.MT88.4 R12, [R225+0x1800] ;  /* 0x00180000e10c783b */ /* 0x000f2e0000004200 */
[----:B------:R-:W-:Y:S01]  /*64d0*/  HMMA.16816.F32.BF16 R32, R8, R24, R48 ;  /* 0x000000180820723c */ /* 0x000fe20000041830 */
[----:B-1----:R-:W-:-:S07]  /*64e0*/  FFMA.FTZ R5, R116, c[0x0][0x2d0], -R0 ;  /* 0x0000b40074057a23 */ /* 0x002fce0000010800 */
[----:B------:R-:W-:Y:S01]  /*64f0*/  HMMA.16816.F32.BF16 R28, R8, R26, R28 ;  /* 0x0000001a081c723c */ /* 0x000fe2000004181c */
[----:B------:R-:W1:Y:S01]  /*6500*/  LDSM.16.MT88.4 R24, [R227+0x1800] ;  /* 0x00180000e318783b */ /* 0x000e620000004200 */
[----:B------:R2:W-:Y:S02]  /*6510*/  MUFU.EX2 R205, R5 ;  /* 0x0000000500cd7308 */ /* 0x0005e40000000800 */
[----:B--2---:R-:W-:Y:S02]  /*6520*/  FFMA.FTZ R5, R150, c[0x0][0x2d0], -R3 ;  /* 0x0000b40096057a23 */ /* 0x004fe40000010803 */
[----:B------:R-:W-:-:S04]  /*6530*/  IMAD.MOV.U32 R150, RZ, RZ, R206 ;  /* 0x000000ffff967224 */ /* 0x000fc800078e00ce */
[----:B------:R2:W-:Y:S02]  /*6540*/  MUFU.EX2 R204, R5 ;  /* 0x0000000500cc7308 */ /* 0x0005e40000000800 */
[----:B--2---:R-:W-:Y:S02]  /*6550*/  FFMA.FTZ R5, R151, c[0x0][0x2d0], -R3 ;  /* 0x0000b40097057a23 */ /* 0x004fe40000010803 */
[----:B------:R-:W-:-:S04]  /*6560*/  IMAD.MOV.U32 R151, RZ, RZ, R192 ;  /* 0x000000ffff977224 */ /* 0x000fc800078e00c0 */
[----:B------:R2:W1:Y:S02]  /*6570*/  MUFU.EX2 R206, R5 ;  /* 0x0000000500ce7308 */ /* 0x0004640000000800 */
[----:B--2---:R-:W-:Y:S01]  /*6580*/  FFMA.FTZ R5, R152, c[0x0][0x2d0], -R3 ;  /* 0x0000b40098057a23 */ /* 0x004fe20000010803 */
[----:B-1----:R-:W-:Y:S01]  /*6590*/  F2FP.BF16.PACK_AB R8, R206, R204 ;  /* 0x000000ccce08723e */ /* 0x002fe200000010ff */
[----:B------:R-:W-:-:S04]  /*65a0*/  IMAD.MOV.U32 R152, RZ, RZ, R207 ;  /* 0x000000ffff987224 */ /* 0x000fc800078e00cf */
[----:B------:R1:W-:Y:S02]  /*65b0*/  MUFU.EX2 R207, R5 ;  /* 0x0000000500cf7308 */ /* 0x0003e40000000800 */
[----:B-1----:R-:W-:Y:S02]  /*65c0*/  FFMA.FTZ R5, R154, c[0x0][0x2d0], -R3 ;  /* 0x0000b4009a057a23 */ /* 0x002fe40000010803 */
[----:B------:R-:W-:-:S04]  /*65d0*/  IMAD.MOV.U32 R154, RZ, RZ, R208 ;  /* 0x000000ffff9a7224 */ /* 0x000fc800078e00d0 */
[----:B------:R1:W2:Y:S02]  /*65e0*/  MUFU.EX2 R208, R5 ;  /* 0x0000000500d07308 */ /* 0x0002a40000000800 */
[----:B-1----:R-:W-:Y:S01]  /*65f0*/  FFMA.FTZ R5, R148, c[0x0][0x2d0], -R2 ;  /* 0x0000b40094057a23 */ /* 0x002fe20000010802 */
[----:B--2---:R-:W-:Y:S01]  /*6600*/  F2FP.BF16.PACK_AB R10, R208, R207 ;  /* 0x000000cfd00a723e */ /* 0x004fe200000010ff */
[----:B------:R-:W-:Y:S02]  /*6610*/  IMAD.MOV.U32 R148, RZ, RZ, R134 ;  /* 0x000000ffff947224 */ /* 0x000fe400078e0086 */
[----:B------:R-:W-:Y:S02]  /*6620*/  IMAD.MOV.U32 R134, RZ, RZ, R143 ;  /* 0x000000ffff867224 */ /* 0x000fe400078e008f */
[----:B------:R-:W-:Y:S02]  /*6630*/  IMAD.MOV.U32 R143, RZ, RZ, R68 ;  /* 0x000000ffff8f7224 */ /* 0x000fe400078e0044 */
[----:B------:R-:W-:-:S02]  /*6640*/  IMAD.MOV.U32 R68, RZ, RZ, R190 ;  /* 0x000000ffff447224 */ /* 0x000fc400078e00be */
[----:B------:R-:W-:Y:S02]  /*6650*/  IMAD.MOV.U32 R190, RZ, RZ, R203 ;  /* 0x000000ffffbe7224 */ /* 0x000fe400078e00cb */
[----:B------:R1:W-:Y:S01]  /*6660*/  MUFU.EX2 R203, R5 ;  /* 0x0000000500cb7308 */ /* 0x0003e20000000800 */
[----:B------:R-:W-:Y:S02]  /*6670*/  IMAD.MOV.U32 R75, RZ, RZ, R143 ;  /* 0x000000ffff4b7224 */ /* 0x000fe400078e008f */
[----:B------:R-:W-:Y:S02]  /*6680*/  IMAD.MOV.U32 R143, RZ, RZ, R141 ;  /* 0x000000ffff8f7224 */ /* 0x000fe400078e008d */
[----:B------:R-:W-:Y:S02]  /*6690*/  IMAD.MOV.U32 R141, RZ, RZ, R198 ;  /* 0x000000ffff8d7224 */ /* 0x000fe400078e00c6 */
[----:B------:R-:W-:Y:S02]  /*66a0*/  IMAD.MOV.U32 R157, RZ, RZ, R134 ;  /* 0x000000ffff9d7224 */ /* 0x000fe400078e0086 */
[----:B------:R-:W-:-:S02]  /*66b0*/  IMAD.MOV.U32 R134, RZ, RZ, R185 ;  /* 0x000000ffff867224 */ /* 0x000fc400078e00b9 */
[----:B-1----:R-:W-:Y:S02]  /*66c0*/  FFMA.FTZ R5, R147, c[0x0][0x2d0], -R2 ;  /* 0x0000b40093057a23 */ /* 0x002fe40000010802 */
[----:B------:R-:W-:Y:S02]  /*66d0*/  IMAD.MOV.U32 R147, RZ, RZ, R186 ;  /* 0x000000ffff937224 */ /* 0x000fe400078e00ba */
[----:B------:R1:W2:Y:S02]  /*66e0*/  MUFU.EX2 R200, R5 ;  /* 0x0000000500c87308 */ /* 0x0002a40000000800 */
[----:B-1----:R-:W-:Y:S01]  /*66f0*/  FFMA.FTZ R5, R149, c[0x0][0x2d0], -R2 ;  /* 0x0000b40095057a23 */ /* 0x002fe20000010802 */
[----:B--2---:R-:W-:Y:S01]  /*6700*/  F2FP.BF16.PACK_AB R9, R200, R203 ;  /* 0x000000cbc809723e */ /* 0x004fe200000010ff */
[----:B------:R-:W-:-:S04]  /*6710*/  IMAD.MOV.U32 R149, RZ, RZ, R201 ;  /* 0x000000ffff957224 */ /* 0x000fc800078e00c9 */
[----:B------:R1:W-:Y:S02]  /*6720*/  MUFU.EX2 R201, R5 ;  /* 0x0000000500c97308 */ /* 0x0003e40000000800 */
[----:B-1----:R-:W-:Y:S02]  /*6730*/  FFMA.FTZ R5, R146, c[0x0][0x2d0], -R2 ;  /* 0x0000b40092057a23 */ /* 0x002fe40000010802 */
[----:B------:R-:W-:-:S04]  /*6740*/  IMAD.MOV.U32 R146, RZ, RZ, R202 ;  /* 0x000000ffff927224 */ /* 0x000fc800078e00ca */
[----:B------:R1:W2:Y:S02]  /*6750*/  MUFU.EX2 R202, R5 ;  /* 0x0000000500ca7308 */ /* 0x0002a40000000800 */
[----:B-1----:R-:W-:Y:S01]  /*6760*/  FFMA.FTZ R5, R135, c[0x0][0x2d0], -R0 ;  /* 0x0000b40087057a23 */ /* 0x002fe20000010800 */
[----:B--2---:R-:W-:Y:S01]  /*6770*/  F2FP.BF16.PACK_AB R11, R202, R201 ;  /* 0x000000c9ca0b723e */ /* 0x004fe200000010ff */
[----:B------:R-:W-:-:S04]  /*6780*/  IMAD.MOV.U32 R135, RZ, RZ, R199 ;  /* 0x000000ffff877224 */ /* 0x000fc800078e00c7 */
[----:B------:R1:W2:Y:S02]  /*6790*/  MUFU.EX2 R199, R5 ;  /* 0x0000000500c77308 */ /* 0x0002a40000000800 */
[C---:B------:R-:W-:Y:S08]  /*67a0*/  HMMA.16816.F32.BF16 R112, R8.reuse, R20, R52 ;  /* 0x000000140870723c */ /* 0x040ff00000041834 */
[----:B------:R-:W-:Y:S01]  /*67b0*/  HMMA.16816.F32.BF16 R84, R8, R22, R36 ;  /* 0x000000160854723c */ /* 0x000fe20000041824 */
[----:B-1----:R-:W-:-:S02]  /*67c0*/  FFMA.FTZ R5, R138, c[0x0][0x2d0], -R0 ;  /* 0x0000b4008a057a23 */ /* 0x002fc40000010800 */
[----:B------:R-:W-:Y:S02]  /*67d0*/  IMAD.MOV.U32 R138, RZ, RZ, R117 ;  /* 0x000000ffff8a7224 */ /* 0x000fe400078e0075 */
[----:B------:R1:W-:Y:S03]  /*67e0*/  MUFU.EX2 R198, R5 ;  /* 0x0000000500c67308 */ /* 0x0003e60000000800 */
[C---:B---3--:R-:W-:Y:S08]  /*67f0*/  HMMA.16816.F32.BF16 R60, R8.reuse, R16, R60 ;  /* 0x00000010083c723c */ /* 0x048ff0000004183c */
[----:B------:R-:W-:Y:S01]  /*6800*/  HMMA.16816.F32.BF16 R56, R8, R18, R56 ;  /* 0x000000120838723c */ /* 0x000fe20000041838 */
[----:B-1----:R-:W-:-:S07]  /*6810*/  FFMA.FTZ R5, R142, c[0x0][0x2d0], -R0 ;  /* 0x0000b4008e057a23 */ /* 0x002fce0000010800 */
[C---:B----4-:R-:W-:Y:S01]  /*6820*/  HMMA.16816.F32.BF16 R52, R8.reuse, R12, R88 ;  /* 0x0000000c0834723c */ /* 0x050fe20000041858 */
[----:B------:R-:W-:Y:S02]  /*6830*/  IMAD.MOV.U32 R142, RZ, RZ, R189 ;  /* 0x000000ffff8e7224 */ /* 0x000fe400078e00bd */
[----:B------:R-:W-:Y:S02]  /*6840*/  IMAD.MOV.U32 R189, RZ, RZ, R197 ;  /* 0x000000ffffbd7224 */ /* 0x000fe400078e00c5 */
[----:B------:R1:W3:Y:S03]  /*6850*/  MUFU.EX2 R197, R5 ;  /* 0x0000000500c57308 */ /* 0x0002e60000000800 */
[C---:B------:R-:W-:Y:S08]  /*6860*/  HMMA.16816.F32.BF16 R48, R8.reuse, R14, R92 ;  /* 0x0000000e0830723c */ /* 0x040ff0000004185c */
[----:B------:R-:W-:Y:S01]  /*6870*/  HMMA.16816.F32.BF16 R44, R8, R24, R100 ;  /* 0x00000018082c723c */ /* 0x000fe20000041864 */
[----:B-1----:R-:W-:-:S02]  /*6880*/  FFMA.FTZ R5, R180, c[0x0][0x2d0], -R4 ;  /* 0x0000b400b4057a23 */ /* 0x002fc40000010804 */
[----:B------:R-:W-:-:S05]  /*6890*/  IMAD.MOV.U32 R180, RZ, RZ, R191 ;  /* 0x000000ffffb47224 */ /* 0x000fca00078e00bf */
[----:B------:R-:W-:Y:S01]  /*68a0*/  HMMA.16816.F32.BF16 R36, R8, R26, R96 ;  /* 0x0000001a0824723c */ /* 0x000fe20000041860 */
[----:B------:R1:W-:Y:S06]  /*68b0*/  MUFU.EX2 R191, R5 ;  /* 0x0000000500bf7308 */ /* 0x0003ec0000000800 */
[----:B------:R-:W-:Y:S02]  /*68c0*/  F2FP.BF16.PACK_AB R8, R210, R209 ;  /* 0x000000d1d208723e */ /* 0x000fe400000010ff */
[----:B--2---:R-:W-:Y:S02]  /*68d0*/  F2FP.BF16.PACK_AB R9, R199, R205 ;  /* 0x000000cdc709723e */ /* 0x004fe400000010ff */
[----:B------:R-:W-:-:S02]  /*68e0*/  F2FP.BF16.PACK_AB R10, R212, R211 ;  /* 0x000000d3d40a723e */ /* 0x000fc400000010ff */
[----:B---3--:R-:W-:Y:S01]  /*68f0*/  F2FP.BF16.PACK_AB R11, R197, R198 ;  /* 0x000000c6c50b723e */ /* 0x008fe200000010ff */
[----:B-1----:R-:W-:Y:S02]  /*6900*/  FFMA.FTZ R5, R181, c[0x0][0x2d0], -R4 ;  /* 0x0000b400b5057a23 */ /* 0x002fe40000010804 */
[----:B------:R-:W-:-:S04]  /*6910*/  IMAD.MOV.U32 R181, RZ, RZ, R68 ;  /* 0x000000ffffb57224 */ /* 0x000fc800078e0044 */
[----:B------:R-:W-:Y:S01]  /*6920*/  HMMA.16816.F32.BF16 R92, R8, R18, R76 ;  /* 0x00000012085c723c */ /* 0x000fe2000004184c */
[----:B------:R1:W-:Y:S01]  /*6930*/  MUFU.EX2 R193, R5 ;  /* 0x0000000500c17308 */ /* 0x0003e20000000800 */
[----:B------:R-:W-:-:S06]  /*6940*/  IMAD.MOV.U32 R68, RZ, RZ, R195 ;  /* 0x000000ffff447224 */ /* 0x000fcc00078e00c3 */
[C---:B------:R-:W-:Y:S08]  /*6950*/  HMMA.16816.F32.BF16 R104, R8.reuse, R20, R104 ;  /* 0x000000140868723c */ /* 0x040ff00000041868 */
[----:B------:R-:W-:Y:S01]  /*6960*/  HMMA.16816.F32.BF16 R108, R8, R22, R108 ;  /* 0x00000016086c723c */ /* 0x000fe2000004186c */
[----:B-1----:R-:W-:Y:S01]  /*6970*/  FFMA.FTZ R5, R182, c[0x0][0x2d0], -R4 ;  /* 0x0000b400b6057a23 */ /* 0x002fe20000010804 */
[----:B------:R-:W1:Y:S01]  /*6980*/  LDSM.16.MT88.4 R20, [R224+0x2000] ;  /* 0x00200000e014783b */ /* 0x000e620000004200 */
[----:B------:R-:W-:-:S02]  /*6990*/  IMAD.MOV.U32 R182, RZ, RZ, R189 ;  /* 0x000000ffffb67224 */ /* 0x000fc400078e00bd */
[----:B------:R2:W-:Y:S03]  /*69a0*/  MUFU.EX2 R195, R5 ;  /* 0x0000000500c37308 */ /* 0x0005e60000000800 */
[C---:B------:R-:W-:Y:S08]  /*69b0*/  HMMA.16816.F32.BF16 R88, R8.reuse, R12, R64 ;  /* 0x0000000c0858723c */ /* 0x040ff00000041840 */
[----:B------:R-:W-:Y:S01]  /*69c0*/  HMMA.16816.F32.BF16 R76, R8, R14, R40 ;  /* 0x0000000e084c723c */ /* 0x000fe20000041828 */
[----:B------:R-:W3:Y:S01]  /*69d0*/  LDSM.16.MT88.4 R12, [R225+0x2000] ;  /* 0x00200000e10c783b */ /* 0x000ee20000004200 */
[----:B--2---:R-:W-:-:S02]  /*69e0*/  FFMA.FTZ R5, R183, c[0x0][0x2d0], -R4 ;  /* 0x0000b400b7057a23 */ /* 0x004fc40000010804 */
[----:B------:R-:W-:-:S04]  /*69f0*/  IMAD.MOV.U32 R183, RZ, RZ, R196 ;  /* 0x000000ffffb77224 */ /* 0x000fc800078e00c4 */
[C---:B------:R-:W-:Y:S01]  /*6a00*/  HMMA.16816.F32.BF16 R100, R8.reuse, R16, R80 ;  /* 0x000000100864723c */ /* 0x040fe20000041850 */
[----:B------:R2:W-:Y:S01]  /*6a10*/  MUFU.EX2 R196, R5 ;  /* 0x0000000500c47308 */ /* 0x0005e20000000800 */
[----:B------:R-:W4:Y:S06]  /*6a20*/  LDSM.16.MT88.4 R16, [R228+0x2000] ;  /* 0x00200000e410783b */ /* 0x000f2c0000004200 */
[C---:B------:R-:W-:Y:S08]  /*6a30*/  HMMA.16816.F32.BF16 R32, R8.reuse, R24, R32 ;  /* 0x000000180820723c */ /* 0x040ff00000041820 */
[----:B------:R-:W-:Y:S01]  /*6a40*/  HMMA.16816.F32.BF16 R28, R8, R26, R28 ;  /* 0x0000001a081c723c */ /* 0x000fe2000004181c */
[----:B--2---:R-:W-:Y:S01]  /*6a50*/  FFMA.FTZ R5, R145, c[0x0][0x2d0], -R0 ;  /* 0x0000b40091057a23 */ /* 0x004fe20000010800 */
[----:B------:R-:W2:Y:S01]  /*6a60*/  LDSM.16.MT88.4 R24, [R227+0x2000] ;  /* 0x00200000e318783b */ /* 0x000ea20000004200 */
[----:B------:R-:W-:-:S02]  /*6a70*/  IMAD.MOV.U32 R145, RZ, RZ, R190 ;  /* 0x000000ffff917224 */ /* 0x000fc400078e00be */
[----:B------:R1:W-:Y:S02]  /*6a80*/  MUFU.EX2 R189, R5 ;  /* 0x0000000500bd7308 */ /* 0x0003e40000000800 */
[----:B-1----:R-:W-:-:S06]  /*6a90*/  FFMA.FTZ R5, R171, c[0x0][0x2d0], -R3 ;  /* 0x0000b400ab057a23 */ /* 0x002fcc0000010803 */
[----:B------:R1:W-:Y:S02]  /*6aa0*/  MUFU.EX2 R188, R5 ;  /* 0x0000000500bc7308 */ /* 0x0003e40000000800 */
[----:B-1----:R-:W-:Y:S02]  /*6ab0*/  FFMA.FTZ R5, R177, c[0x0][0x2d0], -R3 ;  /* 0x0000b400b1057a23 */ /* 0x002fe40000010803 */
[----:B------:R-:W-:-:S04]  /*6ac0*/  IMAD.MOV.U32 R177, RZ, RZ, R184 ;  /* 0x000000ffffb17224 */ /* 0x000fc800078e00b8 */
[----:B------:R1:W1:Y:S02]  /*6ad0*/  MUFU.EX2 R190, R5 ;  /* 0x0000000500be7308 */ /* 0x0002640000000800 */
[----:B-1----:R-:W-:Y:S01]  /*6ae0*/  FFMA.FTZ R5, R178, c[0x0][0x2d0], -R3 ;  /* 0x0000b400b2057a23 */ /* 0x002fe20000010803 */
[----:B------:R-:W-:Y:S01]  /*6af0*/  F2FP.BF16.PACK_AB R8, R190, R188 ;  /* 0x000000bcbe08723e */ /* 0x000fe200000010ff */
[----:B------:R-:W-:-:S04]  /*6b00*/  IMAD.MOV.U32 R178, RZ, RZ, R194 ;  /* 0x000000ffffb27224 */ /* 0x000fc800078e00c2 */
[----:B------:R1:W-:Y:S02]  /*6b10*/  MUFU.EX2 R192, R5 ;  /* 0x0000000500c07308 */ /* 0x0003e40000000800 */
[----:B-1----:R-:W-:-:S06]  /*6b20*/  FFMA.FTZ R5, R179, c[0x0][0x2d0], -R3 ;  /* 0x0000b400b3057a23 */ /* 0x002fcc0000010803 */
[----:B------:R1:W1:Y:S02]  /*6b30*/  MUFU.EX2 R194, R5 ;  /* 0x0000000500c27308 */ /* 0x0002640000000800 */
[----:B-1----:R-:W-:Y:S01]  /*6b40*/  FFMA.FTZ R5, R170, c[0x0][0x2d0], -R2 ;  /* 0x0000b400aa057a23 */ /* 0x002fe20000010802 */
[----:B------:R-:W-:-:S05]  /*6b50*/  F2FP.BF16.PACK_AB R10, R194, R192 ;  /* 0x000000c0c20a723e */ /* 0x000fca00000010ff */
        /* <DEDUP_REMOVED lines=10> */
[----:B------:R1:W1:Y:S02]  /*6c00*/  MUFU.EX2 R118, R5 ;  /* 0x0000000500767308 */ /* 0x0002640000000800 */
[C---:B------:R-:W-:Y:S08]  /*6c10*/  HMMA.16816.F32.BF16 R128, R8.reuse, R20, R112 ;  /* 0x000000140880723c */ /* 0x040ff00000041870 */
[----:B------:R-:W-:Y:S01]  /*6c20*/  HMMA.16816.F32.BF16 R124, R8, R22, R84 ;  /* 0x00000016087c723c */ /* 0x000fe20000041854 */
[----:B-1----:R-:W-:-:S04]  /*6c30*/  FFMA.FTZ R5, R155, c[0x0][0x2d0], -R0 ;  /* 0x0000b4009b057a23 */ /* 0x002fc80000010800 */
[----:B------:R1:W-:Y:S03]  /*6c40*/  MUFU.EX2 R117, R5 ;  /* 0x0000000500757308 */ /* 0x0003e60000000800 */
[C---:B---3--:R-:W-:Y:S08]  /*6c50*/  HMMA.16816.F32.BF16 R96, R8.reuse, R12, R52 ;  /* 0x0000000c0860723c */ /* 0x048ff00000041834 */
[----:B----4-:R-:W-:Y:S01]  /*6c60*/  HMMA.16816.F32.BF16 R120, R8, R16, R60 ;  /* 0x000000100878723c */ /* 0x010fe2000004183c */
[----:B-1----:R-:W-:-:S07]  /*6c70*/  FFMA.FTZ R5, R156, c[0x0][0x2d0], -R0 ;  /* 0x0000b4009c057a23 */ /* 0x002fce0000010800 */
[C---:B------:R-:W-:Y:S01]  /*6c80*/  HMMA.16816.F32.BF16 R112, R8.reuse, R18, R56 ;  /* 0x000000120870723c */ /* 0x040fe20000041838 */
[----:B------:R1:W3:Y:S07]  /*6c90*/  MUFU.EX2 R116, R5 ;  /* 0x0000000500747308 */ /* 0x0002ee0000000800 */
[C---:B------:R-:W-:Y:S08]  /*6ca0*/  HMMA.16816.F32.BF16 R84, R8.reuse, R14, R48 ;  /* 0x0000000e0854723c */ /* 0x040ff00000041830 */
[----:B--2---:R-:W-:Y:S01]  /*6cb0*/  HMMA.16816.F32.BF16 R80, R8, R24, R44 ;  /* 0x000000180850723c */ /* 0x004fe2000004182c */
[----:B-1----:R-:W-:-:S02]  /*6cc0*/  FFMA.FTZ R5, R178, c[0x0][0x2d0], -R4 ;  /* 0x0000b400b2057a23 */ /* 0x002fc40000010804 */
[----:B------:R-:W-:Y:S02]  /*6cd0*/  IMAD.MOV.U32 R178, RZ, RZ, R177 ;  /* 0x000000ffffb27224 */ /* 0x000fe400078e00b1 */
[----:B------:R-:W-:-:S03]  /*6ce0*/  IMAD.MOV.U32 R177, RZ, RZ, R145 ;  /* 0x000000ffffb17224 */ /* 0x000fc600078e0091 */
[----:B------:R-:W-:Y:S01]  /*6cf0*/  HMMA.16816.F32.BF16 R52, R8, R26, R36 ;  /* 0x0000001a0834723c */ /* 0x000fe20000041824 */
[----:B------:R-:W-:Y:S02]  /*6d00*/  IMAD.MOV.U32 R145, RZ, RZ, R183 ;  /* 0x000000ffff917224 */ /* 0x000fe400078e00b7 */
[----:B------:R-:W-:Y:S02]  /*6d10*/  IMAD.MOV.U32 R183, RZ, RZ, R182 ;  /* 0x000000ffffb77224 */ /* 0x000fe400078e00b6 */
[----:B------:R-:W-:Y:S02]  /*6d20*/  IMAD.MOV.U32 R182, RZ, RZ, R181 ;  /* 0x000000ffffb67224 */ /* 0x000fe400078e00b5 */
[----:B------:R-:W-:Y:S01]  /*6d30*/  F2FP.BF16.PACK_AB R8, R193, R191 ;  /* 0x000000bfc108723e */ /* 0x000fe200000010ff */
[----:B------:R-:W-:Y:S01]  /*6d40*/  IMAD.MOV.U32 R181, RZ, RZ, R180 ;  /* 0x000000ffffb57224 */ /* 0x000fe200078e00b4 */
[----:B------:R-:W-:Y:S01]  /*6d50*/  F2FP.BF16.PACK_AB R9, R118, R189 ;  /* 0x000000bd7609723e */ /* 0x000fe200000010ff */
[----:B------:R-:W-:Y:S01]  /*6d60*/  IMAD.MOV.U32 R180, RZ, RZ, R142 ;  /* 0x000000ffffb47224 */ /* 0x000fe200078e008e */
[----:B------:R-:W-:Y:S01]  /*6d70*/  F2FP.BF16.PACK_AB R10, R196, R195 ;  /* 0x000000c3c40a723e */ /* 0x000fe200000010ff */
[----:B------:R-:W-:Y:S01]  /*6d80*/  IMAD.MOV.U32 R142, RZ, RZ, R138 ;  /* 0x000000ffff8e7224 */ /* 0x000fe200078e008a */
[----:B---3--:R-:W-:Y:S01]  /*6d90*/  F2FP.BF16.PACK_AB R11, R116, R117 ;  /* 0x00000075740b723e */ /* 0x008fe200000010ff */
[----:B------:R-:W-:-:S02]  /*6da0*/  IMAD.MOV.U32 R138, RZ, RZ, R135 ;  /* 0x000000ffff8a7224 */ /* 0x000fc400078e0087 */
[----:B------:R-:W-:Y:S02]  /*6db0*/  IMAD.MOV.U32 R135, RZ, RZ, R146 ;  /* 0x000000ffff877224 */ /* 0x000fe400078e0092 */
[----:B------:R-:W-:Y:S02]  /*6dc0*/  IMAD.MOV.U32 R146, RZ, RZ, R149 ;  /* 0x000000ffff927224 */ /* 0x000fe400078e0095 */
[----:B------:R-:W-:Y:S01]  /*6dd0*/  HMMA.16816.F32.BF16 R48, R8, R16, R100 ;  /* 0x000000100830723c */ /* 0x000fe20000041864 */
[----:B------:R1:W-:Y:S01]  /*6de0*/  MUFU.EX2 R101, R5 ;  /* 0x0000000500657308 */ /* 0x0003e20000000800 */
[----:B------:R-:W-:Y:S02]  /*6df0*/  IMAD.MOV.U32 R149, RZ, RZ, R148 ;  /* 0x000000ffff957224 */ /* 0x000fe400078e0094 */
[----:B------:R-:W-:Y:S02]  /*6e00*/  IMAD.MOV.U32 R148, RZ, RZ, R154 ;  /* 0x000000ffff947224 */ /* 0x000fe400078e009a */
[----:B------:R-:W-:-:S02]  /*6e10*/  IMAD.MOV.U32 R154, RZ, RZ, R152 ;  /* 0x000000ffff9a7224 */ /* 0x000fc400078e0098 */
[C---:B------:R-:W-:Y:S01]  /*6e20*/  HMMA.16816.F32.BF16 R64, R8.reuse, R20, R104 ;  /* 0x000000140840723c */ /* 0x040fe20000041868 */
[----:B------:R-:W-:Y:S02]  /*6e30*/  IMAD.MOV.U32 R152, RZ, RZ, R150 ;  /* 0x000000ffff987224 */ /* 0x000fe400078e0096 */
[----:B------:R-:W-:Y:S02]  /*6e40*/  IMAD.MOV.U32 R150, RZ, RZ, R133 ;  /* 0x000000ffff967224 */ /* 0x000fe400078e0085 */
[----:B------:R-:W-:Y:S02]  /*6e50*/  IMAD.MOV.U32 R133, RZ, RZ, R236 ;  /* 0x000000ffff857224 */ /* 0x000fe400078e00ec */
[----:B------:R2:W5:Y:S01]  /*6e60*/  LDL.LU R236, [R1+0x94] ;  /* 0x0000940001ec7983 */ /* 0x0005620000300800 */
[----:B------:R-:W-:Y:S01]  /*6e70*/  HMMA.16816.F32.BF16 R168, R8, R24, R32 ;  /* 0x0000001808a8723c */ /* 0x000fe20000041820 */
[----:B-1----:R-:W-:Y:S02]  /*6e80*/  FFMA.FTZ R5, R178, c[0x0][0x2d0], -R3 ;  /* 0x0000b400b2057a23 */ /* 0x002fe40000010803 */
[----:B------:R-:W-:-:S02]  /*6e90*/  IMAD.MOV.U32 R178, RZ, RZ, R177 ;  /* 0x000000ffffb27224 */ /* 0x000fc400078e00b1 */
[----:B------:R1:W-:Y:S01]  /*6ea0*/  MUFU.EX2 R102, R5 ;  /* 0x0000000500667308 */ /* 0x0003e20000000800 */
[----:B------:R-:W-:Y:S02]  /*6eb0*/  IMAD.MOV.U32 R177, RZ, RZ, R145 ;  /* 0x000000ffffb17224 */ /* 0x000fe400078e0091 */
[----:B------:R-:W-:Y:S01]  /*6ec0*/  IMAD.MOV.U32 R145, RZ, RZ, R183 ;  /* 0x000000ffff917224 */ /* 0x000fe200078e00b7 */
[----:B------:R-:W-:Y:S01]  /*6ed0*/  HMMA.16816.F32.BF16 R44, R8, R18, R92 ;  /* 0x00000012082c723c */ /* 0x000fe2000004185c */
[----:B------:R-:W-:Y:S01]  /*6ee0*/  IMAD.MOV.U32 R183, RZ, RZ, R182 ;  /* 0x000000ffffb77224 */ /* 0x000fe200078e00b6 */
[----:B------:R-:W-:Y:S01]  /*6ef0*/  LDSM.16.MT88.4 R16, [R228+0x2800] ;  /* 0x00280000e410783b */ /* 0x000fe20000004200 */
[----:B------:R-:W-:Y:S02]  /*6f00*/  IMAD.MOV.U32 R182, RZ, RZ, R181 ;  /* 0x000000ffffb67224 */ /* 0x000fe400078e00b5 */
[----:B------:R-:W-:-:S03]  /*6f10*/  IMAD.MOV.U32 R181, RZ, RZ, R180 ;  /* 0x000000ffffb57224 */ /* 0x000fc600078e00b4 */
[C---:B------:R-:W-:Y:S01]  /*6f20*/  HMMA.16816.F32.BF16 R60, R8.reuse, R22, R108 ;  /* 0x00000016083c723c */ /* 0x040fe2000004186c */
[----:B-1----:R-:W-:Y:S01]  /*6f30*/  FFMA.FTZ R5, R178, c[0x0][0x2d0], -R3 ;  /* 0x0000b400b2057a23 */ /* 0x002fe20000010803 */
[----:B------:R-:W1:Y:S01]  /*6f40*/  LDSM.16.MT88.4 R20, [R224+0x2800] ;  /* 0x00280000e014783b */ /* 0x000e620000004200 */
[----:B------:R-:W-:Y:S02]  /*6f50*/  IMAD.MOV.U32 R180, RZ, RZ, R142 ;  /* 0x000000ffffb47224 */ /* 0x000fe400078e008e */
[----:B------:R3:W4:Y:S01]  /*6f60*/  MUFU.EX2 R104, R5 ;  /* 0x0000000500687308 */ /* 0x0007220000000800 */
[----:B------:R-:W-:Y:S02]  /*6f70*/  IMAD.MOV.U32 R142, RZ, RZ, R138 ;  /* 0x000000ffff8e7224 */ /* 0x000fe400078e008a */
[----:B------:R-:W-:Y:S01]  /*6f80*/  HMMA.16816.F32.BF16 R40, R8, R12, R88 ;  /* 0x0000000c0828723c */ /* 0x000fe20000041858 */
[----:B------:R-:W-:Y:S02]  /*6f90*/  IMAD.MOV.U32 R138, RZ, RZ, R135 ;  /* 0x000000ffff8a7224 */ /* 0x000fe400078e0087 */
[----:B------:R-:W-:-:S02]  /*6fa0*/  IMAD.MOV.U32 R135, RZ, RZ, R146 ;  /* 0x000000ffff877224 */ /* 0x000fc400078e0092 */
[----:B------:R-:W-:Y:S02]  /*6fb0*/  IMAD.MOV.U32 R146, RZ, RZ, R149 ;  /* 0x000000ffff927224 */ /* 0x000fe400078e0095 */
[----:B------:R-:W-:Y:S01]  /*6fc0*/  IMAD.MOV.U32 R149, RZ, RZ, R148 ;  /* 0x000000ffff957224 */ /* 0x000fe200078e0094 */
[----:B------:R-:W-:Y:S01]  /*6fd0*/  HMMA.16816.F32.BF16 R56, R8, R14, R76 ;  /* 0x0000000e0838723c */ /* 0x000fe2000004184c */
[----:B---3--:R-:W-:Y:S01]  /*6fe0*/  FFMA.FTZ R5, R177, c[0x0][0x2d0], -R3 ;  /* 0x0000b400b1057a23 */ /* 0x008fe20000010803 */
[----:B------:R-:W3:Y:S01]  /*6ff0*/  LDSM.16.MT88.4 R12, [R225+0x2800] ;  /* 0x00280000e10c783b */ /* 0x000ee20000004200 */
[----:B------:R-:W-:Y:S02]  /*7000*/  IMAD.MOV.U32 R177, RZ, RZ, R145 ;  /* 0x000000ffffb17224 */ /* 0x000fe400078e0091 */
[----:B------:R-:W-:Y:S02]  /*7010*/  IMAD.MOV.U32 R145, RZ, RZ, R183 ;  /* 0x000000ffff917224 */ /* 0x000fe400078e00b7 */
[----:B------:R-:W-:-:S02]  /*7020*/  IMAD.MOV.U32 R183, RZ, RZ, R182 ;  /* 0x000000ffffb77224 */ /* 0x000fc400078e00b6 */
[----:B------:R-:W-:Y:S02]  /*7030*/  IMAD.MOV.U32 R182, RZ, RZ, R181 ;  /* 0x000000ffffb67224 */ /* 0x000fe400078e00b5 */
[----:B------:R-:W-:Y:S02]  /*7040*/  IMAD.MOV.U32 R181, RZ, RZ, R180 ;  /* 0x000000ffffb57224 */ /* 0x000fe400078e00b4 */
[----:B------:R-:W-:Y:S02]  /*7050*/  IMAD.MOV.U32 R180, RZ, RZ, R142 ;  /* 0x000000ffffb47224 */ /* 0x000fe400078e008e */
        /* <DEDUP_REMOVED lines=23> */
[----:B------:R-:W-:Y:S01]  /*71d0*/  IMAD.MOV.U32 R149, RZ, RZ, R148 ;  /* 0x000000ffff957224 */ /* 0x000fe200078e0094 */
[----:B------:R2:W5:Y:S01]  /*71e0*/  LDL.LU R235, [R1+0x90] ;  /* 0x0000900001eb7983 */ /* 0x0005620000300800 */
[----:B------:R-:W-:Y:S02]  /*71f0*/  FFMA.FTZ R6, R234, c[0x0][0x2d0], -R4 ;  /* 0x0000b400ea067a23 */ /* 0x000fe40000010804 */
[----:B------:R-:W-:Y:S01]  /*7200*/  IMAD.MOV.U32 R148, RZ, RZ, R154 ;  /* 0x000000ffff947224 */ /* 0x000fe200078e009a */
[----:B------:R2:W5:Y:S01]  /*7210*/  LDL.LU R234, [R1+0x8c] ;  /* 0x00008c0001ea7983 */ /* 0x0005620000300800 */
[----:B------:R-:W-:-:S03]  /*7220*/  IMAD.MOV.U32 R154, RZ, RZ, R152 ;  /* 0x000000ffff9a7224 */ /* 0x000fc600078e0098 */
[----:B------:R-:W2:Y:S01]  /*7230*/  LDL R152, [R1+0x58] ;  /* 0x0000580001987983 */ /* 0x000ea20000100800 */
[----:B------:R-:W-:Y:S02]  /*7240*/  FFMA.FTZ R35, R178, c[0x0][0x2d0], -R4 ;  /* 0x0000b400b2237a23 */ /* 0x000fe40000010804 */
        /* <DEDUP_REMOVED lines=14> */
[----:B------:R-:W-:Y:S01]  /*7330*/  IMAD.MOV.U32 R182, RZ, RZ, R181 ;  /* 0x000000ffffb67224 */ /* 0x000fe200078e00b5 */
[----:B------:R1:W-:Y:S01]  /*7340*/  MUFU.EX2 R105, R5 ;  /* 0x0000000500697308 */ /* 0x0003e20000000800 */
[----:B------:R-:W-:Y:S02]  /*7350*/  FFMA.FTZ R34, R233, c[0x0][0x2d0], -R4 ;  /* 0x0000b400e9227a23 */ /* 0x000fe40000010804 */
[----:B------:R-:W-:Y:S01]  /*7360*/  IMAD.MOV.U32 R154, RZ, RZ, R68 ;  /* 0x000000ffff9a7224 */ /* 0x000fe200078e0044 */
[----:B------:R2:W5:Y:S01]  /*7370*/  LDL.LU R233, [R1+0x88] ;  /* 0x0000880001e97983 */ /* 0x0005620000300800 */
[----:B------:R-:W-:-:S02]  /*7380*/  IMAD.MOV.U32 R181, RZ, RZ, R180 ;  /* 0x000000ffffb57224 */ /* 0x000fc400078e00b4 */
[----:B------:R-:W-:Y:S02]  /*7390*/  FFMA.FTZ R68, R232, c[0x0][0x2d0], -R4 ;  /* 0x0000b400e8447a23 */ /* 0x000fe40000010804 */
[----:B------:R-:W-:Y:S01]  /*73a0*/  IMAD.MOV.U32 R180, RZ, RZ, R142 ;  /* 0x000000ffffb47224 */ /* 0x000fe200078e008e */
[----:B------:R2:W5:Y:S01]  /*73b0*/  LDL.LU R232, [R1+0x84] ;  /* 0x0000840001e87983 */ /* 0x0005620000300800 */
[----:B------:R-:W-:Y:S02]  /*73c0*/  IMAD.MOV.U32 R142, RZ, RZ, R138 ;  /* 0x000000ffff8e7224 */ /* 0x000fe400078e008a */
[----:B------:R-:W-:Y:S02]  /*73d0*/  FFMA.FTZ R92, R230, c[0x0][0x2d0], -R4 ;  /* 0x0000b400e65c7a23 */ /* 0x000fe40000010804 */
[----:B------:R-:W-:Y:S02]  /*73e0*/  IMAD.MOV.U32 R138, RZ, RZ, R135 ;  /* 0x000000ffff8a7224 */ /* 0x000fe400078e0087 */
[----:B-1----:R-:W-:-:S02]  /*73f0*/  FFMA.FTZ R5, R231, c[0x0][0x2d0], -R3 ;  /* 0x0000b400e7057a23 */ /* 0x002fc40000010803 */
[----:B------:R1:W5:Y:S01]  /*7400*/  LDL.LU R231, [R1+0x80] ;  /* 0x0000800001e77983 */ /* 0x0003620000300800 */
[----:B------:R-:W-:Y:S02]  /*7410*/  FFMA.FTZ R103, R229, c[0x0][0x2d0], -R4 ;  /* 0x0000b400e5677a23 */ /* 0x000fe40000010804 */
[----:B------:R-:W-:Y:S01]  /*7420*/  IMAD.MOV.U32 R135, RZ, RZ, R146 ;  /* 0x000000ffff877224 */ /* 0x000fe200078e0092 */
[----:B------:R1:W5:Y:S01]  /*7430*/  LDL.LU R230, [R1+0x7c] ;  /* 0x00007c0001e67983 */ /* 0x0003620000300800 */
[----:B------:R-:W-:Y:S02]  /*7440*/  FFMA.FTZ R107, R226, c[0x0][0x2d0], -R4 ;  /* 0x0000b400e26b7a23 */ /* 0x000fe40000010804 */
[----:B------:R-:W-:Y:S01]  /*7450*/  IMAD.MOV.U32 R146, RZ, RZ, R149 ;  /* 0x000000ffff927224 */ /* 0x000fe200078e0095 */
[----:B------:R1:W5:Y:S01]  /*7460*/  LDL.LU R229, [R1+0x78] ;  /* 0x0000780001e57983 */ /* 0x0003620000300800 */
[----:B------:R-:W-:-:S03]  /*7470*/  IMAD.MOV.U32 R149, RZ, RZ, R154 ;  /* 0x000000ffff957224 */ /* 0x000fc600078e009a */
[----:B------:R1:W5:Y:S04]  /*7480*/  LDL.LU R226, [R1+0x74] ;  /* 0x0000740001e27983 */ /* 0x0003680000300800 */
[----:B------:R-:W2:Y:S01]  /*7490*/  LDL R154, [R1+0x20] ;  /* 0x00002000019a7983 */ /* 0x000ea20000100800 */
[----:B------:R-:W-:Y:S01]  /*74a0*/  HMMA.16816.F32.BF16 R88, R8, R26, R28 ;  /* 0x0000001a0858723c */ /* 0x000fe2000004181c */
[----:B------:R-:W-:Y:S02]  /*74b0*/  FFMA.FTZ R4, R179, c[0x0][0x2d0], -R2 ;  /* 0x0000b400b3047a23 */ /* 0x000fe40000010802 */
[----:B------:R-:W1:Y:S01]  /*74c0*/  LDSM.16.MT88.4 R8, [R227+0x2800] ;  /* 0x00280000e308783b */ /* 0x000e620000004200 */
[----:B------:R-:W-:Y:S02]  /*74d0*/  IMAD.MOV.U32 R179, RZ, RZ, R178 ;  /* 0x000000ffffb37224 */ /* 0x000fe400078e00b2 */
[----:B------:R-:W-:-:S02]  /*74e0*/  FFMA.FTZ R33, R174, c[0x0][0x2d0], -R0 ;  /* 0x0000b400ae217a23 */ /* 0x000fc40000010800 */
[--C-:B------:R-:W-:Y:S02]  /*74f0*/  FFMA.FTZ R32, R173, c[0x0][0x2d0], -R0.reuse ;  /* 0x0000b400ad207a23 */ /* 0x100fe40000010800 */
[--C-:B------:R-:W-:Y:S02]  /*7500*/  FFMA.FTZ R25, R172, c[0x0][0x2d0], -R0.reuse ;  /* 0x0000b400ac197a23 */ /* 0x100fe40000010800 */
[----:B------:R-:W-:Y:S02]  /*7510*/  IMAD.MOV.U32 R178, RZ, RZ, R177 ;  /* 0x000000ffffb27224 */ /* 0x000fe400078e00b1 */
[--C-:B------:R-:W-:Y:S02]  /*7520*/  FFMA.FTZ R24, R167, c[0x0][0x2d0], -R0.reuse ;  /* 0x0000b400a7187a23 */ /* 0x100fe40000010800 */
[--C-:B------:R-:W-:Y:S02]  /*7530*/  FFMA.FTZ R108, R165, c[0x0][0x2d0], -R0.reuse ;  /* 0x0000b400a56c7a23 */ /* 0x100fe40000010800 */
[----:B------:R-:W-:-:S02]  /*7540*/  FFMA.FTZ R109, R164, c[0x0][0x2d0], -R0 ;  /* 0x0000b400a46d7a23 */ /* 0x000fc40000010800 */
[--C-:B------:R-:W-:Y:S02]  /*7550*/  FFMA.FTZ R110, R163, c[0x0][0x2d0], -R0.reuse ;  /* 0x0000b400a36e7a23 */ /* 0x100fe40000010800 */
[----:B------:R-:W-:Y:S02]  /*7560*/  FFMA.FTZ R111, R162, c[0x0][0x2d0], -R0 ;  /* 0x0000b400a26f7a23 */ /* 0x000fe40000010800 */
[--C-:B------:R-:W-:Y:S02]  /*7570*/  FFMA.FTZ R31, R145, c[0x0][0x2d0], -R3.reuse ;  /* 0x0000b400911f7a23 */ /* 0x100fe40000010803 */
[----:B------:R-:W-:Y:S01]  /*7580*/  FFMA.FTZ R30, R183, c[0x0][0x2d0], -R3 ;  /* 0x0000b400b71e7a23 */ /* 0x000fe20000010803 */
[----:B------:R-:W-:Y:S01]  /*7590*/  MUFU.EX2 R106, R5 ;  /* 0x00000005006a7308 */ /* 0x000fe20000000800 */
[----:B------:R-:W-:Y:S01]  /*75a0*/  IMAD.MOV.U32 R177, RZ, RZ, R138 ;  /* 0x000000ffffb17224 */ /* 0x000fe200078e008a */
[----:B------:R-:W-:Y:S01]  /*75b0*/  LDSM.16.MT88.4 R164, [R225+0x3000] ;  /* 0x00300000e1a4783b */ /* 0x000fe20000004200 */
[----:B------:R-:W-:-:S02]  /*75c0*/  FFMA.FTZ R0, R179, c[0x0][0x2d0], -R2 ;  /* 0x0000b400b3007a23 */ /* 0x000fc40000010802 */
[----:B------:R-:W-:Y:S02]  /*75d0*/  IMAD.MOV.U32 R138, RZ, RZ, R135 ;  /* 0x000000ffff8a7224 */ /* 0x000fe400078e0087 */
[----:B------:R-:W-:Y:S01]  /*75e0*/  IMAD.MOV.U32 R135, RZ, RZ, R146 ;  /* 0x000000ffff877224 */ /* 0x000fe200078e0092 */
[----:B------:R1:W-:Y:S01]  /*75f0*/  MUFU.EX2 R93, R0 ;  /* 0x00000000005d7308 */ /* 0x0003e20000000800 */
[--C-:B------:R-:W-:Y:S02]  /*7600*/  FFMA.FTZ R26, R178, c[0x0][0x2d0], -R3.reuse ;  /* 0x0000b400b21a7a23 */ /* 0x100fe40000010803 */
[----:B------:R-:W-:Y:S02]  /*7610*/  FFMA.FTZ R27, R177, c[0x0][0x2d0], -R3 ;  /* 0x0000b400b11b7a23 */ /* 0x000fe40000010803 */
[----:B------:R-:W-:Y:S02]  /*7620*/  IMAD.MOV.U32 R146, RZ, RZ, R147 ;  /* 0x000000ffff927224 */ /* 0x000fe400078e0093 */
[----:B------:R-:W-:-:S02]  /*7630*/  FFMA.FTZ R3, R181, c[0x0][0x2d0], -R2 ;  /* 0x0000b400b5037a23 */ /* 0x000fc40000010802 */
[----:B------:R-:W-:Y:S02]  /*7640*/  IMAD.MOV.U32 R147, RZ, RZ, R160 ;  /* 0x000000ffff937224 */ /* 0x000fe400078e00a0 */
[----:B------:R-:W-:Y:S01]  /*7650*/  IMAD.MOV.U32 R160, RZ, RZ, R159 ;  /* 0x000000ffffa07224 */ /* 0x000fe200078e009f */
[----:B------:R-:W3:Y:S01]  /*7660*/  MUFU.EX2 R100, R4 ;  /* 0x0000000400647308 */ /* 0x000ee20000000800 */
[----:B------:R-:W-:Y:S02]  /*7670*/  IMAD.MOV.U32 R159, RZ, RZ, R158 ;  /* 0x000000ffff9f7224 */ /* 0x000fe400078e009e */
[----:B-1----:R-:W-:Y:S02]  /*7680*/  FFMA.FTZ R0, R182, c[0x0][0x2d0], -R2 ;  /* 0x0000b400b6007a23 */ /* 0x002fe40000010802 */
[----:B------:R-:W-:-:S03]  /*7690*/  IMAD.MOV.U32 R158, RZ, RZ, R119 ;  /* 0x000000ffff9e7224 */ /* 0x000fc600078e0077 */
[----:B------:R-:W-:Y:S01]  /*76a0*/  MUFU.EX2 R94, R0 ;  /* 0x00000000005e7308 */ /* 0x000fe20000000800 */
[----:B------:R-:W-:Y:S01]  /*76b0*/  FFMA.FTZ R36, R138, c[0x0][0x2d0], -R2 ;  /* 0x0000b4008a247a23 */ /* 0x000fe20000010802 */
[----:B------:R1:W5:Y:S01]  /*76c0*/  LDL.LU R119, [R1+0x70] ;  /* 0x0000700001777983 */ /* 0x0003620000300800 */
[----:B------:R-:W-:-:S05]  /*76d0*/  IMAD.MOV.U32 R138, RZ, RZ, R160 ;  /* 0x000000ffff8a7224 */ /* 0x000fca00078e00a0 */
[----:B------:R1:W1:Y:S01]  /*76e0*/  MUFU.EX2 R95, R3 ;  /* 0x00000003005f7308 */ /* 0x0002620000000800 */
[----:B------:R-:W-:Y:S02]  /*76f0*/  IMAD.MOV.U32 R160, RZ, RZ, R158 ;  /* 0x000000ffffa07224 */ /* 0x000fe400078e009e */
[--C-:B------:R-:W-:Y:S02]  /*7700*/  FFMA.FTZ R28, R142, c[0x0][0x2d0], -R2.reuse ;  /* 0x0000b4008e1c7a23 */ /* 0x100fe40000010802 */
[----:B------:R-:W-:Y:S02]  /*7710*/  FFMA.FTZ R37, R135, c[0x0][0x2d0], -R2 ;  /* 0x0000b40087257a23 */ /* 0x000fe40000010802 */
[----:B------:R-:W-:Y:S02]  /*7720*/  IMAD.MOV.U32 R158, RZ, RZ, R144 ;  /* 0x000000ffff9e7224 */ /* 0x000fe400078e0090 */
[----:B------:R-:W-:Y:S02]  /*7730*/  IMAD.MOV.U32 R142, RZ, RZ, R159 ;  /* 0x000000ffff8e7224 */ /* 0x000fe400078e009f */
[----:B------:R-:W-:-:S02]  /*7740*/  IMAD.MOV.U32 R144, RZ, RZ, R143 ;  /* 0x000000ffff907224 */ /* 0x000fc400078e008f */
[----:B------:R-:W-:Y:S02]  /*7750*/  IMAD.MOV.U32 R135, RZ, RZ, R141 ;  /* 0x000000ffff877224 */ /* 0x000fe400078e008d */
[----:B------:R-:W-:Y:S02]  /*7760*/  IMAD.MOV.U32 R159, RZ, RZ, R157 ;  /* 0x000000ffff9f7224 */ /* 0x000fe400078e009d */
[----:B------:R-:W-:Y:S02]  /*7770*/  IMAD.MOV.U32 R141, RZ, RZ, R74 ;  /* 0x000000ffff8d7224 */ /* 0x000fe400078e004a */
[----:B------:R-:W-:Y:S01]  /*7780*/  IMAD.MOV.U32 R143, RZ, RZ, R69 ;  /* 0x000000ffff8f7224 */ /* 0x000fe200078e0045 */
[----:B------:R-:W-:Y:S01]  /*7790*/  MUFU.EX2 R74, R35 ;  /* 0x00000023004a7308 */ /* 0x000fe20000000800 */
[----:B------:R-:W-:-:S07]  /*77a0*/  IMAD.MOV.U32 R157, RZ, RZ, R75 ;  /* 0x000000ffff9d7224 */ /* 0x000fce00078e004b */
[----:B------:R-:W-:Y:S01]  /*77b0*/  MUFU.EX2 R69, R34 ;  /* 0x0000002200457308 */ /* 0x000fe20000000800 */
[----:B-1----:R-:W-:-:S07]  /*77c0*/  FADD.FTZ R3, R161, R7 ;  /* 0x00000007a1037221 */ /* 0x002fce0000010000 */
[----:B------:R1:W1:Y:S01]  /*77d0*/  MUFU.EX2 R75, R6 ;  /* 0x00000006004b7308 */ /* 0x0002620000000800 */
[----:B----4-:R-:W-:-:S07]  /*77e0*/  F2FP.BF16.PACK_AB R4, R104, R102 ;  /* 0x000000666804723e */ /* 0x010fce00000010ff */
[----:B------:R-:W-:Y:S01]  /*77f0*/  MUFU.EX2 R39, R33 ;  /* 0x0000002100277308 */ /* 0x000fe20000000800 */
[----:B---3--:R-:W-:-:S07]  /*7800*/  F2FP.BF16.PACK_AB R5, R93, R100 ;  /* 0x000000645d05723e */ /* 0x008fce00000010ff */
[----:B------:R-:W3:Y:S01]  /*7810*/  MUFU.EX2 R38, R32 ;  /* 0x0000002000267308 */ /* 0x000ee20000000800 */
[----:B-1----:R-:W-:-:S07]  /*7820*/  F2FP.BF16.PACK_AB R6, R106, R105 ;  /* 0x000000696a06723e */ /* 0x002fce00000010ff */
[----:B------:R1:W-:Y:S01]  /*7830*/  MUFU.EX2 R35, R25 ;  /* 0x0000001900237308 */ /* 0x0003e20000000800 */
[----:B------:R-:W-:-:S07]  /*7840*/  F2FP.BF16.PACK_AB R7, R95, R94 ;  /* 0x0000005e5f07723e */ /* 0x000fce00000010ff */
[----:B------:R4:W3:Y:S01]  /*7850*/  MUFU.EX2 R34, R24 ;  /* 0x0000001800227308 */ /* 0x0008e20000000800 */
[----:B------:R-:W-:Y:S02]  /*7860*/  FADD.FTZ R0, R242, R221 ;  /* 0x000000ddf2007221 */ /* 0x000fe40000010000 */
[----:B------:R-:W-:Y:S01]  /*7870*/  FFMA.FTZ R29, R180, c[0x0][0x2d0], -R2 ;  /* 0x0000b400b41d7a23 */ /* 0x000fe20000010802 */
[----:B------:R-:W-:Y:S01]  /*7880*/  HMMA.16816.F32.BF16 R76, R4, R20, R128 ;  /* 0x00000014044c723c */ /* 0x000fe20000041880 */
[----:B------:R-:W-:Y:S02]  /*7890*/  FADD.FTZ R2, R213, R0 ;  /* 0x00000000d5027221 */ /* 0x000fe40000010000 */
[----:B------:R-:W-:Y:S02]  /*78a0*/  FADD.FTZ R0, R175, R3 ;  /* 0x00000003af007221 */ /* 0x000fe40000010000 */
[----:B-1----:R-:W-:-:S03]  /*78b0*/  FADD.FTZ R25, R138, R142 ;  /* 0x0000008e8a197221 */ /* 0x002fc60000010000 */
[----:B------:R-:W-:Y:S01]  /*78c0*/  HMMA.16816.F32.BF16 R128, R4, R22, R124 ;  /* 0x000000160480723c */ /* 0x000fe2000004187c */
[----:B------:R-:W-:Y:S02]  /*78d0*/  IMAD.MOV.U32 R182, RZ, RZ, R133 ;  /* 0x000000ffffb67224 */ /* 0x000fe400078e0085 */
[----:B------:R-:W-:-:S05]  /*78e0*/  FADD.FTZ R2, R214, R2 ;  /* 0x00000002d6027221 */ /* 0x000fca0000010000 */
[----:B------:R-:W-:Y:S01]  /*78f0*/  HMMA.16816.F32.BF16 R120, R4, R16, R120 ;  /* 0x000000100478723c */ /* 0x000fe20000041878 */
[----:B----4-:R-:W-:Y:S02]  /*7900*/  FADD.FTZ R24, R249, R244 ;  /* 0x000000f4f9187221 */ /* 0x010fe40000010000 */
[----:B------:R-:W-:-:S05]  /*7910*/  FADD.FTZ R25, R135, R25 ;  /* 0x0000001987197221 */ /* 0x000fca0000010000 */
[----:B------:R-:W-:Y:S01]  /*7920*/  HMMA.16816.F32.BF16 R112, R4, R18, R112 ;  /* 0x000000120470723c */ /* 0x000fe20000041870 */
[----:B------:R-:W-:-:S07]  /*7930*/  IMAD.MOV.U32 R145, RZ, RZ, R151 ;  /* 0x000000ffff917224 */ /* 0x000fce00078e0097 */
[----:B------:R-:W-:Y:S01]  /*7940*/  HMMA.16816.F32.BF16 R96, R4, R12, R96 ;  /* 0x0000000c0460723c */ /* 0x000fe20000041860 */
[----:B------:R-:W-:-:S07]  /*7950*/  IMAD.MOV.U32 R142, RZ, RZ, R148 ;  /* 0x000000ffff8e7224 */ /* 0x000fce00078e0094 */
[----:B------:R-:W-:Y:S01]  /*7960*/  HMMA.16816.F32.BF16 R84, R4, R14, R84 ;  /* 0x0000000e0454723c */ /* 0x000fe20000041854 */
[----:B------:R-:W-:-:S07]  /*7970*/  FADD.FTZ R0, R176, R0 ;  /* 0x00000000b0007221 */ /* 0x000fce0000010000 */
[----:B------:R-:W-:Y:S01]  /*7980*/  HMMA.16816.F32.BF16 R80, R4, R8, R80 ;  /* 0x000000080450723c */ /* 0x000fe20000041850 */
[----:B------:R-:W-:-:S07]  /*7990*/  FADD.FTZ R2, R182, R2 ;  /* 0x00000002b6027221 */ /* 0x000fce0000010000 */
[----:B------:R-:W-:Y:S07]  /*79a0*/  HMMA.16816.F32.BF16 R52, R4, R10, R52 ;  /* 0x0000000a0434723c */ /* 0x000fee0000041834 */
[----:B------:R-:W-:Y:S02]  /*79b0*/  F2FP.BF16.PACK_AB R4, R75, R101 ;  /* 0x000000654b04723e */ /* 0x000fe400000010ff */
[----:B---3--:R-:W-:Y:S02]  /*79c0*/  F2FP.BF16.PACK_AB R5, R38, R39 ;  /* 0x000000272605723e */ /* 0x008fe400000010ff */
[----:B------:R-:W-:-:S02]  /*79d0*/  F2FP.BF16.PACK_AB R6, R69, R74 ;  /* 0x0000004a4506723e */ /* 0x000fc400000010ff */
[----:B------:R-:W-:Y:S01]  /*79e0*/  F2FP.BF16.PACK_AB R7, R34, R35 ;  /* 0x000000232207723e */ /* 0x000fe200000010ff */
[----:B------:R-:W-:Y:S02]  /*79f0*/  IMAD.MOV.U32 R183, RZ, RZ, R150 ;  /* 0x000000ffffb77224 */ /* 0x000fe400078e0096 */
[----:B------:R-:W-:Y:S02]  /*7a00*/  IMAD.MOV.U32 R181, RZ, RZ, R132 ;  /* 0x000000ffffb57224 */ /* 0x000fe400078e0084 */
[----:B------:R-:W-:Y:S02]  /*7a10*/  FADD.FTZ R3, R246, R24 ;  /* 0x00000018f6037221 */ /* 0x000fe40000010000 */
[----:B------:R-:W-:Y:S01]  /*7a20*/  HMMA.16816.F32.BF16 R168, R4, R8, R168 ;  /* 0x0000000804a8723c */ /* 0x000fe200000418a8 */
[----:B------:R-:W-:Y:S02]  /*7a30*/  FADD.FTZ R0, R217, R0 ;  /* 0x00000000d9007221 */ /* 0x000fe40000010000 */
[----:B------:R-:W-:-:S02]  /*7a40*/  FADD.FTZ R2, R142, R2 ;  /* 0x000000028e027221 */ /* 0x000fc40000010000 */
[----:B------:R-:W-:Y:S02]  /*7a50*/  IMAD.MOV.U32 R242, RZ, RZ, R147 ;  /* 0x000000fffff27224 */ /* 0x000fe400078e0093 */
[----:B------:R-:W-:Y:S02]  /*7a60*/  FADD.FTZ R8, R145, R25 ;  /* 0x0000001991087221 */ /* 0x000fe40000010000 */
[----:B------:R-:W-:Y:S02]  /*7a70*/  IMAD.MOV.U32 R180, RZ, RZ, R134 ;  /* 0x000000ffffb47224 */ /* 0x000fe400078e0086 */
[----:B------:R-:W-:Y:S02]  /*7a80*/  FADD.FTZ R3, R183, R3 ;  /* 0x00000003b7037221 */ /* 0x000fe40000010000 */
[----:B------:R-:W-:Y:S01]  /*7a90*/  IMAD.MOV.U32 R221, RZ, RZ, R160 ;  /* 0x000000ffffdd7224 */ /* 0x000fe200078e00a0 */
[----:B------:R-:W-:Y:S01]  /*7aa0*/  HMMA.16816.F32.BF16 R48, R4, R16, R48 ;  /* 0x000000100430723c */ /* 0x000fe20000041830 */
[----:B------:R-:W-:-:S02]  /*7ab0*/  FADD.FTZ R8, R181, R8 ;  /* 0x00000008b5087221 */ /* 0x000fc40000010000 */
[----:B------:R-:W-:-:S05]  /*7ac0*/  IMAD.MOV.U32 R244, RZ, RZ, R146 ;  /* 0x000000fffff47224 */ /* 0x000fca00078e0092 */
[----:B------:R-:W-:Y:S01]  /*7ad0*/  HMMA.16816.F32.BF16 R44, R4, R18, R44 ;  /* 0x00000012042c723c */ /* 0x000fe2000004182c */
[----:B------:R-:W-:-:S07]  /*7ae0*/  IMAD.MOV.U32 R181, RZ, RZ, R143 ;  /* 0x000000ffffb57224 */ /* 0x000fce00078e008f */
[----:B------:R-:W-:Y:S01]  /*7af0*/  HMMA.16816.F32.BF16 R64, R4, R20, R64 ;  /* 0x000000140440723c */ /* 0x000fe20000041840 */
[----:B------:R-:W-:-:S07]  /*7b00*/  FADD.FTZ R0, R216, R0 ;  /* 0x00000000d8007221 */ /* 0x000fce0000010000 */
[----:B------:R-:W-:Y:S01]  /*7b10*/  HMMA.16816.F32.BF16 R60, R4, R22, R60 ;  /* 0x00000016043c723c */ /* 0x000fe2000004183c */
[----:B------:R-:W-:-:S07]  /*7b20*/  FADD.FTZ R2, R242, R2 ;  /* 0x00000002f2027221 */ /* 0x000fce0000010000 */
[----:B------:R-:W-:Y:S01]  /*7b30*/  HMMA.16816.F32.BF16 R40, R4, R12, R40 ;  /* 0x0000000c0428723c */ /* 0x000fe20000041828 */
[----:B------:R-:W-:-:S07]  /*7b40*/  FADD.FTZ R3, R180, R3 ;  /* 0x00000003b4037221 */ /* 0x000fce0000010000 */
[C---:B------:R-:W-:Y:S01]  /*7b50*/  HMMA.16816.F32.BF16 R56, R4.reuse, R14, R56 ;  /* 0x0000000e0438723c */ /* 0x040fe20000041838 */
[----:B------:R-:W-:Y:S02]  /*7b60*/  IMAD.MOV.U32 R180, RZ, RZ, R141 ;  /* 0x000000ffffb47224 */ /* 0x000fe400078e008d */
[----:B------:R-:W-:Y:S02]  /*7b70*/  IMAD.MOV.U32 R182, RZ, RZ, R144 ;  /* 0x000000ffffb67224 */ /* 0x000fe400078e0090 */
[----:B------:R-:W-:Y:S02]  /*7b80*/  IMAD.MOV.U32 R138, RZ, RZ, R149 ;  /* 0x000000ffff8a7224 */ /* 0x000fe400078e0095 */
[----:B------:R-:W-:Y:S01]  /*7b90*/  IMAD.MOV.U32 R155, RZ, RZ, R159 ;  /* 0x000000ffff9b7224 */ /* 0x000fe200078e009f */
[----:B------:R-:W-:Y:S01]  /*7ba0*/  HMMA.16816.F32.BF16 R16, R4, R10, R88 ;  /* 0x0000000a0410723c */ /* 0x000fe20000041858 */
[----:B------:R-:W-:Y:S02]  /*7bb0*/  FADD.FTZ R0, R221, R0 ;  /* 0x00000000dd007221 */ /* 0x000fe40000010000 */
[----:B------:R-:W-:-:S02]  /*7bc0*/  IMAD.MOV.U32 R153, RZ, RZ, R158 ;  /* 0x000000ffff997224 */ /* 0x000fc400078e009e */
[----:B------:R-:W-:Y:S02]  /*7bd0*/  IMAD.MOV.U32 R213, RZ, RZ, R137 ;  /* 0x000000ffffd57224 */ /* 0x000fe400078e0089 */
[----:B------:R-:W-:Y:S01]  /*7be0*/  IMAD.MOV.U32 R249, RZ, RZ, R139 ;  /* 0x000000fffff97224 */ /* 0x000fe200078e008b */
[----:B------:R-:W-:Y:S01]  /*7bf0*/  MUFU.EX2 R9, R108 ;  /* 0x0000006c00097308 */ /* 0x000fe20000000800 */
[----:B------:R-:W-:Y:S01]  /*7c00*/  FADD.FTZ R7, R181, R2 ;  /* 0x00000002b5077221 */ /* 0x000fe20000010000 */
[----:B------:R-:W1:Y:S01]  /*7c10*/  LDSM.16.MT88.4 R148, [R228+0x3000] ;  /* 0x00300000e494783b */ /* 0x000e620000004200 */
[----:B--2---:R-:W-:-:S03]  /*7c20*/  @P4 IMAD.HI.U32 R2, R152, c[0x0][0x2c8], RZ ;  /* 0x0000b20098024a27 */ /* 0x004fc600078e00ff */
[----:B------:R-:W2:Y:S01]  /*7c30*/  LDSM.16.MT88.4 R132, [R224+0x3000] ;  /* 0x00300000e084783b */ /* 0x000ea20000004200 */
[----:B------:R-:W-:Y:S02]  /*7c40*/  FADD.FTZ R6, R180, R0 ;  /* 0x00000000b4067221 */ /* 0x000fe40000010000 */
[----:B------:R-:W-:Y:S01]  /*7c50*/  IMAD.MOV.U32 R0, RZ, RZ, R152 ;  /* 0x000000ffff007224 */ /* 0x000fe200078e0098 */
[----:B------:R-:W-:Y:S01]  /*7c60*/  @P4 SHF.R.U32.HI R0, RZ, c[0x0][0x2cc], R2 ;  /* 0x0000b300ff004a19 */ /* 0x000fe20000011602 */
[----:B------:R-:W-:Y:S02]  /*7c70*/  FADD.FTZ R3, R244, R3 ;  /* 0x00000003f4037221 */ /* 0x000fe40000010000 */
[----:B------:R-:W-:Y:S01]  /*7c80*/  IMAD.MOV.U32 R183, RZ, RZ, R157 ;  /* 0x000000ffffb77224 */ /* 0x000fe200078e009d */
[----:B------:R-:W3:Y:S01]  /*7c90*/  MUFU.EX2 R22, R68 ;  /* 0x0000004400167308 */ /* 0x000ee20000000800 */
[----:B------:R-:W-:Y:S01]  /*7ca0*/  IMAD.MOV.U32 R2, RZ, RZ, c[0x0][0x168] ;  /* 0x00005a00ff027624 */ /* 0x000fe200078e00ff */
[----:B------:R-:W4:Y:S01]  /*7cb0*/  LDSM.16.MT88.4 R12, [R227+0x3000] ;  /* 0x00300000e30c783b */ /* 0x000f220000004200 */
[----:B------:R-:W-:-:S03]  /*7cc0*/  FADD.FTZ R5, R182, R3 ;  /* 0x00000003b6057221 */ /* 0x000fc60000010000 */
[----:B------:R-:W-:Y:S01]  /*7cd0*/  IADD3 R3, R0, c[0x0][0x1d0], -R2 ;  /* 0x0000740000037a10 */ /* 0x000fe20007ffe802 */
[----:B------:R-:W-:Y:S02]  /*7ce0*/  IMAD.MOV.U32 R2, RZ, RZ, RZ ;  /* 0x000000ffff027224 */ /* 0x000fe400078e00ff */
[----:B------:R-:W-:Y:S02]  /*7cf0*/  IMAD.MOV.U32 R174, RZ, RZ, R138 ;  /* 0x000000ffffae7224 */ /* 0x000fe400078e008a */
[----:B------:R-:W-:-:S04]  /*7d00*/  IMAD.HI R2, R3, -0x6db6db6d, R2 ;  /* 0x9249249303027827 */ /* 0x000fc800078e0202 */
[----:B------:R-:W-:Y:S01]  /*7d10*/  FADD.FTZ R4, R174, R8 ;  /* 0x00000008ae047221 */ /* 0x000fe20000010000 */
[----:B------:R-:W-:Y:S01]  /*7d20*/  SHF.R.U32.HI R0, RZ, 0x1f, R2 ;  /* 0x0000001fff007819 */ /* 0x000fe20000011602 */
[----:B------:R-:W-:Y:S02]  /*7d30*/  IMAD.MOV.U32 R214, RZ, RZ, R153 ;  /* 0x000000ffffd67224 */ /* 0x000fe400078e0099 */
[----:B------:R-:W-:Y:S02]  /*7d40*/  FADD.FTZ R4, R155, R4 ;  /* 0x000000049b047221 */ /* 0x000fe40000010000 */
[----:B------:R-:W-:Y:S01]  /*7d50*/  IMAD.MOV.U32 R246, RZ, RZ, R183 ;  /* 0x000000fffff67224 */ /* 0x000fe200078e00b7 */
[----:B------:R-:W-:Y:S01]  /*7d60*/  LEA.HI.SX32 R8, R2, R0, 0x1a ;  /* 0x0000000002087211 */ /* 0x000fe200078fd2ff */
        /* <DEDUP_REMOVED lines=10> */
[----:B------:R-:W-:Y:S02]  /*7e10*/  IMAD.MOV.U32 R244, RZ, RZ, R136 ;  /* 0x000000fffff47224 */ /* 0x000fe400078e0088 */
        /* <DEDUP_REMOVED lines=40> */
[----:B------:R-:W-:Y:S01]  /*80a0*/  FADD.FTZ R0, R101, R0 ;  /* 0x0000000065007221 */ /* 0x000fe20000010000 */
[----:B------:R-:W1:Y:S01]  /*80b0*/  MUFU.EX2 R33, R26 ;  /* 0x0000001a00217308 */ /* 0x000e620000000800 */
[----:B------:R-:W-:Y:S02]  /*80c0*/  FADD.FTZ R3, R39, R3 ;  /* 0x0000000327037221 */ /* 0x000fe40000010000 */
[----:B------:R-:W-:Y:S02]  /*80d0*/  FADD.FTZ R4, R102, R4 ;  /* 0x0000000466047221 */ /* 0x000fe40000010000 */
[----:B------:R-:W-:Y:S02]  /*80e0*/  FADD.FTZ R5, R100, R5 ;  /* 0x0000000564057221 */ /* 0x000fe40000010000 */
[----:B------:R-:W-:Y:S01]  /*80f0*/  FADD.FTZ R0, R75, R0 ;  /* 0x000000004b007221 */ /* 0x000fe20000010000 */
[----:B------:R-:W1:Y:S01]  /*8100*/  MUFU.EX2 R29, R29 ;  /* 0x0000001d001d7308 */ /* 0x000e620000000800 */
[----:B------:R-:W-:-:S02]  /*8110*/  FADD.FTZ R3, R38, R3 ;  /* 0x0000000326037221 */ /* 0x000fc40000010000 */
[----:B------:R-:W-:Y:S02]  /*8120*/  FADD.FTZ R4, R104, R4 ;  /* 0x0000000468047221 */ /* 0x000fe40000010000 */
[----:B------:R-:W-:-:S03]  /*8130*/  FADD.FTZ R5, R93, R5 ;  /* 0x000000055d057221 */ /* 0x000fc60000010000 */
[----:B------:R-:W1:Y:S01]  /*8140*/  MUFU.EX2 R10, R92 ;  /* 0x0000005c000a7308 */ /* 0x000e620000000800 */
[----:B------:R-:W-:Y:S02]  /*8150*/  FADD.FTZ R0, R74, R0 ;  /* 0x000000004a007221 */ /* 0x000fe40000010000 */
[----:B------:R-:W-:-:S05]  /*8160*/  FADD.FTZ R3, R35, R3 ;  /* 0x0000000323037221 */ /* 0x000fca0000010000 */
[----:B------:R-:W1:Y:S01]  /*8170*/  MUFU.EX2 R11, R109 ;  /* 0x0000006d000b7308 */ /* 0x000e620000000800 */
[----:B------:R-:W-:Y:S02]  /*8180*/  FADD.FTZ R4, R105, R4 ;  /* 0x0000000469047221 */ /* 0x000fe40000010000 */
[----:B------:R-:W-:-:S05]  /*8190*/  FADD.FTZ R5, R94, R5 ;  /* 0x000000055e057221 */ /* 0x000fca0000010000 */
[----:B------:R-:W1:Y:S01]  /*81a0*/  MUFU.EX2 R32, R27 ;  /* 0x0000001b00207308 */ /* 0x000e620000000800 */
[----:B------:R-:W-:-:S07]  /*81b0*/  FADD.FTZ R2, R69, R0 ;  /* 0x0000000045027221 */ /* 0x000fce0000010000 */
[----:B------:R-:W1:Y:S01]  /*81c0*/  MUFU.EX2 R28, R28 ;  /* 0x0000001c001c7308 */ /* 0x000e620000000800 */
[----:B------:R-:W-:-:S07]  /*81d0*/  FADD.FTZ R0, R34, R3 ;  /* 0x0000000322007221 */ /* 0x000fce0000010000 */
[----:B------:R-:W1:Y:S01]  /*81e0*/  MUFU.EX2 R20, R103 ;  /* 0x0000006700147308 */ /* 0x000e620000000800 */
[----:B------:R-:W-:-:S07]  /*81f0*/  FADD.FTZ R4, R106, R4 ;  /* 0x000000046a047221 */ /* 0x000fce0000010000 */
[----:B------:R-:W1:Y:S01]  /*8200*/  MUFU.EX2 R21, R110 ;  /* 0x0000006e00157308 */ /* 0x000e620000000800 */
[----:B------:R-:W-:-:S07]  /*8210*/  FADD.FTZ R5, R95, R5 ;  /* 0x000000055f057221 */ /* 0x000fce0000010000 */
[----:B------:R-:W2:Y:S01]  /*8220*/  MUFU.EX2 R31, R31 ;  /* 0x0000001f001f7308 */ /* 0x000ea20000000800 */
[----:B---3--:R-:W-:-:S07]  /*8230*/  FADD.FTZ R3, R22, R2 ;  /* 0x0000000216037221 */ /* 0x008fce0000010000 */
[----:B------:R-:W3:Y:S01]  /*8240*/  MUFU.EX2 R27, R36 ;  /* 0x00000024001b7308 */ /* 0x000ee20000000800 */
[----:B------:R-:W-:Y:S02]  /*8250*/  FADD.FTZ R2, R9, R0 ;  /* 0x0000000009027221 */ /* 0x000fe40000010000 */
[----:B-1----:R-:W-:-:S05]  /*8260*/  FADD.FTZ R0, R33, R4 ;  /* 0x0000000421007221 */ /* 0x002fca0000010000 */
[----:B------:R-:W1:Y:S01]  /*8270*/  MUFU.EX2 R23, R107 ;  /* 0x0000006b00177308 */ /* 0x000e620000000800 */
[----:B------:R-:W-:-:S07]  /*8280*/  FADD.FTZ R5, R29, R5 ;  /* 0x000000051d057221 */ /* 0x000fce0000010000 */
[----:B------:R-:W1:Y:S01]  /*8290*/  MUFU.EX2 R24, R111 ;  /* 0x0000006f00187308 */ /* 0x000e620000000800 */
[----:B------:R-:W-:-:S07]  /*82a0*/  FADD.FTZ R3, R10, R3 ;  /* 0x000000030a037221 */ /* 0x000fce0000010000 */
[----:B------:R-:W1:Y:S01]  /*82b0*/  MUFU.EX2 R26, R37 ;  /* 0x00000025001a7308 */ /* 0x000e620000000800 */
[----:B------:R-:W-:-:S07]  /*82c0*/  FADD.FTZ R2, R11, R2 ;  /* 0x000000020b027221 */ /* 0x000fce0000010000 */
[----:B------:R-:W1:Y:S01]  /*82d0*/  MUFU.EX2 R30, R30 ;  /* 0x0000001e001e7308 */ /* 0x000e620000000800 */
[----:B------:R-:W-:Y:S02]  /*82e0*/  FADD.FTZ R0, R32, R0 ;  /* 0x0000000020007221 */ /* 0x000fe40000010000 */
[----:B------:R-:W-:Y:S02]  /*82f0*/  IMAD.MOV.U32 R221, RZ, RZ, R154 ;  /* 0x000000ffffdd7224 */ /* 0x000fe400078e009a */
[----:B------:R-:W-:Y:S02]  /*8300*/  FADD.FTZ R5, R28, R5 ;  /* 0x000000051c057221 */ /* 0x000fe40000010000 */
[----:B------:R-:W-:Y:S02]  /*8310*/  FADD.FTZ R4, R20, R3 ;  /* 0x0000000314047221 */ /* 0x000fe40000010000 */
[----:B------:R-:W-:Y:S02]  /*8320*/  FADD.FTZ R3, R21, R2 ;  /* 0x0000000215037221 */ /* 0x000fe40000010000 */
[----:B--2---:R-:W-:Y:S01]  /*8330*/  FADD.FTZ R2, R31, R0 ;  /* 0x000000001f027221 */ /* 0x004fe20000010000 */
[----:B------:R-:W-:Y:S01]  /*8340*/  IMNMX R6, R221, R8, !PT ;  /* 0x00000008dd067217 */ /* 0x000fe20007800200 */
[----:B---3--:R-:W-:-:S02]  /*8350*/  FADD.FTZ R0, R27, R5 ;  /* 0x000000051b007221 */ /* 0x008fc40000010000 */
[----:B------:R-:W-:Y:S02]  /*8360*/  IMAD.MOV.U32 R138, RZ, RZ, R140 ;  /* 0x000000ffff8a7224 */ /* 0x000fe400078e008c */
[----:B-1----:R-:W-:Y:S02]  /*8370*/  FADD.FTZ R4, R23, R4 ;  /* 0x0000000417047221 */ /* 0x002fe40000010000 */
[----:B------:R-:W-:Y:S02]  /*8380*/  FADD.FTZ R3, R24, R3 ;  /* 0x0000000318037221 */ /* 0x000fe40000010000 */
[----:B------:R-:W-:Y:S01]  /*8390*/  FADD.FTZ R0, R26, R0 ;  /* 0x000000001a007221 */ /* 0x000fe20000010000 */
[----:B------:R1:W-:Y:S01]  /*83a0*/  STL [R1], R6 ;  /* 0x0000000601007387 */ /* 0x0003e20000100800 */
[----:B------:R-:W-:Y:S02]  /*83b0*/  FADD.FTZ R2, R30, R2 ;  /* 0x000000021e027221 */ /* 0x000fe40000010000 */
[----:B------:R-:W-:Y:S01]  /*83c0*/  IMAD.MOV.U32 R242, RZ, RZ, R138 ;  /* 0x000000fffff27224 */ /* 0x000fe200078e008a */
[----:B------:R1:W-:Y:S04]  /*83d0*/  STL [R1+0x10], R4 ;  /* 0x0000100401007387 */ /* 0x0003e80000100800 */
[----:B------:R1:W-:Y:S01]  /*83e0*/  STL [R1+0x14], R3 ;  /* 0x0000140301007387 */ /* 0x0003e20000100800 */
[----:B------:R-:W-:-:S03]  /*83f0*/  IADD3 R242, R242, -0x2, RZ ;  /* 0xfffffffef2f27810 */ /* 0x000fc60007ffe0ff */
[----:B------:R1:W-:Y:S04]  /*8400*/  STL [R1+0x1c], R0 ;  /* 0x00001c0001007387 */ /* 0x0003e80000100800 */
[----:B------:R1:W-:Y:S01]  /*8410*/  STL [R1+0x18], R2 ;  /* 0x0000180201007387 */ /* 0x0003e20000100800 */
[----:B------:R-:W-:Y:S02]  /*8420*/  ISETP.GE.AND P0, PT, R242, R6, PT ;  /* 0x00000006f200720c */ /* 0x000fe40003f06270 */
[----:B------:R-:W-:Y:S02]  /*8430*/  F2FP.BF16.PACK_AB R176, R32, R33 ;  /* 0x0000002120b0723e */ /* 0x000fe400000010ff */
[----:B------:R-:W-:Y:S02]  /*8440*/  F2FP.BF16.PACK_AB R177, R28, R29 ;  /* 0x0000001d1cb1723e */ /* 0x000fe400000010ff */
[----:B------:R-:W-:-:S02]  /*8450*/  F2FP.BF16.PACK_AB R178, R30, R31 ;  /* 0x0000001f1eb2723e */ /* 0x000fc400000010ff */
[----:B------:R-:W-:Y:S02]  /*8460*/  F2FP.BF16.PACK_AB R179, R26, R27 ;  /* 0x0000001b1ab3723e */ /* 0x000fe400000010ff */
[----:B------:R-:W-:Y:S02]  /*8470*/  F2FP.BF16.PACK_AB R180, R10, R22 ;  /* 0x000000160ab4723e */ /* 0x000fe400000010ff */
[----:B------:R-:W-:Y:S02]  /*8480*/  F2FP.BF16.PACK_AB R181, R11, R9 ;  /* 0x000000090bb5723e */ /* 0x000fe400000010ff */
[----:B------:R-:W-:Y:S02]  /*8490*/  F2FP.BF16.PACK_AB R182, R23, R20 ;  /* 0x0000001417b6723e */ /* 0x000fe400000010ff */
[----:B------:R-:W-:Y:S01]  /*84a0*/  F2FP.BF16.PACK_AB R183, R24, R21 ;  /* 0x0000001518b7723e */ /* 0x000fe200000010ff */
        /* <DEDUP_REMOVED lines=8> */
[----:B------:R-:W-:Y:S08]  /*8530*/  HMMA.16816.F32.BF16 R152, R180, R164, R40 ;  /* 0x000000a4b498723c */ /* 0x000ff00000041828 */
[----:B----4-:R-:W-:Y:S08]  /*8540*/  HMMA.16816.F32.BF16 R172, R176, R12, R80 ;  /* 0x0000000cb0ac723c */ /* 0x010ff00000041850 */
[C---:B------:R-:W-:Y:S08]  /*8550*/  HMMA.16816.F32.BF16 R132, R180.reuse, R134, R60 ;  /* 0x00000086b484723c */ /* 0x040ff0000004183c */
[C---:B------:R-:W-:Y:S08]  /*8560*/  HMMA.16816.F32.BF16 R148, R180.reuse, R150, R44 ;  /* 0x00000096b494723c */ /* 0x040ff0000004182c */
[C---:B------:R-:W-:Y:S08]  /*8570*/  HMMA.16816.F32.BF16 R164, R180.reuse, R166, R56 ;  /* 0x000000a6b4a4723c */ /* 0x040ff00000041838 */
[----:B------:R-:W-:Y:S08]  /*8580*/  HMMA.16816.F32.BF16 R168, R180, R12, R168 ;  /* 0x0000000cb4a8723c */ /* 0x000ff000000418a8 */
[-C--:B------:R-:W-:Y:S08]  /*8590*/  HMMA.16816.F32.BF16 R176, R176, R14.reuse, R52 ;  /* 0x0000000eb0b0723c */ /* 0x080ff00000041834 */
[----:B------:R-:W-:Y:S01]  /*85a0*/  HMMA.16816.F32.BF16 R180, R180, R14, R16 ;  /* 0x0000000eb4b4723c */ /* 0x000fe20000041810 */
[----:B------:R-:W-:Y:S07]  /*85b0*/  @!P0 BRA `(.L_x_1140) ;  /* 0x0000657000008947 */ /* 0x000fee0003800000 */
[----:B-1----:R-:W2:Y:S01]  /*85c0*/  LDL R221, [R1+0x8] ;  /* 0x0000080001dd7983 */ /* 0x002ea20000100800 */
[----:B------:R-:W-:Y:S01]  /*85d0*/  MOV R116, R72 ;  /* 0x0000004800747202 */ /* 0x000fe20000000f00 */
[----:B------:R-:W-:Y:S01]  /*85e0*/  IMAD.MOV.U32 R118, RZ, RZ, R70 ;  /* 0x000000ffff767224 */ /* 0x000fe200078e0046 */
[----:B------:R-:W-:Y:S01]  /*85f0*/  MOV R3, R73 ;  /* 0x0000004900037202 */ /* 0x000fe20000000f00 */
[----:B------:R-:W-:Y:S01]  /*8600*/  IMAD.MOV.U32 R204, RZ, RZ, R242 ;  /* 0x000000ffffcc7224 */ /* 0x000fe200078e00f2 */
[----:B------:R-:W-:Y:S01]  /*8610*/  MOV R117, R71 ;  /* 0x0000004700757202 */ /* 0x000fe20000000f00 */
[----:B--2---:R-:W-:-:S05]  /*8620*/  @P4 IMAD.HI.U32 R0, R221, c[0x0][0x2c8], RZ ;  /* 0x0000b200dd004a27 */ /* 0x004fca00078e00ff */
[----:B------:R-:W-:-:S05]  /*8630*/  @P4 SHF.R.U32.HI R0, RZ, c[0x0][0x2cc], R0 ;  /* 0x0000b300ff004a19 */ /* 0x000fca0000011600 */
[----:B------:R1:W-:Y:S02]  /*8640*/  @P4 STL [R1+0x4], R0 ;  /* 0x0000040001004387 */ /* 0x0003e40000100800 */
.L_x_1141:
[----:B------:R-:W-:Y:S04]  /*8650*/  DEPBAR.LE SB0, 0x0 ;  /* 0x000080000000791a */ /* 0x000fe80000000000 */
[----:B------:R-:W-:Y:S01]  /*8660*/  WARPSYNC 0xffffffff ;  /* 0xffffffff00007948 */ /* 0x000fe20003800000 */
[----:B------:R-:W-:Y:S08]  /*8670*/  BAR.SYNC.DEFER_BLOCKING 0x0 ;  /* 0x0000000000007b1d */ /* 0x000ff00000010000 */
[----:B-----5:R-:W-:Y:S08]  /*8680*/  LDSM.16.M88.4 R112, [R230] ;  /* 0x00000000e670783b */ /* 0x020ff00000000200 */
[----:B--2---:R-:W2:Y:S08]  /*8690*/  LDSM.16.M88.4 R16, [R119] ;  /* 0x000000007710783b */ /* 0x004eb00000000200 */
[----:B------:R-:W3:Y:S08]  /*86a0*/  LDSM.16.M88.4 R108, [R230+0x2000] ;  /* 0x00200000e66c783b */ /* 0x000ef00000000200 */
[----:B------:R-:W2:Y:S08]  /*86b0*/  LDSM.16.M88.4 R32, [R119+0x800] ;  /* 0x000800007720783b */ /* 0x000eb00000000200 */
[----:B------:R-:W1:Y:S08]  /*86c0*/  LDSM.16.M88.4 R48, [R119+0x1000] ;  /* 0x001000007730783b */ /* 0x000e700000000200 */
[----:B------:R-:W1:Y:S08]  /*86d0*/  LDSM.16.M88.4 R64, [R119+0x1800] ;  /* 0x001800007740783b */ /* 0x000e700000000200 */
[----:B------:R-:W4:Y:S04]  /*86e0*/  LDL R250, [R1+0x20] ;  /* 0x0000200001fa7983 */ /* 0x000f280000100800 */
[----:B------:R-:W1:Y:S08]  /*86f0*/  LDSM.16.M88.4 R80, [R119+0x2000] ;  /* 0x002000007750783b */ /* 0x000e700000000200 */
[----:B------:R-:W4:Y:S04]  /*8700*/  LDL R2, [R1+0x3c] ;  /* 0x00003c0001027983 */ /* 0x000f280000100800 */
[----:B------:R-:W4:Y:S06]  /*8710*/  LDL.64 R206, [R1+0x30] ;  /* 0x0000300001ce7983 */ /* 0x000f2c0000100a00 */
[----:B------:R-:W1:Y:S08]  /*8720*/  LDSM.16.M88.4 R96, [R119+0x2800] ;  /* 0x002800007760783b */ /* 0x000e700000000200 */
[----:B------:R-:W1:Y:S08]  /*8730*/  LDSM.16.M88.4 R184, [R119+0x3000] ;  /* 0x0030000077b8783b */ /* 0x000e700000000200 */
[----:B------:R-:W-:Y:S08]  /*8740*/  LDSM.16.M88.4 R188, [R233] ;  /* 0x00000000e9bc783b */ /* 0x000ff00000000200 */
[----:B------:R-:W1:Y:S08]  /*8750*/  LDSM.16.M88.4 R192, [R234] ;  /* 0x00000000eac0783b */ /* 0x000e700000000200 */
[----:B------:R-:W1:Y:S08]  /*8760*/  LDSM.16.M88.4 R196, [R233+0x2000] ;  /* 0x00200000e9c4783b */ /* 0x000e700000000200 */
[----:B------:R-:W1:Y:S08]  /*8770*/  LDSM.16.M88.4 R200, [R240] ;  /* 0x00000000f0c8783b */ /* 0x000e700000000200 */
[----:B------:R2:W-:Y:S04]  /*8780*/  STL [R1+0x70], R230 ;  /* 0x000070e601007387 */ /* 0x0005e80000100800 */
[----:B------:R3:W-:Y:S04]  /*8790*/  STL [R1+0x74], R119 ;  /* 0x0000747701007387 */ /* 0x0007e80000100800 */
[----:B------:R-:W-:Y:S04]  /*87a0*/  STL [R1+0x78], R234 ;  /* 0x000078ea01007387 */ /* 0x000fe80000100800 */
[----:B------:R-:W-:Y:S04]  /*87b0*/  STL [R1+0x7c], R233 ;  /* 0x00007ce901007387 */ /* 0x000fe80000100800 */
[----:B--2---:R-:W2:Y:S04]  /*87c0*/  LDL R230, [R1+0x4] ;  /* 0x0000040001e67983 */ /* 0x004ea80000100800 */
[----:B---3--:R-:W3:Y:S01]  /*87d0*/  LDL R119, [R1+0x40] ;  /* 0x0000400001777983 */ /* 0x008ee20000100800 */
        /* <DEDUP_REMOVED lines=26> */
[----:B----4-:R-:W-:Y:S06]  /*8980*/  ISETP.GT.AND P2, PT, R250, R204, PT ;  /* 0x000000ccfa00720c */ /* 0x010fec0003f44270 */
[-C--:B------:R-:W-:Y:S07]  /*8990*/  HMMA.16816.F32.BF16 R108, R108, R186.reuse, RZ ;  /* 0x000000ba6c6c723c */ /* 0x080fee00000418ff */
[----:B------:R-:W-:Y:S01]  /*89a0*/  @!P2 SHF.R.S32.HI R0, RZ, 0x1f, R204 ;  /* 0x0000001fff00a819 */ /* 0x000fe200000114cc */
[----:B------:R-:W-:Y:S01]  /*89b0*/  HMMA.16816.F32.BF16 R112, R112, R186, RZ ;  /* 0x000000ba7070723c */ /* 0x000fe200000418ff */
[----:B------:R-:W1:Y:S03]  /*89c0*/  LDSM.16.M88.4 R184, [R239] ;  /* 0x00000000efb8783b */ /* 0x000e660000000200 */
[----:B------:R-:W-:Y:S04]  /*89d0*/  @!P2 IMAD R0, R0, c[0x0][0x208], RZ ;  /* 0x000082000000aa24 */ /* 0x000fe800078e02ff */
[-C--:B------:R-:W-:Y:S05]  /*89e0*/  HMMA.16816.F32.BF16 R4, R188, R192.reuse, R4 ;  /* 0x000000c0bc04723c */ /* 0x080fea0000041804 */
[C---:B------:R-:W-:Y:S03]  /*89f0*/  @!P2 IMAD R0, R204.reuse, c[0x0][0x20c], R0 ;  /* 0x00008300cc00aa24 */ /* 0x040fe600078e0200 */
[C---:B------:R-:W-:Y:S08]  /*8a00*/  HMMA.16816.F32.BF16 R8, R196.reuse, R192, R8 ;  /* 0x000000c0c408723c */ /* 0x040ff00000041808 */
[-C--:B------:R-:W-:Y:S08]  /*8a10*/  HMMA.16816.F32.BF16 R12, R196, R194.reuse, R12 ;  /* 0x000000c2c40c723c */ /* 0x080ff0000004180c */
[C---:B------:R-:W-:Y:S01]  /*8a20*/  HMMA.16816.F32.BF16 R16, R188.reuse, R194, R16 ;  /* 0x000000c2bc10723c */ /* 0x040fe20000041810 */
[----:B------:R-:W4:Y:S07]  /*8a30*/  LDSM.16.M88.4 R192, [R238] ;  /* 0x00000000eec0783b */ /* 0x000f2e0000000200 */
[-C--:B------:R-:W-:Y:S08]  /*8a40*/  HMMA.16816.F32.BF16 R20, R188, R200.reuse, R20 ;  /* 0x000000c8bc14723c */ /* 0x080ff00000041814 */
[C---:B------:R-:W-:Y:S08]  /*8a50*/  HMMA.16816.F32.BF16 R24, R196.reuse, R200, R24 ;  /* 0x000000c8c418723c */ /* 0x040ff00000041818 */
[-C--:B------:R-:W-:Y:S08]  /*8a60*/  HMMA.16816.F32.BF16 R28, R196, R202.reuse, R28 ;  /* 0x000000cac41c723c */ /* 0x080ff0000004181c */
[C---:B------:R-:W-:Y:S01]  /*8a70*/  HMMA.16816.F32.BF16 R32, R188.reuse, R202, R32 ;  /* 0x000000cabc20723c */ /* 0x040fe20000041820 */
[----:B------:R-:W2:Y:S07]  /*8a80*/  LDSM.16.M88.4 R200, [R237] ;  /* 0x00000000edc8783b */ /* 0x000eae0000000200 */
[-C--:B-1----:R-:W-:Y:S08]  /*8a90*/  HMMA.16816.F32.BF16 R36, R188, R184.reuse, R36 ;  /* 0x000000b8bc24723c */ /* 0x082ff00000041824 */
[C---:B------:R-:W-:Y:S08]  /*8aa0*/  HMMA.16816.F32.BF16 R40, R196.reuse, R184, R40 ;  /* 0x000000b8c428723c */ /* 0x040ff00000041828 */
[-C--:B------:R-:W-:Y:S08]  /*8ab0*/  HMMA.16816.F32.BF16 R44, R196, R186.reuse, R44 ;  /* 0x000000bac42c723c */ /* 0x080ff0000004182c */
[C---:B------:R-:W-:Y:S01]  /*8ac0*/  HMMA.16816.F32.BF16 R48, R188.reuse, R186, R48 ;  /* 0x000000babc30723c */ /* 0x040fe20000041830 */
[----:B------:R-:W1:Y:S07]  /*8ad0*/  LDSM.16.M88.4 R184, [R236] ;  /* 0x00000000ecb8783b */ /* 0x000e6e0000000200 */
[-C--:B----4-:R-:W-:Y:S08]  /*8ae0*/  HMMA.16816.F32.BF16 R52, R188, R192.reuse, R52 ;  /* 0x000000c0bc34723c */ /* 0x090ff00000041834 */
[C---:B------:R-:W-:Y:S08]  /*8af0*/  HMMA.16816.F32.BF16 R56, R196.reuse, R192, R56 ;  /* 0x000000c0c438723c */ /* 0x040ff00000041838 */
[-C--:B------:R-:W-:Y:S08]  /*8b00*/  HMMA.16816.F32.BF16 R60, R196, R194.reuse, R60 ;  /* 0x000000c2c43c723c */ /* 0x080ff0000004183c */
[C---:B------:R-:W-:Y:S01]  /*8b10*/  HMMA.16816.F32.BF16 R64, R188.reuse, R194, R64 ;  /* 0x000000c2bc40723c */ /* 0x040fe20000041840 */
[----:B------:R-:W4:Y:S07]  /*8b20*/  LDSM.16.M88.4 R192, [R235] ;  /* 0x00000000ebc0783b */ /* 0x000f2e0000000200 */
[-C--:B--2---:R-:W-:Y:S08]  /*8b30*/  HMMA.16816.F32.BF16 R68, R188, R200.reuse, R68 ;  /* 0x000000c8bc44723c */ /* 0x084ff00000041844 */
[C---:B------:R-:W-:Y:S07]  /*8b40*/  HMMA.16816.F32.BF16 R72, R196.reuse, R200, R72 ;  /* 0x000000c8c448723c */ /* 0x040fee0000041848 */
[----:B------:R-:W-:Y:S01]  /*8b50*/  @!P2 MOV R201, R2 ;  /* 0x0000000200c9a202 */ /* 0x000fe20000000f00 */
[-C--:B------:R-:W-:Y:S04]  /*8b60*/  HMMA.16816.F32.BF16 R76, R196, R202.reuse, R76 ;  /* 0x000000cac44c723c */ /* 0x080fe8000004184c */
[----:B------:R-:W-:Y:S04]  /*8b70*/  @!P2 IMAD.MOV.U32 R200, RZ, RZ, R206 ;  /* 0x000000ffffc8a224 */ /* 0x000fe800078e00ce */
[C---:B------:R-:W-:Y:S07]  /*8b80*/  HMMA.16816.F32.BF16 R80, R188.reuse, R202, R80 ;  /* 0x000000cabc50723c */ /* 0x040fee0000041850 */
[----:B------:R-:W-:Y:S01]  /*8b90*/  @!P2 IMAD.WIDE.U32 R202, R204, c[0x0][0x208], RZ ;  /* 0x00008200cccaaa25 */ /* 0x000fe200078e00ff */
[-C--:B-1----:R-:W-:Y:S04]  /*8ba0*/  HMMA.16816.F32.BF16 R84, R188, R184.reuse, R84 ;  /* 0x000000b8bc54723c */ /* 0x082fe80000041854 */
[----:B------:R-:W-:Y:S02]  /*8bb0*/  @!P2 IMAD.IADD R0, R203, 0x1, R0 ;  /* 0x00000001cb00a824 */ /* 0x000fe400078e0200 */
[----:B------:R-:W-:Y:S02]  /*8bc0*/  @!P2 IMAD.WIDE.U32 R200, R202, 0x70, R200 ;  /* 0x00000070cac8a825 */ /* 0x000fe400078e00c8 */
[C---:B------:R-:W-:Y:S04]  /*8bd0*/  HMMA.16816.F32.BF16 R88, R196.reuse, R184, R88 ;  /* 0x000000b8c458723c */ /* 0x040fe80000041858 */
[----:B------:R-:W-:Y:S03]  /*8be0*/  @!P2 IMAD R0, R0, 0x70, RZ ;  /* 0x000000700000a824 */ /* 0x000fe600078e02ff */
[C---:B------:R-:W-:Y:S01]  /*8bf0*/  @!P2 LEA R184, P0, R200.reuse, c[0x0][0x1f8], 0x1 ;  /* 0x00007e00c8b8aa11 */ /* 0x040fe200078008ff */
[----:B------:R-:W-:Y:S01]  /*8c00*/  @!P2 IMAD.IADD R0, R201, 0x1, R0 ;  /* 0x00000001c900a824 */ /* 0x000fe200078e0200 */
[-C--:B------:R-:W-:Y:S03]  /*8c10*/  HMMA.16816.F32.BF16 R92, R196, R186.reuse, R92 ;  /* 0x000000bac45c723c */ /* 0x080fe6000004185c */
[----:B------:R-:W-:Y:S01]  /*8c20*/  @!P2 IMAD.MOV.U32 R201, RZ, RZ, c[0x0][0x208] ;  /* 0x00008200ffc9a624 */ /* 0x000fe200078e00ff */
[----:B------:R-:W-:Y:S02]  /*8c30*/  @!P2 LEA.HI.X R185, R200, c[0x0][0x1fc], R0, 0x1, P0 ;  /* 0x00007f00c8b9aa11 */ /* 0x000fe400000f0c00 */
[----:B------:R-:W-:Y:S01]  /*8c40*/  @!P2 MOV R0, 0x5 ;  /* 0x000000050000a802 */ /* 0x000fe20000000f00 */
[C---:B------:R-:W-:Y:S01]  /*8c50*/  @!P2 IMAD.SHL.U32 R2, R201.reuse, 0x20, RZ ;  /* 0x00000020c902a824 */ /* 0x040fe200078e00ff */
[C---:B------:R-:W-:Y:S01]  /*8c60*/  HMMA.16816.F32.BF16 R96, R188.reuse, R186, R96 ;  /* 0x000000babc60723c */ /* 0x040fe20000041860 */
[----:B------:R-:W-:Y:S01]  /*8c70*/  @!PT LDS RZ, [RZ] ;  /* 0x00000000fffff984 */ /* 0x000fe20000000800 */
[----:B------:R-:W-:Y:S01]  /*8c80*/  @!PT LDS RZ, [RZ] ;  /* 0x00000000fffff984 */ /* 0x000fe20000000800 */
[----:B------:R-:W-:Y:S01]  /*8c90*/  @!PT LDS RZ, [RZ] ;  /* 0x00000000fffff984 */ /* 0x000fe20000000800 */
[----:B------:R1:W-:Y:S03]  /*8ca0*/  @!P2 LDGSTS.E.BYPASS.LTC128B.128 [R241+0x100], [R184.64], !P6 ;  /* 0x00100000b8f1afae */ /* 0x0003e6000f101d48 */
[----:B------:R-:W-:Y:S02]  /*8cb0*/  @!P2 SHF.L.U64.HI R0, R201, R0, c[0x0][0x20c] ;  /* 0x00008300c900a619 */ /* 0x000fe40000010200 */
[-C--:B------:R-:W-:Y:S02]  /*8cc0*/  @!P2 IADD3 R200, P0, R184, R2.reuse, RZ ;  /* 0x00000002b8c8a210 */ /* 0x080fe40007f1e0ff */
[-C--:B----4-:R-:W-:Y:S04]  /*8cd0*/  HMMA.16816.F32.BF16 R100, R188, R192.reuse, R100 ;  /* 0x000000c0bc64723c */ /* 0x090fe80000041864 */
[--C-:B------:R-:W-:Y:S04]  /*8ce0*/  @!P2 IMAD.X R201, R185, 0x1, R0.reuse, P0 ;  /* 0x00000001b9c9a824 */ /* 0x100fe800000e0600 */
[C---:B------:R-:W-:Y:S01]  /*8cf0*/  HMMA.16816.F32.BF16 R104, R196.reuse, R192, R104 ;  /* 0x000000c0c468723c */ /* 0x040fe20000041868 */
[----:B------:R2:W-:Y:S07]  /*8d00*/  @!P2 LDGSTS.E.BYPASS.LTC128B.128 [R241+0x900], [R200.64], !P6 ;  /* 0x00900000c8f1afae */ /* 0x0005ee000f101d48 */
[-C--:B------:R-:W-:Y:S04]  /*8d10*/  HMMA.16816.F32.BF16 R108, R196, R194.reuse, R108 ;  /* 0x000000c2c46c723c */ /* 0x080fe8000004186c */
[----:B-1----:R-:W-:Y:S04]  /*8d20*/  @!P2 IADD3 R184, P0, R200, R2, RZ ;  /* 0x00000002c8b8a210 */ /* 0x002fe80007f1e0ff */
[----:B------:R-:W-:Y:S01]  /*8d30*/  @!P2 IADD3.X R185, R201, R0, RZ, P0, !PT ;  /* 0x00000000c9b9a210 */ /* 0x000fe200007fe4ff */
[----:B------:R-:W-:Y:S04]  /*8d40*/  HMMA.16816.F32.BF16 R112, R188, R194, R112 ;  /* 0x000000c2bc70723c */ /* 0x000fe80000041870 */
[----:B------:R1:W-:Y:S01]  /*8d50*/  @!P2 LDGSTS.E.BYPASS.LTC128B.128 [R241+0x1100], [R184.64], !P6 ;  /* 0x01100000b8f1afae */ /* 0x0003e2000f101d48 */
[-C--:B--2---:R-:W-:Y:S04]  /*8d60*/  @!P2 IADD3 R200, P1, R184, R2.reuse, RZ ;  /* 0x00000002b8c8a210 */ /* 0x084fe80007f3e0ff */
[-C--:B------:R-:W-:Y:S03]  /*8d70*/  @!P2 IADD3 R186, P0, R200, R2.reuse, RZ ;  /* 0x00000002c8baa210 */ /* 0x080fe60007f1e0ff */
[--C-:B------:R-:W-:Y:S04]  /*8d80*/  @!P2 IMAD.X R201, R185, 0x1, R0.reuse, P1 ;  /* 0x00000001b9c9a824 */ /* 0x100fe800008e0600 */
[--C-:B------:R-:W-:Y:S01]  /*8d90*/  @!P2 IMAD.X R187, R201, 0x1, R0.reuse, P0 ;  /* 0x00000001c9bba824 */ /* 0x100fe200000e0600 */
[----:B------:R2:W-:Y:S08]  /*8da0*/  @!P2 LDGSTS.E.BYPASS.LTC128B.128 [R241+0x1900], [R200.64], !P6 ;  /* 0x01900000c8f1afae */ /* 0x0005f0000f101d48 */
[----:B------:R4:W-:Y:S01]  /*8db0*/  @!P2 LDGSTS.E.BYPASS.LTC128B.128 [R241+0x2100], [R186.64], !P6 ;  /* 0x02100000baf1afae */ /* 0x0009e2000f101d48 */
[----:B-1----:R-:W-:Y:S04]  /*8dc0*/  @!P2 IADD3 R184, P1, R186, R2, RZ ;  /* 0x00000002bab8a210 */ /* 0x002fe80007f3e0ff */
[----:B------:R-:W-:Y:S02]  /*8dd0*/  @!P2 IADD3.X R185, R187, R0, RZ, P1, !PT ;  /* 0x00000000bbb9a210 */ /* 0x000fe40000ffe4ff */
[----:B------:R-:W-:Y:S03]  /*8de0*/  @!P2 IADD3 R202, P0, R184, R2, RZ ;  /* 0x00000002b8caa210 */ /* 0x000fe60007f1e0ff */
[----:B------:R4:W-:Y:S02]  /*8df0*/  @!P2 LDGSTS.E.BYPASS.LTC128B.128 [R241+0x2900], [R184.64], !P6 ;  /* 0x02900000b8f1afae */ /* 0x0009e4000f101d48 */
[----:B------:R-:W-:Y:S06]  /*8e00*/  @!P2 IMAD.X R203, R185, 0x1, R0, P0 ;  /* 0x00000001b9cba824 */ /* 0x000fec00000e0600 */
[----:B------:R2:W-:Y:S08]  /*8e10*/  @!P2 LDGSTS.E.BYPASS.LTC128B.128 [R241+0x3100], [R202.64], !P6 ;  /* 0x03100000caf1afae */ /* 0x0005f0000f101d48 */
[----:B------:R-:W-:Y:S08]  /*8e20*/  LDSM.16.M88.4 R196, [R231+0x2000] ;  /* 0x00200000e7c4783b */ /* 0x000ff00000000200 */
[----:B------:R-:W-:Y:S08]  /*8e30*/  LDSM.16.M88.4 R188, [R229+0x800] ;  /* 0x00080000e5bc783b */ /* 0x000ff00000000200 */
[----:B----4-:R-:W-:Y:S08]  /*8e40*/  LDSM.16.M88.4 R184, [R231] ;  /* 0x00000000e7b8783b */ /* 0x010ff00000000200 */
[----:B--2---:R-:W1:Y:S08]  /*8e50*/  LDSM.16.M88.4 R200, [R229] ;  /* 0x00000000e5c8783b */ /* 0x004e700000000200 */
[----:B------:R-:W2:Y:S08]  /*8e60*/  LDSM.16.M88.4 R192, [R229+0x1000] ;  /* 0x00100000e5c0783b */ /* 0x000eb00000000200 */
[----:B------:R4:W3:Y:S04]  /*8e70*/  LDL R0, [R1+0x8] ;  /* 0x0000080001007983 */ /* 0x0008e80000100800 */
[----:B------:R-:W0:Y:S01]  /*8e80*/  LDGDEPBAR ;  /* 0x00000000000079af */ /* 0x000e220000000000 */
[-C--:B-1----:R-:W-:Y:S08]  /*8e90*/  HMMA.16816.F32.BF16 R4, R184, R200.reuse, R4 ;  /* 0x000000c8b804723c */ /* 0x082ff00000041804 */
        /* <DEDUP_REMOVED lines=8> */
[----:B------:R-:W4:Y:S07]  /*8f20*/  LDSM.16.M88.4 R188, [R229+0x2000] ;  /* 0x00200000e5bc783b */ /* 0x000f2e0000000200 */
[-C--:B--2---:R-:W-:Y:S08]  /*8f30*/  HMMA.16816.F32.BF16 R36, R184, R192.reuse, R36 ;  /* 0x000000c0b824723c */ /* 0x084ff00000041824 */
[C---:B------:R-:W-:Y:S08]  /*8f40*/  HMMA.16816.F32.BF16 R40, R196.reuse, R192, R40 ;  /* 0x000000c0c428723c */ /* 0x040ff00000041828 */
[-C--:B------:R-:W-:Y:S08]  /*8f50*/  HMMA.16816.F32.BF16 R44, R196, R194.reuse, R44 ;  /* 0x000000c2c42c723c */ /* 0x080ff0000004182c */
[C---:B------:R-:W-:Y:S01]  /*8f60*/  HMMA.16816.F32.BF16 R48, R184.reuse, R194, R48 ;  /* 0x000000c2b830723c */ /* 0x040fe20000041830 */
[----:B------:R-:W2:Y:S07]  /*8f70*/  LDSM.16.M88.4 R192, [R229+0x2800] ;  /* 0x00280000e5c0783b */ /* 0x000eae0000000200 */
[-C--:B-1----:R-:W-:Y:S08]  /*8f80*/  HMMA.16816.F32.BF16 R52, R184, R200.reuse, R52 ;  /* 0x000000c8b834723c */ /* 0x082ff00000041834 */
[C---:B------:R-:W-:Y:S08]  /*8f90*/  HMMA.16816.F32.BF16 R56, R196.reuse, R200, R56 ;  /* 0x000000c8c438723c */ /* 0x040ff00000041838 */
[-C--:B------:R-:W-:Y:S08]  /*8fa0*/  HMMA.16816.F32.BF16 R60, R196, R202.reuse, R60 ;  /* 0x000000cac43c723c */ /* 0x080ff0000004183c */
[C---:B------:R-:W-:Y:S01]  /*8fb0*/  HMMA.16816.F32.BF16 R64, R184.reuse, R202, R64 ;  /* 0x000000cab840723c */ /* 0x040fe20000041840 */
[----:B------:R-:W1:Y:S07]  /*8fc0*/  LDSM.16.M88.4 R200, [R229+0x3000] ;  /* 0x00300000e5c8783b */ /* 0x000e6e0000000200 */
[-C--:B----4-:R-:W-:Y:S08]  /*8fd0*/  HMMA.16816.F32.BF16 R68, R184, R188.reuse, R68 ;  /* 0x000000bcb844723c */ /* 0x090ff00000041844 */
[C---:B------:R-:W-:Y:S08]  /*8fe0*/  HMMA.16816.F32.BF16 R72, R196.reuse, R188, R72 ;  /* 0x000000bcc448723c */ /* 0x040ff00000041848 */
[-C--:B------:R-:W-:Y:S08]  /*8ff0*/  HMMA.16816.F32.BF16 R76, R196, R190.reuse, R76 ;  /* 0x000000bec44c723c */ /* 0x080ff0000004184c */
[C---:B------:R-:W-:Y:S01]  /*9000*/  HMMA.16816.F32.BF16 R80, R184.reuse, R190, R80 ;  /* 0x000000beb850723c */ /* 0x040fe20000041850 */
[----:B------:R-:W-:Y:S07]  /*9010*/  LDSM.16.M88.4 R188, [R232] ;  /* 0x00000000e8bc783b */ /* 0x000fee0000000200 */
[-C--:B--2---:R-:W-:Y:S08]  /*9020*/  HMMA.16816.F32.BF16 R84, R184, R192.reuse, R84 ;  /* 0x000000c0b854723c */ /* 0x084ff00000041854 */
[C---:B------:R-:W-:Y:S08]  /*9030*/  HMMA.16816.F32.BF16 R88, R196.reuse, R192, R88 ;  /* 0x000000c0c458723c */ /* 0x040ff00000041858 */
[-C--:B------:R-:W-:Y:S08]  /*9040*/  HMMA.16816.F32.BF16 R92, R196, R194.reuse, R92 ;  /* 0x000000c2c45c723c */ /* 0x080ff0000004185c */
[C---:B------:R-:W-:Y:S01]  /*9050*/  HMMA.16816.F32.BF16 R96, R184.reuse, R194, R96 ;  /* 0x000000c2b860723c */ /* 0x040fe20000041860 */
[----:B------:R-:W2:Y:S07]  /*9060*/  LDSM.16.M88.4 R192, [R226] ;  /* 0x00000000e2c0783b */ /* 0x000eae0000000200 */
[-C--:B-1----:R-:W-:Y:S08]  /*9070*/  HMMA.16816.F32.BF16 R100, R184, R200.reuse, R100 ;  /* 0x000000c8b864723c */ /* 0x082ff00000041864 */
[C---:B------:R-:W-:Y:S08]  /*9080*/  HMMA.16816.F32.BF16 R104, R196.reuse, R200, R104 ;  /* 0x000000c8c468723c */ /* 0x040ff00000041868 */
[-C--:B------:R-:W-:Y:S01]  /*9090*/  HMMA.16816.F32.BF16 R108, R196, R202.reuse, R108 ;  /* 0x000000cac46c723c */ /* 0x080fe2000004186c */
[----:B------:R-:W1:Y:S07]  /*90a0*/  LDSM.16.M88.4 R196, [R232+0x2000] ;  /* 0x00200000e8c4783b */ /* 0x000e6e0000000200 */
[----:B------:R-:W-:Y:S08]  /*90b0*/  HMMA.16816.F32.BF16 R112, R184, R202, R112 ;  /* 0x000000cab870723c */ /* 0x000ff00000041870 */
[-C--:B--2---:R-:W-:Y:S11]  /*90c0*/  HMMA.16816.F32.BF16 R4, R188, R192.reuse, R4 ;  /* 0x000000c0bc04723c */ /* 0x084ff60000041804 */
[----:B------:R-:W-:Y:S11]  /*90d0*/  @!UPT UIADD3 URZ, URZ, URZ, URZ ;  /* 0x0000003f3f3ff290 */ /* 0x000ff6000fffe03f */
[----:B------:R-:W-:Y:S02]  /*90e0*/  @!UPT UIADD3 URZ, URZ, URZ, URZ ;  /* 0x0000003f3f3ff290 */ /* 0x000fe4000fffe03f */
[----:B------:R-:W-:Y:S01]  /*90f0*/  FMUL.FTZ R4, R4, c[0x0][0x320] ;  /* 0x0000c80004047a20 */ /* 0x000fe20000410000 */
[C---:B-1----:R-:W-:Y:S03]  /*9100*/  HMMA.16816.F32.BF16 R8, R196.reuse, R192, R8 ;  /* 0x000000c0c408723c */ /* 0x042fe60000041808 */
[----:B------:R-:W-:Y:S01]  /*9110*/  MUFU.TANH R245, R4 ;  /* 0x0000000400f57308 */ /* 0x000fe20000002400 */
[----:B------:R-:W-:Y:S02]  /*9120*/  FMUL.FTZ R5, R5, c[0x0][0x320] ;  /* 0x0000c80005057a20 */ /* 0x000fe40000410000 */
[----:B------:R-:W-:Y:S02]  /*9130*/  FMUL.FTZ R6, R6, c[0x0][0x320] ;  /* 0x0000c80006067a20 */ /* 0x000fe40000410000 */
[----:B------:R-:W-:Y:S01]  /*9140*/  FMUL.FTZ R7, R7, c[0x0][0x320] ;  /* 0x0000c80007077a20 */ /* 0x000fe20000410000 */
[-C--:B------:R-:W-:Y:S04]  /*9150*/  HMMA.16816.F32.BF16 R12, R196, R194.reuse, R12 ;  /* 0x000000c2c40c723c */ /* 0x080fe8000004180c */
[----:B------:R-:W1:Y:S04]  /*9160*/  MUFU.TANH R244, R5 ;  /* 0x0000000500f47308 */ /* 0x000e680000002400 */
[C---:B------:R-:W-:Y:S06]  /*9170*/  HMMA.16816.F32.BF16 R16, R188.reuse, R194, R16 ;  /* 0x000000c2bc10723c */ /* 0x040fec0000041810 */
[----:B------:R-:W-:Y:S01]  /*9180*/  MUFU.TANH R243, R6 ;  /* 0x0000000600f37308 */ /* 0x000fe20000002400 */
[----:B------:R-:W-:Y:S02]  /*9190*/  FMUL.FTZ R8, R8, c[0x0][0x320] ;  /* 0x0000c80008087a20 */ /* 0x000fe40000410000 */
[----:B------:R-:W-:Y:S03]  /*91a0*/  FMUL.FTZ R9, R9, c[0x0][0x320] ;  /* 0x0000c80009097a20 */ /* 0x000fe60000410000 */
[----:B------:R-:W-:Y:S02]  /*91b0*/  FMUL.FTZ R10, R10, c[0x0][0x320] ;  /* 0x0000c8000a0a7a20 */ /* 0x000fe40000410000 */
[----:B------:R-:W-:Y:S02]  /*91c0*/  FMUL.FTZ R11, R11, c[0x0][0x320] ;  /* 0x0000c8000b0b7a20 */ /* 0x000fe40000410000 */
[----:B------:R2:W-:Y:S01]  /*91d0*/  MUFU.TANH R242, R7 ;  /* 0x0000000700f27308 */ /* 0x0005e20000002400 */
[----:B------:R-:W-:Y:S02]  /*91e0*/  FMUL.FTZ R12, R12, c[0x0][0x320] ;  /* 0x0000c8000c0c7a20 */ /* 0x000fe40000410000 */
[----:B------:R-:W-:Y:S02]  /*91f0*/  FMUL.FTZ R13, R13, c[0x0][0x320] ;  /* 0x0000c8000d0d7a20 */ /* 0x000fe40000410000 */
[----:B------:R-:W-:Y:S02]  /*9200*/  FMUL.FTZ R14, R14, c[0x0][0x320] ;  /* 0x0000c8000e0e7a20 */ /* 0x000fe40000410000 */
[----:B------:R-:W-:Y:S02]  /*9210*/  FMUL.FTZ R15, R15, c[0x0][0x320] ;  /* 0x0000c8000f0f7a20 */ /* 0x000fe40000410000 */
[----:B---3--:R-:W-:Y:S01]  /*9220*/  @P4 IMAD.MOV.U32 R0, RZ, RZ, R230 ;  /* 0x000000ffff004224 */ /* 0x008fe200078e00e6 */
[----:B------:R-:W-:Y:S01]  /*9230*/  MUFU.TANH R223, R8 ;  /* 0x0000000800df7308 */ /* 0x000fe20000002400 */
[----:B------:R-:W-:Y:S02]  /*9240*/  FMUL.FTZ R16, R16, c[0x0][0x320] ;  /* 0x0000c80010107a20 */ /* 0x000fe40000410000 */
[----:B------:R-:W-:Y:S01]  /*9250*/  FMUL.FTZ R19, R19, c[0x0][0x320] ;  /* 0x0000c80013137a20 */ /* 0x000fe20000410000 */
[----:B------:R-:W-:Y:S01]  /*9260*/  SHFL.IDX PT, R2, R0, 0x1, 0x1c1f ;  /* 0x003c1f0000027f89 */ /* 0x000fe200000e0000 */
[----:B------:R-:W-:Y:S02]  /*9270*/  FMUL.FTZ R18, R18, c[0x0][0x320] ;  /* 0x0000c80012127a20 */ /* 0x000fe40000410000 */
[----:B------:R-:W-:Y:S03]  /*9280*/  FMUL.FTZ R17, R17, c[0x0][0x320] ;  /* 0x0000c80011117a20 */ /* 0x000fe60000410000 */
[----:B------:R-:W-:Y:S02]  /*9290*/  MUFU.TANH R222, R9 ;  /* 0x0000000900de7308 */ /* 0x000fe40000002400 */
[----:B--2---:R-:W2:Y:S08]  /*92a0*/  LDSM.16.M88.4 R4, [R226+0x800] ;  /* 0x00080000e204783b */ /* 0x004eb00000000200 */
[----:B------:R-:W-:Y:S10]  /*92b0*/  MUFU.TANH R214, R17 ;  /* 0x0000001100d67308 */ /* 0x000ff40000002400 */
[----:B------:R-:W3:Y:S10]  /*92c0*/  MUFU.TANH R221, R10 ;  /* 0x0000000a00dd7308 */ /* 0x000ef40000002400 */
[----:B------:R4:W-:Y:S10]  /*92d0*/  MUFU.TANH R220, R11 ;  /* 0x0000000b00dc7308 */ /* 0x0009f40000002400 */
[----:B------:R-:W-:Y:S01]  /*92e0*/  MUFU.TANH R219, R12 ;  /* 0x0000000c00db7308 */ /* 0x000fe20000002400 */
[-C--:B--2---:R-:W-:Y:S09]  /*92f0*/  HMMA.16816.F32.BF16 R20, R188, R4.reuse, R20 ;  /* 0x00000004bc14723c */ /* 0x084ff20000041814 */
[----:B------:R-:W-:Y:S01]  /*9300*/  MUFU.TANH R218, R13 ;  /* 0x0000000d00da7308 */ /* 0x000fe20000002400 */
[C---:B------:R-:W-:Y:S01]  /*9310*/  HMMA.16816.F32.BF16 R24, R196.reuse, R4, R24 ;  /* 0x00000004c418723c */ /* 0x040fe20000041818 */
[----:B----4-:R-:W2:Y:S08]  /*9320*/  LDSM.16.M88.4 R8, [R226+0x1000] ;  /* 0x00100000e208783b */ /* 0x010eb00000000200 */
[----:B------:R-:W-:Y:S01]  /*9330*/  MUFU.TANH R217, R14 ;  /* 0x0000000e00d97308 */ /* 0x000fe20000002400 */
[-C--:B------:R-:W-:Y:S04]  /*9340*/  HMMA.16816.F32.BF16 R28, R196, R6.reuse, R28 ;  /* 0x00000006c41c723c */ /* 0x080fe8000004181c */
[----:B------:R-:W-:Y:S04]  /*9350*/  FMUL.FTZ R20, R20, c[0x0][0x320] ;  /* 0x0000c80014147a20 */ /* 0x000fe80000410000 */
[C---:B------:R-:W-:Y:S01]  /*9360*/  HMMA.16816.F32.BF16 R32, R188.reuse, R6, R32 ;  /* 0x00000006bc20723c */ /* 0x040fe20000041820 */
[----:B------:R4:W1:Y:S01]  /*9370*/  MUFU.TANH R216, R15 ;  /* 0x0000000f00d87308 */ /* 0x0008620000002400 */
        /* <DEDUP_REMOVED lines=13> */
[-C--:B--2---:R-:W-:Y:S01]  /*9450*/  HMMA.16816.F32.BF16 R36, R188, R8.reuse, R36 ;  /* 0x00000008bc24723c */ /* 0x084fe20000041824 */
[----:B----4-:R-:W-:Y:S02]  /*9460*/  LDSM.16.M88.4 R12, [R226+0x3000] ;  /* 0x00300000e20c783b */ /* 0x010fe40000000200 */
[----:B------:R-:W-:Y:S02]  /*9470*/  FMUL.FTZ R33, R33, c[0x0][0x320] ;  /* 0x0000c80021217a20 */ /* 0x000fe40000410000 */
[----:B------:R-:W-:Y:S01]  /*9480*/  FMUL.FTZ R28, R28, c[0x0][0x320] ;  /* 0x0000c8001c1c7a20 */ /* 0x000fe20000410000 */
[----:B------:R-:W-:Y:S01]  /*9490*/  MUFU.TANH R211, R20 ;  /* 0x0000001400d37308 */ /* 0x000fe20000002400 */
        /* <DEDUP_REMOVED lines=9> */
[----:B------:R-:W4:Y:S02]  /*9530*/  LDSM.16.M88.4 R8, [R226+0x2000] ;  /* 0x00200000e208783b */ /* 0x000f240000000200 */
[----:B------:R-:W-:Y:S02]  /*9540*/  FMUL.FTZ R38, R38, c[0x0][0x320] ;  /* 0x0000c80026267a20 */ /* 0x000fe40000410000 */
[----:B------:R-:W-:Y:S02]  /*9550*/  FMUL.FTZ R39, R39, c[0x0][0x320] ;  /* 0x0000c80027277a20 */ /* 0x000fe40000410000 */
[-C--:B-1----:R-:W-:Y:S03]  /*9560*/  HMMA.16816.F32.BF16 R52, R188, R4.reuse, R52 ;  /* 0x00000004bc34723c */ /* 0x082fe60000041834 */
[----:B------:R-:W1:Y:S01]  /*9570*/  MUFU.TANH R208, R23 ;  /* 0x0000001700d07308 */ /* 0x000e620000002400 */
[----:B------:R-:W-:Y:S02]  /*9580*/  FMUL.FTZ R40, R40, c[0x0][0x320] ;  /* 0x0000c80028287a20 */ /* 0x000fe40000410000 */
[----:B------:R-:W-:Y:S02]  /*9590*/  FMUL.FTZ R37, R37, c[0x0][0x320] ;  /* 0x0000c80025257a20 */ /* 0x000fe40000410000 */
[C---:B------:R-:W-:Y:S04]  /*95a0*/  HMMA.16816.F32.BF16 R56, R196.reuse, R4, R56 ;  /* 0x00000004c438723c */ /* 0x040fe80000041838 */
[----:B------:R-:W-:Y:S01]  /*95b0*/  FMUL.FTZ R45, R45, c[0x0][0x320] ;  /* 0x0000c8002d2d7a20 */ /* 0x000fe20000410000 */
[----:B------:R-:W-:Y:S01]  /*95c0*/  MUFU.TANH R210, R21 ;  /* 0x0000001500d27308 */ /* 0x000fe20000002400 */
[----:B------:R-:W-:Y:S02]  /*95d0*/  FMUL.FTZ R41, R41, c[0x0][0x320] ;  /* 0x0000c80029297a20 */ /* 0x000fe40000410000 */
[-C--:B------:R-:W-:Y:S04]  /*95e0*/  HMMA.16816.F32.BF16 R60, R196, R6.reuse, R60 ;  /* 0x00000006c43c723c */ /* 0x080fe8000004183c */
[----:B------:R-:W-:Y:S02]  /*95f0*/  FMUL.FTZ R50, R50, c[0x0][0x320] ;  /* 0x0000c80032327a20 */ /* 0x000fe40000410000 */
[----:B------:R-:W-:Y:S01]  /*9600*/  FMUL.FTZ R43, R43, c[0x0][0x320] ;  /* 0x0000c8002b2b7a20 */ /* 0x000fe20000410000 */
[----:B------:R-:W-:Y:S01]  /*9610*/  MUFU.TANH R187, R31 ;  /* 0x0000001f00bb7308 */ /* 0x000fe20000002400 */
[C---:B------:R-:W-:Y:S01]  /*9620*/  HMMA.16816.F32.BF16 R64, R188.reuse, R6, R64 ;  /* 0x00000006bc40723c */ /* 0x040fe20000041840 */
[----:B------:R-:W1:Y:S01]  /*9630*/  LDSM.16.M88.4 R4, [R226+0x2800] ;  /* 0x00280000e204783b */ /* 0x000e620000000200 */
[----:B------:R-:W-:Y:S04]  /*9640*/  DEPBAR.LE SB0, 0x0 ;  /* 0x000080000000791a */ /* 0x000fe80000000000 */
[----:B------:R-:W-:Y:S02]  /*9650*/  FMUL.FTZ R53, R53, c[0x0][0x320] ;  /* 0x0000c80035357a20 */ /* 0x000fe40000410000 */
[----:B------:R-:W-:Y:S01]  /*9660*/  FMUL.FTZ R59, R59, c[0x0][0x320] ;  /* 0x0000c8003b3b7a20 */ /* 0x000fe20000410000 */
[----:B------:R-:W-:Y:S01]  /*9670*/  MUFU.TANH R192, R36 ;  /* 0x0000002400c07308 */ /* 0x000fe20000002400 */
[-C--:B----4-:R-:W-:Y:S01]  /*9680*/  HMMA.16816.F32.BF16 R68, R188, R8.reuse, R68 ;  /* 0x00000008bc44723c */ /* 0x090fe20000041844 */
[----:B------:R-:W-:Y:S04]  /*9690*/  BAR.SYNC.DEFER_BLOCKING 0x0 ;  /* 0x0000000000007b1d */ /* 0x000fe80000010000 */
[----:B------:R-:W-:Y:S02]  /*96a0*/  FMUL.FTZ R58, R58, c[0x0][0x320] ;  /* 0x0000c8003a3a7a20 */ /* 0x000fe40000410000 */
[----:B------:R-:W-:Y:S01]  /*96b0*/  FMUL.FTZ R54, R54, c[0x0][0x320] ;  /* 0x0000c80036367a20 */ /* 0x000fe20000410000 */
[C---:B------:R-:W-:Y:S01]  /*96c0*/  HMMA.16816.F32.BF16 R72, R196.reuse, R8, R72 ;  /* 0x00000008c448723c */ /* 0x040fe20000041848 */
[----:B------:R-:W-:Y:S01]  /*96d0*/  MUFU.TANH R36, R40 ;  /* 0x0000002800247308 */ /* 0x000fe20000002400 */
[----:B------:R-:W-:Y:S02]  /*96e0*/  SHFL.IDX PT, R9, R0, 0x2, 0x1c1f ;  /* 0x005c1f0000097f89 */ /* 0x000fe400000e0000 */
[----:B------:R-:W-:Y:S02]  /*96f0*/  FMUL.FTZ R55, R55, c[0x0][0x320] ;  /* 0x0000c80037377a20 */ /* 0x000fe40000410000 */
[----:B------:R-:W-:Y:S02]  /*9700*/  FMUL.FTZ R61, R61, c[0x0][0x320] ;  /* 0x0000c8003d3d7a20 */ /* 0x000fe40000410000 */
[-C--:B------:R-:W-:Y:S02]  /*9710*/  HMMA.16816.F32.BF16 R76, R196, R10.reuse, R76 ;  /* 0x0000000ac44c723c */ /* 0x080fe4000004184c */
[----:B------:R-:W-:Y:S01]  /*9720*/  SHFL.IDX PT, R8, R0, 0x3, 0x1c1f ;  /* 0x007c1f0000087f89 */ /* 0x000fe200000e0000 */
[----:B------:R-:W-:Y:S01]  /*9730*/  MUFU.TANH R31, R59 ;  /* 0x0000003b001f7308 */ /* 0x000fe20000002400 */
[----:B------:R-:W-:Y:S02]  /*9740*/  FMUL.FTZ R62, R62, c[0x0][0x320] ;  /* 0x0000c8003e3e7a20 */ /* 0x000fe40000410000 */
[----:B------:R-:W-:Y:S02]  /*9750*/  FMUL.FTZ R60, R60, c[0x0][0x320] ;  /* 0x0000c8003c3c7a20 */ /* 0x000fe40000410000 */
[C---:B------:R-:W-:Y:S04]  /*9760*/  HMMA.16816.F32.BF16 R80, R188.reuse, R10, R80 ;  /* 0x0000000abc50723c */ /* 0x040fe80000041850 */
[----:B------:R-:W-:Y:S01]  /*9770*/  FMUL.FTZ R56, R56, c[0x0][0x320] ;  /* 0x0000c80038387a20 */ /* 0x000fe20000410000 */
[----:B------:R4:W-:Y:S01]  /*9780*/  MUFU.TANH R206, R25 ;  /* 0x0000001900ce7308 */ /* 0x0009e20000002400 */
[----:B------:R-:W-:Y:S02]  /*9790*/  FMUL.FTZ R63, R63, c[0x0][0x320] ;  /* 0x0000c8003f3f7a20 */ /* 0x000fe40000410000 */
[-C--:B-1----:R-:W-:Y:S04]  /*97a0*/  HMMA.16816.F32.BF16 R84, R188, R4.reuse, R84 ;  /* 0x00000004bc54723c */ /* 0x082fe80000041854 */
[----:B------:R-:W-:Y:S02]  /*97b0*/  FMUL.FTZ R73, R73, c[0x0][0x320] ;  /* 0x0000c80049497a20 */ /* 0x000fe40000410000 */
[----:B------:R-:W-:Y:S01]  /*97c0*/  FMUL.FTZ R57, R57, c[0x0][0x320] ;  /* 0x0000c80039397a20 */ /* 0x000fe20000410000 */
[----:B------:R-:W1:Y:S01]  /*97d0*/  MUFU.TANH R205, R28 ;  /* 0x0000001c00cd7308 */ /* 0x000e620000002400 */
[C---:B------:R-:W-:Y:S01]  /*97e0*/  HMMA.16816.F32.BF16 R88, R196.reuse, R4, R88 ;  /* 0x00000004c458723c */ /* 0x040fe20000041858 */
[----:B------:R-:W1:Y:S03]  /*97f0*/  SHFL.IDX PT, R5, R0, RZ, 0x1c1f ;  /* 0x001c1fff00057589 */ /* 0x000e6600000e0000 */
[----:B------:R-:W-:Y:S02]  /*9800*/  FMUL.FTZ R52, R52, c[0x0][0x320] ;  /* 0x0000c80034347a20 */ /* 0x000fe40000410000 */
[----:B------:R-:W-:Y:S02]  /*9810*/  FMUL.FTZ R64, R64, c[0x0][0x320] ;  /* 0x0000c80040407a20 */ /* 0x000fe40000410000 */
[-C--:B------:R-:W-:Y:S01]  /*9820*/  HMMA.16816.F32.BF16 R92, R196, R6.reuse, R92 ;  /* 0x00000006c45c723c */ /* 0x080fe2000004185c */
[----:B------:R-:W-:Y:S03]  /*9830*/  MUFU.TANH R203, R29 ;  /* 0x0000001d00cb7308 */ /* 0x000fe60000002400 */
[----:B------:R-:W-:Y:S02]  /*9840*/  IMAD R4, R204, -0x70, RZ ;  /* 0xffffff90cc047824 */ /* 0x000fe400078e02ff */
[----:B----4-:R-:W-:Y:S02]  /*9850*/  FMUL.FTZ R25, R82, c[0x0][0x320] ;  /* 0x0000c80052197a20 */ /* 0x010fe40000410000 */
[C---:B------:R-:W-:Y:S03]  /*9860*/  HMMA.16816.F32.BF16 R96, R188.reuse, R6, R96 ;  /* 0x00000006bc60723c */ /* 0x040fe60000041860 */
[----:B------:R-:W-:Y:S01]  /*9870*/  MUFU.TANH R29, R61 ;  /* 0x0000003d001d7308 */ /* 0x000fe20000002400 */
[----:B------:R-:W-:Y:S01]  /*9880*/  IADD3 R4, -R119, 0x1, R4 ;  /* 0x0000000177047810 */ /* 0x000fe20007ffe104 */
[----:B------:R-:W-:Y:S02]  /*9890*/  FMUL.FTZ R85, R85, c[0x0][0x320] ;  /* 0x0000c80055557a20 */ /* 0x000fe40000410000 */
[----:B------:R-:W-:Y:S01]  /*98a0*/  FMUL.FTZ R7, R80, c[0x0][0x320] ;  /* 0x0000c80050077a20 */ /* 0x000fe20000410000 */
[-C--:B------:R-:W-:Y:S04]  /*98b0*/  HMMA.16816.F32.BF16 R100, R188, R12.reuse, R100 ;  /* 0x0000000cbc64723c */ /* 0x080fe80000041864 */
[----:B------:R-:W-:Y:S01]  /*98c0*/  IADD3 R4, R4, c[0x0][0x1d0], RZ ;  /* 0x0000740004047a10 */ /* 0x000fe20007ffe0ff */
[----:B------:R-:W-:Y:S01]  /*98d0*/  MUFU.TANH R28, R62 ;  /* 0x0000003e001c7308 */ /* 0x000fe20000002400 */
[----:B------:R-:W-:Y:S02]  /*98e0*/  FMUL.FTZ R65, R65, c[0x0][0x320] ;  /* 0x0000c80041417a20 */ /* 0x000fe40000410000 */
[C---:B------:R-:W-:Y:S04]  /*98f0*/  HMMA.16816.F32.BF16 R104, R196.reuse, R12, R104 ;  /* 0x0000000cc468723c */ /* 0x040fe80000041868 */
[----:B------:R-:W-:Y:S01]  /*9900*/  IADD3 R4, R4, -c[0x0][0x168], RZ ;  /* 0x80005a0004047a10 */ /* 0x000fe20007ffe0ff */
[----:B------:R-:W-:Y:S02]  /*9910*/  FMUL.FTZ R69, R69, c[0x0][0x320] ;  /* 0x0000c80045457a20 */ /* 0x000fe40000410000 */
[----:B------:R4:W-:Y:S01]  /*9920*/  MUFU.TANH R209, R22 ;  /* 0x0000001600d17308 */ /* 0x0009e20000002400 */
[C---:B-1----:R-:W-:Y:S01]  /*9930*/  IADD3 R5, R4.reuse, R5, RZ ;  /* 0x0000000504057210 */ /* 0x042fe20007ffe0ff */
[C---:B------:R-:W-:Y:S01]  /*9940*/  IMAD.IADD R0, R4.reuse, 0x1, R9 ;  /* 0x0000000104007824 */ /* 0x040fe200078e0209 */
[-C--:B------:R-:W-:Y:S03]  /*9950*/  HMMA.16816.F32.BF16 R108, R196, R14.reuse, R108 ;  /* 0x0000000ec46c723c */ /* 0x080fe6000004186c */
[C---:B------:R-:W-:Y:S01]  /*9960*/  IMAD.IADD R2, R4.reuse, 0x1, R2 ;  /* 0x0000000104027824 */ /* 0x040fe200078e0202 */
[----:B------:R-:W-:Y:S01]  /*9970*/  IADD3 R4, R4, R8, RZ ;  /* 0x0000000804047210 */ /* 0x000fe20007ffe0ff */
[----:B------:R-:W-:Y:S01]  /*9980*/  FMUL.FTZ R92, R92, c[0x0][0x320] ;  /* 0x0000c8005c5c7a20 */ /* 0x000fe20000410000 */
[----:B------:R-:W-:Y:S01]  /*9990*/  ISETP.GT.AND P1, PT, R5, 0x1, PT ;  /* 0x000000010500780c */ /* 0x000fe20003f24270 */
[----:B------:R-:W1:Y:S01]  /*99a0*/  MUFU.TANH R185, R30 ;  /* 0x0000001e00b97308 */ /* 0x000e620000002400 */
[----:B------:R-:W-:Y:S04]  /*99b0*/  HMMA.16816.F32.BF16 R112, R188, R14, R112 ;  /* 0x0000000ebc70723c */ /* 0x000fe80000041870 */
[----:B------:R-:W-:Y:S01]  /*99c0*/  FSEL R9, R244, -INF , P1 ;  /* 0xff800000f4097808 */ /* 0x000fe20000800000 */
[----:B------:R-:W-:Y:S01]  /*99d0*/  FMUL.FTZ R70, R70, c[0x0][0x320] ;  /* 0x0000c80046467a20 */ /* 0x000fe20000410000 */
[----:B------:R-:W-:Y:S01]  /*99e0*/  ISETP.GT.AND P1, PT, R4, RZ, PT ;  /* 0x000000ff0400720c */ /* 0x000fe20003f24270 */
[----:B------:R-:W-:Y:S01]  /*99f0*/  FMUL.FTZ R75, R75, c[0x0][0x320] ;  /* 0x0000c8004b4b7a20 */ /* 0x000fe20000410000 */
[----:B------:R-:W-:Y:S01]  /*9a00*/  ISETP.GT.AND P0, PT, R2, RZ, PT ;  /* 0x000000ff0200720c */ /* 0x000fe20003f04270 */
[----:B------:R-:W-:Y:S01]  /*9a10*/  MUFU.TANH R193, R35 ;  /* 0x0000002300c17308 */ /* 0x000fe20000002400 */
[----:B------:R-:W-:Y:S02]  /*9a20*/  ISETP.GT.AND P3, PT, R0, RZ, PT ;  /* 0x000000ff0000720c */ /* 0x000fe40003f64270 */
[----:B---3--:R-:W-:Y:S01]  /*9a30*/  FSEL R20, R221, -INF , P1 ;  /* 0xff800000dd147808 */ /* 0x008fe20000800000 */
[----:B------:R-:W-:Y:S01]  /*9a40*/  FMUL.FTZ R76, R76, c[0x0][0x320] ;  /* 0x0000c8004c4c7a20 */ /* 0x000fe20000410000 */
[----:B------:R-:W-:Y:S01]  /*9a50*/  FSEL R12, R243, -INF , P0 ;  /* 0xff800000f30c7808 */ /* 0x000fe20000000000 */
[----:B------:R-:W-:Y:S01]  /*9a60*/  FMUL.FTZ R77, R77, c[0x0][0x320] ;  /* 0x0000c8004d4d7a20 */ /* 0x000fe20000410000 */
[----:B------:R-:W-:Y:S01]  /*9a70*/  FSEL R16, R223, -INF , P3 ;  /* 0xff800000df107808 */ /* 0x000fe20001800000 */
[----:B------:R-:W-:Y:S01]  /*9a80*/  FMUL.FTZ R84, R84, c[0x0][0x320] ;  /* 0x0000c80054547a20 */ /* 0x000fe20000410000 */
[C---:B------:R-:W-:Y:S01]  /*9a90*/  ISETP.GT.AND P1, PT, R4.reuse, 0x9, PT ;  /* 0x000000090400780c */ /* 0x040fe20003f24270 */
[----:B------:R-:W-:Y:S01]  /*9aa0*/  MUFU.TANH R35, R41 ;  /* 0x0000002900237308 */ /* 0x000fe20000002400 */
[----:B------:R-:W-:Y:S01]  /*9ab0*/  ISETP.GT.AND P0, PT, R4, 0x1, PT ;  /* 0x000000010400780c */ /* 0x000fe20003f04270 */
[----:B------:R-:W-:Y:S01]  /*9ac0*/  FMUL.FTZ R87, R87, c[0x0][0x320] ;  /* 0x0000c80057577a20 */ /* 0x000fe20000410000 */
[----:B------:R-:W-:Y:S01]  /*9ad0*/  FSEL R23, R216, -INF , P1 ;  /* 0xff800000d8177808 */ /* 0x000fe20000800000 */
[----:B------:R-:W-:Y:S01]  /*9ae0*/  FMUL.FTZ R83, R83, c[0x0][0x320] ;  /* 0x0000c80053537a20 */ /* 0x000fe20000410000 */
[----:B------:R-:W-:Y:S01]  /*9af0*/  FSEL R21, R220, -INF , P0 ;  /* 0xff800000dc157808 */ /* 0x000fe20000000000 */
[----:B------:R-:W-:Y:S01]  /*9b00*/  FMUL.FTZ R112, R112, c[0x0][0x320] ;  /* 0x0000c80070707a20 */ /* 0x000fe20000410000 */
[----:B------:R-:W-:Y:S01]  /*9b10*/  ISETP.GT.AND P2, PT, R5, RZ, PT ;  /* 0x000000ff0500720c */ /* 0x000fe20003f44270 */
[----:B------:R-:W-:Y:S01]  /*9b20*/  FMUL.FTZ R86, R86, c[0x0][0x320] ;  /* 0x0000c80056567a20 */ /* 0x000fe20000410000 */
[----:B------:R-:W-:Y:S01]  /*9b30*/  ISETP.GT.AND P3, PT, R0, 0x9, PT ;  /* 0x000000090000780c */ /* 0x000fe20003f64270 */
[----:B------:R-:W-:Y:S01]  /*9b40*/  MUFU.TANH R201, R45 ;  /* 0x0000002d00c97308 */ /* 0x000fe20000002400 */
[----:B------:R-:W-:Y:S01]  /*9b50*/  FSEL R8, R245, -INF , P2 ;  /* 0xff800000f5087808 */ /* 0x000fe20001000000 */
[----:B------:R-:W-:Y:S01]  /*9b60*/  FMUL.FTZ R113, R113, c[0x0][0x320] ;  /* 0x0000c80071717a20 */ /* 0x000fe20000410000 */
[----:B------:R-:W-:Y:S01]  /*9b70*/  FSEL R19, R218, -INF , P3 ;  /* 0xff800000da137808 */ /* 0x000fe20001800000 */
[----:B------:R-:W-:Y:S01]  /*9b80*/  FMUL.FTZ R98, R98, c[0x0][0x320] ;  /* 0x0000c80062627a20 */ /* 0x000fe20000410000 */
[C---:B------:R-:W-:Y:S01]  /*9b90*/  ISETP.GT.AND P5, PT, R2.reuse, 0x1, PT ;  /* 0x000000010200780c */ /* 0x040fe20003fa4270 */
[----:B------:R-:W-:Y:S01]  /*9ba0*/  FMUL.FTZ R99, R99, c[0x0][0x320] ;  /* 0x0000c80063637a20 */ /* 0x000fe20000410000 */
[----:B------:R-:W-:Y:S01]  /*9bb0*/  ISETP.GT.AND P3, PT, R2, 0x8, PT ;  /* 0x000000080200780c */ /* 0x000fe20003f64270 */
[----:B------:R-:W-:Y:S01]  /*9bc0*/  FMUL.FTZ R93, R93, c[0x0][0x320] ;  /* 0x0000c8005d5d7a20 */ /* 0x000fe20000410000 */
[----:B------:R-:W-:Y:S01]  /*9bd0*/  FSEL R13, R242, -INF , P5 ;  /* 0xff800000f20d7808 */ /* 0x000fe20002800000 */
[----:B------:R-:W3:Y:S01]  /*9be0*/  MUFU.TANH R184, R26 ;  /* 0x0000001a00b87308 */ /* 0x000ee20000002400 */
[----:B--2---:R-:W-:Y:S01]  /*9bf0*/  FSEL R14, R213, -INF , P3 ;  /* 0xff800000d50e7808 */ /* 0x004fe20001800000 */
[----:B------:R-:W-:Y:S01]  /*9c00*/  FMUL.FTZ R90, R90, c[0x0][0x320] ;  /* 0x0000c8005a5a7a20 */ /* 0x000fe20000410000 */
[----:B------:R-:W-:Y:S01]  /*9c10*/  ISETP.GT.AND P3, PT, R2, 0x11, PT ;  /* 0x000000110200780c */ /* 0x000fe20003f64270 */
[----:B------:R-:W-:Y:S01]  /*9c20*/  FMUL.FTZ R94, R94, c[0x0][0x320] ;  /* 0x0000c8005e5e7a20 */ /* 0x000fe20000410000 */
[----:B------:R-:W-:Y:S01]  /*9c30*/  ISETP.GT.AND P2, PT, R0, 0x1, PT ;  /* 0x000000010000780c */ /* 0x000fe20003f44270 */
[----:B------:R-:W-:Y:S01]  /*9c40*/  FMUL.FTZ R91, R91, c[0x0][0x320] ;  /* 0x0000c8005b5b7a20 */ /* 0x000fe20000410000 */
[----:B------:R-:W-:Y:S01]  /*9c50*/  FSEL R59, R208, -INF , P3 ;  /* 0xff800000d03b7808 */ /* 0x000fe20001800000 */
[----:B------:R-:W-:Y:S01]  /*9c60*/  FMUL.FTZ R6, R78, c[0x0][0x320] ;  /* 0x0000c8004e067a20 */ /* 0x000fe20000410000 */
[----:B------:R-:W-:Y:S01]  /*9c70*/  FSEL R17, R222, -INF , P2 ;  /* 0xff800000de117808 */ /* 0x000fe20001000000 */
[----:B------:R2:W-:Y:S01]  /*9c80*/  MUFU.TANH R26, R73 ;  /* 0x00000049001a7308 */ /* 0x0005e20000002400 */
[----:B------:R-:W-:Y:S01]  /*9c90*/  ISETP.GT.AND P2, PT, R4, 0x8, PT ;  /* 0x000000080400780c */ /* 0x000fe20003f44270 */
[----:B------:R-:W-:Y:S01]  /*9ca0*/  FMUL.FTZ R48, R48, c[0x0][0x320] ;  /* 0x0000c80030307a20 */ /* 0x000fe20000410000 */
[----:B------:R-:W-:Y:S01]  /*9cb0*/  ISETP.GT.AND P0, PT, R5, 0x8, PT ;  /* 0x000000080500780c */ /* 0x000fe20003f04270 */
[----:B------:R-:W-:Y:S01]  /*9cc0*/  FMUL.FTZ R109, R109, c[0x0][0x320] ;  /* 0x0000c8006d6d7a20 */ /* 0x000fe20000410000 */
[----:B----4-:R-:W-:Y:S01]  /*9cd0*/  FSEL R22, R217, -INF , P2 ;  /* 0xff800000d9167808 */ /* 0x010fe20001000000 */
        /* <DEDUP_REMOVED lines=11> */
[----:B------:R-:W-:Y:S01]  /*9d90*/  ISETP.GT.AND P5, PT, R5, 0x9, PT ;  /* 0x000000090500780c */ /* 0x000fe20003fa4270 */
[----:B------:R-:W-:Y:S01]  /*9da0*/  FMUL.FTZ R68, R68, c[0x0][0x320] ;  /* 0x0000c80044447a20 */ /* 0x000fe20000410000 */
[----:B------:R-:W-:Y:S01]  /*9db0*/  ISETP.GT.AND P2, PT, R2, 0x9, PT ;  /* 0x000000090200780c */ /* 0x000fe20003f44270 */
[----:B------:R-:W-:Y:S01]  /*9dc0*/  MUFU.TANH R6, R6 ;  /* 0x0000000600067308 */ /* 0x000fe20000002400 */
[----:B------:R-:W-:Y:S01]  /*9dd0*/  FSEL R11, R214, -INF , P5 ;  /* 0xff800000d60b7808 */ /* 0x000fe20002800000 */
[----:B------:R-:W-:Y:S01]  /*9de0*/  FMUL.FTZ R47, R47, c[0x0][0x320] ;  /* 0x0000c8002f2f7a20 */ /* 0x000fe20000410000 */
[----:B------:R-:W-:Y:S01]  /*9df0*/  FSEL R15, R212, -INF , P2 ;  /* 0xff800000d40f7808 */ /* 0x000fe20001000000 */
[----:B------:R-:W-:Y:S01]  /*9e00*/  FMUL.FTZ R66, R66, c[0x0][0x320] ;  /* 0x0000c80042427a20 */ /* 0x000fe20000410000 */
[----:B--2---:R-:W-:Y:S01]  /*9e10*/  FMNMX.FTZ R73, R8, R3, !PT ;  /* 0x0000000308497209 */ /* 0x004fe20007810000 */
[----:B------:R-:W-:Y:S01]  /*9e20*/  FMUL.FTZ R67, R67, c[0x0][0x320] ;  /* 0x0000c80043437a20 */ /* 0x000fe20000410000 */
[----:B------:R-:W-:Y:S01]  /*9e30*/  ISETP.GT.AND P2, PT, R0, 0x10, PT ;  /* 0x000000100000780c */ /* 0x000fe20003f44270 */
[----:B------:R-:W-:Y:S01]  /*9e40*/  FMUL.FTZ R71, R71, c[0x0][0x320] ;  /* 0x0000c80047477a20 */ /* 0x000fe20000410000 */
[----:B------:R-:W-:Y:S01]  /*9e50*/  FMNMX.FTZ R73, R9, R73, !PT ;  /* 0x0000004909497209 */ /* 0x000fe20007810000 */
[----:B------:R-:W2:Y:S01]  /*9e60*/  MUFU.TANH R38, R38 ;  /* 0x0000002600267308 */ /* 0x000ea20000002400 */
[----:B------:R-:W-:Y:S01]  /*9e70*/  ISETP.GT.AND P5, PT, R2, 0x10, PT ;  /* 0x000000100200780c */ /* 0x000fe20003fa4270 */
[----:B------:R-:W-:Y:S01]  /*9e80*/  FMUL.FTZ R72, R72, c[0x0][0x320] ;  /* 0x0000c80048487a20 */ /* 0x000fe20000410000 */
[----:B------:R-:W-:Y:S01]  /*9e90*/  FMNMX.FTZ R73, R10, R73, !PT ;  /* 0x000000490a497209 */ /* 0x000fe20007810000 */
[----:B------:R-:W-:Y:S01]  /*9ea0*/  FMUL.FTZ R96, R96, c[0x0][0x320] ;  /* 0x0000c80060607a20 */ /* 0x000fe20000410000 */
[----:B------:R-:W-:Y:S01]  /*9eb0*/  ISETP.GT.AND P1, PT, R5, 0x10, PT ;  /* 0x000000100500780c */ /* 0x000fe20003f24270 */
[----:B------:R-:W-:Y:S01]  /*9ec0*/  FMUL.FTZ R97, R97, c[0x0][0x320] ;  /* 0x0000c80061617a20 */ /* 0x000fe20000410000 */
[----:B------:R-:W-:Y:S01]  /*9ed0*/  FMNMX.FTZ R73, R11, R73, !PT ;  /* 0x000000490b497209 */ /* 0x000fe20007810000 */
[----:B------:R-:W-:Y:S01]  /*9ee0*/  FMUL.FTZ R100, R100, c[0x0][0x320] ;  /* 0x0000c80064647a20 */ /* 0x000fe20000410000 */
[----:B------:R-:W-:Y:S01]  /*9ef0*/  FSEL R40, R211, -INF , P1 ;  /* 0xff800000d3287808 */ /* 0x000fe20000800000 */
[----:B------:R-:W-:Y:S01]  /*9f00*/  MUFU.TANH R109, R109 ;  /* 0x0000006d006d7308 */ /* 0x000fe20000002400 */
[----:B------:R-:W-:Y:S01]  /*9f10*/  ISETP.GT.AND P1, PT, R0, 0x11, PT ;  /* 0x000000110000780c */ /* 0x000fe20003f24270 */
[----:B------:R-:W-:Y:S01]  /*9f20*/  FMUL.FTZ R102, R102, c[0x0][0x320] ;  /* 0x0000c80066667a20 */ /* 0x000fe20000410000 */
[----:B------:R-:W-:Y:S01]  /*9f30*/  FMNMX.FTZ R73, R40, R73, !PT ;  /* 0x0000004928497209 */ /* 0x000fe20007810000 */
[----:B------:R-:W-:Y:S01]  /*9f40*/  FMUL.FTZ R114, R114, c[0x0][0x320] ;  /* 0x0000c80072727a20 */ /* 0x000fe20000410000 */
[----:B------:R-:W-:Y:S01]  /*9f50*/  FSEL R62, R206, -INF , P1 ;  /* 0xff800000ce3e7808 */ /* 0x000fe20000800000 */
[----:B------:R-:W-:Y:S01]  /*9f60*/  FMUL.FTZ R115, R115, c[0x0][0x320] ;  /* 0x0000c80073737a20 */ /* 0x000fe20000410000 */
[----:B------:R-:W-:Y:S01]  /*9f70*/  ISETP.GT.AND P1, PT, R4, 0x18, PT ;  /* 0x000000180400780c */ /* 0x000fe20003f24270 */
[----:B------:R-:W-:Y:S01]  /*9f80*/  FMUL.FTZ R88, R88, c[0x0][0x320] ;  /* 0x0000c80058587a20 */ /* 0x000fe20000410000 */
[----:B------:R-:W-:Y:S01]  /*9f90*/  ISETP.GT.AND P3, PT, R5, 0x19, PT ;  /* 0x000000190500780c */ /* 0x000fe20003f64270 */
[----:B------:R4:W-:Y:S01]  /*9fa0*/  MUFU.TANH R32, R58 ;  /* 0x0000003a00207308 */ /* 0x0009e20000002400 */
[----:B-1----:R-:W-:Y:S01]  /*9fb0*/  FSEL R185, R185, -INF , P1 ;  /* 0xff800000b9b97808 */ /* 0x002fe20000800000 */
[----:B------:R-:W-:Y:S01]  /*9fc0*/  FMUL.FTZ R89, R89, c[0x0][0x320] ;  /* 0x0000c80059597a20 */ /* 0x000fe20000410000 */
[----:B------:R-:W-:Y:S01]  /*9fd0*/  FSEL R45, R195, -INF , P3 ;  /* 0xff800000c32d7808 */ /* 0x000fe20001800000 */
[----:B------:R-:W-:Y:S01]  /*9fe0*/  FMUL.FTZ R79, R79, c[0x0][0x320] ;  /* 0x0000c8004f4f7a20 */ /* 0x000fe20000410000 */
[----:B------:R-:W-:Y:S01]  /*9ff0*/  ISETP.GT.AND P1, PT, R2, 0x19, PT ;  /* 0x000000190200780c */ /* 0x000fe20003f24270 */
[----:B------:R-:W-:Y:S01]  /*a000*/  FMUL.FTZ R104, R104, c[0x0][0x320] ;  /* 0x0000c80068687a20 */ /* 0x000fe20000410000 */
[----:B------:R-:W-:Y:S01]  /*a010*/  ISETP.GT.AND P3, PT, R2, 0x20, PT ;  /* 0x000000200200780c */ /* 0x000fe20003f64270 */
[----:B------:R-:W-:Y:S01]  /*a020*/  FMUL.FTZ R105, R105, c[0x0][0x320] ;  /* 0x0000c80069697a20 */ /* 0x000fe20000410000 */
[----:B------:R-:W-:Y:S01]  /*a030*/  IADD3 R242, R204, -0x1, RZ ;  /* 0xffffffffccf27810 */ /* 0x000fe20007ffe0ff */
[----:B------:R1:W-:Y:S01]  /*a040*/  MUFU.TANH R207, R24 ;  /* 0x0000001800cf7308 */ /* 0x0003e20000002400 */
[----:B------:R-:W-:Y:S01]  /*a050*/  ISETP.GT.AND P0, PT, R5, 0x11, PT ;  /* 0x000000110500780c */ /* 0x000fe20003f04270 */
[----:B------:R-:W-:Y:S02]  /*a060*/  FMUL.FTZ R108, R108, c[0x0][0x320] ;  /* 0x0000c8006c6c7a20 */ /* 0x000fe40000410000 */
[----:B------:R-:W-:Y:S01]  /*a070*/  FMUL.FTZ R95, R95, c[0x0][0x320] ;  /* 0x0000c8005f5f7a20 */ /* 0x000fe20000410000 */
[----:B------:R-:W-:Y:S01]  /*a080*/  FSEL R41, R210, -INF , P0 ;  /* 0xff800000d2297808 */ /* 0x000fe20000000000 */
[----:B------:R-:W-:Y:S01]  /*a090*/  FMUL.FTZ R106, R106, c[0x0][0x320] ;  /* 0x0000c8006a6a7a20 */ /* 0x000fe20000410000 */
[----:B------:R-:W-:Y:S01]  /*a0a0*/  ISETP.GT.AND P0, PT, R4, 0x10, PT ;  /* 0x000000100400780c */ /* 0x000fe20003f04270 */
[----:B------:R-:W-:Y:S01]  /*a0b0*/  FMUL.FTZ R110, R110, c[0x0][0x320] ;  /* 0x0000c8006e6e7a20 */ /* 0x000fe20000410000 */
[----:B------:R-:W-:Y:S01]  /*a0c0*/  FMNMX.FTZ R73, R41, R73, !PT ;  /* 0x0000004929497209 */ /* 0x000fe20007810000 */
[----:B------:R-:W1:Y:S01]  /*a0d0*/  MUFU.TANH R43, R43 ;  /* 0x0000002b002b7308 */ /* 0x000e620000002400 */
[----:B---3--:R-:W-:Y:S01]  /*a0e0*/  FSEL R184, R184, -INF , P0 ;  /* 0xff800000b8b87808 */ /* 0x008fe20000000000 */
[----:B------:R-:W-:Y:S01]  /*a0f0*/  FMUL.FTZ R74, R74, c[0x0][0x320] ;  /* 0x0000c8004a4a7a20 */ /* 0x000fe20000410000 */
[----:B------:R-:W-:Y:S01]  /*a100*/  ISETP.GT.AND P0, PT, R4, 0x19, PT ;  /* 0x000000190400780c */ /* 0x000fe20003f04270 */
[----:B------:R-:W-:Y:S01]  /*a110*/  FMUL.FTZ R101, R101, c[0x0][0x320] ;  /* 0x0000c80065657a20 */ /* 0x000fe20000410000 */
[----:B----4-:R-:W-:Y:S02]  /*a120*/  FSEL R58, R193, -INF , P1 ;  /* 0xff800000c13a7808 */ /* 0x010fe40000800000 */
[----:B--2---:R-:W-:Y:S02]  /*a130*/  FSEL R193, R38, -INF , P3 ;  /* 0xff80000026c17808 */ /* 0x004fe40001800000 */
[----:B------:R-:W-:Y:S01]  /*a140*/  FSEL R187, R187, -INF , P0 ;  /* 0xff800000bbbb7808 */ /* 0x000fe20000000000 */
[----:B------:R2:W-:Y:S01]  /*a150*/  MUFU.TANH R30, R60 ;  /* 0x0000003c001e7308 */ /* 0x0005e20000002400 */
[----:B------:R-:W-:Y:S02]  /*a160*/  ISETP.GT.AND P1, PT, R0, 0x20, PT ;  /* 0x000000200000780c */ /* 0x000fe40003f24270 */
[----:B------:R-:W-:Y:S01]  /*a170*/  ISETP.GT.AND P3, PT, R4, 0x21, PT ;  /* 0x000000210400780c */ /* 0x000fe20003f64270 */
[----:B-1----:R-:W-:Y:S01]  /*a180*/  FMUL.FTZ R24, R81, c[0x0][0x320] ;  /* 0x0000c80051187a20 */ /* 0x002fe20000410000 */
[----:B------:R-:W-:Y:S02]  /*a190*/  FSEL R198, R36, -INF , P1 ;  /* 0xff80000024c67808 */ /* 0x000fe40000800000 */
[----:B------:R-:W-:Y:S02]  /*a1a0*/  ISETP.GT.AND P1, PT, R0, 0x29, PT ;  /* 0x000000290000780c */ /* 0x000fe40003f24270 */
[----:B------:R-:W-:Y:S01]  /*a1b0*/  ISETP.GT.AND P0, PT, R5, 0x20, PT ;  /* 0x000000200500780c */ /* 0x000fe20003f04270 */
[----:B------:R-:W-:Y:S01]  /*a1c0*/  MUFU.TANH R194, R34 ;  /* 0x0000002200c27308 */ /* 0x000fe20000002400 */
[----:B------:R-:W-:Y:S02]  /*a1d0*/  FSEL R201, R201, -INF , P1 ;  /* 0xff800000c9c97808 */ /* 0x000fe40000800000 */
[----:B------:R-:W-:Y:S02]  /*a1e0*/  FSEL R189, R192, -INF , P0 ;  /* 0xff800000c0bd7808 */ /* 0x000fe40000000000 */
[----:B------:R-:W-:Y:S02]  /*a1f0*/  FSEL R205, R43, -INF , P3 ;  /* 0xff8000002bcd7808 */ /* 0x000fe40001800000 */
[----:B------:R-:W-:Y:S02]  /*a200*/  ISETP.GT.AND P3, PT, R5, 0x28, PT ;  /* 0x000000280500780c */ /* 0x000fe40003f64270 */
[----:B------:R-:W-:Y:S01]  /*a210*/  ISETP.GT.AND P0, PT, R0, 0x21, PT ;  /* 0x000000210000780c */ /* 0x000fe20003f04270 */
[----:B------:R1:W-:Y:S01]  /*a220*/  MUFU.TANH R34, R56 ;  /* 0x0000003800227308 */ /* 0x0003e20000002400 */
[----:B------:R-:W-:Y:S02]  /*a230*/  ISETP.GT.AND P1, PT, R2, 0x28, PT ;  /* 0x000000280200780c */ /* 0x000fe40003f24270 */
[----:B------:R-:W-:Y:S02]  /*a240*/  FSEL R199, R35, -INF , P0 ;  /* 0xff80000023c77808 */ /* 0x000fe40000000000 */
[----:B--2---:R-:W-:Y:S02]  /*a250*/  FSEL R60, R207, -INF , P2 ;  /* 0xff800000cf3c7808 */ /* 0x004fe40001000000 */
[----:B------:R-:W-:Y:S02]  /*a260*/  ISETP.GT.AND P2, PT, R0, 0x19, PT ;  /* 0x000000190000780c */ /* 0x000fe40003f44270 */
[C---:B------:R-:W-:Y:S01]  /*a270*/  ISETP.GT.AND P0, PT, R4.reuse, 0x28, PT ;  /* 0x000000280400780c */ /* 0x040fe20003f04270 */
[----:B------:R-:W2:Y:S10]  /*a280*/  MUFU.TANH R186, R27 ;  /* 0x0000001b00ba7308 */ /* 0x000eb40000002400 */
[----:B------:R-:W3:Y:S01]  /*a290*/  MUFU.TANH R48, R48 ;  /* 0x0000003000307308 */ /* 0x000ee20000002400 */
[----:B-1----:R-:W-:Y:S02]  /*a2a0*/  FSEL R56, R209, -INF , P5 ;  /* 0xff800000d1387808 */ /* 0x002fe40002800000 */
[----:B------:R-:W-:Y:S07]  /*a2b0*/  ISETP.GT.AND P5, PT, R4, 0x11, PT ;  /* 0x000000110400780c */ /* 0x000fee0003fa4270 */
[----:B------:R1:W-:Y:S01]  /*a2c0*/  MUFU.TANH R27, R63 ;  /* 0x0000003f001b7308 */ /* 0x0003e20000002400 */
[----:B--2---:R-:W-:Y:S02]  /*a2d0*/  FSEL R186, R186, -INF , P5 ;  /* 0xff800000baba7808 */ /* 0x004fe40002800000 */
[C---:B------:R-:W-:Y:S07]  /*a2e0*/  ISETP.GT.AND P5, PT, R5.reuse, 0x18, PT ;  /* 0x000000180500780c */ /* 0x040fee0003fa4270 */
[----:B------:R-:W2:Y:S01]  /*a2f0*/  MUFU.TANH R53, R53 ;  /* 0x0000003500357308 */ /* 0x000ea20000002400 */
[----:B---3--:R-:W-:Y:S02]  /*a300*/  FSEL R190, R48, -INF , P3 ;  /* 0xff80000030be7808 */ /* 0x008fe40001800000 */
[----:B------:R-:W-:Y:S07]  /*a310*/  ISETP.GT.AND P3, PT, R5, 0x31, PT ;  /* 0x000000310500780c */ /* 0x000fee0003f64270 */
[----:B------:R3:W-:Y:S01]  /*a320*/  MUFU.TANH R33, R57 ;  /* 0x0000003900217308 */ /* 0x0007e20000002400 */
[----:B-1----:R-:W-:Y:S02]  /*a330*/  FSEL R63, R203, -INF , P2 ;  /* 0xff800000cb3f7808 */ /* 0x002fe40001000000 */
[----:B------:R-:W-:Y:S07]  /*a340*/  ISETP.GT.AND P2, PT, R2, 0x18, PT ;  /* 0x000000180200780c */ /* 0x000fee0003f44270 */
[----:B------:R1:W-:Y:S01]  /*a350*/  MUFU.TANH R200, R44 ;  /* 0x0000002c00c87308 */ /* 0x0003e20000002400 */
[----:B--2---:R-:W-:Y:S02]  /*a360*/  FSEL R215, R53, -INF , P3 ;  /* 0xff80000035d77808 */ /* 0x004fe40001800000 */
[----:B------:R-:W-:Y:S07]  /*a370*/  ISETP.GT.AND P3, PT, R4, 0x30, PT ;  /* 0x000000300400780c */ /* 0x000fee0003f64270 */
[----:B------:R-:W2:Y:S01]  /*a380*/  MUFU.TANH R39, R39 ;  /* 0x0000002700277308 */ /* 0x000ea20000002400 */
[----:B------:R-:W-:Y:S02]  /*a390*/  FSEL R234, R32, -INF , P3 ;  /* 0xff80000020ea7808 */ /* 0x000fe40001800000 */
[----:B------:R-:W-:Y:S02]  /*a3a0*/  ISETP.GT.AND P3, PT, R4, 0x39, PT ;  /* 0x000000390400780c */ /* 0x000fe40003f64270 */
[----:B---3--:R-:W-:Y:S02]  /*a3b0*/  FSEL R57, R194, -INF , P2 ;  /* 0xff800000c2397808 */ /* 0x008fe40001000000 */
[----:B------:R-:W-:Y:S03]  /*a3c0*/  ISETP.GT.AND P2, PT, R2, 0x21, PT ;  /* 0x000000210200780c */ /* 0x000fe60003f44270 */
[----:B------:R-:W3:Y:S01]  /*a3d0*/  MUFU.TANH R46, R46 ;  /* 0x0000002e002e7308 */ /* 0x000ee20000002400 */
[----:B-1----:R-:W-:Y:S02]  /*a3e0*/  FSEL R44, R202, -INF , P5 ;  /* 0xff800000ca2c7808 */ /* 0x002fe40002800000 */
[----:B------:R-:W-:Y:S02]  /*a3f0*/  ISETP.GT.AND P5, PT, R5, 0x21, PT ;  /* 0x000000210500780c */ /* 0x000fe40003fa4270 */
[----:B------:R-:W-:Y:S05]  /*a400*/  FMNMX.FTZ R73, R44, R73, !PT ;  /* 0x000000492c497209 */ /* 0x000fea0007810000 */
[----:B------:R-:W1:Y:S01]  /*a410*/  MUFU.TANH R37, R37 ;  /* 0x0000002500257308 */ /* 0x000e620000002400 */
[----:B------:R-:W-:Y:S02]  /*a420*/  FMNMX.FTZ R73, R45, R73, !PT ;  /* 0x000000492d497209 */ /* 0x000fe40007810000 */
[----:B--2---:R-:W-:Y:S02]  /*a430*/  FSEL R196, R39, -INF , P2 ;  /* 0xff80000027c47808 */ /* 0x004fe40001000000 */
[----:B------:R-:W-:Y:S02]  /*a440*/  ISETP.GT.AND P2, PT, R0, 0x28, PT ;  /* 0x000000280000780c */ /* 0x000fe40003f44270 */
[----:B------:R-:W-:Y:S03]  /*a450*/  FMNMX.FTZ R73, R189, R73, !PT ;  /* 0x00000049bd497209 */ /* 0x000fe60007810000 */
        /* <DEDUP_REMOVED lines=12> */
[----:B------:R-:W-:Y:S02]  /*a520*/  FSEL R51, R27, -INF , P3 ;  /* 0xff8000001b337808 */ /* 0x000fe40001800000 */
[----:B------:R-:W-:Y:S03]  /*a530*/  ISETP.GT.AND P3, PT, R5, 0x40, PT ;  /* 0x000000400500780c */ /* 0x000fe60003f64270 */
[----:B------:R-:W2:Y:S01]  /*a540*/  MUFU.TANH R68, R68 ;  /* 0x0000004400447308 */ /* 0x000ea20000002400 */
[----:B------:R-:W-:Y:S02]  /*a550*/  ISETP.GT.AND P0, PT, R0, 0x30, PT ;  /* 0x000000300000780c */ /* 0x000fe40003f04270 */
[----:B---3--:R-:W-:Y:S02]  /*a560*/  FSEL R203, R42, -INF , P5 ;  /* 0xff8000002acb7808 */ /* 0x008fe40002800000 */
[----:B------:R-:W-:Y:S02]  /*a570*/  ISETP.GT.AND P5, PT, R4, 0x29, PT ;  /* 0x000000290400780c */ /* 0x000fe40003fa4270 */
[----:B------:R-:W-:Y:S03]  /*a580*/  FSEL R48, R34, -INF , P0 ;  /* 0xff80000022307808 */ /* 0x000fe60000000000 */
[----:B------:R-:W3:Y:S01]  /*a590*/  MUFU.TANH R47, R47 ;  /* 0x0000002f002f7308 */ /* 0x000ee20000002400 */
[----:B------:R-:W-:Y:S02]  /*a5a0*/  ISETP.GT.AND P0, PT, R0, 0x39, PT ;  /* 0x000000390000780c */ /* 0x000fe40003f04270 */
[----:B-1----:R-:W-:Y:S02]  /*a5b0*/  FSEL R192, R49, -INF , P2 ;  /* 0xff80000031c07808 */ /* 0x002fe40001000000 */
[----:B------:R-:W-:Y:S02]  /*a5c0*/  FSEL R82, R29, -INF , P0 ;  /* 0xff8000001d527808 */ /* 0x000fe40000000000 */
[C---:B------:R-:W-:Y:S03]  /*a5d0*/  ISETP.GT.AND P2, PT, R2.reuse, 0x30, PT ;  /* 0x000000300200780c */ /* 0x040fe60003f44270 */
[----:B------:R-:W1:Y:S01]  /*a5e0*/  MUFU.TANH R52, R52 ;  /* 0x0000003400347308 */ /* 0x000e620000002400 */
[----:B------:R-:W-:Y:S02]  /*a5f0*/  ISETP.GT.AND P0, PT, R2, 0x38, PT ;  /* 0x000000380200780c */ /* 0x000fe40003f04270 */
[----:B------:R-:W-:Y:S02]  /*a600*/  FMNMX.FTZ R73, R192, R73, !PT ;  /* 0x00000049c0497209 */ /* 0x000fe40007810000 */
[----:B--2---:R-:W-:Y:S02]  /*a610*/  FSEL R49, R68, -INF , P3 ;  /* 0xff80000044317808 */ /* 0x004fe40001800000 */
[----:B------:R-:W-:Y:S03]  /*a620*/  ISETP.GT.AND P3, PT, R0, 0x41, PT ;  /* 0x000000410000780c */ /* 0x000fe60003f64270 */
[----:B------:R-:W2:Y:S01]  /*a630*/  MUFU.TANH R54, R54 ;  /* 0x0000003600367308 */ /* 0x000ea20000002400 */
[----:B------:R-:W-:Y:S02]  /*a640*/  FSEL R46, R26, -INF , P3 ;  /* 0xff8000001a2e7808 */ /* 0x000fe40001800000 */
[----:B------:R-:W-:Y:S02]  /*a650*/  ISETP.GT.AND P3, PT, R4, 0x48, PT ;  /* 0x000000480400780c */ /* 0x000fe40003f64270 */
[----:B---3--:R-:W-:Y:S02]  /*a660*/  FSEL R211, R47, -INF , P5 ;  /* 0xff8000002fd37808 */ /* 0x008fe40002800000 */
[----:B------:R-:W-:Y:S02]  /*a670*/  FSEL R244, R6, -INF , P3 ;  /* 0xff80000006f47808 */ /* 0x000fe40001800000 */
[----:B------:R-:W-:Y:S01]  /*a680*/  FMNMX.FTZ R6, R12, R116, !PT ;  /* 0x000000740c067209 */ /* 0x000fe20007810000 */
[----:B------:R-:W3:Y:S01]  /*a690*/  MUFU.TANH R85, R85 ;  /* 0x0000005500557308 */ /* 0x000ee20000002400 */
[----:B------:R-:W-:Y:S02]  /*a6a0*/  ISETP.GT.AND P5, PT, R5, 0x30, PT ;  /* 0x000000300500780c */ /* 0x000fe40003fa4270 */
[----:B------:R-:W-:Y:S02]  /*a6b0*/  FMNMX.FTZ R6, R13, R6, !PT ;  /* 0x000000060d067209 */ /* 0x000fe40007810000 */
[----:B-1----:R-:W-:Y:S02]  /*a6c0*/  FSEL R212, R52, -INF , P5 ;  /* 0xff80000034d47808 */ /* 0x002fe40002800000 */
[----:B------:R-:W-:Y:S02]  /*a6d0*/  ISETP.GT.AND P5, PT, R0, 0x31, PT ;  /* 0x000000310000780c */ /* 0x000fe40003fa4270 */
[----:B------:R-:W-:Y:S01]  /*a6e0*/  ISETP.GT.AND P3, PT, R5, 0x51, PT ;  /* 0x000000510500780c */ /* 0x000fe20003f64270 */
[----:B------:R-:W1:Y:S01]  /*a6f0*/  MUFU.TANH R50, R50 ;  /* 0x0000003200327308 */ /* 0x000e620000002400 */
[----:B------:R-:W-:Y:S02]  /*a700*/  FSEL R33, R33, -INF , P5 ;  /* 0xff80000021217808 */ /* 0x000fe40002800000 */
[----:B------:R-:W-:Y:S02]  /*a710*/  ISETP.GT.AND P5, PT, R4, 0x38, PT ;  /* 0x000000380400780c */ /* 0x000fe40003fa4270 */
[----:B--2---:R-:W-:Y:S02]  /*a720*/  FSEL R248, R54, -INF , P2 ;  /* 0xff80000036f87808 */ /* 0x004fe40001000000 */
[----:B------:R-:W-:Y:S02]  /*a730*/  ISETP.GT.AND P2, PT, R4, 0x31, PT ;  /* 0x000000310400780c */ /* 0x000fe40003f44270 */
[----:B------:R-:W-:Y:S01]  /*a740*/  FSEL R78, R28, -INF , P5 ;  /* 0xff8000001c4e7808 */ /* 0x000fe20002800000 */
[----:B------:R-:W2:Y:S01]  /*a750*/  MUFU.TANH R112, R112 ;  /* 0x0000007000707308 */ /* 0x000ea20000002400 */
[----:B------:R-:W-:Y:S02]  /*a760*/  ISETP.GT.AND P5, PT, R2, 0x39, PT ;  /* 0x000000390200780c */ /* 0x000fe40003fa4270 */
[----:B------:R-:W-:Y:S02]  /*a770*/  FMNMX.FTZ R6, R14, R6, !PT ;  /* 0x000000060e067209 */ /* 0x000fe40007810000 */
[----:B---3--:R-:W-:Y:S02]  /*a780*/  FSEL R42, R85, -INF , P3 ;  /* 0xff800000552a7808 */ /* 0x008fe40001800000 */
[----:B------:R-:W-:Y:S02]  /*a790*/  ISETP.GT.AND P3, PT, R5, 0x68, PT ;  /* 0x000000680500780c */ /* 0x000fe40003f64270 */
[----:B------:R-:W-:Y:S01]  /*a7a0*/  FMNMX.FTZ R73, R212, R73, !PT ;  /* 0x00000049d4497209 */ /* 0x000fe20007810000 */
[----:B------:R-:W3:Y:S03]  /*a7b0*/  MUFU.TANH R55, R55 ;  /* 0x0000003700377308 */ /* 0x000ee60000002400 */
[----:B------:R-:W-:Y:S02]  /*a7c0*/  FMNMX.FTZ R73, R215, R73, !PT ;  /* 0x00000049d7497209 */ /* 0x000fe40007810000 */
[----:B-1----:R-:W-:Y:S02]  /*a7d0*/  FSEL R194, R50, -INF , P1 ;  /* 0xff80000032c27808 */ /* 0x002fe40000800000 */
[----:B------:R-:W-:Y:S02]  /*a7e0*/  FSEL R50, R31, -INF , P2 ;  /* 0xff8000001f327808 */ /* 0x000fe40001000000 */
[----:B------:R-:W4:Y:S01]  /*a7f0*/  LDL R31, [R1+0x38] ;  /* 0x00003800011f7983 */ /* 0x000f220000100800 */
[----:B------:R-:W1:Y:S01]  /*a800*/  MUFU.TANH R64, R64 ;  /* 0x0000004000407308 */ /* 0x000e620000002400 */
[----:B------:R-:W-:Y:S02]  /*a810*/  ISETP.GT.AND P1, PT, R2, 0x31, PT ;  /* 0x000000310200780c */ /* 0x000fe40003f24270 */
[----:B------:R-:W-:Y:S02]  /*a820*/  ISETP.GT.AND P2, PT, R5, 0x38, PT ;  /* 0x000000380500780c */ /* 0x000fe40003f44270 */
[----:B--2---:R-:W-:Y:S01]  /*a830*/  FSEL R29, R112, -INF , P3 ;  /* 0xff800000701d7808 */ /* 0x004fe20001800000 */
[----:B------:R-:W-:Y:S01]  /*a840*/  IMAD.MOV.U32 R112, RZ, RZ, R33 ;  /* 0x000000ffff707224 */ /* 0x000fe200078e0021 */
[----:B------:R-:W-:Y:S01]  /*a850*/  ISETP.GT.AND P3, PT, R2, 0x58, PT ;  /* 0x000000580200780c */ /* 0x000fe20003f64270 */
[----:B------:R-:W2:Y:S02]  /*a860*/  LDL.64 R32, [R1+0x28] ;  /* 0x0000280001207983 */ /* 0x000ea40000100a00 */
[----:B------:R-:W1:Y:S01]  /*a870*/  MUFU.TANH R65, R65 ;  /* 0x0000004100417308 */ /* 0x000e620000002400 */
[----:B---3--:R-:W-:Y:S02]  /*a880*/  FSEL R251, R55, -INF , P1 ;  /* 0xff80000037fb7808 */ /* 0x008fe40000800000 */
[----:B------:R-:W-:Y:S07]  /*a890*/  ISETP.GT.AND P1, PT, R0, 0x38, PT ;  /* 0x000000380000780c */ /* 0x000fee0003f24270 */
[----:B------:R-:W-:Y:S01]  /*a8a0*/  MUFU.TANH R66, R66 ;  /* 0x0000004200427308 */ /* 0x000fe20000002400 */
[----:B------:R-:W-:Y:S02]  /*a8b0*/  FSEL R81, R30, -INF , P1 ;  /* 0xff8000001e517808 */ /* 0x000fe40000800000 */
[C---:B------:R-:W-:Y:S02]  /*a8c0*/  ISETP.GT.AND P1, PT, R5.reuse, 0x39, PT ;  /* 0x000000390500780c */ /* 0x040fe40003f24270 */
[----:B-1----:R-:W-:Y:S02]  /*a8d0*/  FSEL R207, R64, -INF , P2 ;  /* 0xff80000040cf7808 */ /* 0x002fe40001000000 */
[----:B------:R-:W-:Y:S02]  /*a8e0*/  ISETP.GT.AND P2, PT, R5, 0x41, PT ;  /* 0x000000410500780c */ /* 0x000fe40003f44270 */
[----:B------:R-:W-:Y:S01]  /*a8f0*/  FMNMX.FTZ R73, R207, R73, !PT ;  /* 0x00000049cf497209 */ /* 0x000fe20007810000 */
[----:B------:R-:W1:Y:S01]  /*a900*/  MUFU.TANH R67, R67 ;  /* 0x0000004300437308 */ /* 0x000e620000002400 */
[----:B------:R-:W-:Y:S02]  /*a910*/  FSEL R218, R65, -INF , P1 ;  /* 0xff80000041da7808 */ /* 0x000fe40000800000 */
[----:B------:R-:W-:Y:S02]  /*a920*/  ISETP.GT.AND P1, PT, R2, 0x40, PT ;  /* 0x000000400200780c */ /* 0x000fe40003f24270 */
[----:B------:R-:W-:Y:S05]  /*a930*/  FMNMX.FTZ R73, R218, R73, !PT ;  /* 0x00000049da497209 */ /* 0x000fea0007810000 */
[----:B------:R-:W3:Y:S01]  /*a940*/  MUFU.TANH R69, R69 ;  /* 0x0000004500457308 */ /* 0x000ee20000002400 */
[----:B------:R-:W-:Y:S09]  /*a950*/  FMNMX.FTZ R73, R49, R73, !PT ;  /* 0x0000004931497209 */ /* 0x000ff20007810000 */
[----:B------:R3:W-:Y:S01]  /*a960*/  MUFU.TANH R243, R92 ;  /* 0x0000005c00f37308 */ /* 0x0007e20000002400 */
[----:B-1----:R-:W-:Y:S02]  /*a970*/  FSEL R67, R67, -INF , P5 ;  /* 0xff80000043437808 */ /* 0x002fe40002800000 */
[----:B------:R-:W-:Y:S07]  /*a980*/  ISETP.GT.AND P5, PT, R0, 0x40, PT ;  /* 0x000000400000780c */ /* 0x000fee0003fa4270 */
[----:B------:R-:W1:Y:S01]  /*a990*/  MUFU.TANH R70, R70 ;  /* 0x0000004600467308 */ /* 0x000e620000002400 */
[----:B---3--:R-:W-:Y:S02]  /*a9a0*/  FSEL R230, R69, -INF , P2 ;  /* 0xff80000045e67808 */ /* 0x008fe40001000000 */
[----:B------:R-:W-:Y:S02]  /*a9b0*/  ISETP.GT.AND P2, PT, R4, 0x40, PT ;  /* 0x000000400400780c */ /* 0x000fe40003f44270 */
[----:B------:R-:W-:Y:S05]  /*a9c0*/  FMNMX.FTZ R73, R230, R73, !PT ;  /* 0x00000049e6497209 */ /* 0x000fea0007810000 */
[----:B------:R-:W3:Y:S01]  /*a9d0*/  MUFU.TANH R71, R71 ;  /* 0x0000004700477308 */ /* 0x000ee20000002400 */
[----:B------:R-:W-:Y:S02]  /*a9e0*/  FSEL R92, R66, -INF , P0 ;  /* 0xff800000425c7808 */ /* 0x000fe40000000000 */
[----:B------:R-:W-:Y:S07]  /*a9f0*/  ISETP.GT.AND P0, PT, R2, 0x41, PT ;  /* 0x000000410200780c */ /* 0x000fee0003f04270 */
[----:B------:R-:W3:Y:S01]  /*aa00*/  MUFU.TANH R72, R72 ;  /* 0x0000004800487308 */ /* 0x000ee20000002400 */
[----:B-1----:R-:W-:Y:S02]  /*aa10*/  FSEL R38, R70, -INF , P1 ;  /* 0xff80000046267808 */ /* 0x002fe40000800000 */
[----:B------:R-:W-:Y:S07]  /*aa20*/  ISETP.GT.AND P1, PT, R4, 0x41, PT ;  /* 0x000000410400780c */ /* 0x000fee0003f24270 */
[----:B------:R-:W1:Y:S01]  /*aa30*/  MUFU.TANH R74, R74 ;  /* 0x0000004a004a7308 */ /* 0x000e620000002400 */
[----:B---3--:R-:W-:Y:S02]  /*aa40*/  FSEL R71, R71, -INF , P0 ;  /* 0xff80000047477808 */ /* 0x008fe40000000000 */
[----:B------:R-:W-:Y:S03]  /*aa50*/  ISETP.GT.AND P0, PT, R0, 0x48, PT ;  /* 0x000000480000780c */ /* 0x000fe60003f04270 */
[----:B------:R-:W-:Y:S04]  /*aa60*/  IMAD.MOV.U32 R85, RZ, RZ, R71 ;  /* 0x000000ffff557224 */ /* 0x000fe800078e0047 */
[----:B------:R-:W3:Y:S01]  /*aa70*/  MUFU.TANH R75, R75 ;  /* 0x0000004b004b7308 */ /* 0x000ee20000002400 */
[----:B------:R-:W-:Y:S02]  /*aa80*/  FSEL R245, R72, -INF , P5 ;  /* 0xff80000048f57808 */ /* 0x000fe40002800000 */
[----:B------:R-:W-:Y:S07]  /*aa90*/  ISETP.GT.AND P5, PT, R0, 0x49, PT ;  /* 0x000000490000780c */ /* 0x000fee0003fa4270 */
[----:B------:R-:W3:Y:S01]  /*aaa0*/  MUFU.TANH R76, R76 ;  /* 0x0000004c004c7308 */ /* 0x000ee20000002400 */
[----:B-1----:R-:W-:Y:S01]  /*aab0*/  FSEL R221, R74, -INF , P2 ;  /* 0xff8000004add7808 */ /* 0x002fe20001000000 */
[----:B------:R-:W-:Y:S01]  /*aac0*/  FMUL.FTZ R74, R111, c[0x0][0x320] ;  /* 0x0000c8006f4a7a20 */ /* 0x000fe20000410000 */
[----:B------:R-:W-:Y:S01]  /*aad0*/  ISETP.GT.AND P2, PT, R5, 0x48, PT ;  /* 0x000000480500780c */ /* 0x000fe20003f44270 */
[----:B------:R-:W-:Y:S06]  /*aae0*/  IMAD.MOV.U32 R111, RZ, RZ, R78 ;  /* 0x000000ffff6f7224 */ /* 0x000fec00078e004e */
[----:B------:R-:W1:Y:S01]  /*aaf0*/  MUFU.TANH R77, R77 ;  /* 0x0000004d004d7308 */ /* 0x000e620000002400 */
[----:B---3--:R-:W-:Y:S02]  /*ab00*/  FSEL R39, R75, -INF , P1 ;  /* 0xff8000004b277808 */ /* 0x008fe40000800000 */
[----:B------:R-:W-:Y:S07]  /*ab10*/  ISETP.GT.AND P1, PT, R5, 0x49, PT ;  /* 0x000000490500780c */ /* 0x000fee0003f24270 */
[----:B------:R-:W-:Y:S01]  /*ab20*/  MUFU.TANH R74, R74 ;  /* 0x0000004a004a7308 */ /* 0x000fe20000002400 */
[----:B------:R-:W-:Y:S02]  /*ab30*/  FSEL R47, R76, -INF , P0 ;  /* 0xff8000004c2f7808 */ /* 0x000fe40000000000 */
[----:B------:R-:W-:Y:S07]  /*ab40*/  ISETP.GT.AND P0, PT, R2, 0x48, PT ;  /* 0x000000480200780c */ /* 0x000fee0003f04270 */
[----:B------:R-:W3:Y:S01]  /*ab50*/  MUFU.TANH R7, R7 ;  /* 0x0000000700077308 */ /* 0x000ee20000002400 */
[----:B-1----:R-:W-:Y:S02]  /*ab60*/  FSEL R119, R77, -INF , P5 ;  /* 0xff8000004d777808 */ /* 0x002fe40002800000 */
[----:B------:R-:W-:Y:S07]  /*ab70*/  ISETP.GT.AND P5, PT, R5, 0x50, PT ;  /* 0x000000500500780c */ /* 0x000fee0003fa4270 */
[----:B------:R-:W1:Y:S10]  /*ab80*/  MUFU.TANH R24, R24 ;  /* 0x0000001800187308 */ /* 0x000e740000002400 */
[----:B------:R-:W1:Y:S01]  /*ab90*/  MUFU.TANH R25, R25 ;  /* 0x0000001900197308 */ /* 0x000e620000002400 */
[----:B---3--:R-:W-:Y:S02]  /*aba0*/  FSEL R35, R7, -INF , P2 ;  /* 0xff80000007237808 */ /* 0x008fe40001000000 */
[----:B------:R-:W-:Y:S02]  /*abb0*/  ISETP.GT.AND P2, PT, R5, 0x58, PT ;  /* 0x000000580500780c */ /* 0x000fe40003f44270 */
[----:B------:R-:W-:Y:S05]  /*abc0*/  FMNMX.FTZ R73, R35, R73, !PT ;  /* 0x0000004923497209 */ /* 0x000fea0007810000 */
[----:B------:R-:W3:Y:S01]  /*abd0*/  MUFU.TANH R84, R84 ;  /* 0x0000005400547308 */ /* 0x000ee20000002400 */
[----:B-1----:R-:W-:Y:S01]  /*abe0*/  FSEL R37, R24, -INF , P1 ;  /* 0xff80000018257808 */ /* 0x002fe20000800000 */
[----:B------:R-:W-:Y:S01]  /*abf0*/  FMUL.FTZ R24, R103, c[0x0][0x320] ;  /* 0x0000c80067187a20 */ /* 0x000fe20000410000 */
[----:B------:R-:W-:Y:S02]  /*ac00*/  ISETP.GT.AND P1, PT, R5, 0x59, PT ;  /* 0x000000590500780c */ /* 0x000fe40003f24270 */
[----:B------:R-:W-:Y:S05]  /*ac10*/  FMNMX.FTZ R73, R37, R73, !PT ;  /* 0x0000004925497209 */ /* 0x000fea0007810000 */
[----:B------:R-:W1:Y:S01]  /*ac20*/  MUFU.TANH R96, R96 ;  /* 0x0000006000607308 */ /* 0x000e620000002400 */
[----:B------:R-:W-:Y:S02]  /*ac30*/  FSEL R233, R25, -INF , P0 ;  /* 0xff80000019e97808 */ /* 0x000fe40000000000 */
[C---:B------:R-:W-:Y:S07]  /*ac40*/  ISETP.GT.AND P0, PT, R5.reuse, 0x60, PT ;  /* 0x000000600500780c */ /* 0x040fee0003f04270 */
[----:B------:R-:W1:Y:S01]  /*ac50*/  MUFU.TANH R101, R101 ;  /* 0x0000006500657308 */ /* 0x000e620000002400 */
[----:B---3--:R-:W-:Y:S01]  /*ac60*/  FSEL R43, R84, -INF , P5 ;  /* 0xff800000542b7808 */ /* 0x008fe20002800000 */
[----:B------:R-:W-:Y:S01]  /*ac70*/  IMAD.MOV.U32 R84, RZ, RZ, R119 ;  /* 0x000000ffff547224 */ /* 0x000fe200078e0077 */
[----:B------:R-:W-:Y:S02]  /*ac80*/  ISETP.GT.AND P5, PT, R5, 0x61, PT ;  /* 0x000000610500780c */ /* 0x000fe40003fa4270 */
[----:B------:R-:W-:Y:S05]  /*ac90*/  FMNMX.FTZ R73, R43, R73, !PT ;  /* 0x000000492b497209 */ /* 0x000fea0007810000 */
[----:B------:R-:W3:Y:S01]  /*aca0*/  MUFU.TANH R87, R87 ;  /* 0x0000005700577308 */ /* 0x000ee20000002400 */
[----:B------:R-:W-:Y:S02]  /*acb0*/  FMNMX.FTZ R73, R42, R73, !PT ;  /* 0x000000492a497209 */ /* 0x000fe40007810000 */
[----:B-1----:R-:W-:Y:S02]  /*acc0*/  FSEL R25, R96, -INF , P2 ;  /* 0xff80000060197808 */ /* 0x002fe40001000000 */
[----:B------:R-:W-:Y:S02]  /*acd0*/  ISETP.GT.AND P2, PT, R5, 0x69, PT ;  /* 0x000000690500780c */ /* 0x000fe40003f44270 */
[----:B------:R-:W-:Y:S03]  /*ace0*/  FMNMX.FTZ R5, R15, R6, !PT ;  /* 0x000000060f057209 */ /* 0x000fe60007810000 */
[----:B------:R-:W1:Y:S01]  /*acf0*/  MUFU.TANH R97, R97 ;  /* 0x0000006100617308 */ /* 0x000e620000002400 */
[----:B------:R-:W-:Y:S02]  /*ad00*/  FMNMX.FTZ R6, R16, R117, !PT ;  /* 0x0000007510067209 */ /* 0x000fe40007810000 */
[----:B------:R-:W-:Y:S02]  /*ad10*/  FMNMX.FTZ R5, R56, R5, !PT ;  /* 0x0000000538057209 */ /* 0x000fe40007810000 */
[----:B------:R-:W-:Y:S02]  /*ad20*/  FSEL R28, R101, -INF , P5 ;  /* 0xff800000651c7808 */ /* 0x000fe40002800000 */
[----:B------:R-:W-:Y:S02]  /*ad30*/  FMNMX.FTZ R5, R59, R5, !PT ;  /* 0x000000053b057209 */ /* 0x000fe40007810000 */
[----:B------:R-:W-:Y:S01]  /*ad40*/  ISETP.GT.AND P5, PT, R2, 0x51, PT ;  /* 0x000000510200780c */ /* 0x000fe20003fa4270 */
[----:B------:R-:W1:Y:S01]  /*ad50*/  MUFU.TANH R100, R100 ;  /* 0x0000006400647308 */ /* 0x000e620000002400 */
[----:B------:R-:W-:Y:S02]  /*ad60*/  FMNMX.FTZ R5, R57, R5, !PT ;  /* 0x0000000539057209 */ /* 0x000fe40007810000 */
[----:B------:R-:W-:Y:S02]  /*ad70*/  FMNMX.FTZ R73, R25, R73, !PT ;  /* 0x0000004919497209 */ /* 0x000fe40007810000 */
[----:B------:R-:W-:Y:S02]  /*ad80*/  FMNMX.FTZ R5, R58, R5, !PT ;  /* 0x000000053a057209 */ /* 0x000fe40007810000 */
[----:B---3--:R-:W-:Y:S02]  /*ad90*/  FSEL R80, R87, -INF , P5 ;  /* 0xff80000057507808 */ /* 0x008fe40002800000 */
[----:B------:R-:W-:Y:S01]  /*ada0*/  FMNMX.FTZ R5, R193, R5, !PT ;  /* 0x00000005c1057209 */ /* 0x000fe20007810000 */
[----:B------:R-:W-:Y:S01]  /*adb0*/  MUFU.TANH R83, R83 ;  /* 0x0000005300537308 */ /* 0x000fe20000002400 */
[----:B------:R-:W-:Y:S02]  /*adc0*/  MOV R87, R67 ;  /* 0x0000004300577202 */ /* 0x000fe40000000f00 */
[----:B------:R-:W-:Y:S02]  /*add0*/  FMNMX.FTZ R5, R196, R5, !PT ;  /* 0x00000005c4057209 */ /* 0x000fe40007810000 */
[----:B-1----:R-:W-:Y:S02]  /*ade0*/  FSEL R26, R97, -INF , P1 ;  /* 0xff800000611a7808 */ /* 0x002fe40000800000 */
[----:B------:R-:W-:Y:S02]  /*adf0*/  FMNMX.FTZ R5, R194, R5, !PT ;  /* 0x00000005c2057209 */ /* 0x000fe40007810000 */
[----:B------:R-:W-:Y:S01]  /*ae00*/  FMNMX.FTZ R6, R17, R6, !PT ;  /* 0x0000000611067209 */ /* 0x000fe20007810000 */
[----:B------:R-:W1:Y:S01]  /*ae10*/  MUFU.TANH R86, R86 ;  /* 0x0000005600567308 */ /* 0x000e620000002400 */
[----:B------:R-:W-:Y:S02]  /*ae20*/  FMNMX.FTZ R5, R197, R5, !PT ;  /* 0x00000005c5057209 */ /* 0x000fe40007810000 */
[----:B------:R-:W-:Y:S02]  /*ae30*/  FMNMX.FTZ R73, R26, R73, !PT ;  /* 0x000000491a497209 */ /* 0x000fe40007810000 */
[----:B------:R-:W-:Y:S02]  /*ae40*/  FMNMX.FTZ R5, R248, R5, !PT ;  /* 0x00000005f8057209 */ /* 0x000fe40007810000 */
[----:B------:R-:W-:Y:S02]  /*ae50*/  FSEL R27, R100, -INF , P0 ;  /* 0xff800000641b7808 */ /* 0x000fe40000000000 */
[----:B------:R-:W-:Y:S01]  /*ae60*/  FMNMX.FTZ R5, R251, R5, !PT ;  /* 0x00000005fb057209 */ /* 0x000fe20007810000 */
[----:B------:R-:W3:Y:S01]  /*ae70*/  MUFU.TANH R113, R113 ;  /* 0x0000007100717308 */ /* 0x000ee20000002400 */
[----:B------:R-:W-:Y:S02]  /*ae80*/  ISETP.GT.AND P0, PT, R2, 0x50, PT ;  /* 0x000000500200780c */ /* 0x000fe40003f04270 */
[----:B------:R-:W-:Y:S02]  /*ae90*/  FMNMX.FTZ R72, R92, R5, !PT ;  /* 0x000000055c487209 */ /* 0x000fe40007810000 */
[----:B------:R-:W-:Y:S02]  /*aea0*/  FMNMX.FTZ R5, R20, R118, !PT ;  /* 0x0000007614057209 */ /* 0x000fe40007810000 */
[----:B------:R-:W-:Y:S02]  /*aeb0*/  FMNMX.FTZ R72, R87, R72, !PT ;  /* 0x0000004857487209 */ /* 0x000fe40007810000 */
[----:B------:R-:W-:Y:S01]  /*aec0*/  FMNMX.FTZ R5, R21, R5, !PT ;  /* 0x0000000515057209 */ /* 0x000fe20007810000 */
[----:B------:R-:W3:Y:S01]  /*aed0*/  MUFU.TANH R98, R98 ;  /* 0x0000006200627308 */ /* 0x000ee20000002400 */
[----:B------:R-:W-:Y:S02]  /*aee0*/  FMNMX.FTZ R72, R38, R72, !PT ;  /* 0x0000004826487209 */ /* 0x000fe40007810000 */
[----:B------:R-:W-:Y:S02]  /*aef0*/  FMNMX.FTZ R5, R22, R5, !PT ;  /* 0x0000000516057209 */ /* 0x000fe40007810000 */
[----:B------:R-:W-:Y:S02]  /*af00*/  FMNMX.FTZ R72, R85, R72, !PT ;  /* 0x0000004855487209 */ /* 0x000fe40007810000 */
[----:B-1----:R-:W-:Y:S01]  /*af10*/  FSEL R119, R86, -INF , P0 ;  /* 0xff80000056777808 */ /* 0x002fe20000000000 */
[----:B------:R-:W-:Y:S01]  /*af20*/  IMAD.MOV.U32 R86, RZ, RZ, R35 ;  /* 0x000000ffff567224 */ /* 0x000fe200078e0023 */
[----:B------:R-:W-:Y:S01]  /*af30*/  FMNMX.FTZ R72, R233, R72, !PT ;  /* 0x00000048e9487209 */ /* 0x000fe20007810000 */
[----:B------:R-:W1:Y:S01]  /*af40*/  MUFU.TANH R99, R99 ;  /* 0x0000006300637308 */ /* 0x000e620000002400 */
[----:B------:R-:W-:Y:S02]  /*af50*/  ISETP.GT.AND P1, PT, R2, 0x49, PT ;  /* 0x000000490200780c */ /* 0x000fe40003f24270 */
[----:B------:R-:W-:Y:S02]  /*af60*/  FMNMX.FTZ R6, R18, R6, !PT ;  /* 0x0000000612067209 */ /* 0x000fe40007810000 */
[----:B---3--:R-:W-:Y:S02]  /*af70*/  FSEL R52, R113, -INF , P2 ;  /* 0xff80000071347808 */ /* 0x008fe40001000000 */
[----:B------:R-:W-:Y:S02]  /*af80*/  FMNMX.FTZ R5, R23, R5, !PT ;  /* 0x0000000517057209 */ /* 0x000fe40007810000 */
[----:B------:R-:W-:Y:S01]  /*af90*/  FSEL R100, R83, -INF , P1 ;  /* 0xff80000053647808 */ /* 0x000fe20000800000 */
[----:B------:R-:W3:Y:S01]  /*afa0*/  MUFU.TANH R102, R102 ;  /* 0x0000006600667308 */ /* 0x000ee20000002400 */
[----:B------:R-:W-:Y:S02]  /*afb0*/  FMNMX.FTZ R73, R27, R73, !PT ;  /* 0x000000491b497209 */ /* 0x000fe40007810000 */
[----:B------:R-:W-:Y:S02]  /*afc0*/  ISETP.GT.AND P2, PT, R2, 0x59, PT ;  /* 0x000000590200780c */ /* 0x000fe40003f44270 */
[----:B------:R-:W-:Y:S01]  /*afd0*/  FSEL R83, R98, -INF , P3 ;  /* 0xff80000062537808 */ /* 0x000fe20001800000 */
[----:B------:R-:W-:Y:S01]  /*afe0*/  IMAD.MOV.U32 R98, RZ, RZ, R25 ;  /* 0x000000ffff627224 */ /* 0x000fe200078e0019 */
[C---:B------:R-:W-:Y:S02]  /*aff0*/  ISETP.GT.AND P1, PT, R2.reuse, 0x60, PT ;  /* 0x000000600200780c */ /* 0x040fe40003f24270 */
[C---:B------:R-:W-:Y:S01]  /*b000*/  ISETP.GT.AND P0, PT, R2.reuse, 0x61, PT ;  /* 0x000000610200780c */ /* 0x040fe20003f04270 */
[----:B------:R-:W1:Y:S01]  /*b010*/  MUFU.TANH R24, R24 ;  /* 0x0000001800187308 */ /* 0x000e620000002400 */
[C---:B------:R-:W-:Y:S02]  /*b020*/  ISETP.GT.AND P5, PT, R2.reuse, 0x68, PT ;  /* 0x000000680200780c */ /* 0x040fe40003fa4270 */
[----:B------:R-:W-:Y:S02]  /*b030*/  ISETP.GT.AND P3, PT, R2, 0x69, PT ;  /* 0x000000690200780c */ /* 0x000fe40003f64270 */
[----:B------:R-:W-:Y:S02]  /*b040*/  FMNMX.FTZ R2, R19, R6, !PT ;  /* 0x0000000613027209 */ /* 0x000fe40007810000 */
[----:B------:R-:W-:Y:S02]  /*b050*/  FMNMX.FTZ R73, R28, R73, !PT ;  /* 0x000000491c497209 */ /* 0x000fe40007810000 */
[----:B------:R-:W-:Y:S01]  /*b060*/  FMNMX.FTZ R2, R60, R2, !PT ;  /* 0x000000023c027209 */ /* 0x000fe20007810000 */
[----:B------:R-:W2:Y:S01]  /*b070*/  MUFU.TANH R114, R114 ;  /* 0x0000007200727308 */ /* 0x000ea20000002400 */
[----:B------:R-:W-:Y:S02]  /*b080*/  FMNMX.FTZ R73, R29, R73, !PT ;  /* 0x000000491d497209 */ /* 0x000fe40007810000 */
[----:B------:R-:W-:Y:S02]  /*b090*/  FMNMX.FTZ R72, R100, R72, !PT ;  /* 0x0000004864487209 */ /* 0x000fe40007810000 */
[----:B------:R-:W-:Y:S02]  /*b0a0*/  FMNMX.FTZ R2, R62, R2, !PT ;  /* 0x000000023e027209 */ /* 0x000fe40007810000 */
[----:B------:R-:W-:Y:S02]  /*b0b0*/  FMNMX.FTZ R73, R52, R73, !PT ;  /* 0x0000004934497209 */ /* 0x000fe40007810000 */
[----:B------:R-:W-:Y:S01]  /*b0c0*/  FMNMX.FTZ R72, R119, R72, !PT ;  /* 0x0000004877487209 */ /* 0x000fe20007810000 */
[----:B------:R-:W2:Y:S01]  /*b0d0*/  MUFU.TANH R115, R115 ;  /* 0x0000007300737308 */ /* 0x000ea20000002400 */
[----:B------:R-:W-:Y:S01]  /*b0e0*/  FMNMX.FTZ R2, R61, R2, !PT ;  /* 0x000000023d027209 */ /* 0x000fe20007810000 */
[----:B------:R-:W4:Y:S01]  /*b0f0*/  SHFL.BFLY PT, R7, R73, 0x2, 0x1f ;  /* 0x0c401f0049077f89 */ /* 0x000f2200000e0000 */
[----:B------:R-:W-:Y:S02]  /*b100*/  FMNMX.FTZ R72, R80, R72, !PT ;  /* 0x0000004850487209 */ /* 0x000fe40007810000 */
[----:B------:R-:W-:Y:S02]  /*b110*/  FMNMX.FTZ R2, R63, R2, !PT ;  /* 0x000000023f027209 */ /* 0x000fe40007810000 */
[----:B------:R-:W-:Y:S02]  /*b120*/  FMNMX.FTZ R72, R83, R72, !PT ;  /* 0x0000004853487209 */ /* 0x000fe40007810000 */
[----:B-1----:R-:W-:Y:S01]  /*b130*/  FSEL R252, R99, -INF , P2 ;  /* 0xff80000063fc7808 */ /* 0x002fe20001000000 */
[----:B------:R-:W1:Y:S01]  /*b140*/  MUFU.TANH R88, R88 ;  /* 0x0000005800587308 */ /* 0x000e620000002400 */
[----:B------:R-:W-:Y:S02]  /*b150*/  FMNMX.FTZ R2, R198, R2, !PT ;  /* 0x00000002c6027209 */ /* 0x000fe40007810000 */
[----:B---3--:R-:W-:Y:S02]  /*b160*/  FSEL R113, R102, -INF , P1 ;  /* 0xff80000066717808 */ /* 0x008fe40000800000 */
[----:B------:R-:W-:Y:S02]  /*b170*/  FMNMX.FTZ R72, R252, R72, !PT ;  /* 0x00000048fc487209 */ /* 0x000fe40007810000 */
[----:B------:R-:W-:Y:S02]  /*b180*/  FMNMX.FTZ R2, R199, R2, !PT ;  /* 0x00000002c7027209 */ /* 0x000fe40007810000 */
[----:B------:R-:W-:Y:S01]  /*b190*/  FSEL R249, R24, -INF , P0 ;  /* 0xff80000018f97808 */ /* 0x000fe20000000000 */
[----:B------:R-:W3:Y:S01]  /*b1a0*/  MUFU.TANH R89, R89 ;  /* 0x0000005900597308 */ /* 0x000ee20000002400 */
[----:B------:R-:W-:Y:S01]  /*b1b0*/  FMNMX.FTZ R72, R113, R72, !PT ;  /* 0x0000004871487209 */ /* 0x000fe20007810000 */
[----:B------:R-:W-:Y:S01]  /*b1c0*/  FMUL.FTZ R24, R107, c[0x0][0x320] ;  /* 0x0000c8006b187a20 */ /* 0x000fe20000410000 */
[----:B------:R-:W-:Y:S02]  /*b1d0*/  FMNMX.FTZ R2, R200, R2, !PT ;  /* 0x00000002c8027209 */ /* 0x000fe40007810000 */
[----:B--2---:R-:W-:Y:S02]  /*b1e0*/  FSEL R247, R114, -INF , P5 ;  /* 0xff80000072f77808 */ /* 0x004fe40002800000 */
[----:B------:R-:W-:Y:S02]  /*b1f0*/  FMNMX.FTZ R72, R249, R72, !PT ;  /* 0x00000048f9487209 */ /* 0x000fe40007810000 */
[----:B------:R-:W-:Y:S01]  /*b200*/  FMNMX.FTZ R2, R201, R2, !PT ;  /* 0x00000002c9027209 */ /* 0x000fe20007810000 */
[----:B------:R-:W2:Y:S01]  /*b210*/  MUFU.TANH R93, R93 ;  /* 0x0000005d005d7308 */ /* 0x000ea20000002400 */
[----:B------:R-:W-:Y:S02]  /*b220*/  FSEL R246, R115, -INF , P3 ;  /* 0xff80000073f67808 */ /* 0x000fe40001800000 */
[----:B------:R-:W-:Y:S02]  /*b230*/  FMNMX.FTZ R72, R247, R72, !PT ;  /* 0x00000048f7487209 */ /* 0x000fe40007810000 */
[----:B------:R-:W-:Y:S02]  /*b240*/  FMNMX.FTZ R2, R48, R2, !PT ;  /* 0x0000000230027209 */ /* 0x000fe40007810000 */
[----:B------:R-:W-:Y:S02]  /*b250*/  FMNMX.FTZ R72, R246, R72, !PT ;  /* 0x00000048f6487209 */ /* 0x000fe40007810000 */
[----:B------:R-:W-:Y:S01]  /*b260*/  FMNMX.FTZ R2, R112, R2, !PT ;  /* 0x0000000270027209 */ /* 0x000fe20007810000 */
[----:B------:R-:W1:Y:S01]  /*b270*/  MUFU.TANH R79, R79 ;  /* 0x0000004f004f7308 */ /* 0x000e620000002400 */
[----:B----4-:R-:W-:Y:S01]  /*b280*/  FMNMX.FTZ R73, R73, R7, !PT ;  /* 0x0000000749497209 */ /* 0x010fe20007810000 */
[----:B------:R-:W-:Y:S01]  /*b290*/  SHFL.BFLY PT, R6, R72, 0x2, 0x1f ;  /* 0x0c401f0048067f89 */ /* 0x000fe200000e0000 */
[----:B------:R-:W-:Y:S02]  /*b2a0*/  FMNMX.FTZ R2, R81, R2, !PT ;  /* 0x0000000251027209 */ /* 0x000fe40007810000 */
[----:B------:R-:W-:Y:S02]  /*b2b0*/  ISETP.GT.AND P5, PT, R0, 0x58, PT ;  /* 0x000000580000780c */ /* 0x000fe40003fa4270 */
[----:B------:R-:W-:Y:S02]  /*b2c0*/  FMNMX.FTZ R2, R82, R2, !PT ;  /* 0x0000000252027209 */ /* 0x000fe40007810000 */
[----:B------:R-:W-:Y:S01]  /*b2d0*/  FSEL R243, R243, -INF , P5 ;  /* 0xff800000f3f37808 */ /* 0x000fe20002800000 */
[----:B------:R-:W4:Y:S01]  /*b2e0*/  MUFU.TANH R90, R90 ;  /* 0x0000005a005a7308 */ /* 0x000f220000002400 */
[----:B------:R-:W2:Y:S01]  /*b2f0*/  SHFL.BFLY PT, R7, R73, 0x1, 0x1f ;  /* 0x0c201f0049077f89 */ /* 0x000ea200000e0000 */
[----:B------:R-:W-:Y:S02]  /*b300*/  ISETP.GT.AND P5, PT, R0, 0x69, PT ;  /* 0x000000690000780c */ /* 0x000fe40003fa4270 */
[----:B------:R-:W-:Y:S02]  /*b310*/  FMNMX.FTZ R2, R245, R2, !PT ;  /* 0x00000002f5027209 */ /* 0x000fe40007810000 */
[----:B------:R-:W-:Y:S02]  /*b320*/  FSEL R109, R109, -INF , P5 ;  /* 0xff8000006d6d7808 */ /* 0x000fe40002800000 */
[----:B------:R-:W-:Y:S02]  /*b330*/  ISETP.GT.AND P5, PT, R204, R250, PT ;  /* 0x000000facc00720c */ /* 0x000fe40003fa4270 */
[----:B------:R-:W4:Y:S01]  /*b340*/  MUFU.TANH R104, R104 ;  /* 0x0000006800687308 */ /* 0x000f220000002400 */
[----:B------:R-:W-:Y:S02]  /*b350*/  FMNMX.FTZ R2, R46, R2, !PT ;  /* 0x000000022e027209 */ /* 0x000fe40007810000 */
[----:B------:R-:W-:Y:S02]  /*b360*/  ISETP.GT.AND P1, PT, R0, 0x50, PT ;  /* 0x000000500000780c */ /* 0x000fe40003f24270 */
[----:B------:R-:W-:Y:S02]  /*b370*/  FMNMX.FTZ R2, R47, R2, !PT ;  /* 0x000000022f027209 */ /* 0x000fe40007810000 */
[----:B-1----:R-:W-:Y:S02]  /*b380*/  FSEL R103, R88, -INF , P1 ;  /* 0xff80000058677808 */ /* 0x002fe40000800000 */
[----:B------:R-:W-:Y:S01]  /*b390*/  FMNMX.FTZ R2, R84, R2, !PT ;  /* 0x0000000254027209 */ /* 0x000fe20007810000 */
[----:B------:R-:W1:Y:S01]  /*b3a0*/  MUFU.TANH R105, R105 ;  /* 0x0000006900697308 */ /* 0x000e620000002400 */
[C---:B------:R-:W-:Y:S02]  /*b3b0*/  ISETP.GT.AND P0, PT, R0.reuse, 0x51, PT ;  /* 0x000000510000780c */ /* 0x040fe40003f04270 */
[----:B------:R-:W-:Y:S02]  /*b3c0*/  FMNMX.FTZ R2, R103, R2, !PT ;  /* 0x0000000267027209 */ /* 0x000fe40007810000 */
[----:B---3--:R-:W-:Y:S02]  /*b3d0*/  FSEL R223, R89, -INF , P0 ;  /* 0xff80000059df7808 */ /* 0x008fe40000000000 */
[----:B--2---:R-:W-:Y:S02]  /*b3e0*/  FMNMX.FTZ R73, R73, R7, !PT ;  /* 0x0000000749497209 */ /* 0x004fe40007810000 */
[----:B------:R-:W-:Y:S01]  /*b3f0*/  ISETP.GT.AND P3, PT, R0, 0x59, PT ;  /* 0x000000590000780c */ /* 0x000fe20003f64270 */
[----:B------:R-:W2:Y:S01]  /*b400*/  MUFU.TANH R108, R108 ;  /* 0x0000006c006c7308 */ /* 0x000ea20000002400 */
[C---:B------:R-:W-:Y:S01]  /*b410*/  ISETP.GT.AND P2, PT, R4.reuse, 0x49, PT ;  /* 0x000000490400780c */ /* 0x040fe20003f44270 */
[----:B------:R-:W-:Y:S01]  /*b420*/  FMUL.FTZ R75, R73, c[0x0][0x2d0] ;  /* 0x0000b400494b7a20 */ /* 0x000fe20000410000 */
[----:B------:R-:W-:Y:S02]  /*b430*/  FSEL R210, R93, -INF , P3 ;  /* 0xff8000005dd27808 */ /* 0x000fe40001800000 */
[----:B------:R-:W-:Y:S02]  /*b440*/  FSEL R97, R79, -INF , P2 ;  /* 0xff8000004f617808 */ /* 0x000fe40001000000 */
[----:B------:R-:W-:Y:S02]  /*b450*/  ISETP.GT.AND P3, PT, R4, 0x50, PT ;  /* 0x000000500400780c */ /* 0x000fe40003f64270 */
[----:B------:R-:W-:Y:S01]  /*b460*/  FMNMX.FTZ R72, R72, R6, !PT ;  /* 0x0000000648487209 */ /* 0x000fe20007810000 */
[----:B------:R-:W3:Y:S01]  /*b470*/  MUFU.TANH R94, R94 ;  /* 0x0000005e005e7308 */ /* 0x000ee20000002400 */
[----:B----4-:R-:W-:Y:S02]  /*b480*/  FSEL R222, R90, -INF , P3 ;  /* 0xff8000005ade7808 */ /* 0x010fe40001800000 */
[----:B------:R-:W-:Y:S01]  /*b490*/  MOV R90, R38 ;  /* 0x00000026005a7202 */ /* 0x000fe20000000f00 */
[----:B------:R-:W4:Y:S01]  /*b4a0*/  SHFL.BFLY PT, R6, R72, 0x1, 0x1f ;  /* 0x0c201f0048067f89 */ /* 0x000f2200000e0000 */
[----:B------:R-:W-:Y:S02]  /*b4b0*/  FSETP.NEU.FTZ.AND P3, PT, R73, -INF , PT ;  /* 0xff8000004900780b */ /* 0x000fe40003f7d000 */
[----:B------:R-:W-:Y:S02]  /*b4c0*/  ISETP.GT.AND P2, PT, R0, 0x60, PT ;  /* 0x000000600000780c */ /* 0x000fe40003f44270 */
[----:B------:R-:W-:Y:S01]  /*b4d0*/  FSEL R75, R75, RZ, P3 ;  /* 0x000000ff4b4b7208 */ /* 0x000fe20001800000 */
[----:B------:R-:W4:Y:S01]  /*b4e0*/  MUFU.TANH R95, R95 ;  /* 0x0000005f005f7308 */ /* 0x000f220000002400 */
[----:B------:R-:W-:Y:S02]  /*b4f0*/  FMNMX.FTZ R5, R184, R5, !PT ;  /* 0x00000005b8057209 */ /* 0x000fe40007810000 */
[----:B------:R-:W-:Y:S01]  /*b500*/  FSEL R208, R104, -INF , P2 ;  /* 0xff80000068d07808 */ /* 0x000fe20001000000 */
[--C-:B------:R-:W-:Y:S01]  /*b510*/  FFMA.FTZ R98, R98, c[0x0][0x2d0], -R75.reuse ;  /* 0x0000b40062627a23 */ /* 0x100fe2000001084b */
[----:B------:R-:W-:Y:S02]  /*b520*/  ISETP.GT.AND P2, PT, R4, 0x51, PT ;  /* 0x000000510400780c */ /* 0x000fe40003f44270 */
[C---:B------:R-:W-:Y:S02]  /*b530*/  ISETP.GT.AND P1, PT, R0.reuse, 0x61, PT ;  /* 0x000000610000780c */ /* 0x040fe40003f24270 */
[----:B------:R-:W-:Y:S01]  /*b540*/  ISETP.GT.AND P0, PT, R0, 0x68, PT ;  /* 0x000000680000780c */ /* 0x000fe20003f04270 */
[----:B------:R-:W4:Y:S01]  /*b550*/  MUFU.TANH R106, R106 ;  /* 0x0000006a006a7308 */ /* 0x000f220000002400 */
[----:B-1----:R-:W-:Y:S02]  /*b560*/  FSEL R107, R105, -INF , P1 ;  /* 0xff800000696b7808 */ /* 0x002fe40000800000 */
[----:B--2---:R-:W-:Y:S02]  /*b570*/  FSEL R104, R108, -INF , P0 ;  /* 0xff8000006c687808 */ /* 0x004fe40000000000 */
[C---:B------:R-:W-:Y:S02]  /*b580*/  ISETP.GT.AND P1, PT, R4.reuse, 0x58, PT ;  /* 0x000000580400780c */ /* 0x040fe40003f24270 */
[----:B------:R-:W-:Y:S02]  /*b590*/  ISETP.GT.AND P0, PT, R4, 0x59, PT ;  /* 0x000000590400780c */ /* 0x000fe40003f04270 */
[----:B---3--:R-:W-:Y:S01]  /*b5a0*/  FSEL R219, R94, -INF , P1 ;  /* 0xff8000005edb7808 */ /* 0x008fe20000800000 */
[----:B------:R-:W1:Y:S01]  /*b5b0*/  MUFU.TANH R24, R24 ;  /* 0x0000001800187308 */ /* 0x000e620000002400 */
[----:B------:R-:W-:Y:S02]  /*b5c0*/  FMNMX.FTZ R5, R186, R5, !PT ;  /* 0x00000005ba057209 */ /* 0x000fe40007810000 */
[----:B------:R-:W-:Y:S02]  /*b5d0*/  FMNMX.FTZ R2, R223, R2, !PT ;  /* 0x00000002df027209 */ /* 0x000fe40007810000 */
[----:B------:R-:W-:Y:S02]  /*b5e0*/  FMNMX.FTZ R5, R185, R5, !PT ;  /* 0x00000005b9057209 */ /* 0x000fe40007810000 */
[----:B------:R-:W-:Y:S02]  /*b5f0*/  FMNMX.FTZ R2, R243, R2, !PT ;  /* 0x00000002f3027209 */ /* 0x000fe40007810000 */
[----:B------:R-:W-:Y:S01]  /*b600*/  FMNMX.FTZ R5, R187, R5, !PT ;  /* 0x00000005bb057209 */ /* 0x000fe20007810000 */
[----:B------:R-:W2:Y:S01]  /*b610*/  MUFU.TANH R91, R91 ;  /* 0x0000005b005b7308 */ /* 0x000ea20000002400 */
[----:B----4-:R-:W-:Y:S01]  /*b620*/  FSEL R217, R95, -INF , P0 ;  /* 0xff8000005fd97808 */ /* 0x010fe20000000000 */
[----:B------:R-:W-:Y:S01]  /*b630*/  IMAD.MOV.U32 R95, RZ, RZ, R112 ;  /* 0x000000ffff5f7224 */ /* 0x000fe200078e0070 */
[----:B------:R-:W-:Y:S02]  /*b640*/  FMNMX.FTZ R5, R203, R5, !PT ;  /* 0x00000005cb057209 */ /* 0x000fe40007810000 */
[C---:B------:R-:W-:Y:S02]  /*b650*/  ISETP.GT.AND P0, PT, R4.reuse, 0x61, PT ;  /* 0x000000610400780c */ /* 0x040fe40003f04270 */
[----:B------:R-:W-:Y:S02]  /*b660*/  FMNMX.FTZ R5, R205, R5, !PT ;  /* 0x00000005cd057209 */ /* 0x000fe40007810000 */
[----:B------:R-:W-:Y:S01]  /*b670*/  ISETP.GT.AND P1, PT, R4, 0x60, PT ;  /* 0x000000600400780c */ /* 0x000fe20003f24270 */
[----:B------:R3:W4:Y:S01]  /*b680*/  MUFU.TANH R7, R110 ;  /* 0x0000006e00077308 */ /* 0x0007220000002400 */
[----:B------:R-:W-:Y:S02]  /*b690*/  FMNMX.FTZ R5, R206, R5, !PT ;  /* 0x00000005ce057209 */ /* 0x000fe40007810000 */
[----:B------:R-:W-:Y:S02]  /*b6a0*/  FMNMX.FTZ R2, R210, R2, !PT ;  /* 0x00000002d2027209 */ /* 0x000fe40007810000 */
[----:B------:R-:W-:Y:S02]  /*b6b0*/  FMNMX.FTZ R5, R211, R5, !PT ;  /* 0x00000005d3057209 */ /* 0x000fe40007810000 */
[----:B------:R-:W-:Y:S02]  /*b6c0*/  FSEL R216, R106, -INF , P1 ;  /* 0xff8000006ad87808 */ /* 0x000fe40000800000 */
[----:B-1----:R-:W-:Y:S02]  /*b6d0*/  FSEL R213, R24, -INF , P0 ;  /* 0xff80000018d57808 */ /* 0x002fe40000000000 */
[----:B------:R-:W-:Y:S02]  /*b6e0*/  ISETP.GT.AND P0, PT, R4, 0x69, PT ;  /* 0x000000690400780c */ /* 0x000fe40003f04270 */
[----:B------:R-:W-:Y:S02]  /*b6f0*/  FMNMX.FTZ R2, R208, R2, !PT ;  /* 0x00000002d0027209 */ /* 0x000fe40007810000 */
[----:B------:R-:W-:Y:S01]  /*b700*/  ISETP.GT.AND P1, PT, R4, 0x68, PT ;  /* 0x000000680400780c */ /* 0x000fe20003f24270 */
[--C-:B------:R-:W-:Y:S01]  /*b710*/  FFMA.FTZ R4, R10, c[0x0][0x2d0], -R75.reuse ;  /* 0x0000b4000a047a23 */ /* 0x100fe2000001084b */
[----:B------:R-:W-:Y:S01]  /*b720*/  FMNMX.FTZ R5, R234, R5, !PT ;  /* 0x00000005ea057209 */ /* 0x000fe20007810000 */
[----:B------:R-:W-:Y:S01]  /*b730*/  @P5 IMAD.MOV.U32 R10, RZ, RZ, 0x5 ;  /* 0x00000005ff0a5424 */ /* 0x000fe200078e00ff */
[----:B------:R-:W-:Y:S01]  /*b740*/  FMNMX.FTZ R2, R107, R2, !PT ;  /* 0x000000026b027209 */ /* 0x000fe20007810000 */
[----:B------:R1:W-:Y:S01]  /*b750*/  MUFU.EX2 R30, R4 ;  /* 0x00000004001e7308 */ /* 0x0003e20000000800 */
[----:B------:R-:W-:Y:S01]  /*b760*/  FMNMX.FTZ R0, R50, R5, !PT ;  /* 0x0000000532007209 */ /* 0x000fe20007810000 */
[----:B------:R-:W-:Y:S01]  /*b770*/  FFMA.FTZ R5, R8, c[0x0][0x2d0], -R75 ;  /* 0x0000b40008057a23 */ /* 0x000fe2000001084b */
[----:B------:R-:W-:Y:S01]  /*b780*/  FMNMX.FTZ R2, R104, R2, !PT ;  /* 0x0000000268027209 */ /* 0x000fe20007810000 */
[----:B---3--:R-:W-:Y:S01]  /*b790*/  IMAD.MOV.U32 R110, RZ, RZ, R27 ;  /* 0x000000ffff6e7224 */ /* 0x008fe200078e001b */
[----:B------:R-:W-:Y:S02]  /*b7a0*/  FMNMX.FTZ R0, R111, R0, !PT ;  /* 0x000000006f007209 */ /* 0x000fe40007810000 */
[----:B------:R-:W-:Y:S01]  /*b7b0*/  FMNMX.FTZ R2, R109, R2, !PT ;  /* 0x000000026d027209 */ /* 0x000fe20007810000 */
[----:B------:R-:W-:Y:S01]  /*b7c0*/  FFMA.FTZ R110, R110, c[0x0][0x2d0], -R75 ;  /* 0x0000b4006e6e7a23 */ /* 0x000fe2000001084b */
[----:B------:R-:W-:Y:S01]  /*b7d0*/  FMNMX.FTZ R72, R72, R6, !PT ;  /* 0x0000000648487209 */ /* 0x000fe20007810000 */
[----:B------:R3:W-:Y:S01]  /*b7e0*/  MUFU.EX2 R94, R5 ;  /* 0x00000005005e7308 */ /* 0x0007e20000000800 */
[----:B------:R-:W-:Y:S01]  /*b7f0*/  FMNMX.FTZ R0, R51, R0, !PT ;  /* 0x0000000033007209 */ /* 0x000fe20007810000 */
[----:B------:R-:W3:Y:S01]  /*b800*/  SHFL.BFLY PT, R71, R2, 0x2, 0x1f ;  /* 0x0c401f0002477f89 */ /* 0x000ee200000e0000 */
[----:B--2---:R-:W-:Y:S01]  /*b810*/  FSEL R220, R91, -INF , P2 ;  /* 0xff8000005bdc7808 */ /* 0x004fe20001000000 */
[C---:B------:R-:W-:Y:S01]  /*b820*/  FMUL.FTZ R88, R72.reuse, c[0x0][0x2d0] ;  /* 0x0000b40048587a20 */ /* 0x040fe20000410000 */
[----:B------:R-:W-:Y:S01]  /*b830*/  FSETP.NEU.FTZ.AND P2, PT, R72, -INF , PT ;  /* 0xff8000004800780b */ /* 0x000fe20003f5d000 */
[----:B------:R-:W-:Y:S01]  /*b840*/  IMAD.MOV.U32 R91, RZ, RZ, R37 ;  /* 0x000000ffff5b7224 */ /* 0x000fe200078e0025 */
[----:B------:R-:W-:Y:S02]  /*b850*/  FMNMX.FTZ R0, R221, R0, !PT ;  /* 0x00000000dd007209 */ /* 0x000fe40007810000 */
[----:B------:R-:W-:Y:S01]  /*b860*/  FSEL R88, R88, RZ, P2 ;  /* 0x000000ff58587208 */ /* 0x000fe20001000000 */
[----:B------:R-:W-:Y:S01]  /*b870*/  MUFU.EX2 R110, R110 ;  /* 0x0000006e006e7308 */ /* 0x000fe20000000800 */
[----:B------:R-:W-:Y:S02]  /*b880*/  FMNMX.FTZ R0, R39, R0, !PT ;  /* 0x0000000027007209 */ /* 0x000fe40007810000 */
[----:B----4-:R-:W-:Y:S01]  /*b890*/  FSEL R209, R7, -INF , P1 ;  /* 0xff80000007d17808 */ /* 0x010fe20000800000 */
[--C-:B-1----:R-:W-:Y:S01]  /*b8a0*/  FFMA.FTZ R4, R12, c[0x0][0x2d0], -R88.reuse ;  /* 0x0000b4000c047a23 */ /* 0x102fe20000010858 */
[----:B------:R-:W-:Y:S01]  /*b8b0*/  FMNMX.FTZ R0, R244, R0, !PT ;  /* 0x00000000f4007209 */ /* 0x000fe20007810000 */
[--C-:B------:R-:W-:Y:S01]  /*b8c0*/  FFMA.FTZ R6, R15, c[0x0][0x2d0], -R88.reuse ;  /* 0x0000b4000f067a23 */ /* 0x100fe20000010858 */
[----:B------:R-:W-:Y:S01]  /*b8d0*/  FSEL R74, R74, -INF , P0 ;  /* 0xff8000004a4a7808 */ /* 0x000fe20000000000 */
[----:B------:R-:W-:Y:S01]  /*b8e0*/  FFMA.FTZ R113, R113, c[0x0][0x2d0], -R88 ;  /* 0x0000b40071717a23 */ /* 0x000fe20000010858 */
[----:B------:R-:W-:Y:S01]  /*b8f0*/  FMNMX.FTZ R0, R97, R0, !PT ;  /* 0x0000000061007209 */ /* 0x000fe20007810000 */
[----:B------:R1:W-:Y:S01]  /*b900*/  MUFU.EX2 R93, R4 ;  /* 0x00000004005d7308 */ /* 0x0003e20000000800 */
[----:B------:R-:W-:Y:S02]  /*b910*/  MOV R101, R26 ;  /* 0x0000001a00657202 */ /* 0x000fe40000000f00 */
[----:B------:R-:W-:Y:S01]  /*b920*/  FMNMX.FTZ R0, R222, R0, !PT ;  /* 0x00000000de007209 */ /* 0x000fe20007810000 */
[--C-:B---3--:R-:W-:Y:S01]  /*b930*/  FFMA.FTZ R5, R9, c[0x0][0x2d0], -R75.reuse ;  /* 0x0000b40009057a23 */ /* 0x108fe2000001084b */
[----:B------:R-:W-:Y:S01]  /*b940*/  @P5 MOV R9, c[0x0][0x1e0] ;  /* 0x0000780000095a02 */ /* 0x000fe20000000f00 */
[--C-:B------:R-:W-:Y:S01]  /*b950*/  FFMA.FTZ R101, R101, c[0x0][0x2d0], -R75.reuse ;  /* 0x0000b40065657a23 */ /* 0x100fe2000001084b */
[----:B------:R-:W-:Y:S02]  /*b960*/  FMNMX.FTZ R0, R220, R0, !PT ;  /* 0x00000000dc007209 */ /* 0x000fe40007810000 */
[----:B------:R-:W-:Y:S01]  /*b970*/  FMNMX.FTZ R71, R2, R71, !PT ;  /* 0x0000004702477209 */ /* 0x000fe20007810000 */
[----:B------:R2:W3:Y:S01]  /*b980*/  MUFU.EX2 R214, R5 ;  /* 0x0000000500d67308 */ /* 0x0004e20000000800 */
[--C-:B------:R-:W-:Y:S01]  /*b990*/  FFMA.FTZ R2, R11, c[0x0][0x2d0], -R75.reuse ;  /* 0x0000b4000b027a23 */ /* 0x100fe2000001084b */
[----:B------:R-:W-:Y:S02]  /*b9a0*/  FMNMX.FTZ R0, R219, R0, !PT ;  /* 0x00000000db007209 */ /* 0x000fe40007810000 */
[----:B------:R-:W-:Y:S02]  /*b9b0*/  MOV R114, R28 ;  /* 0x0000001c00727202 */ /* 0x000fe40000000f00 */
[----:B------:R-:W-:Y:S02]  /*b9c0*/  FMNMX.FTZ R0, R217, R0, !PT ;  /* 0x00000000d9007209 */ /* 0x000fe40007810000 */
[----:B------:R-:W-:Y:S01]  /*b9d0*/  @P5 SHF.R.S32.HI R7, RZ, 0x1f, R242 ;  /* 0x0000001fff075819 */ /* 0x000fe200000114f2 */
[----:B------:R-:W-:Y:S01]  /*b9e0*/  FFMA.FTZ R114, R114, c[0x0][0x2d0], -R75 ;  /* 0x0000b40072727a23 */ /* 0x000fe2000001084b */
[----:B------:R4:W-:Y:S01]  /*b9f0*/  MUFU.EX2 R108, R2 ;  /* 0x00000002006c7308 */ /* 0x0009e20000000800 */
[----:B------:R-:W-:Y:S02]  /*ba00*/  FMNMX.FTZ R0, R216, R0, !PT ;  /* 0x00000000d8007209 */ /* 0x000fe40007810000 */
[----:B------:R-:W-:Y:S02]  /*ba10*/  @P5 IMAD R7, R7, c[0x0][0x1e0], RZ ;  /* 0x0000780007075a24 */ /* 0x000fe400078e02ff */
[--C-:B-1----:R-:W-:Y:S01]  /*ba20*/  FFMA.FTZ R4, R13, c[0x0][0x2d0], -R88.reuse ;  /* 0x0000b4000d047a23 */ /* 0x102fe20000010858 */
[----:B------:R-:W-:Y:S01]  /*ba30*/  FMNMX.FTZ R0, R213, R0, !PT ;  /* 0x00000000d5007209 */ /* 0x000fe20007810000 */
[----:B------:R-:W-:Y:S03]  /*ba40*/  @P5 IMAD R7, R242, c[0x0][0x1e4], R7 ;  /* 0x00007900f2075a24 */ /* 0x000fe600078e0207 */
[----:B------:R1:W1:Y:S01]  /*ba50*/  MUFU.EX2 R202, R4 ;  /* 0x0000000400ca7308 */ /* 0x0002620000000800 */
[----:B------:R-:W-:Y:S01]  /*ba60*/  FMNMX.FTZ R0, R209, R0, !PT ;  /* 0x00000000d1007209 */ /* 0x000fe20007810000 */
[----:B--2---:R-:W2:Y:S03]  /*ba70*/  SHFL.BFLY PT, R5, R71, 0x1, 0x1f ;  /* 0x0c201f0047057f89 */ /* 0x004ea600000e0000 */
[----:B------:R-:W-:Y:S02]  /*ba80*/  FMNMX.FTZ R0, R74, R0, !PT ;  /* 0x000000004a007209 */ /* 0x000fe40007810000 */
[----:B---3--:R-:W-:Y:S03]  /*ba90*/  F2FP.BF16.PACK_AB R76, R214, R94 ;  /* 0x0000005ed64c723e */ /* 0x008fe600000010ff */
[----:B------:R3:W-:Y:S01]  /*baa0*/  MUFU.EX2 R106, R6 ;  /* 0x00000006006a7308 */ /* 0x0007e20000000800 */
[----:B----4-:R-:W4:Y:S01]  /*bab0*/  SHFL.BFLY PT, R2, R0, 0x2, 0x1f ;  /* 0x0c401f0000027f89 */ /* 0x010f2200000e0000 */
[----:B-1----:R-:W-:Y:S01]  /*bac0*/  FFMA.FTZ R4, R14, c[0x0][0x2d0], -R88 ;  /* 0x0000b4000e047a23 */ /* 0x002fe20000010858 */
[----:B------:R-:W-:Y:S07]  /*bad0*/  F2FP.BF16.PACK_AB R77, R202, R93 ;  /* 0x0000005dca4d723e */ /* 0x000fee00000010ff */
[----:B------:R1:W-:Y:S01]  /*bae0*/  MUFU.EX2 R24, R4 ;  /* 0x0000000400187308 */ /* 0x0003e20000000800 */
[----:B--2---:R-:W-:Y:S04]  /*baf0*/  FMNMX.FTZ R71, R71, R5, !PT ;  /* 0x0000000547477209 */ /* 0x004fe80007810000 */
[C---:B------:R-:W-:Y:S01]  /*bb00*/  FSETP.NEU.FTZ.AND P1, PT, R71.reuse, -INF , PT ;  /* 0xff8000004700780b */ /* 0x040fe20003f3d000 */
[----:B------:R-:W-:Y:S02]  /*bb10*/  FMUL.FTZ R89, R71, c[0x0][0x2d0] ;  /* 0x0000b40047597a20 */ /* 0x000fe40000410000 */
[----:B---3--:R-:W-:Y:S01]  /*bb20*/  @P5 IMAD.MOV.U32 R6, RZ, RZ, R32 ;  /* 0x000000ffff065224 */ /* 0x008fe200078e0020 */
[----:B----4-:R-:W-:Y:S02]  /*bb30*/  FMNMX.FTZ R0, R0, R2, !PT ;  /* 0x0000000200007209 */ /* 0x010fe40007810000 */
[----:B------:R-:W-:Y:S03]  /*bb40*/  FSEL R89, R89, RZ, P1 ;  /* 0x000000ff59597208 */ /* 0x000fe60000800000 */
[----:B------:R-:W2:Y:S02]  /*bb50*/  SHFL.BFLY PT, R2, R0, 0x1, 0x1f ;  /* 0x0c201f0000027f89 */ /* 0x000ea400000e0000 */
[----:B------:R-:W-:Y:S02]  /*bb60*/  FFMA.FTZ R103, R103, c[0x0][0x2d0], -R89 ;  /* 0x0000b40067677a23 */ /* 0x000fe40000010859 */
[----:B-1----:R-:W-:Y:S05]  /*bb70*/  @P5 IMAD.WIDE.U32 R4, R242, c[0x0][0x1e0], RZ ;  /* 0x00007800f2045a25 */ /* 0x002fea00078e00ff */
[----:B------:R-:W-:Y:S01]  /*bb80*/  @P5 IADD3 R5, R5, R7, RZ ;  /* 0x0000000705055210 */ /* 0x000fe20007ffe0ff */
[----:B------:R-:W-:Y:S04]  /*bb90*/  @P5 IMAD.MOV.U32 R7, RZ, RZ, R31 ;  /* 0x000000ffff075224 */ /* 0x000fe800078e001f */
[----:B------:R-:W-:Y:S04]  /*bba0*/  @P5 IMAD.WIDE.U32 R6, R4, 0x70, R6 ;  /* 0x0000007004065825 */ /* 0x000fe800078e0006 */
[----:B------:R-:W-:Y:S01]  /*bbb0*/  @P5 IMAD R4, R5, 0x70, RZ ;  /* 0x0000007005045824 */ /* 0x000fe200078e02ff */
[----:B--2---:R-:W-:Y:S01]  /*bbc0*/  FMNMX.FTZ R70, R0, R2, !PT ;  /* 0x0000000200467209 */ /* 0x004fe20007810000 */
[--C-:B------:R-:W-:Y:S01]  /*bbd0*/  FFMA.FTZ R5, R16, c[0x0][0x2d0], -R89.reuse ;  /* 0x0000b40010057a23 */ /* 0x100fe20000010859 */
[----:B------:R-:W-:Y:S01]  /*bbe0*/  @P5 LEA R8, P0, R6, c[0x0][0x1c8], 0x1 ;  /* 0x0000720006085a11 */ /* 0x000fe200078008ff */
[--C-:B------:R-:W-:Y:S02]  /*bbf0*/  FFMA.FTZ R0, R18, c[0x0][0x2d0], -R89.reuse ;  /* 0x0000b40012007a23 */ /* 0x100fe40000010859 */
[----:B------:R1:W-:Y:S01]  /*bc00*/  MUFU.EX2 R191, R5 ;  /* 0x0000000500bf7308 */ /* 0x0003e20000000800 */
[----:B------:R-:W-:Y:S01]  /*bc10*/  @P5 IMAD.IADD R7, R7, 0x1, R4 ;  /* 0x0000000107075824 */ /* 0x000fe200078e0204 */
[----:B------:R-:W-:Y:S01]  /*bc20*/  @P5 SHF.L.U64.HI R4, R9, R10, c[0x0][0x1e4] ;  /* 0x0000790009045619 */ /* 0x000fe2000001020a */
[----:B------:R-:W-:Y:S02]  /*bc30*/  FFMA.FTZ R10, R17, c[0x0][0x2d0], -R89 ;  /* 0x0000b400110a7a23 */ /* 0x000fe40000010859 */
[----:B------:R-:W-:Y:S05]  /*bc40*/  FMUL.FTZ R96, R70, c[0x0][0x2d0] ;  /* 0x0000b40046607a20 */ /* 0x000fea0000410000 */
[----:B------:R2:W-:Y:S10]  /*bc50*/  MUFU.EX2 R14, R0 ;  /* 0x00000000000e7308 */ /* 0x0005f40000000800 */
[----:B------:R3:W4:Y:S01]  /*bc60*/  MUFU.EX2 R195, R10 ;  /* 0x0000000a00c37308 */ /* 0x0007220000000800 */
[----:B-1----:R-:W-:Y:S02]  /*bc70*/  @P5 SHF.L.U32 R5, R9, 0x5, RZ ;  /* 0x0000000509055819 */ /* 0x002fe400000006ff */
[----:B------:R-:W-:Y:S02]  /*bc80*/  @P5 LEA.HI.X R9, R6, c[0x0][0x1cc], R7, 0x1, P0 ;  /* 0x0000730006095a11 */ /* 0x000fe400000f0c07 */
[-C--:B------:R-:W-:Y:S03]  /*bc90*/  @P5 IADD3 R6, P0, R8, R5.reuse, RZ ;  /* 0x0000000508065210 */ /* 0x080fe60007f1e0ff */
[----:B------:R1:W-:Y:S02]  /*bca0*/  @P5 LDGSTS.E.BYPASS.LTC128B.128 [R241+0x3900], [R8.64], !P6 ;  /* 0x0390000008f15fae */ /* 0x0003e4000f101d48 */
[----:B------:R-:W-:Y:S02]  /*bcb0*/  @P5 IMAD.X R7, R4, 0x1, R9, P0 ;  /* 0x0000000104075824 */ /* 0x000fe400000e0609 */
[----:B--2---:R-:W-:Y:S04]  /*bcc0*/  FFMA.FTZ R0, R19, c[0x0][0x2d0], -R89 ;  /* 0x0000b40013007a23 */ /* 0x004fe80000010859 */
[----:B------:R2:W-:Y:S01]  /*bcd0*/  MUFU.EX2 R105, R0 ;  /* 0x0000000000697308 */ /* 0x0005e20000000800 */
[----:B------:R1:W-:Y:S01]  /*bce0*/  @P5 LDGSTS.E.BYPASS.LTC128B.128 [R241+0x4100], [R6.64], !P6 ;  /* 0x0410000006f15fae */ /* 0x0003e2000f101d48 */
[----:B---3--:R-:W-:Y:S02]  /*bcf0*/  @P5 IADD3 R10, P0, R6, R5, RZ ;  /* 0x00000005060a5210 */ /* 0x008fe40007f1e0ff */
[----:B----4-:R-:W-:Y:S03]  /*bd00*/  F2FP.BF16.PACK_AB R64, R195, R191 ;  /* 0x000000bfc340723e */ /* 0x010fe600000010ff */
[----:B------:R-:W-:Y:S01]  /*bd10*/  @P5 IMAD.X R11, R7, 0x1, R4, P0 ;  /* 0x00000001070b5824 */ /* 0x000fe200000e0604 */
[----:B------:R-:W-:Y:S04]  /*bd20*/  @P5 IADD3 R12, P0, R10, R5, RZ ;  /* 0x000000050a0c5210 */ /* 0x000fe80007f1e0ff */
[----:B------:R-:W-:Y:S01]  /*bd30*/  @P5 IADD3.X R13, R11, R4, RZ, P0, !PT ;  /* 0x000000040b0d5210 */ /* 0x000fe200007fe4ff */
[----:B------:R3:W-:Y:S01]  /*bd40*/  @P5 LDGSTS.E.BYPASS.LTC128B.128 [R241+0x4900], [R10.64], !P6 ;  /* 0x049000000af15fae */ /* 0x0007e2000f101d48 */
[----:B------:R-:W-:Y:S04]  /*bd50*/  FSETP.NEU.FTZ.AND P0, PT, R70, -INF , PT ;  /* 0xff8000004600780b */ /* 0x000fe80003f1d000 */
[----:B------:R-:W-:Y:S03]  /*bd60*/  FSEL R96, R96, RZ, P0 ;  /* 0x000000ff60607208 */ /* 0x000fe60000000000 */
[----:B------:R4:W-:Y:S02]  /*bd70*/  @P5 LDGSTS.E.BYPASS.LTC128B.128 [R241+0x5100], [R12.64], !P6 ;  /* 0x051000000cf15fae */ /* 0x0009e4000f101d48 */
[--C-:B--2---:R-:W-:Y:S02]  /*bd80*/  FFMA.FTZ R0, R20, c[0x0][0x2d0], -R96.reuse ;  /* 0x0000b40014007a23 */ /* 0x104fe40000010860 */
[--C-:B------:R-:W-:Y:S02]  /*bd90*/  FFMA.FTZ R2, R23, c[0x0][0x2d0], -R96.reuse ;  /* 0x0000b40017027a23 */ /* 0x100fe40000010860 */
[----:B------:R2:W-:Y:S01]  /*bda0*/  MUFU.EX2 R99, R0 ;  /* 0x0000000000637308 */ /* 0x0005e20000000800 */
[--C-:B------:R-:W-:Y:S09]  /*bdb0*/  FFMA.FTZ R209, R209, c[0x0][0x2d0], -R96.reuse ;  /* 0x0000b400d1d17a23 */ /* 0x100ff20000010860 */
[----:B------:R-:W-:Y:S01]  /*bdc0*/  MUFU.EX2 R102, R2 ;  /* 0x0000000200667308 */ /* 0x000fe20000000800 */
[--C-:B--2---:R-:W-:Y:S09]  /*bdd0*/  FFMA.FTZ R0, R21, c[0x0][0x2d0], -R96.reuse ;  /* 0x0000b40015007a23 */ /* 0x104ff20000010860 */
[----:B------:R2:W1:Y:S02]  /*bde0*/  MUFU.EX2 R115, R0 ;  /* 0x0000000000737308 */ /* 0x0004640000000800 */
[----:B--2---:R-:W-:Y:S01]  /*bdf0*/  FFMA.FTZ R0, R22, c[0x0][0x2d0], -R96 ;  /* 0x0000b40016007a23 */ /* 0x004fe20000010860 */
[----:B-1----:R-:W-:Y:S07]  /*be00*/  F2FP.BF16.PACK_AB R65, R115, R99 ;  /* 0x000000637341723e */ /* 0x002fee00000010ff */
[----:B------:R1:W2:Y:S02]  /*be10*/  MUFU.EX2 R250, R0 ;  /* 0x0000000000fa7308 */ /* 0x0002a40000000800 */
[----:B-1----:R-:W-:Y:S02]  /*be20*/  FSEL R0, R73, RZ, P3 ;  /* 0x000000ff49007208 */ /* 0x002fe40001800000 */
[-C--:B------:R-:W-:Y:S02]  /*be30*/  @P5 IADD3 R8, P3, R12, R5.reuse, RZ ;  /* 0x000000050c085210 */ /* 0x080fe40007f7e0ff */
[----:B--2---:R-:W-:Y:S01]  /*be40*/  F2FP.BF16.PACK_AB R67, R102, R250 ;  /* 0x000000fa6643723e */ /* 0x004fe200000010ff */
[----:B------:R-:W-:Y:S01]  /*be50*/  FADD.FTZ R2, -R0, R3 ;  /* 0x0000000300027221 */ /* 0x000fe20000010100 */
[----:B------:R-:W-:Y:S01]  /*be60*/  FSEL R0, R72, RZ, P2 ;  /* 0x000000ff48007208 */ /* 0x000fe20001000000 */
[----:B------:R-:W-:Y:S01]  /*be70*/  @P5 IMAD.X R9, R13, 0x1, R4, P3 ;  /* 0x000000010d095824 */ /* 0x000fe200018e0604 */
[-C--:B------:R-:W-:Y:S01]  /*be80*/  @P5 IADD3 R6, P2, R8, R5.reuse, RZ ;  /* 0x0000000508065210 */ /* 0x080fe20007f5e0ff */
[----:B------:R-:W-:Y:S02]  /*be90*/  FMUL.FTZ R2, R2, c[0x0][0x2d0] ;  /* 0x0000b40002027a20 */ /* 0x000fe40000410000 */
[----:B------:R-:W-:Y:S01]  /*bea0*/  FADD.FTZ R0, -R0, R116 ;  /* 0x0000007400007221 */ /* 0x000fe20000010100 */
[----:B------:R1:W-:Y:S01]  /*beb0*/  @P5 LDGSTS.E.BYPASS.LTC128B.128 [R241+0x5900], [R8.64], !P6 ;  /* 0x0590000008f15fae */ /* 0x0003e2000f101d48 */
[----:B------:R2:W2:Y:S01]  /*bec0*/  MUFU.EX2 R69, R2 ;  /* 0x0000000200457308 */ /* 0x0004a20000000800 */
[----:B------:R-:W-:Y:S01]  /*bed0*/  @P5 IADD3.X R7, R9, R4, RZ, P2, !PT ;  /* 0x0000000409075210 */ /* 0x000fe200017fe4ff */
[----:B------:R-:W-:Y:S01]  /*bee0*/  FMUL.FTZ R0, R0, c[0x0][0x2d0] ;  /* 0x0000b40000007a20 */ /* 0x000fe20000410000 */
[----:B---3--:R-:W-:Y:S01]  /*bef0*/  @P5 IADD3 R10, P3, R6, R5, RZ ;  /* 0x00000005060a5210 */ /* 0x008fe20007f7e0ff */
[----:B------:R-:W-:Y:S03]  /*bf00*/  IMAD.MOV.U32 R116, RZ, RZ, R30 ;  /* 0x000000ffff747224 */ /* 0x000fe600078e001e */
[----:B------:R3:W-:Y:S01]  /*bf10*/  @P5 LDGSTS.E.BYPASS.LTC128B.128 [R241+0x6100], [R6.64], !P6 ;  /* 0x0610000006f15fae */ /* 0x0007e2000f101d48 */
[----:B------:R-:W-:Y:S01]  /*bf20*/  @P5 IMAD.X R11, R7, 0x1, R4, P3 ;  /* 0x00000001070b5824 */ /* 0x000fe200018e0604 */
[----:B------:R-:W-:Y:S01]  /*bf30*/  F2FP.BF16.PACK_AB R78, R108, R116 ;  /* 0x000000746c4e723e */ /* 0x000fe200000010ff */
[----:B------:R1:W1:Y:S05]  /*bf40*/  MUFU.EX2 R3, R0 ;  /* 0x0000000000037308 */ /* 0x00026a0000000800 */
[----:B------:R3:W-:Y:S08]  /*bf50*/  @P5 LDGSTS.E.BYPASS.LTC128B.128 [R241+0x6900], [R10.64], !P6 ;  /* 0x069000000af15fae */ /* 0x0007f0000f101d48 */
[----:B------:R-:W4:Y:S01]  /*bf60*/  LDSM.16.MT88.4 R20, [R224] ;  /* 0x00000000e014783b */ /* 0x000f220000004200 */
[----:B--2---:R-:W-:Y:S01]  /*bf70*/  FSEL R2, R71, RZ, P1 ;  /* 0x000000ff47027208 */ /* 0x004fe20000800000 */
[C---:B------:R-:W-:Y:S02]  /*bf80*/  FMUL.FTZ R33, R69.reuse, R149 ;  /* 0x0000009545217220 */ /* 0x040fe40000410000 */
[C---:B------:R-:W-:Y:S02]  /*bf90*/  FMUL.FTZ R4, R69.reuse, R120 ;  /* 0x0000007845047220 */ /* 0x040fe40000410000 */
[C---:B------:R-:W-:Y:S02]  /*bfa0*/  FMUL.FTZ R32, R69.reuse, R148 ;  /* 0x0000009445207220 */ /* 0x040fe40000410000 */
[C---:B------:R-:W-:Y:S01]  /*bfb0*/  FMUL.FTZ R5, R69.reuse, R121 ;  /* 0x0000007945057220 */ /* 0x040fe20000410000 */
[----:B------:R-:W0:Y:S01]  /*bfc0*/  LDGDEPBAR ;  /* 0x00000000000079af */ /* 0x000e220000000000 */
[----:B------:R-:W-:Y:S02]  /*bfd0*/  FMUL.FTZ R17, R69, R133 ;  /* 0x0000008545117220 */ /* 0x000fe40000410000 */
[----:B-1----:R-:W-:Y:S01]  /*bfe0*/  FADD.FTZ R0, -R2, R117 ;  /* 0x0000007502007221 */ /* 0x002fe20000010100 */
[----:B------:R-:W-:Y:S01]  /*bff0*/  FSEL R2, R70, RZ, P0 ;  /* 0x000000ff46027208 */ /* 0x000fe20000000000 */
[C---:B------:R-:W-:Y:S02]  /*c000*/  FMUL.FTZ R35, R3.reuse, R151 ;  /* 0x0000009703237220 */ /* 0x040fe40000410000 */
[----:B------:R-:W-:Y:S02]  /*c010*/  FMUL.FTZ R0, R0, c[0x0][0x2d0] ;  /* 0x0000b40000007a20 */ /* 0x000fe40000410000 */
[C---:B------:R-:W-:Y:S02]  /*c020*/  FMUL.FTZ R18, R3.reuse, R134 ;  /* 0x0000008603127220 */ /* 0x040fe40000410000 */
[----:B------:R1:W2:Y:S01]  /*c030*/  MUFU.EX2 R68, R0 ;  /* 0x0000000000447308 */ /* 0x0002a20000000800 */
[----:B------:R-:W-:Y:S02]  /*c040*/  IMAD.MOV.U32 R117, RZ, RZ, R24 ;  /* 0x000000ffff757224 */ /* 0x000fe400078e0018 */
[C---:B---3--:R-:W-:Y:S02]  /*c050*/  FMUL.FTZ R6, R3.reuse, R122 ;  /* 0x0000007a03067220 */ /* 0x048fe40000410000 */
[----:B------:R-:W-:Y:S01]  /*c060*/  FMUL.FTZ R7, R3, R123 ;  /* 0x0000007b03077220 */ /* 0x000fe20000410000 */
[----:B------:R-:W-:Y:S01]  /*c070*/  F2FP.BF16.PACK_AB R79, R106, R117 ;  /* 0x000000756a4f723e */ /* 0x000fe200000010ff */
[----:B------:R-:W-:Y:S02]  /*c080*/  FMUL.FTZ R16, R69, R132 ;  /* 0x0000008445107220 */ /* 0x000fe40000410000 */
[----:B------:R-:W-:Y:S02]  /*c090*/  IMAD.MOV.U32 R132, RZ, RZ, R39 ;  /* 0x000000ffff847224 */ /* 0x000fe400078e0027 */
[----:B------:R-:W3:Y:S01]  /*c0a0*/  LDSM.16.MT88.4 R36, [R228] ;  /* 0x00000000e424783b */ /* 0x000ee20000004200 */
[C---:B------:R-:W-:Y:S01]  /*c0b0*/  FMUL.FTZ R19, R3.reuse, R135 ;  /* 0x0000008703137220 */ /* 0x040fe20000410000 */
[----:B------:R-:W-:Y:S01]  /*c0c0*/  MOV R135, R221 ;  /* 0x000000dd00877202 */ /* 0x000fe20000000f00 */
[----:B------:R-:W-:Y:S02]  /*c0d0*/  IMAD.MOV.U32 R121, RZ, RZ, R29 ;  /* 0x000000ffff797224 */ /* 0x000fe400078e001d */
[----:B------:R-:W-:Y:S01]  /*c0e0*/  FMUL.FTZ R34, R3, R150 ;  /* 0x0000009603227220 */ /* 0x000fe20000410000 */
[----:B------:R-:W-:Y:S01]  /*c0f0*/  MOV R150, R52 ;  /* 0x0000003400967202 */ /* 0x000fe20000000f00 */
[--C-:B------:R-:W-:Y:S01]  /*c100*/  FFMA.FTZ R121, R121, c[0x0][0x2d0], -R75.reuse ;  /* 0x0000b40079797a23 */ /* 0x100fe2000001084b */
[----:B------:R-:W3:Y:S01]  /*c110*/  LDSM.16.MT88.4 R52, [R225] ;  /* 0x00000000e134783b */ /* 0x000ee20000004200 */
[-C--:B----4-:R-:W-:Y:S05]  /*c120*/  HMMA.16816.F32.BF16 R4, R76, R20.reuse, R4 ;  /* 0x000000144c04723c */ /* 0x090fea0000041804 */
[----:B-1----:R-:W-:Y:S01]  /*c130*/  FADD.FTZ R0, -R2, R118 ;  /* 0x0000007602007221 */ /* 0x002fe20000010100 */
[----:B------:R-:W-:Y:S01]  /*c140*/  MOV R118, R14 ;  /* 0x0000000e00767202 */ /* 0x000fe20000000f00 */
[----:B------:R-:W-:Y:S02]  /*c150*/  FFMA.FTZ R2, R40, c[0x0][0x2d0], -R75 ;  /* 0x0000b40028027a23 */ /* 0x000fe4000001084b */
[----:B------:R-:W-:Y:S03]  /*c160*/  FMUL.FTZ R0, R0, c[0x0][0x2d0] ;  /* 0x0000b40000007a20 */ /* 0x000fe60000410000 */
[C---:B--2---:R-:W-:Y:S01]  /*c170*/  FMUL.FTZ R9, R68.reuse, R125 ;  /* 0x0000007d44097220 */ /* 0x044fe20000410000 */
[----:B------:R-:W-:Y:S01]  /*c180*/  F2FP.BF16.PACK_AB R66, R105, R118 ;  /* 0x000000766942723e */ /* 0x000fe200000010ff */
[----:B------:R1:W-:Y:S01]  /*c190*/  MUFU.EX2 R125, R2 ;  /* 0x00000002007d7308 */ /* 0x0003e20000000800 */
[C---:B------:R-:W-:Y:S02]  /*c1a0*/  FMUL.FTZ R13, R68.reuse, R129 ;  /* 0x00000081440d7220 */ /* 0x040fe40000410000 */
[----:B------:R-:W-:Y:S02]  /*c1b0*/  IMAD.MOV.U32 R129, RZ, RZ, R111 ;  /* 0x000000ffff817224 */ /* 0x000fe400078e006f */
[C---:B------:R-:W-:Y:S02]  /*c1c0*/  FMUL.FTZ R12, R68.reuse, R128 ;  /* 0x00000080440c7220 */ /* 0x040fe40000410000 */
[C---:B------:R-:W-:Y:S02]  /*c1d0*/  FMUL.FTZ R8, R68.reuse, R124 ;  /* 0x0000007c44087220 */ /* 0x040fe40000410000 */
[----:B------:R-:W-:Y:S01]  /*c1e0*/  IMAD.MOV.U32 R124, RZ, RZ, R80 ;  /* 0x000000ffff7c7224 */ /* 0x000fe200078e0050 */
[----:B------:R-:W2:Y:S01]  /*c1f0*/  MUFU.EX2 R0, R0 ;  /* 0x0000000000007308 */ /* 0x000ea20000000800 */
[C---:B------:R-:W-:Y:S02]  /*c200*/  FMUL.FTZ R29, R68.reuse, R145 ;  /* 0x00000091441d7220 */ /* 0x040fe40000410000 */
[C---:B------:R-:W-:Y:S02]  /*c210*/  FMUL.FTZ R24, R68.reuse, R140 ;  /* 0x0000008c44187220 */ /* 0x040fe40000410000 */
[C---:B------:R-:W-:Y:S02]  /*c220*/  FMUL.FTZ R25, R68.reuse, R141 ;  /* 0x0000008d44197220 */ /* 0x040fe40000410000 */
[C---:B------:R-:W-:Y:S02]  /*c230*/  FMUL.FTZ R28, R68.reuse, R144 ;  /* 0x00000090441c7220 */ /* 0x040fe40000410000 */
[C---:B------:R-:W-:Y:S02]  /*c240*/  FMUL.FTZ R40, R68.reuse, R156 ;  /* 0x0000009c44287220 */ /* 0x040fe40000410000 */
[----:B------:R-:W-:Y:S02]  /*c250*/  IMAD.MOV.U32 R144, RZ, RZ, R84 ;  /* 0x000000ffff907224 */ /* 0x000fe400078e0054 */
[----:B-1----:R-:W-:Y:S02]  /*c260*/  FFMA.FTZ R2, R41, c[0x0][0x2d0], -R75 ;  /* 0x0000b40029027a23 */ /* 0x002fe4000001084b */
[----:B------:R-:W-:Y:S01]  /*c270*/  FMUL.FTZ R41, R68, R157 ;  /* 0x0000009d44297220 */ /* 0x000fe20000410000 */
[----:B------:R-:W-:Y:S01]  /*c280*/  MOV R157, R42 ;  /* 0x0000002a009d7202 */ /* 0x000fe20000000f00 */
[C---:B--2---:R-:W-:Y:S02]  /*c290*/  FMUL.FTZ R11, R0.reuse, R127 ;  /* 0x0000007f000b7220 */ /* 0x044fe40000410000 */
[----:B------:R1:W-:Y:S01]  /*c2a0*/  MUFU.EX2 R127, R2 ;  /* 0x00000002007f7308 */ /* 0x0003e20000000800 */
[C---:B------:R-:W-:Y:S02]  /*c2b0*/  FMUL.FTZ R31, R0.reuse, R147 ;  /* 0x00000093001f7220 */ /* 0x040fe40000410000 */
[C---:B------:R-:W-:Y:S02]  /*c2c0*/  FMUL.FTZ R26, R0.reuse, R142 ;  /* 0x0000008e001a7220 */ /* 0x040fe40000410000 */
[C---:B------:R-:W-:Y:S02]  /*c2d0*/  FMUL.FTZ R27, R0.reuse, R143 ;  /* 0x0000008f001b7220 */ /* 0x040fe40000410000 */
[C---:B------:R-:W-:Y:S02]  /*c2e0*/  FMUL.FTZ R10, R0.reuse, R126 ;  /* 0x0000007e000a7220 */ /* 0x040fe40000410000 */
[C---:B------:R-:W-:Y:S02]  /*c2f0*/  FMUL.FTZ R14, R0.reuse, R130 ;  /* 0x00000082000e7220 */ /* 0x040fe40000410000 */
[C---:B------:R-:W-:Y:S02]  /*c300*/  FMUL.FTZ R15, R0.reuse, R131 ;  /* 0x00000083000f7220 */ /* 0x040fe40000410000 */
[C---:B------:R-:W-:Y:S01]  /*c310*/  FMUL.FTZ R30, R0.reuse, R146 ;  /* 0x00000092001e7220 */ /* 0x040fe20000410000 */
[C---:B------:R-:W-:Y:S04]  /*c320*/  HMMA.16816.F32.BF16 R8, R64.reuse, R20, R8 ;  /* 0x000000144008723c */ /* 0x040fe80000041808 */
[----:B------:R-:W-:Y:S02]  /*c330*/  FMUL.FTZ R42, R0, R158 ;  /* 0x0000009e002a7220 */ /* 0x000fe40000410000 */
[----:B------:R-:W-:Y:S02]  /*c340*/  IMAD.MOV.U32 R158, RZ, RZ, R43 ;  /* 0x000000ffff9e7224 */ /* 0x000fe400078e002b */
[-C--:B------:R-:W-:Y:S04]  /*c350*/  HMMA.16816.F32.BF16 R12, R64, R22.reuse, R12 ;  /* 0x00000016400c723c */ /* 0x080fe8000004180c */
[--C-:B-1----:R-:W-:Y:S02]  /*c360*/  FFMA.FTZ R2, R44, c[0x0][0x2d0], -R75.reuse ;  /* 0x0000b4002c027a23 */ /* 0x102fe4000001084b */
[C---:B------:R-:W-:Y:S02]  /*c370*/  FMUL.FTZ R20, R69.reuse, R136 ;  /* 0x0000008845147220 */ /* 0x040fe40000410000 */
[----:B------:R1:W-:Y:S01]  /*c380*/  MUFU.EX2 R151, R2 ;  /* 0x0000000200977308 */ /* 0x0003e20000000800 */
[C---:B------:R-:W-:Y:S04]  /*c390*/  HMMA.16816.F32.BF16 R16, R76.reuse, R22, R16 ;  /* 0x000000164c10723c */ /* 0x040fe80000041810 */
[----:B------:R-:W-:Y:S02]  /*c3a0*/  FMUL.FTZ R21, R69, R137 ;  /* 0x0000008945157220 */ /* 0x000fe40000410000 */
[----:B------:R-:W-:Y:S01]  /*c3b0*/  FMUL.FTZ R43, R0, R159 ;  /* 0x0000009f002b7220 */ /* 0x000fe20000410000 */
[----:B------:R-:W-:Y:S01]  /*c3c0*/  MOV R159, R91 ;  /* 0x0000005b009f7202 */ /* 0x000fe20000000f00 */
[C---:B------:R-:W-:Y:S01]  /*c3d0*/  FMUL.FTZ R22, R3.reuse, R138 ;  /* 0x0000008a03167220 */ /* 0x040fe20000410000 */
[----:B------:R-:W-:Y:S03]  /*c3e0*/  MOV R91, R83 ;  /* 0x00000053005b7202 */ /* 0x000fe60000000f00 */
[----:B------:R-:W-:Y:S02]  /*c3f0*/  FMUL.FTZ R23, R3, R139 ;  /* 0x0000008b03177220 */ /* 0x000fe40000410000 */
[C---:B------:R-:W-:Y:S02]  /*c400*/  FMUL.FTZ R44, R68.reuse, R160 ;  /* 0x000000a0442c7220 */ /* 0x040fe40000410000 */
[----:B------:R-:W-:Y:S02]  /*c410*/  IMAD.MOV.U32 R160, RZ, RZ, R90 ;  /* 0x000000ffffa07224 */ /* 0x000fe400078e005a */
[----:B------:R-:W-:Y:S01]  /*c420*/  IMAD.MOV.U32 R90, RZ, RZ, R48 ;  /* 0x000000ffff5a7224 */ /* 0x000fe200078e0030 */
[-C--:B---3--:R-:W-:Y:S03]  /*c430*/  HMMA.16816.F32.BF16 R20, R76, R36.reuse, R20 ;  /* 0x000000244c14723c */ /* 0x088fe60000041814 */
[----:B------:R-:W-:Y:S01]  /*c440*/  FMUL.FTZ R48, R69, R164 ;  /* 0x000000a445307220 */ /* 0x000fe20000410000 */
[----:B------:R-:W-:Y:S01]  /*c450*/  MOV R164, R51 ;  /* 0x0000003300a47202 */ /* 0x000fe20000000f00 */
[----:B-1----:R-:W-:Y:S02]  /*c460*/  FFMA.FTZ R2, R45, c[0x0][0x2d0], -R75 ;  /* 0x0000b4002d027a23 */ /* 0x002fe4000001084b */
[----:B------:R-:W-:Y:S01]  /*c470*/  FMUL.FTZ R45, R68, R161 ;  /* 0x000000a1442d7220 */ /* 0x000fe20000410000 */
[C---:B------:R-:W-:Y:S01]  /*c480*/  HMMA.16816.F32.BF16 R24, R64.reuse, R36, R24 ;  /* 0x000000244018723c */ /* 0x040fe20000041818 */
[----:B------:R1:W-:Y:S03]  /*c490*/  MUFU.EX2 R149, R2 ;  /* 0x0000000200957308 */ /* 0x0003e60000000800 */
[----:B------:R-:W-:Y:S01]  /*c4a0*/  MOV R161, R46 ;  /* 0x0000002e00a17202 */ /* 0x000fe20000000f00 */
[C---:B------:R-:W-:Y:S02]  /*c4b0*/  FMUL.FTZ R46, R0.reuse, R162 ;  /* 0x000000a2002e7220 */ /* 0x040fe40000410000 */
[C---:B------:R-:W-:Y:S01]  /*c4c0*/  FMUL.FTZ R36, R69.reuse, R152 ;  /* 0x0000009845247220 */ /* 0x040fe20000410000 */
[-C--:B------:R-:W-:Y:S04]  /*c4d0*/  HMMA.16816.F32.BF16 R28, R64, R38.reuse, R28 ;  /* 0x00000026401c723c */ /* 0x080fe8000004181c */
[----:B------:R-:W-:Y:S01]  /*c4e0*/  FMUL.FTZ R37, R69, R153 ;  /* 0x0000009945257220 */ /* 0x000fe20000410000 */
[----:B------:R-:W-:Y:S01]  /*c4f0*/  MOV R152, R245 ;  /* 0x000000f500987202 */ /* 0x000fe20000000f00 */
[----:B------:R-:W-:Y:S01]  /*c500*/  IMAD.MOV.U32 R162, RZ, RZ, R47 ;  /* 0x000000ffffa27224 */ /* 0x000fe200078e002f */
[----:B------:R-:W-:Y:S01]  /*c510*/  MOV R153, R85 ;  /* 0x0000005500997202 */ /* 0x000fe20000000f00 */
[C---:B------:R-:W-:Y:S04]  /*c520*/  HMMA.16816.F32.BF16 R32, R76.reuse, R38, R32 ;  /* 0x000000264c20723c */ /* 0x040fe80000041820 */
[----:B------:R-:W-:Y:S01]  /*c530*/  FMUL.FTZ R47, R0, R163 ;  /* 0x000000a3002f7220 */ /* 0x000fe20000410000 */
[----:B------:R-:W-:Y:S01]  /*c540*/  MOV R163, R86 ;  /* 0x0000005600a37202 */ /* 0x000fe20000000f00 */
[----:B------:R-:W-:Y:S02]  /*c550*/  IMAD.MOV.U32 R86, RZ, RZ, R49 ;  /* 0x000000ffff567224 */ /* 0x000fe400078e0031 */
[C---:B------:R-:W-:Y:S04]  /*c560*/  FMUL.FTZ R38, R3.reuse, R154 ;  /* 0x0000009a03267220 */ /* 0x040fe80000410000 */
[----:B-1----:R-:W-:Y:S02]  /*c570*/  FFMA.FTZ R2, R56, c[0x0][0x2d0], -R88 ;  /* 0x0000b40038027a23 */ /* 0x002fe40000010858 */
[----:B------:R-:W-:Y:S02]  /*c580*/  IMAD.MOV.U32 R156, RZ, RZ, R86 ;  /* 0x000000ffff9c7224 */ /* 0x000fe400078e0056 */
[----:B------:R1:W-:Y:S01]  /*c590*/  MUFU.EX2 R120, R2 ;  /* 0x0000000200787308 */ /* 0x0003e20000000800 */
[----:B------:R-:W-:Y:S02]  /*c5a0*/  FMUL.FTZ R39, R3, R155 ;  /* 0x0000009b03277220 */ /* 0x000fe40000410000 */
[----:B------:R-:W-:Y:S01]  /*c5b0*/  FMUL.FTZ R49, R69, R165 ;  /* 0x000000a545317220 */ /* 0x000fe20000410000 */
[----:B------:R-:W-:Y:S01]  /*c5c0*/  MOV R165, R50 ;  /* 0x0000003200a57202 */ /* 0x000fe20000000f00 */
[C---:B------:R-:W-:Y:S02]  /*c5d0*/  FMUL.FTZ R50, R3.reuse, R166 ;  /* 0x000000a603327220 */ /* 0x040fe40000410000 */
[----:B------:R-:W-:Y:S01]  /*c5e0*/  FMUL.FTZ R51, R3, R167 ;  /* 0x000000a703337220 */ /* 0x000fe20000410000 */
[-C--:B------:R-:W-:Y:S03]  /*c5f0*/  HMMA.16816.F32.BF16 R36, R76, R52.reuse, R36 ;  /* 0x000000344c24723c */ /* 0x080fe60000041824 */
[----:B------:R-:W-:Y:S01]  /*c600*/  IMAD.MOV.U32 R166, RZ, RZ, R82 ;  /* 0x000000ffffa67224 */ /* 0x000fe200078e0052 */
[----:B------:R-:W-:Y:S01]  /*c610*/  MOV R167, R81 ;  /* 0x0000005100a77202 */ /* 0x000fe20000000f00 */
[C---:B------:R-:W-:Y:S01]  /*c620*/  FMUL.FTZ R56, R68.reuse, R172 ;  /* 0x000000ac44387220 */ /* 0x040fe20000410000 */
[----:B------:R-:W2:Y:S01]  /*c630*/  LDSM.16.MT88.4 R80, [R227] ;  /* 0x00000000e350783b */ /* 0x000ea20000004200 */
[----:B------:R-:W-:Y:S01]  /*c640*/  IMAD.MOV.U32 R123, RZ, RZ, R91 ;  /* 0x000000ffff7b7224 */ /* 0x000fe200078e005b */
[C---:B------:R-:W-:Y:S04]  /*c650*/  HMMA.16816.F32.BF16 R40, R64.reuse, R52, R40 ;  /* 0x000000344028723c */ /* 0x040fe80000041828 */
[--C-:B------:R-:W-:Y:S03]  /*c660*/  FFMA.FTZ R91, R193, c[0x0][0x2d0], -R88.reuse ;  /* 0x0000b400c15b7a23 */ /* 0x100fe60000010858 */
[--C-:B------:R-:W-:Y:S01]  /*c670*/  FFMA.FTZ R53, R59, c[0x0][0x2d0], -R88.reuse ;  /* 0x0000b4003b357a23 */ /* 0x100fe20000010858 */
[----:B------:R3:W-:Y:S01]  /*c680*/  MUFU.EX2 R136, R91 ;  /* 0x0000005b00887308 */ /* 0x0007e20000000800 */
[----:B-1----:R-:W-:Y:S01]  /*c690*/  FFMA.FTZ R2, R57, c[0x0][0x2d0], -R88 ;  /* 0x0000b40039027a23 */ /* 0x002fe20000010858 */
[-C--:B------:R-:W-:Y:S03]  /*c6a0*/  HMMA.16816.F32.BF16 R44, R64, R54.reuse, R44 ;  /* 0x00000036402c723c */ /* 0x080fe6000004182c */
[----:B------:R-:W-:Y:S01]  /*c6b0*/  FMUL.FTZ R52, R69, R168 ;  /* 0x000000a845347220 */ /* 0x000fe20000410000 */
[----:B------:R-:W-:Y:S01]  /*c6c0*/  MOV R168, R95 ;  /* 0x0000005f00a87202 */ /* 0x000fe20000000f00 */
[----:B------:R-:W-:Y:S02]  /*c6d0*/  IMAD.MOV.U32 R95, RZ, RZ, R244 ;  /* 0x000000ffff5f7224 */ /* 0x000fe400078e00f4 */
[----:B------:R-:W-:Y:S01]  /*c6e0*/  FMUL.FTZ R57, R68, R173 ;  /* 0x000000ad44397220 */ /* 0x000fe20000410000 */
[----:B------:R1:W-:Y:S01]  /*c6f0*/  MUFU.EX2 R147, R2 ;  /* 0x0000000200937308 */ /* 0x0003e20000000800 */
[C---:B------:R-:W-:Y:S04]  /*c700*/  HMMA.16816.F32.BF16 R48, R76.reuse, R54, R48 ;  /* 0x000000364c30723c */ /* 0x040fe80000041830 */
[----:B------:R-:W-:Y:S03]  /*c710*/  FMUL.FTZ R59, R0, R175 ;  /* 0x000000af003b7220 */ /* 0x000fe60000410000 */
[C---:B------:R-:W-:Y:S02]  /*c720*/  FMUL.FTZ R55, R3.reuse, R171 ;  /* 0x000000ab03377220 */ /* 0x040fe40000410000 */
[----:B------:R4:W-:Y:S03]  /*c730*/  MUFU.EX2 R122, R53 ;  /* 0x00000035007a7308 */ /* 0x0009e60000000800 */
[----:B------:R-:W-:Y:S02]  /*c740*/  IMAD.MOV.U32 R171, RZ, RZ, R251 ;  /* 0x000000ffffab7224 */ /* 0x000fe400078e00fb */
[----:B------:R-:W-:Y:S01]  /*c750*/  FMUL.FTZ R54, R3, R170 ;  /* 0x000000aa03367220 */ /* 0x000fe20000410000 */
[----:B------:R-:W-:Y:S01]  /*c760*/  MOV R170, R87 ;  /* 0x0000005700aa7202 */ /* 0x000fe20000000f00 */
[--C-:B---3--:R-:W-:Y:S01]  /*c770*/  FFMA.FTZ R91, R92, c[0x0][0x2d0], -R88.reuse ;  /* 0x0000b4005c5b7a23 */ /* 0x108fe20000010858 */
[----:B------:R-:W3:Y:S01]  /*c780*/  LDSM.16.MT88.4 R84, [R224+0x800] ;  /* 0x00080000e054783b */ /* 0x000ee20000004200 */
[--C-:B-1----:R-:W-:Y:S02]  /*c790*/  FFMA.FTZ R2, R58, c[0x0][0x2d0], -R88.reuse ;  /* 0x0000b4003a027a23 */ /* 0x102fe40000010858 */
[----:B------:R-:W-:Y:S01]  /*c7a0*/  FMUL.FTZ R58, R0, R174 ;  /* 0x000000ae003a7220 */ /* 0x000fe20000410000 */
[----:B------:R-:W-:Y:S01]  /*c7b0*/  MOV R174, R106 ;  /* 0x0000006a00ae7202 */ /* 0x000fe20000000f00 */
[----:B------:R1:W-:Y:S01]  /*c7c0*/  MUFU.EX2 R148, R2 ;  /* 0x0000000200947308 */ /* 0x0003e20000000800 */
[--C-:B------:R-:W-:Y:S02]  /*c7d0*/  FFMA.FTZ R106, R243, c[0x0][0x2d0], -R89.reuse ;  /* 0x0000b400f36a7a23 */ /* 0x100fe40000010859 */
[----:B----4-:R-:W-:Y:S01]  /*c7e0*/  FMUL.FTZ R53, R69, R169 ;  /* 0x000000a945357220 */ /* 0x010fe20000410000 */
[----:B------:R-:W-:Y:S01]  /*c7f0*/  MOV R169, R90 ;  /* 0x0000005a00a97202 */ /* 0x000fe20000000f00 */
[----:B------:R-:W-:Y:S05]  /*c800*/  FFMA.FTZ R90, R197, c[0x0][0x2d0], -R88 ;  /* 0x0000b400c55a7a23 */ /* 0x000fea0000010858 */
[----:B------:R-:W-:Y:S01]  /*c810*/  MUFU.EX2 R244, R90 ;  /* 0x0000005a00f47308 */ /* 0x000fe20000000800 */
[-C--:B--2---:R-:W-:Y:S08]  /*c820*/  HMMA.16816.F32.BF16 R52, R76, R80.reuse, R52 ;  /* 0x000000504c34723c */ /* 0x084ff00000041834 */
[C---:B------:R-:W-:Y:S04]  /*c830*/  HMMA.16816.F32.BF16 R56, R64.reuse, R80, R56 ;  /* 0x000000504038723c */ /* 0x040fe80000041838 */
[--C-:B-1----:R-:W-:Y:S02]  /*c840*/  FFMA.FTZ R2, R60, c[0x0][0x2d0], -R89.reuse ;  /* 0x0000b4003c027a23 */ /* 0x102fe40000010859 */
[----:B------:R-:W-:Y:S02]  /*c850*/  FMUL.FTZ R60, R68, R176 ;  /* 0x000000b0443c7220 */ /* 0x000fe40000410000 */
[----:B------:R1:W-:Y:S04]  /*c860*/  MUFU.EX2 R112, R2 ;  /* 0x0000000200707308 */ /* 0x0003e80000000800 */
[--C-:B-1----:R-:W-:Y:S02]  /*c870*/  FFMA.FTZ R2, R62, c[0x0][0x2d0], -R89.reuse ;  /* 0x0000b4003e027a23 */ /* 0x102fe40000010859 */
[----:B------:R-:W-:Y:S04]  /*c880*/  FMUL.FTZ R62, R0, R178 ;  /* 0x000000b2003e7220 */ /* 0x000fe80000410000 */
[----:B------:R1:W2:Y:S02]  /*c890*/  MUFU.EX2 R134, R2 ;  /* 0x0000000200867308 */ /* 0x0002a40000000800 */
[--C-:B-1----:R-:W-:Y:S01]  /*c8a0*/  FFMA.FTZ R2, R61, c[0x0][0x2d0], -R89.reuse ;  /* 0x0000b4003d027a23 */ /* 0x102fe20000010859 */
[----:B--2---:R-:W-:Y:S01]  /*c8b0*/  F2FP.BF16.PACK_AB R80, R134, R112 ;  /* 0x000000708650723e */ /* 0x004fe200000010ff */
[----:B------:R-:W-:Y:S06]  /*c8c0*/  FMUL.FTZ R61, R68, R177 ;  /* 0x000000b1443d7220 */ /* 0x000fec0000410000 */
[----:B------:R1:W-:Y:S02]  /*c8d0*/  MUFU.EX2 R142, R2 ;  /* 0x00000002008e7308 */ /* 0x0003e40000000800 */
[----:B-1----:R-:W-:Y:S02]  /*c8e0*/  FFMA.FTZ R2, R63, c[0x0][0x2d0], -R89 ;  /* 0x0000b4003f027a23 */ /* 0x002fe40000010859 */
[----:B------:R-:W-:Y:S06]  /*c8f0*/  FMUL.FTZ R63, R0, R179 ;  /* 0x000000b3003f7220 */ /* 0x000fec0000410000 */
[----:B------:R1:W2:Y:S01]  /*c900*/  MUFU.EX2 R143, R2 ;  /* 0x00000002008f7308 */ /* 0x0002a20000000800 */
[-C--:B------:R-:W-:Y:S07]  /*c910*/  HMMA.16816.F32.BF16 R60, R64, R82.reuse, R60 ;  /* 0x00000052403c723c */ /* 0x080fee000004183c */
[C---:B------:R-:W-:Y:S01]  /*c920*/  FMUL.FTZ R64, R69.reuse, R180 ;  /* 0x000000b445407220 */ /* 0x040fe20000410000 */
[----:B------:R-:W-:Y:S01]  /*c930*/  MOV R180, R117 ;  /* 0x0000007500b47202 */ /* 0x000fe20000000f00 */
[----:B------:R-:W-:Y:S01]  /*c940*/  FMUL.FTZ R65, R69, R181 ;  /* 0x000000b545417220 */ /* 0x000fe20000410000 */
[----:B------:R-:W-:Y:S02]  /*c950*/  MUFU.EX2 R117, R106 ;  /* 0x0000006a00757308 */ /* 0x000fe40000000800 */
[C---:B------:R-:W-:Y:S02]  /*c960*/  FMUL.FTZ R66, R3.reuse, R182 ;  /* 0x000000b603427220 */ /* 0x040fe40000410000 */
[----:B------:R-:W-:Y:S02]  /*c970*/  FMUL.FTZ R67, R3, R183 ;  /* 0x000000b703437220 */ /* 0x000fe40000410000 */
[----:B------:R-:W-:Y:S02]  /*c980*/  IMAD.MOV.U32 R181, RZ, RZ, R116 ;  /* 0x000000ffffb57224 */ /* 0x000fe400078e0074 */
[--C-:B-1----:R-:W-:Y:S03]  /*c990*/  FFMA.FTZ R2, R184, c[0x0][0x2d0], -R96.reuse ;  /* 0x0000b400b8027a23 */ /* 0x102fe60000010860 */
[----:B------:R-:W-:Y:S01]  /*c9a0*/  HMMA.16816.F32.BF16 R64, R76, R82, R64 ;  /* 0x000000524c40723c */ /* 0x000fe20000041840 */
[----:B------:R1:W-:Y:S06]  /*c9b0*/  MUFU.EX2 R111, R2 ;  /* 0x00000002006f7308 */ /* 0x0003ec0000000800 */
[----:B------:R-:W-:Y:S02]  /*c9c0*/  F2FP.BF16.PACK_AB R78, R149, R151 ;  /* 0x00000097954e723e */ /* 0x000fe400000010ff */
[----:B------:R-:W-:Y:S03]  /*c9d0*/  F2FP.BF16.PACK_AB R79, R148, R147 ;  /* 0x00000093944f723e */ /* 0x000fe600000010ff */
[----:B------:R-:W-:Y:S02]  /*c9e0*/  F2FP.BF16.PACK_AB R76, R127, R125 ;  /* 0x0000007d7f4c723e */ /* 0x000fe400000010ff */
[----:B------:R-:W-:Y:S02]  /*c9f0*/  F2FP.BF16.PACK_AB R77, R122, R120 ;  /* 0x000000787a4d723e */ /* 0x000fe400000010ff */
[----:B--2---:R-:W-:Y:S05]  /*ca00*/  F2FP.BF16.PACK_AB R82, R143, R142 ;  /* 0x0000008e8f52723e */ /* 0x004fea00000010ff */
[-C--:B---3--:R-:W-:Y:S03]  /*ca10*/  HMMA.16816.F32.BF16 R4, R76, R84.reuse, R4 ;  /* 0x000000544c04723c */ /* 0x088fe60000041804 */
[--C-:B-1----:R-:W-:Y:S02]  /*ca20*/  FFMA.FTZ R2, R186, c[0x0][0x2d0], -R96.reuse ;  /* 0x0000b400ba027a23 */ /* 0x102fe40000010860 */
[----:B------:R-:W-:Y:S10]  /*ca30*/  MUFU.EX2 R186, R101 ;  /* 0x0000006500ba7308 */ /* 0x000ff40000000800 */
[----:B------:R1:W2:Y:S02]  /*ca40*/  MUFU.EX2 R126, R2 ;  /* 0x00000002007e7308 */ /* 0x0002a40000000800 */
[--C-:B-1----:R-:W-:Y:S01]  /*ca50*/  FFMA.FTZ R2, R185, c[0x0][0x2d0], -R96.reuse ;  /* 0x0000b400b9027a23 */ /* 0x102fe20000010860 */
[----:B--2---:R-:W-:Y:S07]  /*ca60*/  F2FP.BF16.PACK_AB R81, R126, R111 ;  /* 0x0000006f7e51723e */ /* 0x004fee00000010ff */
[----:B------:R1:W-:Y:S02]  /*ca70*/  MUFU.EX2 R128, R2 ;  /* 0x0000000200807308 */ /* 0x0003e40000000800 */
[----:B-1----:R-:W-:Y:S08]  /*ca80*/  FFMA.FTZ R2, R187, c[0x0][0x2d0], -R96 ;  /* 0x0000b400bb027a23 */ /* 0x002ff00000010860 */
[----:B------:R-:W-:Y:S10]  /*ca90*/  MUFU.EX2 R187, R98 ;  /* 0x0000006200bb7308 */ /* 0x000ff40000000800 */
        /* <DEDUP_REMOVED lines=9> */
[----:B------:R1:W3:Y:S04]  /*cb30*/  MUFU.EX2 R146, R2 ;  /* 0x0000000200927308 */ /* 0x0002e80000000800 */
[--C-:B-1----:R-:W-:Y:S06]  /*cb40*/  FFMA.FTZ R2, R190, c[0x0][0x2d0], -R75.reuse ;  /* 0x0000b400be027a23 */ /* 0x102fec000001084b */
[----:B------:R1:W-:Y:S01]  /*cb50*/  MUFU.EX2 R176, R2 ;  /* 0x0000000200b07308 */ /* 0x0003e20000000800 */
[-C--:B--2---:R-:W-:Y:S08]  /*cb60*/  HMMA.16816.F32.BF16 R20, R76, R84.reuse, R20 ;  /* 0x000000544c14723c */ /* 0x084ff00000041814 */
[C---:B------:R-:W-:Y:S08]  /*cb70*/  HMMA.16816.F32.BF16 R24, R80.reuse, R84, R24 ;  /* 0x000000545018723c */ /* 0x040ff00000041818 */
[-C--:B------:R-:W-:Y:S04]  /*cb80*/  HMMA.16816.F32.BF16 R28, R80, R86.reuse, R28 ;  /* 0x00000056501c723c */ /* 0x080fe8000004181c */
[----:B-1----:R-:W-:Y:S04]  /*cb90*/  FFMA.FTZ R2, R192, c[0x0][0x2d0], -R75 ;  /* 0x0000b400c0027a23 */ /* 0x002fe8000001084b */
[C---:B------:R-:W-:Y:S01]  /*cba0*/  HMMA.16816.F32.BF16 R32, R76.reuse, R86, R32 ;  /* 0x000000564c20723c */ /* 0x040fe20000041820 */
[----:B------:R1:W2:Y:S01]  /*cbb0*/  MUFU.EX2 R251, R2 ;  /* 0x0000000200fb7308 */ /* 0x0002a20000000800 */
[----:B------:R-:W4:Y:S02]  /*cbc0*/  LDSM.16.MT88.4 R84, [R225+0x800] ;  /* 0x00080000e154783b */ /* 0x000f240000004200 */
[--C-:B-1----:R-:W-:Y:S07]  /*cbd0*/  FFMA.FTZ R2, R196, c[0x0][0x2d0], -R88.reuse ;  /* 0x0000b400c4027a23 */ /* 0x102fee0000010858 */
[----:B------:R1:W1:Y:S01]  /*cbe0*/  MUFU.EX2 R139, R2 ;  /* 0x00000002008b7308 */ /* 0x0002620000000800 */
[-C--:B----4-:R-:W-:Y:S08]  /*cbf0*/  HMMA.16816.F32.BF16 R36, R76, R84.reuse, R36 ;  /* 0x000000544c24723c */ /* 0x090ff00000041824 */
[C---:B------:R-:W-:Y:S04]  /*cc00*/  HMMA.16816.F32.BF16 R40, R80.reuse, R84, R40 ;  /* 0x000000545028723c */ /* 0x040fe80000041828 */
[----:B-1----:R-:W-:Y:S04]  /*cc10*/  FFMA.FTZ R2, R194, c[0x0][0x2d0], -R88 ;  /* 0x0000b400c2027a23 */ /* 0x002fe80000010858 */
[----:B------:R1:W4:Y:S01]  /*cc20*/  MUFU.EX2 R141, R2 ;  /* 0x00000002008d7308 */ /* 0x0003220000000800 */
[-C--:B------:R-:W-:Y:S08]  /*cc30*/  HMMA.16816.F32.BF16 R44, R80, R86.reuse, R44 ;  /* 0x00000056502c723c */ /* 0x080ff0000004182c */
[C---:B------:R-:W-:Y:S01]  /*cc40*/  HMMA.16816.F32.BF16 R48, R76.reuse, R86, R48 ;  /* 0x000000564c30723c */ /* 0x040fe20000041830 */
[----:B------:R-:W2:Y:S03]  /*cc50*/  LDSM.16.MT88.4 R84, [R227+0x800] ;  /* 0x00080000e354783b */ /* 0x000ea60000004200 */
[--C-:B-1----:R-:W-:Y:S04]  /*cc60*/  FFMA.FTZ R2, R198, c[0x0][0x2d0], -R89.reuse ;  /* 0x0000b400c6027a23 */ /* 0x102fe80000010859 */
[----:B------:R1:W-:Y:S01]  /*cc70*/  MUFU.EX2 R137, R2 ;  /* 0x0000000200897308 */ /* 0x0003e20000000800 */
[-C--:B--2---:R-:W-:Y:S03]  /*cc80*/  HMMA.16816.F32.BF16 R52, R76, R84.reuse, R52 ;  /* 0x000000544c34723c */ /* 0x084fe60000041834 */
[----:B-1----:R-:W-:Y:S06]  /*cc90*/  FFMA.FTZ R2, R199, c[0x0][0x2d0], -R89 ;  /* 0x0000b400c7027a23 */ /* 0x002fec0000010859 */
[----:B------:R1:W2:Y:S01]  /*cca0*/  MUFU.EX2 R138, R2 ;  /* 0x00000002008a7308 */ /* 0x0002a20000000800 */
[C---:B------:R-:W-:Y:S07]  /*ccb0*/  HMMA.16816.F32.BF16 R56, R80.reuse, R84, R56 ;  /* 0x000000545038723c */ /* 0x040fee0000041838 */
[----:B------:R-:W-:Y:S01]  /*ccc0*/  FFMA.FTZ R84, R212, c[0x0][0x2d0], -R75 ;  /* 0x0000b400d4547a23 */ /* 0x000fe2000001084b */
[-C--:B------:R-:W-:Y:S01]  /*ccd0*/  HMMA.16816.F32.BF16 R60, R80, R86.reuse, R60 ;  /* 0x00000056503c723c */ /* 0x080fe2000004183c */
[----:B------:R-:W2:Y:S02]  /*cce0*/  LDSM.16.MT88.4 R80, [R224+0x1000] ;  /* 0x00100000e050783b */ /* 0x000ea40000004200 */
[----:B------:R2:W-:Y:S05]  /*ccf0*/  MUFU.EX2 R212, R84 ;  /* 0x0000005400d47308 */ /* 0x0005ea0000000800 */
[----:B------:R-:W-:Y:S04]  /*cd00*/  HMMA.16816.F32.BF16 R64, R76, R86, R64 ;  /* 0x000000564c40723c */ /* 0x000fe80000041840 */
[--C-:B-1----:R-:W-:Y:S03]  /*cd10*/  FFMA.FTZ R2, R200, c[0x0][0x2d0], -R89.reuse ;  /* 0x0000b400c8027a23 */ /* 0x102fe60000010859 */
[----:B---3--:R-:W-:Y:S01]  /*cd20*/  F2FP.BF16.PACK_AB R76, R146, R145 ;  /* 0x00000091924c723e */ /* 0x008fe200000010ff */
[----:B------:R1:W-:Y:S01]  /*cd30*/  MUFU.EX2 R140, R2 ;  /* 0x00000002008c7308 */ /* 0x0003e20000000800 */
[----:B------:R-:W-:Y:S03]  /*cd40*/  F2FP.BF16.PACK_AB R78, R251, R176 ;  /* 0x000000b0fb4e723e */ /* 0x000fe600000010ff */
[----:B------:R-:W-:Y:S02]  /*cd50*/  F2FP.BF16.PACK_AB R77, R139, R136 ;  /* 0x000000888b4d723e */ /* 0x000fe400000010ff */
[----:B----4-:R-:W-:Y:S02]  /*cd60*/  F2FP.BF16.PACK_AB R79, R244, R141 ;  /* 0x0000008df44f723e */ /* 0x010fe400000010ff */
[----:B--2---:R-:W-:Y:S05]  /*cd70*/  F2FP.BF16.PACK_AB R84, R138, R137 ;  /* 0x000000898a54723e */ /* 0x004fea00000010ff */
[-C--:B------:R-:W-:Y:S03]  /*cd80*/  HMMA.16816.F32.BF16 R4, R76, R80.reuse, R4 ;  /* 0x000000504c04723c */ /* 0x080fe60000041804 */
[----:B-1----:R-:W-:Y:S04]  /*cd90*/  FFMA.FTZ R2, R201, c[0x0][0x2d0], -R89 ;  /* 0x0000b400c9027a23 */ /* 0x002fe80000010859 */
[----:B------:R1:W2:Y:S02]  /*cda0*/  MUFU.EX2 R245, R2 ;  /* 0x0000000200f57308 */ /* 0x0002a40000000800 */
[--C-:B-1----:R-:W-:Y:S03]  /*cdb0*/  FFMA.FTZ R2, R203, c[0x0][0x2d0], -R96.reuse ;  /* 0x0000b400cb027a23 */ /* 0x102fe60000010860 */
[----:B--2---:R-:W-:Y:S05]  /*cdc0*/  F2FP.BF16.PACK_AB R86, R245, R140 ;  /* 0x0000008cf556723e */ /* 0x004fea00000010ff */
[----:B------:R-:W-:Y:S10]  /*cdd0*/  MUFU.EX2 R203, R91 ;  /* 0x0000005b00cb7308 */ /* 0x000ff40000000800 */
        /* <DEDUP_REMOVED lines=16> */
[----:B------:R1:W-:Y:S04]  /*cee0*/  MUFU.EX2 R221, R2 ;  /* 0x0000000200dd7308 */ /* 0x0003e80000000800 */
[----:B-1----:R-:W-:Y:S06]  /*cef0*/  FFMA.FTZ R2, R218, c[0x0][0x2d0], -R75 ;  /* 0x0000b400da027a23 */ /* 0x002fec000001084b */
[----:B------:R1:W-:Y:S01]  /*cf00*/  MUFU.EX2 R218, R2 ;  /* 0x0000000200da7308 */ /* 0x0003e20000000800 */
[-C--:B--2---:R-:W-:Y:S08]  /*cf10*/  HMMA.16816.F32.BF16 R20, R76, R80.reuse, R20 ;  /* 0x000000504c14723c */ /* 0x084ff00000041814 */
[C---:B------:R-:W-:Y:S08]  /*cf20*/  HMMA.16816.F32.BF16 R24, R84.reuse, R80, R24 ;  /* 0x000000505418723c */ /* 0x040ff00000041818 */
[-C--:B------:R-:W-:Y:S04]  /*cf30*/  HMMA.16816.F32.BF16 R28, R84, R82.reuse, R28 ;  /* 0x00000052541c723c */ /* 0x080fe8000004181c */
[--C-:B-1----:R-:W-:Y:S04]  /*cf40*/  FFMA.FTZ R2, R248, c[0x0][0x2d0], -R88.reuse ;  /* 0x0000b400f8027a23 */ /* 0x102fe80000010858 */
[C---:B------:R-:W-:Y:S01]  /*cf50*/  HMMA.16816.F32.BF16 R32, R76.reuse, R82, R32 ;  /* 0x000000524c20723c */ /* 0x040fe20000041820 */
[----:B------:R1:W-:Y:S01]  /*cf60*/  MUFU.EX2 R154, R2 ;  /* 0x00000002009a7308 */ /* 0x0003e20000000800 */
[----:B------:R-:W2:Y:S02]  /*cf70*/  LDSM.16.MT88.4 R80, [R225+0x1000] ;  /* 0x00100000e150783b */ /* 0x000ea40000004200 */
[--C-:B-1----:R-:W-:Y:S01]  /*cf80*/  FFMA.FTZ R2, R171, c[0x0][0x2d0], -R88.reuse ;  /* 0x0000b400ab027a23 */ /* 0x102fe20000010858 */
[----:B------:R-:W-:Y:S01]  /*cf90*/  MOV R171, R170 ;  /* 0x000000aa00ab7202 */ /* 0x000fe20000000f00 */
[----:B------:R-:W-:Y:S01]  /*cfa0*/  IMAD.MOV.U32 R170, RZ, RZ, R169 ;  /* 0x000000ffffaa7224 */ /* 0x000fe200078e00a9 */
[----:B------:R-:W-:Y:S04]  /*cfb0*/  MOV R169, R168 ;  /* 0x000000a800a97202 */ /* 0x000fe80000000f00 */
[----:B------:R1:W-:Y:S01]  /*cfc0*/  MUFU.EX2 R207, R2 ;  /* 0x0000000200cf7308 */ /* 0x0003e20000000800 */
[----:B------:R-:W-:Y:S01]  /*cfd0*/  IMAD.MOV.U32 R168, RZ, RZ, R167 ;  /* 0x000000ffffa87224 */ /* 0x000fe200078e00a7 */
[----:B------:R-:W-:Y:S01]  /*cfe0*/  MOV R167, R166 ;  /* 0x000000a600a77202 */ /* 0x000fe20000000f00 */
        /* <DEDUP_REMOVED lines=10> */
[-C--:B--2---:R-:W-:Y:S01]  /*d090*/  HMMA.16816.F32.BF16 R36, R76, R80.reuse, R36 ;  /* 0x000000504c24723c */ /* 0x084fe20000041824 */
[----:B------:R2:W5:Y:S07]  /*d0a0*/  LDL.LU R233, [R1+0x7c] ;  /* 0x00007c0001e97983 */ /* 0x00056e0000300800 */
[C---:B------:R-:W-:Y:S04]  /*d0b0*/  HMMA.16816.F32.BF16 R40, R84.reuse, R80, R40 ;  /* 0x000000505428723c */ /* 0x040fe80000041828 */
[----:B-1----:R-:W-:Y:S02]  /*d0c0*/  FFMA.FTZ R2, R171, c[0x0][0x2d0], -R88 ;  /* 0x0000b400ab027a23 */ /* 0x002fe40000010858 */
[----:B------:R-:W-:Y:S01]  /*d0d0*/  IMAD.MOV.U32 R171, RZ, RZ, R170 ;  /* 0x000000ffffab7224 */ /* 0x000fe200078e00aa */
[----:B------:R-:W-:Y:S01]  /*d0e0*/  MOV R170, R169 ;  /* 0x000000a900aa7202 */ /* 0x000fe20000000f00 */
[-C--:B------:R-:W-:Y:S01]  /*d0f0*/  HMMA.16816.F32.BF16 R44, R84, R82.reuse, R44 ;  /* 0x00000052542c723c */ /* 0x080fe2000004182c */
[----:B------:R1:W-:Y:S03]  /*d100*/  MUFU.EX2 R206, R2 ;  /* 0x0000000200ce7308 */ /* 0x0003e60000000800 */
[----:B------:R-:W-:Y:S01]  /*d110*/  IMAD.MOV.U32 R169, RZ, RZ, R168 ;  /* 0x000000ffffa97224 */ /* 0x000fe200078e00a8 */
[----:B------:R-:W-:Y:S01]  /*d120*/  MOV R168, R167 ;  /* 0x000000a700a87202 */ /* 0x000fe20000000f00 */
[----:B------:R-:W-:Y:S01]  /*d130*/  IMAD.MOV.U32 R167, RZ, RZ, R166 ;  /* 0x000000ffffa77224 */ /* 0x000fe200078e00a6 */
[----:B------:R-:W-:Y:S01]  /*d140*/  MOV R166, R165 ;  /* 0x000000a500a67202 */ /* 0x000fe20000000f00 */
[C---:B------:R-:W-:Y:S04]  /*d150*/  HMMA.16816.F32.BF16 R48, R76.reuse, R82, R48 ;  /* 0x000000524c30723c */ /* 0x040fe80000041830 */
[----:B------:R-:W-:Y:S01]  /*d160*/  IMAD.MOV.U32 R165, RZ, RZ, R164 ;  /* 0x000000ffffa57224 */ /* 0x000fe200078e00a4 */
[----:B------:R-:W-:Y:S01]  /*d170*/  MOV R164, R163 ;  /* 0x000000a300a47202 */ /* 0x000fe20000000f00 */
[----:B------:R-:W-:Y:S01]  /*d180*/  IMAD.MOV.U32 R163, RZ, RZ, R162 ;  /* 0x000000ffffa37224 */ /* 0x000fe200078e00a2 */
[----:B------:R-:W-:Y:S01]  /*d190*/  MOV R162, R160 ;  /* 0x000000a000a27202 */ /* 0x000fe20000000f00 */
[----:B------:R-:W-:Y:S01]  /*d1a0*/  IMAD.MOV.U32 R160, RZ, RZ, R159 ;  /* 0x000000ffffa07224 */ /* 0x000fe200078e009f */
[----:B------:R-:W-:Y:S03]  /*d1b0*/  MOV R159, R158 ;  /* 0x0000009e009f7202 */ /* 0x000fe60000000f00 */
[----:B------:R-:W-:Y:S01]  /*d1c0*/  IMAD.MOV.U32 R158, RZ, RZ, R157 ;  /* 0x000000ffff9e7224 */ /* 0x000fe200078e009d */
[----:B------:R-:W-:Y:S01]  /*d1d0*/  MOV R157, R156 ;  /* 0x0000009c009d7202 */ /* 0x000fe20000000f00 */
[----:B------:R-:W-:Y:S01]  /*d1e0*/  IMAD.MOV.U32 R156, RZ, RZ, R153 ;  /* 0x000000ffff9c7224 */ /* 0x000fe200078e0099 */
[----:B------:R-:W-:Y:S01]  /*d1f0*/  MOV R153, R234 ;  /* 0x000000ea00997202 */ /* 0x000fe20000000f00 */
[----:B------:R-:W-:Y:S01]  /*d200*/  IMAD.MOV.U32 R172, RZ, RZ, R170 ;  /* 0x000000ffffac7224 */ /* 0x000fe200078e00aa */
[----:B------:R2:W5:Y:S01]  /*d210*/  LDL.LU R234, [R1+0x78] ;  /* 0x0000780001ea7983 */ /* 0x0005620000300800 */
[----:B-1----:R-:W-:Y:S01]  /*d220*/  FFMA.FTZ R2, R171, c[0x0][0x2d0], -R89 ;  /* 0x0000b400ab027a23 */ /* 0x002fe20000010859 */
        /* <DEDUP_REMOVED lines=13> */
[----:B------:R1:W-:Y:S01]  /*d300*/  MUFU.EX2 R153, R2 ;  /* 0x0000000200997308 */ /* 0x0003e20000000800 */
[----:B------:R-:W-:Y:S01]  /*d310*/  IMAD.MOV.U32 R159, RZ, RZ, R157 ;  /* 0x000000ffff9f7224 */ /* 0x000fe200078e009d */
[----:B------:R-:W-:Y:S01]  /*d320*/  MOV R157, R156 ;  /* 0x0000009c009d7202 */ /* 0x000fe20000000f00 */
[----:B------:R-:W-:Y:S01]  /*d330*/  FFMA.FTZ R90, R172, c[0x0][0x2d0], -R89 ;  /* 0x0000b400ac5a7a23 */ /* 0x000fe20000010859 */
        /* <DEDUP_REMOVED lines=14> */
[----:B------:R-:W3:Y:S01]  /*d420*/  MUFU.EX2 R158, R90 ;  /* 0x0000005a009e7308 */ /* 0x000ee20000000800 */
[----:B------:R-:W-:Y:S02]  /*d430*/  IMAD.MOV.U32 R129, RZ, RZ, R119 ;  /* 0x000000ffff817224 */ /* 0x000fe400078e0077 */
[----:B------:R2:W5:Y:S01]  /*d440*/  LDL.LU R119, [R1+0x74] ;  /* 0x0000740001777983 */ /* 0x0005620000300800 */
[--C-:B------:R-:W-:Y:S01]  /*d450*/  FFMA.FTZ R80, R166, c[0x0][0x2d0], -R89.reuse ;  /* 0x0000b400a6507a23 */ /* 0x100fe20000010859 */
[----:B------:R-:W-:Y:S01]  /*d460*/  MOV R166, R102 ;  /* 0x0000006600a67202 */ /* 0x000fe20000000f00 */
[--C-:B-1----:R-:W-:Y:S01]  /*d470*/  FFMA.FTZ R2, R173, c[0x0][0x2d0], -R89.reuse ;  /* 0x0000b400ad027a23 */ /* 0x102fe20000010859 */
[----:B------:R-:W-:Y:S01]  /*d480*/  MOV R173, R172 ;  /* 0x000000ac00ad7202 */ /* 0x000fe20000000f00 */
[----:B------:R-:W-:Y:S01]  /*d490*/  IMAD.MOV.U32 R172, RZ, RZ, R160 ;  /* 0x000000ffffac7224 */ /* 0x000fe200078e00a0 */
[----:B------:R-:W-:Y:S01]  /*d4a0*/  MOV R160, R159 ;  /* 0x0000009f00a07202 */ /* 0x000fe20000000f00 */
[----:B------:R2:W5:Y:S01]  /*d4b0*/  LDL.LU R230, [R1+0x70] ;  /* 0x0000700001e67983 */ /* 0x0005620000300800 */
[----:B------:R1:W-:Y:S01]  /*d4c0*/  MUFU.EX2 R159, R2 ;  /* 0x00000002009f7308 */ /* 0x0003e20000000800 */
[----:B------:R-:W-:Y:S09]  /*d4d0*/  FFMA.FTZ R102, R252, c[0x0][0x2d0], -R88 ;  /* 0x0000b400fc667a23 */ /* 0x000ff20000010858 */
[----:B------:R4:W-:Y:S10]  /*d4e0*/  MUFU.EX2 R194, R80 ;  /* 0x0000005000c27308 */ /* 0x0009f40000000800 */
[----:B------:R-:W-:Y:S01]  /*d4f0*/  MUFU.EX2 R184, R102 ;  /* 0x0000006600b87308 */ /* 0x000fe20000000800 */
[--C-:B-1----:R-:W-:Y:S02]  /*d500*/  FFMA.FTZ R2, R173, c[0x0][0x2d0], -R89.reuse ;  /* 0x0000b400ad027a23 */ /* 0x102fe40000010859 */
[----:B------:R-:W-:Y:S02]  /*d510*/  IMAD.MOV.U32 R173, RZ, RZ, R108 ;  /* 0x000000ffffad7224 */ /* 0x000fe400078e006c */
[----:B------:R-:W-:Y:S05]  /*d520*/  FFMA.FTZ R108, R210, c[0x0][0x2d0], -R89 ;  /* 0x0000b400d26c7a23 */ /* 0x000fea0000010859 */
[----:B------:R1:W1:Y:S01]  /*d530*/  MUFU.EX2 R205, R2 ;  /* 0x0000000200cd7308 */ /* 0x0002620000000800 */
[----:B----4-:R-:W4:Y:S01]  /*d540*/  LDSM.16.MT88.4 R80, [R227+0x1000] ;  /* 0x00100000e350783b */ /* 0x010f220000004200 */
[----:B-1----:R-:W-:Y:S02]  /*d550*/  FFMA.FTZ R2, R172, c[0x0][0x2d0], -R96 ;  /* 0x0000b400ac027a23 */ /* 0x002fe40000010860 */
[----:B------:R-:W-:Y:S01]  /*d560*/  IMAD.MOV.U32 R172, RZ, RZ, R160 ;  /* 0x000000ffffac7224 */ /* 0x000fe200078e00a0 */
[----:B------:R-:W-:Y:S01]  /*d570*/  MOV R160, R156 ;  /* 0x0000009c00a07202 */ /* 0x000fe20000000f00 */
[----:B------:R-:W-:Y:S04]  /*d580*/  IMAD.MOV.U32 R156, RZ, RZ, R152 ;  /* 0x000000ffff9c7224 */ /* 0x000fe800078e0098 */
[----:B------:R1:W-:Y:S01]  /*d590*/  MUFU.EX2 R152, R2 ;  /* 0x0000000200987308 */ /* 0x0003e20000000800 */
[-C--:B----4-:R-:W-:Y:S08]  /*d5a0*/  HMMA.16816.F32.BF16 R52, R76, R80.reuse, R52 ;  /* 0x000000504c34723c */ /* 0x090ff00000041834 */
[C---:B------:R-:W-:Y:S04]  /*d5b0*/  HMMA.16816.F32.BF16 R56, R84.reuse, R80, R56 ;  /* 0x000000505438723c */ /* 0x040fe80000041838 */
[----:B-1----:R-:W-:Y:S01]  /*d5c0*/  FFMA.FTZ R2, R171, c[0x0][0x2d0], -R96 ;  /* 0x0000b400ab027a23 */ /* 0x002fe20000010860 */
[----:B------:R-:W-:Y:S01]  /*d5d0*/  MOV R171, R170 ;  /* 0x000000aa00ab7202 */ /* 0x000fe20000000f00 */
[----:B------:R-:W-:Y:S01]  /*d5e0*/  IMAD.MOV.U32 R170, RZ, RZ, R169 ;  /* 0x000000ffffaa7224 */ /* 0x000fe200078e00a9 */
[----:B------:R-:W-:Y:S01]  /*d5f0*/  MOV R169, R168 ;  /* 0x000000a800a97202 */ /* 0x000fe20000000f00 */
[-C--:B------:R-:W-:Y:S01]  /*d600*/  HMMA.16816.F32.BF16 R60, R84, R82.reuse, R60 ;  /* 0x00000052543c723c */ /* 0x080fe2000004183c */
[----:B------:R-:W-:Y:S03]  /*d610*/  LDSM.16.MT88.4 R84, [R228+0x1800] ;  /* 0x00180000e454783b */ /* 0x000fe60000004200 */
[----:B------:R-:W-:Y:S01]  /*d620*/  IMAD.MOV.U32 R168, RZ, RZ, R157 ;  /* 0x000000ffffa87224 */ /* 0x000fe200078e009d */
[----:B---3--:R-:W-:Y:S01]  /*d630*/  F2FP.BF16.PACK_AB R80, R158, R153 ;  /* 0x000000999e50723e */ /* 0x008fe200000010ff */
[----:B------:R1:W3:Y:S01]  /*d640*/  MUFU.EX2 R157, R2 ;  /* 0x00000002009d7308 */ /* 0x0002e20000000800 */
[--C-:B------:R-:W-:Y:S01]  /*d650*/  FFMA.FTZ R92, R169, c[0x0][0x2d0], -R75.reuse ;  /* 0x0000b400a95c7a23 */ /* 0x100fe2000001084b */
[----:B------:R-:W-:Y:S04]  /*d660*/  HMMA.16816.F32.BF16 R64, R76, R82, R64 ;  /* 0x000000524c40723c */ /* 0x000fe80000041840 */
[----:B------:R-:W-:Y:S01]  /*d670*/  MOV R169, R168 ;  /* 0x000000a800a97202 */ /* 0x000fe20000000f00 */
[----:B------:R-:W-:Y:S02]  /*d680*/  IMAD.MOV.U32 R168, RZ, RZ, R162 ;  /* 0x000000ffffa87224 */ /* 0x000fe400078e00a2 */
[----:B------:R-:W-:Y:S01]  /*d690*/  F2FP.BF16.PACK_AB R76, R215, R212 ;  /* 0x000000d4d74c723e */ /* 0x000fe200000010ff */
[----:B------:R-:W-:Y:S01]  /*d6a0*/  MUFU.EX2 R162, R92 ;  /* 0x0000005c00a27308 */ /* 0x000fe20000000800 */
[----:B------:R-:W-:Y:S03]  /*d6b0*/  F2FP.BF16.PACK_AB R78, R218, R221 ;  /* 0x000000ddda4e723e */ /* 0x000fe600000010ff */
[----:B------:R-:W-:Y:S02]  /*d6c0*/  F2FP.BF16.PACK_AB R77, R207, R154 ;  /* 0x0000009acf4d723e */ /* 0x000fe400000010ff */
[----:B------:R-:W-:Y:S02]  /*d6d0*/  F2FP.BF16.PACK_AB R79, R206, R203 ;  /* 0x000000cbce4f723e */ /* 0x000fe400000010ff */
[----:B------:R-:W-:Y:S01]  /*d6e0*/  F2FP.BF16.PACK_AB R82, R205, R159 ;  /* 0x0000009fcd52723e */ /* 0x000fe200000010ff */
[----:B-1----:R-:W-:Y:S01]  /*d6f0*/  FFMA.FTZ R2, R172, c[0x0][0x2d0], -R96 ;  /* 0x0000b400ac027a23 */ /* 0x002fe20000010860 */
[----:B------:R-:W-:Y:S01]  /*d700*/  MOV R172, R160 ;  /* 0x000000a000ac7202 */ /* 0x000fe20000000f00 */
[----:B------:R-:W-:Y:S01]  /*d710*/  IMAD.MOV.U32 R160, RZ, RZ, R156 ;  /* 0x000000ffffa07224 */ /* 0x000fe200078e009c */
[----:B---3--:R-:W-:Y:S01]  /*d720*/  F2FP.BF16.PACK_AB R81, R157, R152 ;  /* 0x000000989d51723e */ /* 0x008fe200000010ff */
[----:B------:R1:W-:Y:S02]  /*d730*/  MUFU.EX2 R156, R2 ;  /* 0x00000002009c7308 */ /* 0x0003e40000000800 */
[----:B------:R-:W-:Y:S01]  /*d740*/  FFMA.FTZ R91, R172, c[0x0][0x2d0], -R75 ;  /* 0x0000b400ac5b7a23 */ /* 0x000fe2000001084b */
[----:B------:R-:W-:Y:S01]  /*d750*/  MOV R172, R118 ;  /* 0x0000007600ac7202 */ /* 0x000fe20000000f00 */
[----:B------:R-:W-:Y:S04]  /*d760*/  FFMA.FTZ R118, R249, c[0x0][0x2d0], -R88 ;  /* 0x0000b400f9767a23 */ /* 0x000fe80000010858 */
[----:B------:R-:W-:Y:S02]  /*d770*/  IMAD.MOV.U32 R179, RZ, RZ, R172 ;  /* 0x000000ffffb37224 */ /* 0x000fe400078e00ac */
[----:B------:R3:W-:Y:S10]  /*d780*/  MUFU.EX2 R198, R91 ;  /* 0x0000005b00c67308 */ /* 0x0007f40000000800 */
[----:B------:R4:W-:Y:S01]  /*d790*/  MUFU.EX2 R106, R118 ;  /* 0x00000076006a7308 */ /* 0x0009e20000000800 */
[--C-:B-1----:R-:W-:Y:S01]  /*d7a0*/  FFMA.FTZ R2, R171, c[0x0][0x2d0], -R96.reuse ;  /* 0x0000b400ab027a23 */ /* 0x102fe20000010860 */
[----:B------:R-:W-:Y:S01]  /*d7b0*/  MOV R171, R170 ;  /* 0x000000aa00ab7202 */ /* 0x000fe20000000f00 */
[----:B------:R-:W-:Y:S01]  /*d7c0*/  IMAD.MOV.U32 R170, RZ, RZ, R165 ;  /* 0x000000ffffaa7224 */ /* 0x000fe200078e00a5 */
[----:B------:R-:W-:Y:S01]  /*d7d0*/  MOV R165, R164 ;  /* 0x000000a400a57202 */ /* 0x000fe20000000f00 */
[----:B------:R-:W-:Y:S05]  /*d7e0*/  IMAD.MOV.U32 R164, RZ, RZ, R163 ;  /* 0x000000ffffa47224 */ /* 0x000fea00078e00a3 */
[----:B------:R1:W1:Y:S01]  /*d7f0*/  MUFU.EX2 R163, R2 ;  /* 0x0000000200a37308 */ /* 0x0002620000000800 */
[--C-:B------:R-:W-:Y:S02]  /*d800*/  FFMA.FTZ R90, R170, c[0x0][0x2d0], -R75.reuse ;  /* 0x0000b400aa5a7a23 */ /* 0x100fe4000001084b */
[--C-:B---3--:R-:W-:Y:S02]  /*d810*/  FFMA.FTZ R91, R164, c[0x0][0x2d0], -R75.reuse ;  /* 0x0000b400a45b7a23 */ /* 0x108fe4000001084b */
[----:B------:R-:W-:Y:S05]  /*d820*/  FFMA.FTZ R164, R74, c[0x0][0x2d0], -R96 ;  /* 0x0000b4004aa47a23 */ /* 0x000fea0000010860 */
[----:B------:R3:W-:Y:S01]  /*d830*/  MUFU.EX2 R201, R90 ;  /* 0x0000005a00c97308 */ /* 0x0007e20000000800 */
[----:B----4-:R-:W-:Y:S09]  /*d840*/  IMAD.MOV.U32 R118, RZ, RZ, R70 ;  /* 0x000000ffff767224 */ /* 0x010ff200078e0046 */
[----:B------:R-:W-:Y:S01]  /*d850*/  MUFU.EX2 R190, R91 ;  /* 0x0000005b00be7308 */ /* 0x000fe20000000800 */
[--C-:B-1----:R-:W-:Y:S01]  /*d860*/  FFMA.FTZ R2, R171, c[0x0][0x2d0], -R75.reuse ;  /* 0x0000b400ab027a23 */ /* 0x102fe2000001084b */
[----:B------:R-:W-:Y:S08]  /*d870*/  F2FP.BF16.PACK_AB R83, R163, R156 ;  /* 0x0000009ca353723e */ /* 0x000ff000000010ff */
[----:B------:R1:W-:Y:S01]  /*d880*/  MUFU.EX2 R199, R2 ;  /* 0x0000000200c77308 */ /* 0x0003e20000000800 */
[----:B---3--:R-:W-:Y:S02]  /*d890*/  FFMA.FTZ R90, R165, c[0x0][0x2d0], -R75 ;  /* 0x0000b400a55a7a23 */ /* 0x008fe4000001084b */
[----:B------:R-:W-:Y:S02]  /*d8a0*/  FFMA.FTZ R165, R109, c[0x0][0x2d0], -R89 ;  /* 0x0000b4006da57a23 */ /* 0x000fe40000010859 */
[----:B------:R-:W-:Y:S05]  /*d8b0*/  FFMA.FTZ R75, R150, c[0x0][0x2d0], -R75 ;  /* 0x0000b400964b7a23 */ /* 0x000fea000001084b */
[----:B------:R-:W-:Y:S01]  /*d8c0*/  MUFU.EX2 R171, R90 ;  /* 0x0000005a00ab7308 */ /* 0x000fe20000000800 */
[--C-:B------:R-:W-:Y:S02]  /*d8d0*/  FFMA.FTZ R150, R104, c[0x0][0x2d0], -R89.reuse ;  /* 0x0000b40068967a23 */ /* 0x100fe40000010859 */
[--C-:B------:R-:W-:Y:S02]  /*d8e0*/  FFMA.FTZ R104, R220, c[0x0][0x2d0], -R96.reuse ;  /* 0x0000b400dc687a23 */ /* 0x100fe40000010860 */
[----:B------:R-:W-:Y:S05]  /*d8f0*/  FFMA.FTZ R109, R217, c[0x0][0x2d0], -R96 ;  /* 0x0000b400d96d7a23 */ /* 0x000fea0000010860 */
[----:B------:R-:W-:Y:S01]  /*d900*/  MUFU.EX2 R116, R104 ;  /* 0x0000006800747308 */ /* 0x000fe20000000800 */
[--C-:B-1----:R-:W-:Y:S09]  /*d910*/  FFMA.FTZ R2, R161, c[0x0][0x2d0], -R88.reuse ;  /* 0x0000b400a1027a23 */ /* 0x102ff20000010858 */
[----:B------:R1:W-:Y:S02]  /*d920*/  MUFU.EX2 R161, R2 ;  /* 0x0000000200a17308 */ /* 0x0003e40000000800 */
[--C-:B-1----:R-:W-:Y:S08]  /*d930*/  FFMA.FTZ R2, R169, c[0x0][0x2d0], -R88.reuse ;  /* 0x0000b400a9027a23 */ /* 0x102ff00000010858 */
[----:B------:R1:W-:Y:S02]  /*d940*/  MUFU.EX2 R196, R2 ;  /* 0x0000000200c47308 */ /* 0x0003e40000000800 */
[--C-:B-1----:R-:W-:Y:S08]  /*d950*/  FFMA.FTZ R2, R168, c[0x0][0x2d0], -R88.reuse ;  /* 0x0000b400a8027a23 */ /* 0x102ff00000010858 */
[----:B------:R1:W-:Y:S02]  /*d960*/  MUFU.EX2 R197, R2 ;  /* 0x0000000200c57308 */ /* 0x0003e40000000800 */
[--C-:B-1----:R-:W-:Y:S02]  /*d970*/  FFMA.FTZ R2, R100, c[0x0][0x2d0], -R88.reuse ;  /* 0x0000b40064027a23 */ /* 0x102fe40000010858 */
[--C-:B------:R-:W-:Y:S06]  /*d980*/  FFMA.FTZ R100, R123, c[0x0][0x2d0], -R88.reuse ;  /* 0x0000b4007b647a23 */ /* 0x100fec0000010858 */
[----:B------:R1:W-:Y:S01]  /*d990*/  MUFU.EX2 R200, R2 ;  /* 0x0000000200c87308 */ /* 0x0003e20000000800 */
[----:B------:R-:W-:Y:S09]  /*d9a0*/  FFMA.FTZ R123, R247, c[0x0][0x2d0], -R88 ;  /* 0x0000b400f77b7a23 */ /* 0x000ff20000010858 */
[----:B------:R-:W-:Y:S10]  /*d9b0*/  MUFU.EX2 R185, R100 ;  /* 0x0000006400b97308 */ /* 0x000ff40000000800 */
[----:B------:R-:W-:Y:S01]  /*d9c0*/  MUFU.EX2 R104, R123 ;  /* 0x0000007b00687308 */ /* 0x000fe20000000800 */
[--C-:B-1----:R-:W-:Y:S09]  /*d9d0*/  FFMA.FTZ R2, R160, c[0x0][0x2d0], -R89.reuse ;  /* 0x0000b400a0027a23 */ /* 0x102ff20000010859 */
[----:B------:R1:W-:Y:S02]  /*d9e0*/  MUFU.EX2 R160, R2 ;  /* 0x0000000200a07308 */ /* 0x0003e40000000800 */
[----:B-1----:R-:W-:Y:S02]  /*d9f0*/  FFMA.FTZ R2, R167, c[0x0][0x2d0], -R89 ;  /* 0x0000b400a7027a23 */ /* 0x002fe40000010859 */
[----:B------:R-:W-:Y:S06]  /*da00*/  IMAD.MOV.U32 R167, RZ, RZ, R105 ;  /* 0x000000ffffa77224 */ /* 0x000fec00078e0069 */
[----:B------:R1:W-:Y:S01]  /*da10*/  MUFU.EX2 R193, R2 ;  /* 0x0000000200c17308 */ /* 0x0003e20000000800 */
[--C-:B------:R-:W-:Y:S02]  /*da20*/  FFMA.FTZ R105, R223, c[0x0][0x2d0], -R89.reuse ;  /* 0x0000b400df697a23 */ /* 0x100fe40000010859 */
[--C-:B-1----:R-:W-:Y:S02]  /*da30*/  FFMA.FTZ R2, R144, c[0x0][0x2d0], -R89.reuse ;  /* 0x0000b40090027a23 */ /* 0x102fe40000010859 */
[--C-:B------:R-:W-:Y:S05]  /*da40*/  FFMA.FTZ R144, R107, c[0x0][0x2d0], -R89.reuse ;  /* 0x0000b4006b907a23 */ /* 0x100fea0000010859 */
[----:B------:R1:W-:Y:S01]  /*da50*/  MUFU.EX2 R192, R2 ;  /* 0x0000000200c07308 */ /* 0x0003e20000000800 */
[--C-:B------:R-:W-:Y:S09]  /*da60*/  FFMA.FTZ R107, R219, c[0x0][0x2d0], -R96.reuse ;  /* 0x0000b400db6b7a23 */ /* 0x100ff20000010860 */
[----:B------:R-:W-:Y:S01]  /*da70*/  MUFU.EX2 R101, R144 ;  /* 0x0000009000657308 */ /* 0x000fe20000000800 */
[--C-:B-1----:R-:W-:Y:S02]  /*da80*/  FFMA.FTZ R2, R135, c[0x0][0x2d0], -R96.reuse ;  /* 0x0000b40087027a23 */ /* 0x102fe40000010860 */
[--C-:B------:R-:W-:Y:S07]  /*da90*/  FFMA.FTZ R135, R213, c[0x0][0x2d0], -R96.reuse ;  /* 0x0000b400d5877a23 */ /* 0x100fee0000010860 */
[----:B------:R1:W-:Y:S02]  /*daa0*/  MUFU.EX2 R168, R2 ;  /* 0x0000000200a87308 */ /* 0x0003e40000000800 */
[--C-:B-1----:R-:W-:Y:S02]  /*dab0*/  FFMA.FTZ R2, R132, c[0x0][0x2d0], -R96.reuse ;  /* 0x0000b40084027a23 */ /* 0x102fe40000010860 */
[--C-:B------:R-:W-:Y:S06]  /*dac0*/  FFMA.FTZ R132, R216, c[0x0][0x2d0], -R96.reuse ;  /* 0x0000b400d8847a23 */ /* 0x100fec0000010860 */
[----:B------:R1:W-:Y:S02]  /*dad0*/  MUFU.EX2 R169, R2 ;  /* 0x0000000200a97308 */ /* 0x0003e40000000800 */
[--C-:B-1----:R-:W-:Y:S02]  /*dae0*/  FFMA.FTZ R2, R95, c[0x0][0x2d0], -R96.reuse ;  /* 0x0000b4005f027a23 */ /* 0x102fe40000010860 */
[----:B------:R-:W3:Y:S06]  /*daf0*/  LDL.LU R95, [R1+0x10] ;  /* 0x00001000015f7983 */ /* 0x000eec0000300800 */
[----:B------:R1:W-:Y:S01]  /*db00*/  MUFU.EX2 R170, R2 ;  /* 0x0000000200aa7308 */ /* 0x0003e20000000800 */
[----:B------:R-:W4:Y:S04]  /*db10*/  LDL.LU R92, [R1+0x14] ;  /* 0x00001400015c7983 */ /* 0x000f280000300800 */
[----:B------:R-:W2:Y:S04]  /*db20*/  LDL.LU R178, [R1+0x18] ;  /* 0x0000180001b27983 */ /* 0x000ea80000300800 */
[----:B------:R-:W2:Y:S01]  /*db30*/  LDL.LU R177, [R1+0x1c] ;  /* 0x00001c0001b17983 */ /* 0x000ea20000300800 */
[----:B-1----:R-:W-:Y:S02]  /*db40*/  FFMA.FTZ R2, R97, c[0x0][0x2d0], -R96 ;  /* 0x0000b40061027a23 */ /* 0x002fe40000010860 */
[--C-:B------:R-:W-:Y:S02]  /*db50*/  FFMA.FTZ R97, R124, c[0x0][0x2d0], -R88.reuse ;  /* 0x0000b4007c617a23 */ /* 0x100fe40000010858 */
[----:B------:R1:W-:Y:S01]  /*db60*/  MUFU.EX2 R189, R2 ;  /* 0x0000000200bd7308 */ /* 0x0003e20000000800 */
[--C-:B------:R-:W-:Y:S09]  /*db70*/  FFMA.FTZ R124, R246, c[0x0][0x2d0], -R88.reuse ;  /* 0x0000b400f67c7a23 */ /* 0x100ff20000010858 */
[----:B------:R-:W-:Y:S01]  /*db80*/  MUFU.EX2 R175, R97 ;  /* 0x0000006100af7308 */ /* 0x000fe20000000800 */
[----:B-1----:R-:W-:Y:S02]  /*db90*/  FFMA.FTZ R2, R129, c[0x0][0x2d0], -R88 ;  /* 0x0000b40081027a23 */ /* 0x002fe40000010858 */
[----:B------:R-:W-:Y:S02]  /*dba0*/  FFMA.FTZ R129, R208, c[0x0][0x2d0], -R89 ;  /* 0x0000b400d0817a23 */ /* 0x000fe40000010859 */
[----:B------:R-:W1:Y:S05]  /*dbb0*/  LDSM.16.MT88.4 R88, [R224+0x1800] ;  /* 0x00180000e058783b */ /* 0x000e6a0000004200 */
[----:B------:R1:W-:Y:S10]  /*dbc0*/  MUFU.EX2 R188, R2 ;  /* 0x0000000200bc7308 */ /* 0x0003f40000000800 */
[----:B------:R-:W-:Y:S01]  /*dbd0*/  MUFU.EX2 R102, R129 ;  /* 0x0000008100667308 */ /* 0x000fe20000000800 */
[----:B-1----:R-:W-:Y:S09]  /*dbe0*/  FFMA.FTZ R2, R222, c[0x0][0x2d0], -R96 ;  /* 0x0000b400de027a23 */ /* 0x002ff20000010860 */
[----:B------:R1:W-:Y:S01]  /*dbf0*/  MUFU.EX2 R172, R2 ;  /* 0x0000000200ac7308 */ /* 0x0003e20000000800 */
[-C--:B------:R-:W-:Y:S08]  /*dc00*/  HMMA.16816.F32.BF16 R4, R76, R88.reuse, R4 ;  /* 0x000000584c04723c */ /* 0x080ff00000041804 */
[C---:B------:R-:W-:Y:S08]  /*dc10*/  HMMA.16816.F32.BF16 R8, R80.reuse, R88, R8 ;  /* 0x000000585008723c */ /* 0x040ff00000041808 */
[-C--:B------:R-:W-:Y:S08]  /*dc20*/  HMMA.16816.F32.BF16 R12, R80, R90.reuse, R12 ;  /* 0x0000005a500c723c */ /* 0x080ff0000004180c */
[C---:B------:R-:W-:Y:S01]  /*dc30*/  HMMA.16816.F32.BF16 R16, R76.reuse, R90, R16 ;  /* 0x0000005a4c10723c */ /* 0x040fe20000041810 */
[----:B------:R-:W-:Y:S07]  /*dc40*/  LDSM.16.MT88.4 R88, [R228+0x2000] ;  /* 0x00200000e458783b */ /* 0x000fee0000004200 */
[-C--:B------:R-:W-:Y:S08]  /*dc50*/  HMMA.16816.F32.BF16 R20, R76, R84.reuse, R20 ;  /* 0x000000544c14723c */ /* 0x080ff00000041814 */
[C---:B------:R-:W-:Y:S08]  /*dc60*/  HMMA.16816.F32.BF16 R24, R80.reuse, R84, R24 ;  /* 0x000000545018723c */ /* 0x040ff00000041818 */
[-C--:B------:R-:W-:Y:S08]  /*dc70*/  HMMA.16816.F32.BF16 R28, R80, R86.reuse, R28 ;  /* 0x00000056501c723c */ /* 0x080ff0000004181c */
[C---:B------:R-:W-:Y:S01]  /*dc80*/  HMMA.16816.F32.BF16 R32, R76.reuse, R86, R32 ;  /* 0x000000564c20723c */ /* 0x040fe20000041820 */
[----:B------:R-:W-:Y:S03]  /*dc90*/  LDSM.16.MT88.4 R84, [R224+0x2000] ;  /* 0x00200000e054783b */ /* 0x000fe60000004200 */
[----:B---3--:R-:W-:Y:S02]  /*dca0*/  FFMA.FTZ R69, R69, R95, R94 ;  /* 0x0000005f45457223 */ /* 0x008fe4000001005e */
[----:B----4-:R-:W-:Y:S03]  /*dcb0*/  FFMA.FTZ R3, R3, R92, R93 ;  /* 0x0000005c03037223 */ /* 0x010fe6000001005d */
[----:B------:R-:W3:Y:S03]  /*dcc0*/  LDSM.16.MT88.4 R92, [R225+0x1800] ;  /* 0x00180000e15c783b */ /* 0x000ee60000004200 */
[----:B------:R-:W-:Y:S02]  /*dcd0*/  FADD.FTZ R74, R214, R69 ;  /* 0x00000045d64a7221 */ /* 0x000fe40000010000 */
[----:B--2---:R-:W-:Y:S01]  /*dce0*/  FFMA.FTZ R68, R68, R178, R191 ;  /* 0x000000b244447223 */ /* 0x004fe200000100bf */
[----:B------:R-:W-:Y:S01]  /*dcf0*/  MOV R178, R173 ;  /* 0x000000ad00b27202 */ /* 0x000fe20000000f00 */
[----:B------:R-:W-:Y:S01]  /*dd00*/  FADD.FTZ R3, R202, R3 ;  /* 0x00000003ca037221 */ /* 0x000fe20000010000 */
[----:B------:R-:W-:Y:S01]  /*dd10*/  MUFU.EX2 R173, R105 ;  /* 0x0000006900ad7308 */ /* 0x000fe20000000800 */
[----:B------:R-:W-:Y:S01]  /*dd20*/  FFMA.FTZ R0, R0, R177, R99 ;  /* 0x000000b100007223 */ /* 0x000fe20000010063 */
[----:B------:R-:W2:Y:S01]  /*dd30*/  LDL R191, [R1] ;  /* 0x0000000001bf7983 */ /* 0x000ea20000100800 */
[----:B------:R-:W-:Y:S02]  /*dd40*/  FADD.FTZ R68, R195, R68 ;  /* 0x00000044c3447221 */ /* 0x000fe40000010000 */
[----:B------:R-:W-:Y:S01]  /*dd50*/  FADD.FTZ R69, R115, R0 ;  /* 0x0000000073457221 */ /* 0x000fe20000010000 */
[----:B------:R-:W4:Y:S01]  /*dd60*/  LDSM.16.MT88.4 R96, [R227+0x1800] ;  /* 0x00180000e360783b */ /* 0x000f220000004200 */
[----:B------:R-:W-:Y:S02]  /*dd70*/  FADD.FTZ R0, R181, R74 ;  /* 0x0000004ab5007221 */ /* 0x000fe40000010000 */
[----:B-1----:R-:W-:Y:S01]  /*dd80*/  FADD.FTZ R2, R179, R68 ;  /* 0x00000044b3027221 */ /* 0x002fe20000010000 */
[----:B------:R-:W-:Y:S01]  /*dd90*/  MUFU.EX2 R105, R75 ;  /* 0x0000004b00697308 */ /* 0x000fe20000000800 */
[----:B------:R-:W-:Y:S02]  /*dda0*/  FADD.FTZ R69, R250, R69 ;  /* 0x00000045fa457221 */ /* 0x000fe40000010000 */
[----:B------:R-:W-:Y:S02]  /*ddb0*/  FADD.FTZ R2, R167, R2 ;  /* 0x00000002a7027221 */ /* 0x000fe40000010000 */
[----:B------:R-:W-:Y:S02]  /*ddc0*/  FADD.FTZ R68, R178, R0 ;  /* 0x00000000b2447221 */ /* 0x000fe40000010000 */
[----:B------:R-:W-:Y:S02]  /*ddd0*/  FADD.FTZ R0, R166, R69 ;  /* 0x00000045a6007221 */ /* 0x000fe40000010000 */
[----:B------:R-:W-:Y:S01]  /*dde0*/  FADD.FTZ R74, R112, R2 ;  /* 0x00000002704a7221 */ /* 0x000fe20000010000 */
        /* <DEDUP_REMOVED lines=8> */
[----:B------:R-:W-:Y:S01]  /*de70*/  IMAD.MOV.U32 R177, RZ, RZ, R174 ;  /* 0x000000ffffb17224 */ /* 0x000fe200078e00ae */
[-C--:B---3--:R-:W-:Y:S03]  /*de80*/  HMMA.16816.F32.BF16 R36, R76, R92.reuse, R36 ;  /* 0x0000005c4c24723c */ /* 0x088fe60000041824 */
[----:B------:R-:W-:Y:S02]  /*de90*/  FADD.FTZ R100, R149, R2 ;  /* 0x0000000295647221 */ /* 0x000fe40000010000 */
[----:B------:R-:W-:Y:S01]  /*dea0*/  FADD.FTZ R3, R177, R3 ;  /* 0x00000003b1037221 */ /* 0x000fe20000010000 */
[----:B------:R-:W1:Y:S01]  /*deb0*/  MUFU.EX2 R74, R164 ;  /* 0x000000a4004a7308 */ /* 0x000e620000000800 */
[----:B------:R-:W-:Y:S01]  /*dec0*/  FADD.FTZ R68, R142, R68 ;  /* 0x000000448e447221 */ /* 0x000fe20000010000 */
[C---:B------:R-:W-:Y:S04]  /*ded0*/  HMMA.16816.F32.BF16 R40, R80.reuse, R92, R40 ;  /* 0x0000005c5028723c */ /* 0x040fe80000041828 */
[----:B------:R-:W-:Y:S04]  /*dee0*/  FADD.FTZ R3, R120, R3 ;  /* 0x0000000378037221 */ /* 0x000fe80000010000 */
[-C--:B------:R-:W-:Y:S01]  /*def0*/  HMMA.16816.F32.BF16 R44, R80, R94.reuse, R44 ;  /* 0x0000005e502c723c */ /* 0x080fe2000004182c */
[----:B------:R-:W3:Y:S03]  /*df00*/  MUFU.EX2 R107, R121 ;  /* 0x00000079006b7308 */ /* 0x000ee60000000800 */
[----:B------:R-:W-:Y:S02]  /*df10*/  FADD.FTZ R0, R122, R3 ;  /* 0x000000037a007221 */ /* 0x000fe40000010000 */
[----:B------:R-:W-:Y:S02]  /*df20*/  FADD.FTZ R3, R126, R69 ;  /* 0x000000457e037221 */ /* 0x000fe40000010000 */
[C---:B------:R-:W-:Y:S01]  /*df30*/  HMMA.16816.F32.BF16 R48, R76.reuse, R94, R48 ;  /* 0x0000005e4c30723c */ /* 0x040fe20000041830 */
[----:B------:R-:W3:Y:S02]  /*df40*/  LDSM.16.MT88.4 R92, [R225+0x2000] ;  /* 0x00200000e15c783b */ /* 0x000ee40000004200 */
[----:B------:R-:W-:Y:S01]  /*df50*/  MUFU.EX2 R174, R103 ;  /* 0x0000006700ae7308 */ /* 0x000fe20000000800 */
[----:B------:R-:W-:Y:S02]  /*df60*/  FADD.FTZ R3, R128, R3 ;  /* 0x0000000380037221 */ /* 0x000fe40000010000 */
[----:B------:R-:W-:Y:S01]  /*df70*/  FADD.FTZ R0, R147, R0 ;  /* 0x0000000093007221 */ /* 0x000fe20000010000 */
[----:B-1----:R-:W-:Y:S01]  /*df80*/  F2FP.BF16.PACK_AB R179, R74, R75 ;  /* 0x0000004b4ab3723e */ /* 0x002fe200000010ff */
[-C--:B----4-:R-:W-:Y:S04]  /*df90*/  HMMA.16816.F32.BF16 R52, R76, R96.reuse, R52 ;  /* 0x000000604c34723c */ /* 0x090fe80000041834 */
[----:B------:R-:W-:Y:S01]  /*dfa0*/  FADD.FTZ R2, R133, R3 ;  /* 0x0000000385027221 */ /* 0x000fe20000010000 */
[----:B------:R-:W1:Y:S01]  /*dfb0*/  MUFU.EX2 R103, R124 ;  /* 0x0000007c00677308 */ /* 0x000e620000000800 */
[----:B------:R-:W-:Y:S02]  /*dfc0*/  FADD.FTZ R69, R148, R0 ;  /* 0x0000000094457221 */ /* 0x000fe40000010000 */
[C---:B------:R-:W-:Y:S04]  /*dfd0*/  HMMA.16816.F32.BF16 R56, R80.reuse, R96, R56 ;  /* 0x000000605038723c */ /* 0x040fe80000041838 */
[----:B---3--:R-:W-:Y:S01]  /*dfe0*/  F2FP.BF16.PACK_AB R182, R105, R107 ;  /* 0x0000006b69b6723e */ /* 0x008fe200000010ff */
[----:B------:R-:W-:Y:S02]  /*dff0*/  FADD.FTZ R0, R143, R68 ;  /* 0x000000448f007221 */ /* 0x000fe40000010000 */
[----:B------:R-:W-:Y:S01]  /*e000*/  MUFU.EX2 R115, R108 ;  /* 0x0000006c00737308 */ /* 0x000fe20000000800 */
[-C--:B------:R-:W-:Y:S04]  /*e010*/  HMMA.16816.F32.BF16 R60, R80, R98.reuse, R60 ;  /* 0x00000062503c723c */ /* 0x080fe8000004183c */
[----:B------:R-:W-:Y:S02]  /*e020*/  FADD.FTZ R68, R145, R100 ;  /* 0x0000006491447221 */ /* 0x000fe40000010000 */
[----:B------:R-:W-:Y:S01]  /*e030*/  FADD.FTZ R2, R130, R2 ;  /* 0x0000000282027221 */ /* 0x000fe20000010000 */
[----:B------:R-:W-:Y:S01]  /*e040*/  F2FP.BF16.PACK_AB R80, R193, R160 ;  /* 0x000000a0c150723e */ /* 0x000fe200000010ff */
[----:B------:R-:W-:Y:S01]  /*e050*/  HMMA.16816.F32.BF16 R64, R76, R98, R64 ;  /* 0x000000624c40723c */ /* 0x000fe20000041840 */
[----:B------:R-:W3:Y:S01]  /*e060*/  LDSM.16.MT88.4 R96, [R227+0x2000] ;  /* 0x00200000e360783b */ /* 0x000ee20000004200 */
[----:B------:R-:W4:Y:S02]  /*e070*/  MUFU.EX2 R108, R113 ;  /* 0x00000071006c7308 */ /* 0x000f240000000800 */
[----:B------:R-:W-:Y:S01]  /*e080*/  F2FP.BF16.PACK_AB R82, R192, R194 ;  /* 0x000000c2c052723e */ /* 0x000fe200000010ff */
[----:B------:R-:W-:Y:S01]  /*e090*/  FADD.FTZ R68, R146, R68 ;  /* 0x0000004492447221 */ /* 0x000fe20000010000 */
[----:B------:R-:W-:Y:S01]  /*e0a0*/  F2FP.BF16.PACK_AB R81, R169, R168 ;  /* 0x000000a8a951723e */ /* 0x000fe200000010ff */
[----:B------:R-:W-:Y:S01]  /*e0b0*/  FADD.FTZ R2, R131, R2 ;  /* 0x0000000283027221 */ /* 0x000fe20000010000 */
[----:B------:R-:W-:Y:S01]  /*e0c0*/  F2FP.BF16.PACK_AB R76, R198, R162 ;  /* 0x000000a2c64c723e */ /* 0x000fe200000010ff */
[----:B------:R-:W-:Y:S03]  /*e0d0*/  FADD.FTZ R68, R176, R68 ;  /* 0x00000044b0447221 */ /* 0x000fe60000010000 */
[----:B------:R-:W-:Y:S01]  /*e0e0*/  F2FP.BF16.PACK_AB R78, R201, R199 ;  /* 0x000000c7c94e723e */ /* 0x000fe200000010ff */
[----:B------:R-:W-:Y:S01]  /*e0f0*/  MUFU.EX2 R111, R109 ;  /* 0x0000006d006f7308 */ /* 0x000fe20000000800 */
[----:B------:R-:W-:Y:S01]  /*e100*/  F2FP.BF16.PACK_AB R77, R196, R161 ;  /* 0x000000a1c44d723e */ /* 0x000fe200000010ff */
[----:B------:R-:W-:Y:S01]  /*e110*/  FADD.FTZ R2, R155, R2 ;  /* 0x000000029b027221 */ /* 0x000fe20000010000 */
[----:B------:R-:W-:Y:S01]  /*e120*/  F2FP.BF16.PACK_AB R79, R200, R197 ;  /* 0x000000c5c84f723e */ /* 0x000fe200000010ff */
[----:B------:R-:W-:Y:S01]  /*e130*/  FADD.FTZ R3, R136, R69 ;  /* 0x0000004588037221 */ /* 0x000fe20000010000 */
[----:B------:R-:W-:Y:S01]  /*e140*/  F2FP.BF16.PACK_AB R83, R189, R170 ;  /* 0x000000aabd53723e */ /* 0x000fe200000010ff */
[----:B------:R-:W-:Y:S01]  /*e150*/  FADD.FTZ R2, R211, R2 ;  /* 0x00000002d3027221 */ /* 0x000fe20000010000 */
[----:B-1----:R-:W-:Y:S01]  /*e160*/  F2FP.BF16.PACK_AB R183, R103, R104 ;  /* 0x0000006867b7723e */ /* 0x002fe200000010ff */
[----:B------:R-:W-:Y:S01]  /*e170*/  FADD.FTZ R0, R137, R0 ;  /* 0x0000000089007221 */ /* 0x000fe20000010000 */
[----:B------:R-:W-:Y:S01]  /*e180*/  F2FP.BF16.PACK_AB R176, R101, R102 ;  /* 0x0000006665b0723e */ /* 0x000fe200000010ff */
[-C--:B------:R-:W-:Y:S01]  /*e190*/  HMMA.16816.F32.BF16 R4, R76, R84.reuse, R4 ;  /* 0x000000544c04723c */ /* 0x080fe20000041804 */
[----:B------:R-:W1:Y:S02]  /*e1a0*/  MUFU.EX2 R109, R114 ;  /* 0x00000072006d7308 */ /* 0x000e640000000800 */
[----:B----4-:R-:W-:Y:S01]  /*e1b0*/  F2FP.BF16.PACK_AB R181, R106, R108 ;  /* 0x0000006c6ab5723e */ /* 0x010fe200000010ff */
[----:B------:R-:W-:Y:S02]  /*e1c0*/  FADD.FTZ R3, R139, R3 ;  /* 0x000000038b037221 */ /* 0x000fe40000010000 */
[----:B------:R-:W-:Y:S02]  /*e1d0*/  FADD.FTZ R0, R138, R0 ;  /* 0x000000008a007221 */ /* 0x000fe40000010000 */
[C---:B------:R-:W-:Y:S04]  /*e1e0*/  HMMA.16816.F32.BF16 R8, R80.reuse, R84, R8 ;  /* 0x000000545008723c */ /* 0x040fe80000041808 */
[----:B------:R-:W-:Y:S02]  /*e1f0*/  FADD.FTZ R3, R141, R3 ;  /* 0x000000038d037221 */ /* 0x000fe40000010000 */
[----:B------:R-:W-:Y:S02]  /*e200*/  FADD.FTZ R69, R140, R0 ;  /* 0x000000008c457221 */ /* 0x000fe40000010000 */
[-C--:B------:R-:W-:Y:S04]  /*e210*/  HMMA.16816.F32.BF16 R12, R80, R86.reuse, R12 ;  /* 0x00000056500c723c */ /* 0x080fe8000004180c */
[----:B------:R-:W-:Y:S04]  /*e220*/  FADD.FTZ R0, R251, R68 ;  /* 0x00000044fb007221 */ /* 0x000fe80000010000 */
[C---:B------:R-:W-:Y:S01]  /*e230*/  HMMA.16816.F32.BF16 R16, R76.reuse, R86, R16 ;  /* 0x000000564c10723c */ /* 0x040fe20000041810 */
[----:B------:R-:W4:Y:S03]  /*e240*/  LDSM.16.MT88.4 R84, [R224+0x2800] ;  /* 0x00280000e054783b */ /* 0x000f260000004200 */
[----:B-1----:R-:W-:Y:S01]  /*e250*/  F2FP.BF16.PACK_AB R180, R109, R110 ;  /* 0x0000006e6db4723e */ /* 0x002fe200000010ff */
[----:B------:R-:W-:Y:S03]  /*e260*/  FADD.FTZ R0, R212, R0 ;  /* 0x00000000d4007221 */ /* 0x000fe60000010000 */
[-C--:B------:R-:W-:Y:S08]  /*e270*/  HMMA.16816.F32.BF16 R20, R76, R88.reuse, R20 ;  /* 0x000000584c14723c */ /* 0x080ff00000041814 */
[C---:B------:R-:W-:Y:S08]  /*e280*/  HMMA.16816.F32.BF16 R24, R80.reuse, R88, R24 ;  /* 0x000000585018723c */ /* 0x040ff00000041818 */
[-C--:B------:R-:W-:Y:S08]  /*e290*/  HMMA.16816.F32.BF16 R28, R80, R90.reuse, R28 ;  /* 0x0000005a501c723c */ /* 0x080ff0000004181c */
[C---:B------:R-:W-:Y:S01]  /*e2a0*/  HMMA.16816.F32.BF16 R32, R76.reuse, R90, R32 ;  /* 0x0000005a4c20723c */ /* 0x040fe20000041820 */
[----:B------:R-:W1:Y:S07]  /*e2b0*/  LDSM.16.MT88.4 R88, [R228+0x2800] ;  /* 0x00280000e458783b */ /* 0x000e6e0000004200 */
[-C--:B------:R-:W-:Y:S08]  /*e2c0*/  HMMA.16816.F32.BF16 R36, R76, R92.reuse, R36 ;  /* 0x0000005c4c24723c */ /* 0x080ff00000041824 */
[C---:B------:R-:W-:Y:S08]  /*e2d0*/  HMMA.16816.F32.BF16 R40, R80.reuse, R92, R40 ;  /* 0x0000005c5028723c */ /* 0x040ff00000041828 */
[-C--:B------:R-:W-:Y:S08]  /*e2e0*/  HMMA.16816.F32.BF16 R44, R80, R94.reuse, R44 ;  /* 0x0000005e502c723c */ /* 0x080ff0000004182c */
[C---:B------:R-:W-:Y:S01]  /*e2f0*/  HMMA.16816.F32.BF16 R48, R76.reuse, R94, R48 ;  /* 0x0000005e4c30723c */ /* 0x040fe20000041830 */
[----:B------:R-:W1:Y:S07]  /*e300*/  LDSM.16.MT88.4 R92, [R225+0x2800] ;  /* 0x00280000e15c783b */ /* 0x000e6e0000004200 */
[-C--:B---3--:R-:W-:Y:S08]  /*e310*/  HMMA.16816.F32.BF16 R52, R76, R96.reuse, R52 ;  /* 0x000000604c34723c */ /* 0x088ff00000041834 */
[C---:B------:R-:W-:Y:S08]  /*e320*/  HMMA.16816.F32.BF16 R56, R80.reuse, R96, R56 ;  /* 0x000000605038723c */ /* 0x040ff00000041838 */
[-C--:B------:R-:W-:Y:S07]  /*e330*/  HMMA.16816.F32.BF16 R60, R80, R98.reuse, R60 ;  /* 0x00000062503c723c */ /* 0x080fee000004183c */
[----:B------:R-:W-:Y:S01]  /*e340*/  F2FP.BF16.PACK_AB R80, R173, R174 ;  /* 0x000000aead50723e */ /* 0x000fe200000010ff */
[----:B------:R-:W-:Y:S01]  /*e350*/  HMMA.16816.F32.BF16 R64, R76, R98, R64 ;  /* 0x000000624c40723c */ /* 0x000fe20000041840 */
[----:B------:R-:W3:Y:S03]  /*e360*/  LDSM.16.MT88.4 R96, [R227+0x2800] ;  /* 0x00280000e360783b */ /* 0x000ee60000004200 */
[----:B------:R-:W-:Y:S02]  /*e370*/  F2FP.BF16.PACK_AB R81, R116, R172 ;  /* 0x000000ac7451723e */ /* 0x000fe400000010ff */
[----:B------:R-:W-:Y:S02]  /*e380*/  F2FP.BF16.PACK_AB R82, R115, R117 ;  /* 0x000000757352723e */ /* 0x000fe400000010ff */
[----:B------:R-:W-:Y:S04]  /*e390*/  F2FP.BF16.PACK_AB R76, R190, R171 ;  /* 0x000000abbe4c723e */ /* 0x000fe800000010ff */
[----:B------:R-:W-:Y:S02]  /*e3a0*/  F2FP.BF16.PACK_AB R77, R175, R188 ;  /* 0x000000bcaf4d723e */ /* 0x000fe400000010ff */
[----:B------:R-:W-:Y:S02]  /*e3b0*/  F2FP.BF16.PACK_AB R78, R186, R187 ;  /* 0x000000bbba4e723e */ /* 0x000fe400000010ff */
[----:B------:R-:W-:Y:S02]  /*e3c0*/  F2FP.BF16.PACK_AB R79, R184, R185 ;  /* 0x000000b9b84f723e */ /* 0x000fe400000010ff */
[----:B------:R-:W-:Y:S05]  /*e3d0*/  F2FP.BF16.PACK_AB R83, R111, R112 ;  /* 0x000000706f53723e */ /* 0x000fea00000010ff */
[-C--:B----4-:R-:W-:Y:S08]  /*e3e0*/  HMMA.16816.F32.BF16 R4, R76, R84.reuse, R4 ;  /* 0x000000544c04723c */ /* 0x090ff00000041804 */
[C---:B------:R-:W-:Y:S01]  /*e3f0*/  HMMA.16816.F32.BF16 R8, R80.reuse, R84, R8 ;  /* 0x000000545008723c */ /* 0x040fe20000041808 */
[----:B------:R4:W-:Y:S07]  /*e400*/  MUFU.EX2 R85, R150 ;  /* 0x0000009600557308 */ /* 0x0009ee0000000800 */
[-C--:B------:R-:W-:Y:S03]  /*e410*/  HMMA.16816.F32.BF16 R12, R80, R86.reuse, R12 ;  /* 0x00000056500c723c */ /* 0x080fe6000004180c */
[----:B------:R3:W3:Y:S05]  /*e420*/  MUFU.EX2 R84, R165 ;  /* 0x000000a500547308 */ /* 0x0006ea0000000800 */
[C---:B------:R-:W-:Y:S05]  /*e430*/  HMMA.16816.F32.BF16 R16, R76.reuse, R86, R16 ;  /* 0x000000564c10723c */ /* 0x040fea0000041810 */
[----:B------:R-:W-:Y:S03]  /*e440*/  MUFU.EX2 R87, R132 ;  /* 0x0000008400577308 */ /* 0x000fe60000000800 */
[-C--:B-1----:R-:W-:Y:S01]  /*e450*/  HMMA.16816.F32.BF16 R20, R76, R88.reuse, R20 ;  /* 0x000000584c14723c */ /* 0x082fe20000041814 */
[----:B----4-:R-:W-:Y:S06]  /*e460*/  LDSM.16.MT88.4 R148, [R228+0x3000] ;  /* 0x00300000e494783b */ /* 0x010fec0000004200 */
[----:B------:R1:W4:Y:S01]  /*e470*/  MUFU.EX2 R86, R135 ;  /* 0x0000008700567308 */ /* 0x0003220000000800 */
[C---:B------:R-:W-:Y:S01]  /*e480*/  HMMA.16816.F32.BF16 R24, R80.reuse, R88, R24 ;  /* 0x000000585018723c */ /* 0x040fe20000041818 */
[----:B---3--:R-:W-:Y:S03]  /*e490*/  LDSM.16.MT88.4 R164, [R225+0x3000] ;  /* 0x00300000e1a4783b */ /* 0x008fe60000004200 */
[----:B------:R-:W-:Y:S02]  /*e4a0*/  F2FP.BF16.PACK_AB R178, R84, R85 ;  /* 0x0000005554b2723e */ /* 0x000fe400000010ff */
[----:B--2---:R-:W-:Y:S02]  /*e4b0*/  ISETP.GT.AND P0, PT, R204, R191, PT ;  /* 0x000000bfcc00720c */ /* 0x004fe40003f04270 */
[-C--:B------:R-:W-:Y:S04]  /*e4c0*/  HMMA.16816.F32.BF16 R28, R80, R90.reuse, R28 ;  /* 0x0000005a501c723c */ /* 0x080fe8000004181c */
[----:B------:R-:W-:Y:S04]  /*e4d0*/  MOV R204, R242 ;  /* 0x000000f200cc7202 */ /* 0x000fe80000000f00 */
[C---:B------:R-:W-:Y:S01]  /*e4e0*/  HMMA.16816.F32.BF16 R32, R76.reuse, R90, R32 ;  /* 0x0000005a4c20723c */ /* 0x040fe20000041820 */
[----:B-1----:R-:W1:Y:S07]  /*e4f0*/  LDSM.16.MT88.4 R132, [R224+0x3000] ;  /* 0x00300000e084783b */ /* 0x002e6e0000004200 */
[-C--:B------:R-:W-:Y:S04]  /*e500*/  HMMA.16816.F32.BF16 R36, R76, R92.reuse, R36 ;  /* 0x0000005c4c24723c */ /* 0x080fe80000041824 */
[----:B----4-:R-:W-:Y:S04]  /*e510*/  F2FP.BF16.PACK_AB R177, R86, R87 ;  /* 0x0000005756b1723e */ /* 0x010fe800000010ff */
[C---:B------:R-:W-:Y:S08]  /*e520*/  HMMA.16816.F32.BF16 R40, R80.reuse, R92, R40 ;  /* 0x0000005c5028723c */ /* 0x040ff00000041828 */
[-C--:B------:R-:W-:Y:S08]  /*e530*/  HMMA.16816.F32.BF16 R44, R80, R94.reuse, R44 ;  /* 0x0000005e502c723c */ /* 0x080ff0000004182c */
[C---:B------:R-:W-:Y:S08]  /*e540*/  HMMA.16816.F32.BF16 R48, R76.reuse, R94, R48 ;  /* 0x0000005e4c30723c */ /* 0x040ff00000041830 */
[-C--:B------:R-:W-:Y:S08]  /*e550*/  HMMA.16816.F32.BF16 R52, R76, R96.reuse, R52 ;  /* 0x000000604c34723c */ /* 0x080ff00000041834 */
[C---:B------:R-:W-:Y:S08]  /*e560*/  HMMA.16816.F32.BF16 R56, R80.reuse, R96, R56 ;  /* 0x000000605038723c */ /* 0x040ff00000041838 */
[-C--:B------:R-:W-:Y:S08]  /*e570*/  HMMA.16816.F32.BF16 R60, R80, R98.reuse, R60 ;  /* 0x00000062503c723c */ /* 0x080ff0000004183c */
[----:B------:R-:W-:Y:S08]  /*e580*/  HMMA.16816.F32.BF16 R64, R76, R98, R64 ;  /* 0x000000624c40723c */ /* 0x000ff00000041840 */
[-C--:B-1----:R-:W-:Y:S01]  /*e590*/  HMMA.16816.F32.BF16 R120, R180, R132.reuse, R4 ;  /* 0x00000084b478723c */ /* 0x082fe20000041804 */
[----:B------:R-:W1:Y:S07]  /*e5a0*/  LDSM.16.MT88.4 R4, [R227+0x3000] ;  /* 0x00300000e304783b */ /* 0x000e6e0000004200 */
[C---:B------:R-:W-:Y:S07]  /*e5b0*/  HMMA.16816.F32.BF16 R124, R176.reuse, R132, R8 ;  /* 0x00000084b07c723c */ /* 0x040fee0000041808 */
[----:B------:R-:W-:Y:S01]  /*e5c0*/  FADD.FTZ R11, R244, R3 ;  /* 0x00000003f40b7221 */ /* 0x000fe20000010000 */
[-C--:B------:R-:W-:Y:S04]  /*e5d0*/  HMMA.16816.F32.BF16 R128, R176, R134.reuse, R12 ;  /* 0x00000086b080723c */ /* 0x080fe8000004180c */
        /* <DEDUP_REMOVED lines=79> */
[----:B------:R-:W-:Y:S01]  /*ead0*/  FADD.FTZ R0, R74, R0 ;  /* 0x000000004a007221 */ /* 0x000fe20000010000 */
[----:B------:R1:W-:Y:S04]  /*eae0*/  STL [R1+0x14], R3 ;  /* 0x0000140301007387 */ /* 0x0003e80000100800 */
[----:B------:R2:W-:Y:S04]  /*eaf0*/  STL [R1+0x18], R2 ;  /* 0x0000180201007387 */ /* 0x0005e80000100800 */
[----:B------:R2:W-:Y:S01]  /*eb00*/  STL [R1+0x1c], R0 ;  /* 0x00001c0001007387 */ /* 0x0005e20000100800 */
[----:B-1----:R-:W-:Y:S01]  /*eb10*/  IMAD.MOV.U32 R3, RZ, RZ, R73 ;  /* 0x000000ffff037224 */ /* 0x002fe200078e0049 */
[----:B------:R-:W-:-:S05]  /*eb20*/  @P0 BRA `(.L_x_1141) ;  /* 0xffff9b2000000947 */ /* 0x000fca000383ffff */
.L_x_1140:
[----:B-12---:R-:W2:Y:S02]  /*eb30*/  LDL R0, [R1+0x20] ;  /* 0x0000200001007983 */ /* 0x006ea40000100800 */
[----:B--2---:R-:W-:-:S13]  /*eb40*/  ISETP.GE.AND P0, PT, R242, R0, PT ;  /* 0x00000000f200720c */ /* 0x004fda0003f06270 */
[----:B------:R-:W-:Y:S05]  /*eb50*/  @!P0 BRA `(.L_x_1142) ;  /* 0x000055b000008947 */ /* 0x000fea0003800000 */
[----:B------:R-:W-:Y:S01]  /*eb60*/  IMAD.MOV.U32 R3, RZ, RZ, R72 ;  /* 0x000000ffff037224 */ /* 0x000fe200078e0048 */
[----:B------:R-:W-:Y:S01]  /*eb70*/  MOV R117, R70 ;  /* 0x0000004600757202 */ /* 0x000fe20000000f00 */
[----:B------:R-:W-:Y:S01]  /*eb80*/  IMAD.MOV.U32 R2, RZ, RZ, R73 ;  /* 0x000000ffff027224 */ /* 0x000fe200078e0049 */
[----:B------:R-:W-:Y:S02]  /*eb90*/  MOV R116, R71 ;  /* 0x0000004700747202 */ /* 0x000fe40000000f00 */
.L_x_1143:
[----:B--2---:R-:W2:Y:S01]  /*eba0*/  LDL R76, [R1+0x3c] ;  /* 0x00003c00014c7983 */ /* 0x004ea20000100800 */
[----:B------:R-:W-:Y:S04]  /*ebb0*/  DEPBAR.LE SB0, 0x0 ;  /* 0x000080000000791a */ /* 0x000fe80000000000 */
[----:B------:R-:W3:Y:S01]  /*ebc0*/  LDL.64 R74, [R1+0x30] ;  /* 0x00003000014a7983 */ /* 0x000ee20000100a00 */
[----:B------:R-:W-:Y:S01]  /*ebd0*/  WARPSYNC 0xffffffff ;  /* 0xffffffff00007948 */ /* 0x000fe20003800000 */
[----:B------:R-:W-:Y:S01]  /*ebe0*/  SHF.R.S32.HI R0, RZ, 0x1f, R242 ;  /* 0x0000001fff007819 */ /* 0x000fe200000114f2 */
[----:B------:R-:W-:Y:S01]  /*ebf0*/  IMAD.WIDE.U32 R72, R242, c[0x0][0x208], RZ ;  /* 0x00008200f2487a25 */ /* 0x000fe200078e00ff */
[----:B------:R-:W-:Y:S02]  /*ec00*/  MOV R78, c[0x0][0x208] ;  /* 0x00008200004e7a02 */ /* 0x000fe40000000f00 */
[----:B------:R-:W-:Y:S01]  /*ec10*/  BAR.SYNC.DEFER_BLOCKING 0x0 ;  /* 0x0000000000007b1d */ /* 0x000fe20000010000 */
[----:B------:R-:W-:Y:S01]  /*ec20*/  IMAD R0, R0, c[0x0][0x208], RZ ;  /* 0x0000820000007a24 */ /* 0x000fe200078e02ff */
[----:B------:R-:W-:Y:S02]  /*ec30*/  SHF.L.U32 R104, R78, 0x5, RZ ;  /* 0x000000054e687819 */ /* 0x000fe400000006ff */
[----:B------:R-:W-:Y:S01]  /*ec40*/  MOV R246, 0x5 ;  /* 0x0000000500f67802 */ /* 0x000fe20000000f00 */
[----:B------:R-:W-:Y:S03]  /*ec50*/  IMAD R0, R242, c[0x0][0x20c], R0 ;  /* 0x00008300f2007a24 */ /* 0x000fe600078e0200 */
[----:B-----5:R-:W-:Y:S02]  /*ec60*/  STL [R1+0x70], R230 ;  /* 0x000070e601007387 */ /* 0x020fe40000100800 */
[----:B------:R-:W-:Y:S02]  /*ec70*/  IADD3 R0, R73, R0, RZ ;  /* 0x0000000049007210 */ /* 0x000fe40007ffe0ff */
[----:B------:R-:W-:Y:S03]  /*ec80*/  STL [R1+0x74], R119 ;  /* 0x0000747701007387 */ /* 0x000fe60000100800 */
[----:B------:R-:W-:Y:S01]  /*ec90*/  IMAD R0, R0, 0x70, RZ ;  /* 0x0000007000007824 */ /* 0x000fe200078e02ff */
[----:B------:R-:W-:Y:S04]  /*eca0*/  STL [R1+0x78], R234 ;  /* 0x000078ea01007387 */ /* 0x000fe80000100800 */
[----:B------:R-:W-:Y:S04]  /*ecb0*/  STL [R1+0x7c], R233 ;  /* 0x00007ce901007387 */ /* 0x000fe80000100800 */
[----:B------:R-:W-:Y:S08]  /*ecc0*/  LDSM.16.M88.4 R112, [R230] ;  /* 0x00000000e670783b */ /* 0x000ff00000000200 */
[----:B------:R-:W1:Y:S08]  /*ecd0*/  LDSM.16.M88.4 R16, [R119] ;  /* 0x000000007710783b */ /* 0x000e700000000200 */
[----:B------:R-:W4:Y:S08]  /*ece0*/  LDSM.16.M88.4 R108, [R230+0x2000] ;  /* 0x00200000e66c783b */ /* 0x000f300000000200 */
[----:B------:R-:W1:Y:S08]  /*ecf0*/  LDSM.16.M88.4 R32, [R119+0x800] ;  /* 0x000800007720783b */ /* 0x000e700000000200 */
[----:B------:R-:W1:Y:S08]  /*ed00*/  LDSM.16.M88.4 R48, [R119+0x1000] ;  /* 0x001000007730783b */ /* 0x000e700000000200 */
        /* <DEDUP_REMOVED lines=9> */
[----:B------:R-:W1:Y:S08]  /*eda0*/  LDSM.16.M88.4 R208, [R238] ;  /* 0x00000000eed0783b */ /* 0x000e700000000200 */
[----:B------:R-:W2:Y:S08]  /*edb0*/  LDSM.16.M88.4 R212, [R237] ;  /* 0x00000000edd4783b */ /* 0x000eb00000000200 */
[----:B------:R-:W2:Y:S08]  /*edc0*/  LDSM.16.M88.4 R216, [R236] ;  /* 0x00000000ecd8783b */ /* 0x000eb00000000200 */
[----:B------:R-:W2:Y:S08]  /*edd0*/  LDSM.16.M88.4 R220, [R235] ;  /* 0x00000000ebdc783b */ /* 0x000eb00000000200 */
[----:B------:R-:W-:Y:S04]  /*ede0*/  STL [R1+0x80], R240 ;  /* 0x000080f001007387 */ /* 0x000fe80000100800 */
[----:B------:R-:W-:Y:S04]  /*edf0*/  STL [R1+0x84], R239 ;  /* 0x000084ef01007387 */ /* 0x000fe80000100800 */
[----:B------:R-:W-:Y:S01]  /*ee00*/  STL [R1+0x88], R238 ;  /* 0x000088ee01007387 */ /* 0x000fe20000100800 */
[-C--:B-1----:R-:W-:Y:S08]  /*ee10*/  HMMA.16816.F32.BF16 R4, R112, R16.reuse, RZ ;  /* 0x000000107004723c */ /* 0x082ff000000418ff */
[C---:B----4-:R-:W-:Y:S08]  /*ee20*/  HMMA.16816.F32.BF16 R8, R108.reuse, R16, RZ ;  /* 0x000000106c08723c */ /* 0x050ff000000418ff */
        /* <DEDUP_REMOVED lines=11> */
[C---:B------:R-:W-:Y:S04]  /*eee0*/  HMMA.16816.F32.BF16 R56, R108.reuse, R64, RZ ;  /* 0x000000406c38723c */ /* 0x040fe800000418ff */
[----:B--2---:R-:W-:Y:S04]  /*eef0*/  MOV R77, R76 ;  /* 0x0000004c004d7202 */ /* 0x004fe80000000f00 */
[-C--:B------:R-:W-:Y:S01]  /*ef00*/  HMMA.16816.F32.BF16 R60, R108, R66.reuse, RZ ;  /* 0x000000426c3c723c */ /* 0x080fe200000418ff */
[----:B---3--:R-:W-:Y:S07]  /*ef10*/  MOV R76, R74 ;  /* 0x0000004a004c7202 */ /* 0x008fee0000000f00 */
[C---:B------:R-:W-:Y:S04]  /*ef20*/  HMMA.16816.F32.BF16 R64, R112.reuse, R66, RZ ;  /* 0x000000427040723c */ /* 0x040fe800000418ff */
[----:B------:R-:W-:Y:S04]  /*ef30*/  IMAD.WIDE.U32 R76, R72, 0x70, R76 ;  /* 0x00000070484c7825 */ /* 0x000fe800078e004c */
[-C--:B------:R-:W-:Y:S01]  /*ef40*/  HMMA.16816.F32.BF16 R68, R112, R80.reuse, RZ ;  /* 0x000000507044723c */ /* 0x080fe200000418ff */
[----:B------:R-:W-:Y:S03]  /*ef50*/  LEA R90, P0, R76, c[0x0][0x1f8], 0x1 ;  /* 0x00007e004c5a7a11 */ /* 0x000fe600078008ff */
[----:B------:R-:W-:Y:S02]  /*ef60*/  IADD3 R0, R77, R0, RZ ;  /* 0x000000004d007210 */ /* 0x000fe40007ffe0ff */
[----:B------:R-:W-:Y:S02]  /*ef70*/  IADD3 R88, P1, R90, R104, RZ ;  /* 0x000000685a587210 */ /* 0x000fe40007f3e0ff */
[----:B------:R-:W-:Y:S01]  /*ef80*/  LEA.HI.X R91, R76, c[0x0][0x1fc], R0, 0x1, P0 ;  /* 0x00007f004c5b7a11 */ /* 0x000fe200000f0c00 */
[C---:B------:R-:W-:Y:S03]  /*ef90*/  HMMA.16816.F32.BF16 R72, R108.reuse, R80, RZ ;  /* 0x000000506c48723c */ /* 0x040fe600000418ff */
[----:B------:R-:W-:Y:S01]  /*efa0*/  SHF.L.U64.HI R0, R78, R246, c[0x0][0x20c] ;  /* 0x000083004e007619 */ /* 0x000fe200000102f6 */
[----:B------:R-:W-:Y:S01]  /*efb0*/  @!PT LDS RZ, [RZ] ;  /* 0x00000000fffff984 */ /* 0x000fe20000000800 */
[----:B------:R-:W-:Y:S01]  /*efc0*/  @!PT LDS RZ, [RZ] ;  /* 0x00000000fffff984 */ /* 0x000fe20000000800 */
[----:B------:R-:W-:Y:S01]  /*efd0*/  @!PT LDS RZ, [RZ] ;  /* 0x00000000fffff984 */ /* 0x000fe20000000800 */
[----:B------:R1:W-:Y:S01]  /*efe0*/  LDGSTS.E.BYPASS.LTC128B.128 [R241+0x100], [R90.64], !P6 ;  /* 0x001000005af17fae */ /* 0x0003e2000f101d48 */
[----:B------:R-:W-:Y:S02]  /*eff0*/  IADD3 R94, P0, R88, R104, RZ ;  /* 0x00000068585e7210 */ /* 0x000fe40007f1e0ff */
[----:B------:R-:W-:Y:S01]  /*f000*/  IADD3.X R89, R91, R0, RZ, P1, !PT ;  /* 0x000000005b597210 */ /* 0x000fe20000ffe4ff */
[-C--:B------:R-:W-:Y:S01]  /*f010*/  HMMA.16816.F32.BF16 R76, R108, R82.reuse, RZ ;  /* 0x000000526c4c723c */ /* 0x080fe200000418ff */
[----:B------:R-:W-:Y:S03]  /*f020*/  IADD3 R92, P1, R94, R104, RZ ;  /* 0x000000685e5c7210 */ /* 0x000fe60007f3e0ff */
[----:B------:R1:W-:Y:S01]  /*f030*/  LDGSTS.E.BYPASS.LTC128B.128 [R241+0x900], [R88.64], !P6 ;  /* 0x0090000058f17fae */ /* 0x0003e2000f101d48 */
[----:B------:R-:W-:Y:S02]  /*f040*/  IADD3.X R95, R89, R0, RZ, P0, !PT ;  /* 0x00000000595f7210 */ /* 0x000fe400007fe4ff */
[----:B------:R-:W-:Y:S01]  /*f050*/  IADD3 R102, P0, R92, R104, RZ ;  /* 0x000000685c667210 */ /* 0x000fe20007f1e0ff */
[C---:B------:R-:W-:Y:S04]  /*f060*/  HMMA.16816.F32.BF16 R80, R112.reuse, R82, RZ ;  /* 0x000000527050723c */ /* 0x040fe800000418ff */
[----:B------:R2:W-:Y:S01]  /*f070*/  LDGSTS.E.BYPASS.LTC128B.128 [R241+0x1100], [R94.64], !P6 ;  /* 0x011000005ef17fae */ /* 0x0005e2000f101d48 */
[-C--:B------:R-:W-:Y:S03]  /*f080*/  IADD3.X R93, R95, R0.reuse, RZ, P1, !PT ;  /* 0x000000005f5d7210 */ /* 0x080fe60000ffe4ff */
[-C--:B------:R-:W-:Y:S01]  /*f090*/  HMMA.16816.F32.BF16 R84, R112, R96.reuse, RZ ;  /* 0x000000607054723c */ /* 0x080fe200000418ff */
[----:B------:R-:W-:Y:S03]  /*f0a0*/  IADD3.X R103, R93, R0, RZ, P0, !PT ;  /* 0x000000005d677210 */ /* 0x000fe600007fe4ff */
[----:B------:R2:W-:Y:S01]  /*f0b0*/  LDGSTS.E.BYPASS.LTC128B.128 [R241+0x1900], [R92.64], !P6 ;  /* 0x019000005cf17fae */ /* 0x0005e2000f101d48 */
[----:B------:R-:W-:Y:S04]  /*f0c0*/  IADD3 R100, P0, R102, R104, RZ ;  /* 0x0000006866647210 */ /* 0x000fe80007f1e0ff */
[----:B------:R-:W-:Y:S03]  /*f0d0*/  IADD3.X R101, R103, R0, RZ, P0, !PT ;  /* 0x0000000067657210 */ /* 0x000fe600007fe4ff */
[----:B------:R3:W-:Y:S01]  /*f0e0*/  LDGSTS.E.BYPASS.LTC128B.128 [R241+0x2100], [R102.64], !P6 ;  /* 0x0210000066f17fae */ /* 0x0007e2000f101d48 */
[C---:B-1----:R-:W-:Y:S07]  /*f0f0*/  HMMA.16816.F32.BF16 R88, R108.reuse, R96, RZ ;  /* 0x000000606c58723c */ /* 0x042fee00000418ff */
[----:B------:R1:W-:Y:S01]  /*f100*/  LDGSTS.E.BYPASS.LTC128B.128 [R241+0x2900], [R100.64], !P6 ;  /* 0x0290000064f17fae */ /* 0x0003e2000f101d48 */
[-C--:B--2---:R-:W-:Y:S01]  /*f110*/  HMMA.16816.F32.BF16 R92, R108, R98.reuse, RZ ;  /* 0x000000626c5c723c */ /* 0x084fe200000418ff */
[----:B---3--:R-:W-:Y:S07]  /*f120*/  IADD3 R102, P0, R100, R104, RZ ;  /* 0x0000006864667210 */ /* 0x008fee0007f1e0ff */
[C---:B------:R-:W-:Y:S04]  /*f130*/  HMMA.16816.F32.BF16 R96, R112.reuse, R98, RZ ;  /* 0x000000627060723c */ /* 0x040fe800000418ff */
[----:B------:R-:W-:Y:S05]  /*f140*/  IADD3.X R103, R101, R0, RZ, P0, !PT ;  /* 0x0000000065677210 */ /* 0x000fea00007fe4ff */
[----:B------:R1:W-:Y:S08]  /*f150*/  LDGSTS.E.BYPASS.LTC128B.128 [R241+0x3100], [R102.64], !P6 ;  /* 0x0310000066f17fae */ /* 0x0003f0000f101d48 */
[----:B------:R-:W0:Y:S01]  /*f160*/  LDGDEPBAR ;  /* 0x00000000000079af */ /* 0x000e220000000000 */
[-C--:B-1----:R-:W-:Y:S08]  /*f170*/  HMMA.16816.F32.BF16 R100, R112, R184.reuse, RZ ;  /* 0x000000b87064723c */ /* 0x082ff000000418ff */
[C---:B------:R-:W-:Y:S08]  /*f180*/  HMMA.16816.F32.BF16 R104, R108.reuse, R184, RZ ;  /* 0x000000b86c68723c */ /* 0x040ff000000418ff */
[-C--:B------:R-:W-:Y:S08]  /*f190*/  HMMA.16816.F32.BF16 R108, R108, R186.reuse, RZ ;  /* 0x000000ba6c6c723c */ /* 0x080ff000000418ff */
[----:B------:R-:W-:Y:S01]  /*f1a0*/  HMMA.16816.F32.BF16 R112, R112, R186, RZ ;  /* 0x000000ba7070723c */ /* 0x000fe200000418ff */
[----:B------:R-:W-:Y:S07]  /*f1b0*/  LDSM.16.M88.4 R184, [R231] ;  /* 0x00000000e7b8783b */ /* 0x000fee0000000200 */
[-C--:B------:R-:W-:Y:S08]  /*f1c0*/  HMMA.16816.F32.BF16 R4, R188, R192.reuse, R4 ;  /* 0x000000c0bc04723c */ /* 0x080ff00000041804 */
[C---:B------:R-:W-:Y:S08]  /*f1d0*/  HMMA.16816.F32.BF16 R8, R196.reuse, R192, R8 ;  /* 0x000000c0c408723c */ /* 0x040ff00000041808 */
[-C--:B------:R-:W-:Y:S08]  /*f1e0*/  HMMA.16816.F32.BF16 R12, R196, R194.reuse, R12 ;  /* 0x000000c2c40c723c */ /* 0x080ff0000004180c */
[C---:B------:R-:W-:Y:S01]  /*f1f0*/  HMMA.16816.F32.BF16 R16, R188.reuse, R194, R16 ;  /* 0x000000c2bc10723c */ /* 0x040fe20000041810 */
[----:B------:R-:W1:Y:S07]  /*f200*/  LDSM.16.M88.4 R192, [R229] ;  /* 0x00000000e5c0783b */ /* 0x000e6e0000000200 */
        /* <DEDUP_REMOVED lines=14> */
[----:B------:R-:W4:Y:S07]  /*f2f0*/  LDSM.16.M88.4 R208, [R229+0x1000] ;  /* 0x00100000e5d0783b */ /* 0x000f2e0000000200 */
[-C--:B------:R-:W-:Y:S08]  /*f300*/  HMMA.16816.F32.BF16 R68, R188, R212.reuse, R68 ;  /* 0x000000d4bc44723c */ /* 0x080ff00000041844 */
[C---:B------:R-:W-:Y:S08]  /*f310*/  HMMA.16816.F32.BF16 R72, R196.reuse, R212, R72 ;  /* 0x000000d4c448723c */ /* 0x040ff00000041848 */
[-C--:B------:R-:W-:Y:S08]  /*f320*/  HMMA.16816.F32.BF16 R76, R196, R214.reuse, R76 ;  /* 0x000000d6c44c723c */ /* 0x080ff0000004184c */
[C---:B------:R-:W-:Y:S01]  /*f330*/  HMMA.16816.F32.BF16 R80, R188.reuse, R214, R80 ;  /* 0x000000d6bc50723c */ /* 0x040fe20000041850 */
[----:B------:R-:W-:Y:S07]  /*f340*/  LDSM.16.M88.4 R212, [R232] ;  /* 0x00000000e8d4783b */ /* 0x000fee0000000200 */
        /* <DEDUP_REMOVED lines=24> */
[C---:B------:R-:W-:Y:S08]  /*f4d0*/  HMMA.16816.F32.BF16 R48, R184.reuse, R210, R48 ;  /* 0x000000d2b830723c */ /* 0x040ff00000041830 */
[-C--:B------:R-:W-:Y:S08]  /*f4e0*/  HMMA.16816.F32.BF16 R52, R184, R188.reuse, R52 ;  /* 0x000000bcb834723c */ /* 0x080ff00000041834 */
[C---:B------:R-:W-:Y:S08]  /*f4f0*/  HMMA.16816.F32.BF16 R56, R200.reuse, R188, R56 ;  /* 0x000000bcc838723c */ /* 0x040ff00000041838 */
[-C--:B------:R-:W-:Y:S08]  /*f500*/  HMMA.16816.F32.BF16 R60, R200, R190.reuse, R60 ;  /* 0x000000bec83c723c */ /* 0x080ff0000004183c */
[C---:B------:R-:W-:Y:S01]  /*f510*/  HMMA.16816.F32.BF16 R64, R184.reuse, R190, R64 ;  /* 0x000000beb840723c */ /* 0x040fe20000041840 */
[----:B------:R-:W3:Y:S07]  /*f520*/  LDSM.16.M88.4 R188, [R232+0x2000] ;  /* 0x00200000e8bc783b */ /* 0x000eee0000000200 */
        /* <DEDUP_REMOVED lines=11> */
[----:B------:R-:W-:Y:S08]  /*f5e0*/  HMMA.16816.F32.BF16 R112, R184, R206, R112 ;  /* 0x000000ceb870723c */ /* 0x000ff00000041870 */
[-C--:B------:R-:W-:Y:S08]  /*f5f0*/  HMMA.16816.F32.BF16 R4, R212, R216.reuse, R4 ;  /* 0x000000d8d404723c */ /* 0x080ff00000041804 */
        /* <DEDUP_REMOVED lines=23> */
[----:B------:R-:W-:Y:S09]  /*f770*/  FMUL.FTZ R19, R19, c[0x0][0x320] ;  /* 0x0000c80013137a20 */ /* 0x000ff20000410000 */
[----:B------:R1:W-:Y:S10]  /*f780*/  MUFU.TANH R185, R7 ;  /* 0x0000000700b97308 */ /* 0x0003f40000002400 */
[----:B------:R-:W-:Y:S10]  /*f790*/  MUFU.TANH R13, R13 ;  /* 0x0000000d000d7308 */ /* 0x000ff40000002400 */
[----:B------:R-:W3:Y:S01]  /*f7a0*/  MUFU.TANH R193, R8 ;  /* 0x0000000800c17308 */ /* 0x000ee20000002400 */
[----:B-1----:R-:W1:Y:S09]  /*f7b0*/  LDSM.16.M88.4 R4, [R226+0x800] ;  /* 0x00080000e204783b */ /* 0x002e720000000200 */
[----:B------:R-:W-:Y:S10]  /*f7c0*/  MUFU.TANH R14, R14 ;  /* 0x0000000e000e7308 */ /* 0x000ff40000002400 */
[----:B------:R-:W4:Y:S10]  /*f7d0*/  MUFU.TANH R192, R9 ;  /* 0x0000000900c07308 */ /* 0x000f340000002400 */
[----:B------:R-:W-:Y:S10]  /*f7e0*/  MUFU.TANH R15, R15 ;  /* 0x0000000f000f7308 */ /* 0x000ff40000002400 */
[----:B------:R-:W-:Y:S01]  /*f7f0*/  MUFU.TANH R195, R10 ;  /* 0x0000000a00c37308 */ /* 0x000fe20000002400 */
[-C--:B-1----:R-:W-:Y:S09]  /*f800*/  HMMA.16816.F32.BF16 R20, R212, R4.reuse, R20 ;  /* 0x00000004d414723c */ /* 0x082ff20000041814 */
[----:B------:R1:W-:Y:S01]  /*f810*/  MUFU.TANH R194, R11 ;  /* 0x0000000b00c27308 */ /* 0x0003e20000002400 */
[C---:B------:R-:W-:Y:S09]  /*f820*/  HMMA.16816.F32.BF16 R24, R188.reuse, R4, R24 ;  /* 0x00000004bc18723c */ /* 0x040ff20000041818 */
[----:B------:R-:W2:Y:S01]  /*f830*/  MUFU.TANH R18, R18 ;  /* 0x0000001200127308 */ /* 0x000ea20000002400 */
[-C--:B------:R-:W-:Y:S04]  /*f840*/  HMMA.16816.F32.BF16 R28, R188, R6.reuse, R28 ;  /* 0x00000006bc1c723c */ /* 0x080fe8000004181c */
[----:B------:R-:W-:Y:S04]  /*f850*/  FMUL.FTZ R22, R22, c[0x0][0x320] ;  /* 0x0000c80016167a20 */ /* 0x000fe80000410000 */
[C---:B------:R-:W-:Y:S01]  /*f860*/  HMMA.16816.F32.BF16 R32, R212.reuse, R6, R32 ;  /* 0x00000006d420723c */ /* 0x040fe20000041820 */
[----:B------:R-:W-:Y:S01]  /*f870*/  MUFU.TANH R16, R16 ;  /* 0x0000001000107308 */ /* 0x000fe20000002400 */
[----:B------:R-:W-:Y:S02]  /*f880*/  LDSM.16.M88.4 R4, [R226+0x1800] ;  /* 0x00180000e204783b */ /* 0x000fe40000000200 */
[----:B------:R-:W-:Y:S02]  /*f890*/  FMUL.FTZ R20, R20, c[0x0][0x320] ;  /* 0x0000c80014147a20 */ /* 0x000fe40000410000 */
[----:B------:R-:W-:Y:S02]  /*f8a0*/  FMUL.FTZ R23, R23, c[0x0][0x320] ;  /* 0x0000c80017177a20 */ /* 0x000fe40000410000 */
[----:B------:R-:W-:Y:S02]  /*f8b0*/  FMUL.FTZ R21, R21, c[0x0][0x320] ;  /* 0x0000c80015157a20 */ /* 0x000fe40000410000 */
[----:B-1----:R-:W1:Y:S01]  /*f8c0*/  LDSM.16.M88.4 R8, [R226+0x1000] ;  /* 0x00100000e208783b */ /* 0x002e620000000200 */
        /* <DEDUP_REMOVED lines=14> */
[----:B------:R-:W-:Y:S07]  /*f9b0*/  FMUL.FTZ R34, R34, c[0x0][0x320] ;  /* 0x0000c80022227a20 */ /* 0x000fee0000410000 */
[----:B------:R-:W-:Y:S01]  /*f9c0*/  MUFU.TANH R30, R30 ;  /* 0x0000001e001e7308 */ /* 0x000fe20000002400 */
[-C--:B-1----:R-:W-:Y:S09]  /*f9d0*/  HMMA.16816.F32.BF16 R36, R212, R8.reuse, R36 ;  /* 0x00000008d424723c */ /* 0x082ff20000041824 */
[----:B------:R-:W1:Y:S01]  /*f9e0*/  MUFU.TANH R22, R22 ;  /* 0x0000001600167308 */ /* 0x000e620000002400 */
[C---:B------:R-:W-:Y:S09]  /*f9f0*/  HMMA.16816.F32.BF16 R40, R188.reuse, R8, R40 ;  /* 0x00000008bc28723c */ /* 0x040ff20000041828 */
[----:B------:R-:W-:Y:S01]  /*fa00*/  MUFU.TANH R20, R20 ;  /* 0x0000001400147308 */ /* 0x000fe20000002400 */
[-C--:B------:R-:W-:Y:S09]  /*fa10*/  HMMA.16816.F32.BF16 R44, R188, R10.reuse, R44 ;  /* 0x0000000abc2c723c */ /* 0x080ff2000004182c */
[----:B------:R-:W1:Y:S01]  /*fa20*/  MUFU.TANH R23, R23 ;  /* 0x0000001700177308 */ /* 0x000e620000002400 */
[C---:B------:R-:W-:Y:S01]  /*fa30*/  HMMA.16816.F32.BF16 R48, R212.reuse, R10, R48 ;  /* 0x0000000ad430723c */ /* 0x040fe20000041830 */
[----:B------:R-:W1:Y:S03]  /*fa40*/  LDSM.16.M88.4 R8, [R226+0x2000] ;  /* 0x00200000e208783b */ /* 0x000e660000000200 */
[----:B------:R-:W-:Y:S02]  /*fa50*/  FMUL.FTZ R38, R38, c[0x0][0x320] ;  /* 0x0000c80026267a20 */ /* 0x000fe40000410000 */
[----:B------:R-:W-:Y:S03]  /*fa60*/  FMUL.FTZ R36, R36, c[0x0][0x320] ;  /* 0x0000c80024247a20 */ /* 0x000fe60000410000 */
[----:B------:R-:W1:Y:S01]  /*fa70*/  MUFU.TANH R24, R24 ;  /* 0x0000001800187308 */ /* 0x000e620000002400 */
[-C--:B------:R-:W-:Y:S03]  /*fa80*/  HMMA.16816.F32.BF16 R52, R212, R4.reuse, R52 ;  /* 0x00000004d434723c */ /* 0x080fe60000041834 */
[----:B------:R-:W-:Y:S02]  /*fa90*/  FMUL.FTZ R39, R39, c[0x0][0x320] ;  /* 0x0000c80027277a20 */ /* 0x000fe40000410000 */
[----:B------:R-:W-:Y:S03]  /*faa0*/  FMUL.FTZ R37, R37, c[0x0][0x320] ;  /* 0x0000c80025257a20 */ /* 0x000fe60000410000 */
[C---:B------:R-:W-:Y:S01]  /*fab0*/  HMMA.16816.F32.BF16 R56, R188.reuse, R4, R56 ;  /* 0x00000004bc38723c */ /* 0x040fe20000041838 */
[----:B------:R-:W1:Y:S03]  /*fac0*/  MUFU.TANH R21, R21 ;  /* 0x0000001500157308 */ /* 0x000e660000002400 */
[----:B------:R-:W-:Y:S02]  /*fad0*/  FMUL.FTZ R47, R47, c[0x0][0x320] ;  /* 0x0000c8002f2f7a20 */ /* 0x000fe40000410000 */
[----:B------:R-:W-:Y:S02]  /*fae0*/  FMUL.FTZ R40, R40, c[0x0][0x320] ;  /* 0x0000c80028287a20 */ /* 0x000fe40000410000 */
[-C--:B------:R-:W-:Y:S03]  /*faf0*/  HMMA.16816.F32.BF16 R60, R188, R6.reuse, R60 ;  /* 0x00000006bc3c723c */ /* 0x080fe6000004183c */
[----:B------:R-:W2:Y:S01]  /*fb00*/  MUFU.TANH R25, R25 ;  /* 0x0000001900197308 */ /* 0x000ea20000002400 */
[----:B------:R-:W-:Y:S02]  /*fb10*/  FMUL.FTZ R48, R48, c[0x0][0x320] ;  /* 0x0000c80030307a20 */ /* 0x000fe40000410000 */
[----:B------:R-:W-:Y:S02]  /*fb20*/  FMUL.FTZ R49, R49, c[0x0][0x320] ;  /* 0x0000c80031317a20 */ /* 0x000fe40000410000 */
[C---:B------:R-:W-:Y:S01]  /*fb30*/  HMMA.16816.F32.BF16 R64, R212.reuse, R6, R64 ;  /* 0x00000006d440723c */ /* 0x040fe20000041840 */
[----:B------:R-:W2:Y:S03]  /*fb40*/  LDSM.16.M88.4 R4, [R226+0x2800] ;  /* 0x00280000e204783b */ /* 0x000ea60000000200 */
[----:B------:R-:W-:Y:S01]  /*fb50*/  FMUL.FTZ R54, R54, c[0x0][0x320] ;  /* 0x0000c80036367a20 */ /* 0x000fe20000410000 */
        /* <DEDUP_REMOVED lines=11> */
[----:B------:R-:W-:Y:S01]  /*fc10*/  MUFU.TANH R28, R28 ;  /* 0x0000001c001c7308 */ /* 0x000fe20000002400 */
[-C--:B------:R-:W-:Y:S03]  /*fc20*/  HMMA.16816.F32.BF16 R76, R188, R10.reuse, R76 ;  /* 0x0000000abc4c723c */ /* 0x080fe6000004184c */
[----:B------:R-:W-:Y:S02]  /*fc30*/  FMUL.FTZ R66, R66, c[0x0][0x320] ;  /* 0x0000c80042427a20 */ /* 0x000fe40000410000 */
[----:B------:R-:W-:Y:S02]  /*fc40*/  FMUL.FTZ R64, R64, c[0x0][0x320] ;  /* 0x0000c80040407a20 */ /* 0x000fe40000410000 */
[----:B------:R-:W-:Y:S01]  /*fc50*/  FMUL.FTZ R70, R70, c[0x0][0x320] ;  /* 0x0000c80046467a20 */ /* 0x000fe20000410000 */
[C---:B------:R-:W-:Y:S01]  /*fc60*/  HMMA.16816.F32.BF16 R80, R212.reuse, R10, R80 ;  /* 0x0000000ad450723c */ /* 0x040fe20000041850 */
[----:B------:R-:W1:Y:S01]  /*fc70*/  MUFU.TANH R35, R35 ;  /* 0x0000002300237308 */ /* 0x000e620000002400 */
[----:B------:R-:W1:Y:S01]  /*fc80*/  LDSM.16.M88.4 R8, [R226+0x3000] ;  /* 0x00300000e208783b */ /* 0x000e620000000200 */
[----:B------:R-:W-:Y:S04]  /*fc90*/  DEPBAR.LE SB0, 0x0 ;  /* 0x000080000000791a */ /* 0x000fe80000000000 */
[----:B------:R-:W-:Y:S01]  /*fca0*/  FMUL.FTZ R73, R73, c[0x0][0x320] ;  /* 0x0000c80049497a20 */ /* 0x000fe20000410000 */
[-C--:B--2---:R-:W-:Y:S03]  /*fcb0*/  HMMA.16816.F32.BF16 R84, R212, R4.reuse, R84 ;  /* 0x00000004d454723c */ /* 0x084fe60000041854 */
[----:B------:R2:W-:Y:S01]  /*fcc0*/  MUFU.TANH R239, R73 ;  /* 0x0000004900ef7308 */ /* 0x0005e20000002400 */
[----:B------:R-:W-:Y:S01]  /*fcd0*/  BAR.SYNC.DEFER_BLOCKING 0x0 ;  /* 0x0000000000007b1d */ /* 0x000fe20000010000 */
[----:B------:R-:W-:Y:S02]  /*fce0*/  FMUL.FTZ R65, R65, c[0x0][0x320] ;  /* 0x0000c80041417a20 */ /* 0x000fe40000410000 */
[----:B------:R-:W-:Y:S01]  /*fcf0*/  FMUL.FTZ R71, R71, c[0x0][0x320] ;  /* 0x0000c80047477a20 */ /* 0x000fe20000410000 */
[C---:B------:R-:W-:Y:S04]  /*fd00*/  HMMA.16816.F32.BF16 R88, R188.reuse, R4, R88 ;  /* 0x00000004bc58723c */ /* 0x040fe80000041858 */
[----:B------:R-:W-:Y:S01]  /*fd10*/  FMUL.FTZ R76, R76, c[0x0][0x320] ;  /* 0x0000c8004c4c7a20 */ /* 0x000fe20000410000 */
[----:B------:R-:W1:Y:S01]  /*fd20*/  MUFU.TANH R33, R33 ;  /* 0x0000002100217308 */ /* 0x000e620000002400 */
[----:B------:R-:W-:Y:S01]  /*fd30*/  FMUL.FTZ R77, R77, c[0x0][0x320] ;  /* 0x0000c8004d4d7a20 */ /* 0x000fe20000410000 */
[----:B------:R-:W-:Y:S01]  /*fd40*/  FMNMX.FTZ R4, R186, R3, !PT ;  /* 0x00000003ba047209 */ /* 0x000fe20007810000 */
[-C--:B------:R-:W-:Y:S04]  /*fd50*/  HMMA.16816.F32.BF16 R92, R188, R6.reuse, R92 ;  /* 0x00000006bc5c723c */ /* 0x080fe8000004185c */
[----:B---3--:R-:W-:Y:S01]  /*fd60*/  FMNMX.FTZ R5, R193, R116, !PT ;  /* 0x00000074c1057209 */ /* 0x008fe20007810000 */
[----:B------:R-:W-:Y:S02]  /*fd70*/  FMUL.FTZ R80, R80, c[0x0][0x320] ;  /* 0x0000c80050507a20 */ /* 0x000fe40000410000 */
[----:B------:R-:W-:Y:S01]  /*fd80*/  MUFU.TANH R29, R29 ;  /* 0x0000001d001d7308 */ /* 0x000fe20000002400 */
[C---:B------:R-:W-:Y:S04]  /*fd90*/  HMMA.16816.F32.BF16 R96, R212.reuse, R6, R96 ;  /* 0x00000006d460723c */ /* 0x040fe80000041860 */
[----:B--2---:R-:W-:Y:S01]  /*fda0*/  FMNMX.FTZ R73, R118, R0, !PT ;  /* 0x0000000076497209 */ /* 0x004fe20007810000 */
[----:B------:R-:W-:Y:S01]  /*fdb0*/  FMUL.FTZ R81, R81, c[0x0][0x320] ;  /* 0x0000c80051517a20 */ /* 0x000fe20000410000 */
[----:B------:R-:W-:Y:S01]  /*fdc0*/  FMNMX.FTZ R0, R185, R4, !PT ;  /* 0x00000004b9007209 */ /* 0x000fe20007810000 */
[----:B------:R-:W-:Y:S01]  /*fdd0*/  FMUL.FTZ R82, R82, c[0x0][0x320] ;  /* 0x0000c80052527a20 */ /* 0x000fe20000410000 */
[----:B----4-:R-:W-:Y:S01]  /*fde0*/  FMNMX.FTZ R4, R192, R5, !PT ;  /* 0x00000005c0047209 */ /* 0x010fe20007810000 */
[----:B------:R-:W2:Y:S01]  /*fdf0*/  MUFU.TANH R38, R38 ;  /* 0x0000002600267308 */ /* 0x000ea20000002400 */
[-C--:B-1----:R-:W-:Y:S03]  /*fe00*/  HMMA.16816.F32.BF16 R100, R212, R8.reuse, R100 ;  /* 0x00000008d464723c */ /* 0x082fe60000041864 */
[----:B------:R-:W-:Y:S01]  /*fe10*/  FMNMX.FTZ R0, R18, R0, !PT ;  /* 0x0000000012007209 */ /* 0x000fe20007810000 */
[----:B------:R-:W-:Y:S01]  /*fe20*/  FMUL.FTZ R90, R90, c[0x0][0x320] ;  /* 0x0000c8005a5a7a20 */ /* 0x000fe20000410000 */
[----:B------:R-:W-:Y:S01]  /*fe30*/  FMNMX.FTZ R4, R12, R4, !PT ;  /* 0x000000040c047209 */ /* 0x000fe20007810000 */
[----:B------:R-:W-:Y:S01]  /*fe40*/  FMUL.FTZ R91, R91, c[0x0][0x320] ;  /* 0x0000c8005b5b7a20 */ /* 0x000fe20000410000 */
[----:B------:R-:W-:Y:S01]  /*fe50*/  FMNMX.FTZ R0, R19, R0, !PT ;  /* 0x0000000013007209 */ /* 0x000fe20007810000 */
[C---:B------:R-:W-:Y:S01]  /*fe60*/  HMMA.16816.F32.BF16 R104, R188.reuse, R8, R104 ;  /* 0x00000008bc68723c */ /* 0x040fe20000041868 */
[----:B------:R-:W1:Y:S03]  /*fe70*/  MUFU.TANH R36, R36 ;  /* 0x0000002400247308 */ /* 0x000e660000002400 */
[----:B------:R-:W-:Y:S01]  /*fe80*/  FMNMX.FTZ R73, R16, R73, !PT ;  /* 0x0000004910497209 */ /* 0x000fe20007810000 */
[----:B------:R-:W-:Y:S01]  /*fe90*/  FMUL.FTZ R50, R50, c[0x0][0x320] ;  /* 0x0000c80032327a20 */ /* 0x000fe20000410000 */
[----:B------:R-:W-:Y:S01]  /*fea0*/  FMNMX.FTZ R5, R22, R0, !PT ;  /* 0x0000000016057209 */ /* 0x000fe20007810000 */
[----:B------:R-:W-:Y:S01]  /*feb0*/  FMUL.FTZ R93, R93, c[0x0][0x320] ;  /* 0x0000c8005d5d7a20 */ /* 0x000fe20000410000 */
[-C--:B------:R-:W-:Y:S03]  /*fec0*/  HMMA.16816.F32.BF16 R108, R188, R10.reuse, R108 ;  /* 0x0000000abc6c723c */ /* 0x080fe6000004186c */
[----:B------:R-:W-:Y:S01]  /*fed0*/  MUFU.TANH R39, R39 ;  /* 0x0000002700277308 */ /* 0x000fe20000002400 */
[----:B------:R-:W-:Y:S01]  /*fee0*/  FMNMX.FTZ R5, R23, R5, !PT ;  /* 0x0000000517057209 */ /* 0x000fe20007810000 */
[----:B------:R-:W-:Y:S01]  /*fef0*/  FMUL.FTZ R92, R92, c[0x0][0x320] ;  /* 0x0000c8005c5c7a20 */ /* 0x000fe20000410000 */
[----:B------:R-:W-:Y:S01]  /*ff00*/  FMNMX.FTZ R4, R13, R4, !PT ;  /* 0x000000040d047209 */ /* 0x000fe20007810000 */
[----:B------:R-:W-:Y:S01]  /*ff10*/  FMUL.FTZ R83, R83, c[0x0][0x320] ;  /* 0x0000c80053537a20 */ /* 0x000fe20000410000 */
[----:B------:R-:W-:Y:S01]  /*ff20*/  HMMA.16816.F32.BF16 R112, R212, R10, R112 ;  /* 0x0000000ad470723c */ /* 0x000fe20000041870 */
[----:B------:R-:W3:Y:S03]  /*ff30*/  LDL R10, [R1+0x38] ;  /* 0x00003800010a7983 */ /* 0x000ee60000100800 */
[----:B------:R-:W-:Y:S01]  /*ff40*/  FMNMX.FTZ R73, R17, R73, !PT ;  /* 0x0000004911497209 */ /* 0x000fe20007810000 */
[----:B------:R-:W-:Y:S01]  /*ff50*/  MUFU.TANH R40, R40 ;  /* 0x0000002800287308 */ /* 0x000fe20000002400 */
[----:B------:R-:W-:Y:S01]  /*ff60*/  FMUL.FTZ R84, R84, c[0x0][0x320] ;  /* 0x0000c80054547a20 */ /* 0x000fe20000410000 */
[----:B------:R-:W-:Y:S01]  /*ff70*/  FMNMX.FTZ R0, R24, R4, !PT ;  /* 0x0000000418007209 */ /* 0x000fe20007810000 */
[----:B------:R-:W-:Y:S01]  /*ff80*/  FMUL.FTZ R86, R86, c[0x0][0x320] ;  /* 0x0000c80056567a20 */ /* 0x000fe20000410000 */
[----:B------:R-:W-:Y:S03]  /*ff90*/  FMNMX.FTZ R73, R20, R73, !PT ;  /* 0x0000004914497209 */ /* 0x000fe60007810000 */
[----:B------:R-:W-:Y:S01]  /*ffa0*/  FMUL.FTZ R87, R87, c[0x0][0x320] ;  /* 0x0000c80057577a20 */ /* 0x000fe20000410000 */
[----:B------:R-:W-:Y:S01]  /*ffb0*/  FMNMX.FTZ R73, R21, R73, !PT ;  /* 0x0000004915497209 */ /* 0x000fe20007810000 */
[----:B------:R-:W-:Y:S01]  /*ffc0*/  FMUL.FTZ R98, R98, c[0x0][0x320] ;  /* 0x0000c80062627a20 */ /* 0x000fe20000410000 */
[----:B------:R-:W4:Y:S01]  /*ffd0*/  MUFU.TANH R37, R37 ;  /* 0x0000002500257308 */ /* 0x000f220000002400 */
        /* <DEDUP_REMOVED lines=9> */
[----:B------:R-:W4:Y:S01]  /*10070*/  MUFU.TANH R50, R50 ;  /* 0x0000003200327308 */ /* 0x000f220000002400 */
[----:B------:R-:W-:Y:S01]  /*10080*/  FMNMX.FTZ R73, R33, R73, !PT ;  /* 0x0000004921497209 */ /* 0x000fe20007810000 */
[----:B------:R-:W-:Y:S01]  /*10090*/  FMUL.FTZ R96, R96, c[0x0][0x320] ;  /* 0x0000c80060607a20 */ /* 0x000fe20000410000 */
[----:B--2---:R-:W-:Y:S01]  /*100a0*/  FMNMX.FTZ R5, R38, R5, !PT ;  /* 0x0000000526057209 */ /* 0x004fe20007810000 */
[----:B------:R-:W-:Y:S01]  /*100b0*/  FMUL.FTZ R97, R97, c[0x0][0x320] ;  /* 0x0000c80061617a20 */ /* 0x000fe20000410000 */
[----:B-1----:R-:W-:Y:S01]  /*100c0*/  FMNMX.FTZ R73, R36, R73, !PT ;  /* 0x0000004924497209 */ /* 0x002fe20007810000 */
[----:B------:R-:W-:Y:S01]  /*100d0*/  FMUL.FTZ R101, R101, c[0x0][0x320] ;  /* 0x0000c80065657a20 */ /* 0x000fe20000410000 */
[----:B------:R-:W-:Y:S01]  /*100e0*/  FMNMX.FTZ R0, R28, R0, !PT ;  /* 0x000000001c007209 */ /* 0x000fe20007810000 */
[----:B------:R-:W-:Y:S02]  /*100f0*/  FMUL.FTZ R100, R100, c[0x0][0x320] ;  /* 0x0000c80064647a20 */ /* 0x000fe40000410000 */
[----:B------:R-:W1:Y:S01]  /*10100*/  MUFU.TANH R48, R48 ;  /* 0x0000003000307308 */ /* 0x000e620000002400 */
[----:B------:R-:W-:Y:S01]  /*10110*/  FMNMX.FTZ R0, R29, R0, !PT ;  /* 0x000000001d007209 */ /* 0x000fe20007810000 */
[----:B------:R-:W-:Y:S01]  /*10120*/  FMUL.FTZ R112, R112, c[0x0][0x320] ;  /* 0x0000c80070707a20 */ /* 0x000fe20000410000 */
[----:B----4-:R-:W-:Y:S01]  /*10130*/  FMNMX.FTZ R73, R37, R73, !PT ;  /* 0x0000004925497209 */ /* 0x010fe20007810000 */
[----:B------:R-:W-:Y:S01]  /*10140*/  FMUL.FTZ R95, R95, c[0x0][0x320] ;  /* 0x0000c8005f5f7a20 */ /* 0x000fe20000410000 */
[----:B------:R-:W-:Y:S01]  /*10150*/  FMNMX.FTZ R4, R40, R0, !PT ;  /* 0x0000000028047209 */ /* 0x000fe20007810000 */
[----:B------:R-:W-:Y:S01]  /*10160*/  FMUL.FTZ R94, R94, c[0x0][0x320] ;  /* 0x0000c8005e5e7a20 */ /* 0x000fe20000410000 */
[----:B------:R-:W-:Y:S01]  /*10170*/  FMNMX.FTZ R0, R39, R5, !PT ;  /* 0x0000000527007209 */ /* 0x000fe20007810000 */
[----:B------:R-:W-:Y:S02]  /*10180*/  FMUL.FTZ R106, R106, c[0x0][0x320] ;  /* 0x0000c8006a6a7a20 */ /* 0x000fe40000410000 */
[----:B------:R-:W2:Y:S01]  /*10190*/  MUFU.TANH R51, R51 ;  /* 0x0000003300337308 */ /* 0x000ea20000002400 */
[----:B------:R-:W-:Y:S01]  /*101a0*/  FMUL.FTZ R88, R88, c[0x0][0x320] ;  /* 0x0000c80058587a20 */ /* 0x000fe20000410000 */
[----:B------:R-:W-:Y:S01]  /*101b0*/  FMNMX.FTZ R5, R195, R117, !PT ;  /* 0x00000075c3057209 */ /* 0x000fe20007810000 */
[----:B------:R-:W-:Y:S01]  /*101c0*/  FMUL.FTZ R104, R104, c[0x0][0x320] ;  /* 0x0000c80068687a20 */ /* 0x000fe20000410000 */
[----:B------:R-:W-:Y:S01]  /*101d0*/  FMNMX.FTZ R0, R50, R0, !PT ;  /* 0x0000000032007209 */ /* 0x000fe20007810000 */
[----:B------:R-:W-:Y:S01]  /*101e0*/  FMUL.FTZ R105, R105, c[0x0][0x320] ;  /* 0x0000c80069697a20 */ /* 0x000fe20000410000 */
[----:B------:R-:W-:Y:S01]  /*101f0*/  FMNMX.FTZ R5, R194, R5, !PT ;  /* 0x00000005c2057209 */ /* 0x000fe20007810000 */
[----:B------:R-:W-:Y:S02]  /*10200*/  FMUL.FTZ R68, R68, c[0x0][0x320] ;  /* 0x0000c80044447a20 */ /* 0x000fe40000410000 */
[----:B------:R-:W-:Y:S01]  /*10210*/  FMUL.FTZ R69, R69, c[0x0][0x320] ;  /* 0x0000c80045457a20 */ /* 0x000fe20000410000 */
[----:B------:R-:W4:Y:S01]  /*10220*/  MUFU.TANH R49, R49 ;  /* 0x0000003100317308 */ /* 0x000f220000002400 */
[----:B------:R-:W-:Y:S01]  /*10230*/  FMNMX.FTZ R5, R14, R5, !PT ;  /* 0x000000050e057209 */ /* 0x000fe20007810000 */
[----:B------:R-:W-:Y:S01]  /*10240*/  FMUL.FTZ R114, R114, c[0x0][0x320] ;  /* 0x0000c80072727a20 */ /* 0x000fe20000410000 */
[----:B-1----:R-:W-:Y:S01]  /*10250*/  FMNMX.FTZ R73, R48, R73, !PT ;  /* 0x0000004930497209 */ /* 0x002fe20007810000 */
[----:B------:R-:W-:Y:S01]  /*10260*/  FMUL.FTZ R113, R113, c[0x0][0x320] ;  /* 0x0000c80071717a20 */ /* 0x000fe20000410000 */
[----:B------:R-:W-:Y:S01]  /*10270*/  FMNMX.FTZ R5, R15, R5, !PT ;  /* 0x000000050f057209 */ /* 0x000fe20007810000 */
[----:B------:R-:W-:Y:S02]  /*10280*/  FMUL.FTZ R59, R59, c[0x0][0x320] ;  /* 0x0000c8003b3b7a20 */ /* 0x000fe40000410000 */
[----:B------:R-:W-:Y:S02]  /*10290*/  FMUL.FTZ R62, R62, c[0x0][0x320] ;  /* 0x0000c8003e3e7a20 */ /* 0x000fe40000410000 */
[----:B------:R-:W1:Y:S01]  /*102a0*/  MUFU.TANH R202, R54 ;  /* 0x0000003600ca7308 */ /* 0x000e620000002400 */
[----:B------:R-:W-:Y:S02]  /*102b0*/  FMUL.FTZ R75, R75, c[0x0][0x320] ;  /* 0x0000c8004b4b7a20 */ /* 0x000fe40000410000 */
[----:B------:R-:W-:Y:S01]  /*102c0*/  FMUL.FTZ R107, R107, c[0x0][0x320] ;  /* 0x0000c8006b6b7a20 */ /* 0x000fe20000410000 */
[----:B--2---:R-:W-:Y:S01]  /*102d0*/  FMNMX.FTZ R0, R51, R0, !PT ;  /* 0x0000000033007209 */ /* 0x004fe20007810000 */
        /* <DEDUP_REMOVED lines=10> */
[----:B------:R-:W2:Y:S01]  /*10380*/  MUFU.TANH R47, R52 ;  /* 0x00000034002f7308 */ /* 0x000ea20000002400 */
[----:B------:R-:W-:Y:S02]  /*10390*/  FMUL.FTZ R78, R78, c[0x0][0x320] ;  /* 0x0000c8004e4e7a20 */ /* 0x000fe40000410000 */
[----:B------:R-:W-:Y:S01]  /*103a0*/  FMUL.FTZ R79, R79, c[0x0][0x320] ;  /* 0x0000c8004f4f7a20 */ /* 0x000fe20000410000 */
[----:B-1----:R-:W-:Y:S01]  /*103b0*/  FMNMX.FTZ R0, R202, R0, !PT ;  /* 0x00000000ca007209 */ /* 0x002fe20007810000 */
[----:B------:R-:W-:Y:S02]  /*103c0*/  FMUL.FTZ R41, R41, c[0x0][0x320] ;  /* 0x0000c80029297a20 */ /* 0x000fe40000410000 */
[----:B------:R-:W-:Y:S02]  /*103d0*/  FMUL.FTZ R44, R44, c[0x0][0x320] ;  /* 0x0000c8002c2c7a20 */ /* 0x000fe40000410000 */
[----:B------:R-:W-:Y:S01]  /*103e0*/  FMUL.FTZ R45, R45, c[0x0][0x320] ;  /* 0x0000c8002d2d7a20 */ /* 0x000fe20000410000 */
[----:B------:R1:W4:Y:S01]  /*103f0*/  MUFU.TANH R203, R55 ;  /* 0x0000003700cb7308 */ /* 0x0003220000002400 */
[----:B------:R-:W-:Y:S02]  /*10400*/  FMUL.FTZ R57, R57, c[0x0][0x320] ;  /* 0x0000c80039397a20 */ /* 0x000fe40000410000 */
[----:B------:R-:W-:Y:S02]  /*10410*/  FMUL.FTZ R108, R108, c[0x0][0x320] ;  /* 0x0000c8006c6c7a20 */ /* 0x000fe40000410000 */
[----:B------:R-:W-:Y:S02]  /*10420*/  FMUL.FTZ R109, R109, c[0x0][0x320] ;  /* 0x0000c8006d6d7a20 */ /* 0x000fe40000410000 */
[----:B------:R-:W-:Y:S03]  /*10430*/  FMUL.FTZ R74, R74, c[0x0][0x320] ;  /* 0x0000c8004a4a7a20 */ /* 0x000fe60000410000 */
[----:B------:R4:W4:Y:S01]  /*10440*/  MUFU.TANH R198, R53 ;  /* 0x0000003500c67308 */ /* 0x0009220000002400 */
[----:B--2---:R-:W-:Y:S09]  /*10450*/  FMNMX.FTZ R73, R47, R73, !PT ;  /* 0x000000492f497209 */ /* 0x004ff20007810000 */
[----:B------:R-:W2:Y:S01]  /*10460*/  MUFU.TANH R200, R66 ;  /* 0x0000004200c87308 */ /* 0x000ea20000002400 */
[----:B-1----:R-:W3:Y:S01]  /*10470*/  LDL.64 R54, [R1+0x28] ;  /* 0x0000280001367983 */ /* 0x002ee20000100a00 */
[----:B----4-:R-:W-:Y:S08]  /*10480*/  FMNMX.FTZ R0, R203, R0, !PT ;  /* 0x00000000cb007209 */ /* 0x010ff00007810000 */
[----:B------:R-:W-:Y:S01]  /*10490*/  MUFU.TANH R205, R56 ;  /* 0x0000003800cd7308 */ /* 0x000fe20000002400 */
[----:B------:R-:W4:Y:S01]  /*104a0*/  LDL R53, [R1+0x20] ;  /* 0x0000200001357983 */ /* 0x000f220000100800 */
[----:B------:R-:W-:Y:S08]  /*104b0*/  FMNMX.FTZ R73, R198, R73, !PT ;  /* 0x00000049c6497209 */ /* 0x000ff00007810000 */
[----:B------:R-:W1:Y:S01]  /*104c0*/  MUFU.TANH R56, R64 ;  /* 0x0000004000387308 */ /* 0x000e620000002400 */
[----:B--2---:R-:W-:Y:S09]  /*104d0*/  FMNMX.FTZ R0, R200, R0, !PT ;  /* 0x00000000c8007209 */ /* 0x004ff20007810000 */
[----:B------:R-:W2:Y:S10]  /*104e0*/  MUFU.TANH R201, R67 ;  /* 0x0000004300c97308 */ /* 0x000eb40000002400 */
[----:B------:R-:W2:Y:S01]  /*104f0*/  MUFU.TANH R197, R70 ;  /* 0x0000004600c57308 */ /* 0x000ea20000002400 */
[----:B-1----:R-:W-:Y:S09]  /*10500*/  FMNMX.FTZ R73, R56, R73, !PT ;  /* 0x0000004938497209 */ /* 0x002ff20007810000 */
[----:B------:R1:W-:Y:S01]  /*10510*/  MUFU.TANH R211, R80 ;  /* 0x0000005000d37308 */ /* 0x0003e20000002400 */
[----:B--2---:R-:W-:Y:S09]  /*10520*/  FMNMX.FTZ R0, R201, R0, !PT ;  /* 0x00000000c9007209 */ /* 0x004ff20007810000 */
[----:B------:R-:W-:Y:S10]  /*10530*/  MUFU.TANH R204, R60 ;  /* 0x0000003c00cc7308 */ /* 0x000ff40000002400 */
[----:B------:R-:W2:Y:S01]  /*10540*/  MUFU.TANH R60, R65 ;  /* 0x00000041003c7308 */ /* 0x000ea20000002400 */
[----:B-1----:R-:W-:Y:S04]  /*10550*/  MOV R80, R197 ;  /* 0x000000c500507202 */ /* 0x002fe80000000f00 */
[----:B------:R-:W-:Y:S05]  /*10560*/  FMNMX.FTZ R0, R80, R0, !PT ;  /* 0x0000000050007209 */ /* 0x000fea0007810000 */
[----:B------:R-:W1:Y:S10]  /*10570*/  MUFU.TANH R209, R71 ;  /* 0x0000004700d17308 */ /* 0x000e740000002400 */
[----:B------:R-:W-:Y:S01]  /*10580*/  MUFU.TANH R243, R90 ;  /* 0x0000005a00f37308 */ /* 0x000fe20000002400 */
[----:B--2---:R-:W-:Y:S09]  /*10590*/  FMNMX.FTZ R73, R60, R73, !PT ;  /* 0x000000493c497209 */ /* 0x004ff20007810000 */
[----:B------:R1:W-:Y:S10]  /*105a0*/  MUFU.TANH R90, R93 ;  /* 0x0000005d005a7308 */ /* 0x0003f40000002400 */
[----:B------:R-:W2:Y:S10]  /*105b0*/  MUFU.TANH R210, R68 ;  /* 0x0000004400d27308 */ /* 0x000eb40000002400 */
[----:B------:R-:W2:Y:S01]  /*105c0*/  MUFU.TANH R196, R69 ;  /* 0x0000004500c47308 */ /* 0x000ea20000002400 */
[----:B-1----:R-:W-:Y:S04]  /*105d0*/  MOV R93, R209 ;  /* 0x000000d1005d7202 */ /* 0x002fe80000000f00 */
[----:B------:R-:W-:Y:S05]  /*105e0*/  FMNMX.FTZ R0, R93, R0, !PT ;  /* 0x000000005d007209 */ /* 0x000fea0007810000 */
[----:B------:R-:W-:Y:S01]  /*105f0*/  MUFU.TANH R220, R91 ;  /* 0x0000005b00dc7308 */ /* 0x000fe20000002400 */
[----:B--2---:R-:W-:Y:S09]  /*10600*/  FMNMX.FTZ R73, R210, R73, !PT ;  /* 0x00000049d2497209 */ /* 0x004ff20007810000 */
[----:B------:R1:W-:Y:S10]  /*10610*/  MUFU.TANH R91, R92 ;  /* 0x0000005c005b7308 */ /* 0x0003f40000002400 */
[----:B------:R2:W2:Y:S10]  /*10620*/  MUFU.TANH R222, R81 ;  /* 0x0000005100de7308 */ /* 0x0004b40000002400 */
[----:B------:R-:W2:Y:S01]  /*10630*/  MUFU.TANH R238, R82 ;  /* 0x0000005200ee7308 */ /* 0x000ea20000002400 */
[----:B-1----:R-:W-:Y:S04]  /*10640*/  MOV R92, R196 ;  /* 0x000000c4005c7202 */ /* 0x002fe80000000f00 */
[----:B------:R-:W-:Y:S05]  /*10650*/  FMNMX.FTZ R73, R92, R73, !PT ;  /* 0x000000495c497209 */ /* 0x000fea0007810000 */
[----:B------:R-:W1:Y:S01]  /*10660*/  MUFU.TANH R247, R83 ;  /* 0x0000005300f77308 */ /* 0x000e620000002400 */
[----:B--2---:R-:W-:Y:S02]  /*10670*/  MOV R81, R211 ;  /* 0x000000d300517202 */ /* 0x004fe40000000f00 */
[----:B------:R-:W-:Y:S02]  /*10680*/  MOV R214, R222 ;  /* 0x000000de00d67202 */ /* 0x000fe40000000f00 */
[----:B------:R-:W-:Y:S05]  /*10690*/  FMNMX.FTZ R73, R81, R73, !PT ;  /* 0x0000004951497209 */ /* 0x000fea0007810000 */
[----:B------:R-:W2:Y:S01]  /*106a0*/  MUFU.TANH R119, R84 ;  /* 0x0000005400777308 */ /* 0x000ea20000002400 */
[----:B------:R-:W-:Y:S02]  /*106b0*/  FMNMX.FTZ R73, R214, R73, !PT ;  /* 0x00000049d6497209 */ /* 0x000fe40007810000 */
[----:B------:R-:W-:Y:S07]  /*106c0*/  FMNMX.FTZ R0, R238, R0, !PT ;  /* 0x00000000ee007209 */ /* 0x000fee0007810000 */
[----:B------:R2:W-:Y:S01]  /*106d0*/  MUFU.TANH R191, R114 ;  /* 0x0000007200bf7308 */ /* 0x0005e20000002400 */
[----:B-1----:R-:W-:Y:S09]  /*106e0*/  FMNMX.FTZ R0, R247, R0, !PT ;  /* 0x00000000f7007209 */ /* 0x002ff20007810000 */
[----:B------:R-:W1:Y:S10]  /*106f0*/  MUFU.TANH R250, R63 ;  /* 0x0000003f00fa7308 */ /* 0x000e740000002400 */
[----:B------:R1:W1:Y:S01]  /*10700*/  MUFU.TANH R63, R86 ;  /* 0x00000056003f7308 */ /* 0x0002620000002400 */
[----:B--2---:R-:W-:Y:S04]  /*10710*/  MOV R114, R119 ;  /* 0x0000007700727202 */ /* 0x004fe80000000f00 */
[----:B------:R-:W-:Y:S05]  /*10720*/  FMNMX.FTZ R73, R114, R73, !PT ;  /* 0x0000004972497209 */ /* 0x000fea0007810000 */
[----:B------:R-:W2:Y:S10]  /*10730*/  MUFU.TANH R26, R26 ;  /* 0x0000001a001a7308 */ /* 0x000eb40000002400 */
[----:B------:R-:W2:Y:S01]  /*10740*/  MUFU.TANH R249, R87 ;  /* 0x0000005700f97308 */ /* 0x000ea20000002400 */
[----:B-1----:R-:W-:Y:S02]  /*10750*/  MOV R86, R250 ;  /* 0x000000fa00567202 */ /* 0x002fe40000000f00 */
[----:B------:R-:W-:Y:S07]  /*10760*/  FMNMX.FTZ R0, R63, R0, !PT ;  /* 0x000000003f007209 */ /* 0x000fee0007810000 */
[----:B------:R-:W1:Y:S01]  /*10770*/  MUFU.TANH R187, R98 ;  /* 0x0000006200bb7308 */ /* 0x000e620000002400 */
[----:B--2---:R-:W-:Y:S04]  /*10780*/  FMNMX.FTZ R5, R26, R5, !PT ;  /* 0x000000051a057209 */ /* 0x004fe80007810000 */
[----:B------:R-:W-:Y:S05]  /*10790*/  FMNMX.FTZ R5, R27, R5, !PT ;  /* 0x000000051b057209 */ /* 0x000fea0007810000 */
[----:B------:R1:W-:Y:S01]  /*107a0*/  MUFU.TANH R217, R102 ;  /* 0x0000006600d97308 */ /* 0x0003e20000002400 */
[----:B------:R-:W-:Y:S02]  /*107b0*/  FMNMX.FTZ R5, R30, R5, !PT ;  /* 0x000000051e057209 */ /* 0x000fe40007810000 */
[----:B------:R-:W-:Y:S07]  /*107c0*/  FMNMX.FTZ R0, R249, R0, !PT ;  /* 0x00000000f9007209 */ /* 0x000fee0007810000 */
[----:B------:R-:W2:Y:S10]  /*107d0*/  MUFU.TANH R233, R85 ;  /* 0x0000005500e97308 */ /* 0x000eb40000002400 */
[----:B------:R-:W3:Y:S01]  /*107e0*/  MUFU.TANH R219, R99 ;  /* 0x0000006300db7308 */ /* 0x000ee20000002400 */
[----:B-1----:R-:W-:Y:S04]  /*107f0*/  MOV R102, R187 ;  /* 0x000000bb00667202 */ /* 0x002fe80000000f00 */
[----:B------:R-:W-:Y:S05]  /*10800*/  FMNMX.FTZ R0, R102, R0, !PT ;  /* 0x0000000066007209 */ /* 0x000fea0007810000 */
[----:B------:R3:W1:Y:S01]  /*10810*/  MUFU.TANH R234, R103 ;  /* 0x0000006700ea7308 */ /* 0x0006620000002400 */
[----:B--2---:R-:W-:Y:S09]  /*10820*/  FMNMX.FTZ R73, R233, R73, !PT ;  /* 0x00000049e9497209 */ /* 0x004ff20007810000 */
[----:B------:R-:W-:Y:S10]  /*10830*/  MUFU.TANH R85, R89 ;  /* 0x0000005900557308 */ /* 0x000ff40000002400 */
[----:B------:R-:W2:Y:S01]  /*10840*/  MUFU.TANH R89, R96 ;  /* 0x0000006000597308 */ /* 0x000ea20000002400 */
[----:B---3--:R-:W-:Y:S04]  /*10850*/  MOV R103, R219 ;  /* 0x000000db00677202 */ /* 0x008fe80000000f00 */
[----:B------:R-:W-:Y:S05]  /*10860*/  FMNMX.FTZ R0, R103, R0, !PT ;  /* 0x0000000067007209 */ /* 0x000fea0007810000 */
[----:B------:R-:W3:Y:S01]  /*10870*/  MUFU.TANH R207, R97 ;  /* 0x0000006100cf7308 */ /* 0x000ee20000002400 */
[----:B------:R-:W-:Y:S02]  /*10880*/  FMNMX.FTZ R0, R217, R0, !PT ;  /* 0x00000000d9007209 */ /* 0x000fe40007810000 */
[----:B----4-:R-:W-:Y:S02]  /*10890*/  ISETP.GT.AND P0, PT, R242, R53, PT ;  /* 0x00000035f200720c */ /* 0x010fe40003f04270 */
[----:B-1----:R-:W-:Y:S02]  /*108a0*/  FMNMX.FTZ R0, R234, R0, !PT ;  /* 0x00000000ea007209 */ /* 0x002fe40007810000 */
[----:B------:R-:W-:Y:S03]  /*108b0*/  IADD3 R242, R242, -0x1, RZ ;  /* 0xfffffffff2f27810 */ /* 0x000fe60007ffe0ff */
[----:B------:R3:W-:Y:S01]  /*108c0*/  MUFU.TANH R98, R101 ;  /* 0x0000006500627308 */ /* 0x0007e20000002400 */
[----:B------:R-:W-:Y:S02]  /*108d0*/  FMNMX.FTZ R0, R191, R0, !PT ;  /* 0x00000000bf007209 */ /* 0x000fe40007810000 */
[----:B--2---:R-:W-:Y:S07]  /*108e0*/  FMNMX.FTZ R73, R89, R73, !PT ;  /* 0x0000004959497209 */ /* 0x004fee0007810000 */
[----:B------:R-:W1:Y:S10]  /*108f0*/  MUFU.TANH R31, R31 ;  /* 0x0000001f001f7308 */ /* 0x000e740000002400 */
[----:B------:R-:W2:Y:S01]  /*10900*/  MUFU.TANH R42, R42 ;  /* 0x0000002a002a7308 */ /* 0x000ea20000002400 */
[----:B---3--:R-:W-:Y:S04]  /*10910*/  MOV R101, R207 ;  /* 0x000000cf00657202 */ /* 0x008fe80000000f00 */
[----:B------:R-:W-:Y:S05]  /*10920*/  FMNMX.FTZ R73, R101, R73, !PT ;  /* 0x0000004965497209 */ /* 0x000fea0007810000 */
[----:B------:R-:W3:Y:S01]  /*10930*/  MUFU.TANH R99, R100 ;  /* 0x0000006400637308 */ /* 0x000ee20000002400 */
[----:B-1----:R-:W-:Y:S09]  /*10940*/  FMNMX.FTZ R5, R31, R5, !PT ;  /* 0x000000051f057209 */ /* 0x002ff20007810000 */
[----:B------:R-:W1:Y:S01]  /*10950*/  MUFU.TANH R43, R43 ;  /* 0x0000002b002b7308 */ /* 0x000e620000002400 */
[----:B--2---:R-:W-:Y:S09]  /*10960*/  FMNMX.FTZ R5, R42, R5, !PT ;  /* 0x000000052a057209 */ /* 0x004ff20007810000 */
[----:B------:R-:W2:Y:S01]  /*10970*/  MUFU.TANH R46, R46 ;  /* 0x0000002e002e7308 */ /* 0x000ea20000002400 */
[----:B---3--:R-:W-:Y:S04]  /*10980*/  FMNMX.FTZ R73, R99, R73, !PT ;  /* 0x0000004963497209 */ /* 0x008fe80007810000 */
[----:B------:R-:W-:Y:S05]  /*10990*/  FMNMX.FTZ R73, R98, R73, !PT ;  /* 0x0000004962497209 */ /* 0x000fea0007810000 */
[----:B------:R-:W3:Y:S01]  /*109a0*/  MUFU.TANH R97, R112 ;  /* 0x0000007000617308 */ /* 0x000ee20000002400 */
[----:B-1----:R-:W-:Y:S09]  /*109b0*/  FMNMX.FTZ R5, R43, R5, !PT ;  /* 0x000000052b057209 */ /* 0x002ff20007810000 */
[----:B------:R-:W1:Y:S01]  /*109c0*/  MUFU.TANH R190, R115 ;  /* 0x0000007300be7308 */ /* 0x000e620000002400 */
[----:B--2---:R-:W-:Y:S04]  /*109d0*/  FMNMX.FTZ R5, R46, R5, !PT ;  /* 0x000000052e057209 */ /* 0x004fe80007810000 */
[----:B------:R-:W-:Y:S05]  /*109e0*/  FMNMX.FTZ R5, R199, R5, !PT ;  /* 0x00000005c7057209 */ /* 0x000fea0007810000 */
[----:B------:R-:W2:Y:S01]  /*109f0*/  MUFU.TANH R113, R113 ;  /* 0x0000007100717308 */ /* 0x000ea20000002400 */
[----:B---3--:R-:W-:Y:S09]  /*10a00*/  FMNMX.FTZ R73, R97, R73, !PT ;  /* 0x0000004961497209 */ /* 0x008ff20007810000 */
[----:B------:R-:W3:Y:S01]  /*10a10*/  MUFU.TANH R221, R58 ;  /* 0x0000003a00dd7308 */ /* 0x000ee20000002400 */
[----:B-1----:R-:W-:Y:S09]  /*10a20*/  FMNMX.FTZ R0, R190, R0, !PT ;  /* 0x00000000be007209 */ /* 0x002ff20007810000 */
[----:B------:R1:W-:Y:S01]  /*10a30*/  MUFU.TANH R248, R72 ;  /* 0x0000004800f87308 */ /* 0x0003e20000002400 */
[----:B--2---:R-:W-:Y:S05]  /*10a40*/  FMNMX.FTZ R73, R113, R73, !PT ;  /* 0x0000004971497209 */ /* 0x004fea0007810000 */
[----:B------:R-:W2:Y:S04]  /*10a50*/  SHFL.BFLY PT, R6, R73, 0x2, 0x1f ;  /* 0x0c401f0049067f89 */ /* 0x000ea800000e0000 */
[----:B------:R-:W4:Y:S01]  /*10a60*/  MUFU.TANH R216, R59 ;  /* 0x0000003b00d87308 */ /* 0x000f220000002400 */
[----:B---3--:R-:W-:Y:S09]  /*10a70*/  FMNMX.FTZ R5, R221, R5, !PT ;  /* 0x00000005dd057209 */ /* 0x008ff20007810000 */
[----:B------:R-:W3:Y:S01]  /*10a80*/  MUFU.TANH R251, R62 ;  /* 0x0000003e00fb7308 */ /* 0x000ee20000002400 */
[----:B-1----:R-:W1:Y:S09]  /*10a90*/  SHFL.BFLY PT, R72, R0, 0x2, 0x1f ;  /* 0x0c401f0000487f89 */ /* 0x002e7200000e0000 */
[----:B------:R-:W1:Y:S01]  /*10aa0*/  MUFU.TANH R245, R74 ;  /* 0x0000004a00f57308 */ /* 0x000e620000002400 */
[----:B--2---:R-:W-:Y:S02]  /*10ab0*/  FMNMX.FTZ R73, R73, R6, !PT ;  /* 0x0000000649497209 */ /* 0x004fe40007810000 */
[----:B----4-:R-:W-:Y:S03]  /*10ac0*/  FMNMX.FTZ R5, R216, R5, !PT ;  /* 0x00000005d8057209 */ /* 0x010fe60007810000 */
[----:B------:R-:W2:Y:S04]  /*10ad0*/  SHFL.BFLY PT, R8, R73, 0x1, 0x1f ;  /* 0x0c201f0049087f89 */ /* 0x000ea800000e0000 */
[----:B------:R4:W4:Y:S01]  /*10ae0*/  MUFU.TANH R244, R75 ;  /* 0x0000004b00f47308 */ /* 0x0009220000002400 */
[----:B---3--:R-:W-:Y:S04]  /*10af0*/  MOV R84, R251 ;  /* 0x000000fb00547202 */ /* 0x008fe80000000f00 */
[----:B------:R-:W-:Y:S05]  /*10b00*/  FMNMX.FTZ R5, R84, R5, !PT ;  /* 0x0000000554057209 */ /* 0x000fea0007810000 */
[----:B------:R3:W-:Y:S01]  /*10b10*/  MUFU.TANH R82, R95 ;  /* 0x0000005f00527308 */ /* 0x0007e20000002400 */
[----:B-1----:R-:W-:Y:S02]  /*10b20*/  FMNMX.FTZ R72, R0, R72, !PT ;  /* 0x0000004800487209 */ /* 0x002fe40007810000 */
[----:B------:R-:W-:Y:S02]  /*10b30*/  FMNMX.FTZ R5, R86, R5, !PT ;  /* 0x0000000556057209 */ /* 0x000fe40007810000 */
[----:B------:R-:W-:Y:S01]  /*10b40*/  MOV R215, R245 ;  /* 0x000000f500d77202 */ /* 0x000fe20000000f00 */
[----:B------:R-:W1:Y:S03]  /*10b50*/  SHFL.BFLY PT, R6, R72, 0x1, 0x1f ;  /* 0x0c201f0048067f89 */ /* 0x000e6600000e0000 */
[----:B------:R-:W-:Y:S01]  /*10b60*/  FMNMX.FTZ R5, R215, R5, !PT ;  /* 0x00000005d7057209 */ /* 0x000fe20007810000 */
[----:B------:R-:W1:Y:S01]  /*10b70*/  MUFU.TANH R252, R78 ;  /* 0x0000004e00fc7308 */ /* 0x000e620000002400 */
[----:B--2---:R-:W-:Y:S01]  /*10b80*/  FMNMX.FTZ R73, R73, R8, !PT ;  /* 0x0000000849497209 */ /* 0x004fe20007810000 */
[----:B----4-:R-:W-:Y:S01]  /*10b90*/  FMUL.FTZ R75, R110, c[0x0][0x320] ;  /* 0x0000c8006e4b7a20 */ /* 0x010fe20000410000 */
[----:B------:R-:W-:Y:S03]  /*10ba0*/  MOV R110, R243 ;  /* 0x000000f3006e7202 */ /* 0x000fe60000000f00 */
[----:B------:R-:W-:Y:S04]  /*10bb0*/  FMUL.FTZ R96, R73, c[0x0][0x2d0] ;  /* 0x0000b40049607a20 */ /* 0x000fe80000410000 */
[----:B------:R-:W2:Y:S01]  /*10bc0*/  MUFU.TANH R223, R79 ;  /* 0x0000004f00df7308 */ /* 0x000ea20000002400 */
[--C-:B------:R-:W-:Y:S02]  /*10bd0*/  FFMA.FTZ R8, R20, c[0x0][0x2d0], -R96.reuse ;  /* 0x0000b40014087a23 */ /* 0x100fe40000010860 */
[--C-:B------:R-:W-:Y:S01]  /*10be0*/  FFMA.FTZ R101, R101, c[0x0][0x2d0], -R96.reuse ;  /* 0x0000b40065657a23 */ /* 0x100fe20000010860 */
[----:B---3--:R-:W-:Y:S04]  /*10bf0*/  MOV R95, R244 ;  /* 0x000000f4005f7202 */ /* 0x008fe80000000f00 */
[----:B------:R-:W-:Y:S02]  /*10c00*/  FMNMX.FTZ R5, R95, R5, !PT ;  /* 0x000000055f057209 */ /* 0x000fe40007810000 */
[----:B------:R3:W-:Y:S01]  /*10c10*/  MUFU.EX2 R244, R8 ;  /* 0x0000000800f47308 */ /* 0x0007e20000000800 */
[----:B-1----:R-:W-:Y:S01]  /*10c20*/  FMNMX.FTZ R72, R72, R6, !PT ;  /* 0x0000000648487209 */ /* 0x002fe20007810000 */
[----:B------:R-:W-:Y:S01]  /*10c30*/  FFMA.FTZ R6, R32, c[0x0][0x2d0], -R96 ;  /* 0x0000b40020067a23 */ /* 0x000fe20000010860 */
[----:B------:R-:W-:Y:S04]  /*10c40*/  MOV R115, R252 ;  /* 0x000000fc00737202 */ /* 0x000fe80000000f00 */
[----:B------:R-:W-:Y:S03]  /*10c50*/  FMNMX.FTZ R0, R115, R5, !PT ;  /* 0x0000000573007209 */ /* 0x000fe60007810000 */
[----:B------:R-:W1:Y:S01]  /*10c60*/  MUFU.TANH R119, R94 ;  /* 0x0000005e00777308 */ /* 0x000e620000002400 */
[----:B--2---:R-:W-:Y:S04]  /*10c70*/  MOV R112, R223 ;  /* 0x000000df00707202 */ /* 0x004fe80000000f00 */
[----:B------:R-:W-:Y:S05]  /*10c80*/  FMNMX.FTZ R0, R112, R0, !PT ;  /* 0x0000000070007209 */ /* 0x000fea0007810000 */
[----:B------:R-:W2:Y:S01]  /*10c90*/  MUFU.TANH R83, R106 ;  /* 0x0000006a00537308 */ /* 0x000ea20000002400 */
[----:B------:R-:W-:Y:S01]  /*10ca0*/  FMNMX.FTZ R5, R110, R0, !PT ;  /* 0x000000006e057209 */ /* 0x000fe20007810000 */
[----:B------:R-:W-:Y:S01]  /*10cb0*/  FMUL.FTZ R0, R111, c[0x0][0x320] ;  /* 0x0000c8006f007a20 */ /* 0x000fe20000410000 */
[----:B---3--:R-:W-:Y:S02]  /*10cc0*/  @P0 MOV R8, c[0x0][0x1e0] ;  /* 0x0000780000080a02 */ /* 0x008fe40000000f00 */
[----:B------:R-:W-:Y:S05]  /*10cd0*/  FMNMX.FTZ R5, R220, R5, !PT ;  /* 0x00000005dc057209 */ /* 0x000fea0007810000 */
[----:B------:R3:W-:Y:S01]  /*10ce0*/  MUFU.TANH R74, R0 ;  /* 0x00000000004a7308 */ /* 0x0007e20000002400 */
[----:B-1----:R-:W-:Y:S02]  /*10cf0*/  FMNMX.FTZ R5, R119, R5, !PT ;  /* 0x0000000577057209 */ /* 0x002fe40007810000 */
[----:B------:R-:W-:Y:S02]  /*10d00*/  MOV R94, R249 ;  /* 0x000000f9005e7202 */ /* 0x000fe40000000f00 */
[----:B------:R-:W-:Y:S05]  /*10d10*/  FMNMX.FTZ R5, R82, R5, !PT ;  /* 0x0000000552057209 */ /* 0x000fea0007810000 */
[----:B------:R-:W1:Y:S01]  /*10d20*/  MUFU.TANH R212, R107 ;  /* 0x0000006b00d47308 */ /* 0x000e620000002400 */
[----:B--2---:R-:W-:Y:S02]  /*10d30*/  FMNMX.FTZ R5, R83, R5, !PT ;  /* 0x0000000553057209 */ /* 0x004fe40007810000 */
[----:B------:R-:W-:Y:S07]  /*10d40*/  MOV R106, R248 ;  /* 0x000000f8006a7202 */ /* 0x000fee0000000f00 */
[----:B------:R-:W2:Y:S01]  /*10d50*/  MUFU.TANH R75, R75 ;  /* 0x0000004b004b7308 */ /* 0x000ea20000002400 */
[----:B---3--:R-:W-:Y:S04]  /*10d60*/  FADD.FTZ R0, -R73, R2 ;  /* 0x0000000249007221 */ /* 0x008fe80000010100 */
[----:B------:R-:W-:Y:S05]  /*10d70*/  FMUL.FTZ R2, R0, c[0x0][0x2d0] ;  /* 0x0000b40000027a20 */ /* 0x000fea0000410000 */
[----:B------:R-:W3:Y:S01]  /*10d80*/  MUFU.TANH R41, R41 ;  /* 0x0000002900297308 */ /* 0x000ee20000002400 */
[----:B-1----:R-:W-:Y:S01]  /*10d90*/  FMNMX.FTZ R0, R212, R5, !PT ;  /* 0x00000005d4007209 */ /* 0x002fe20007810000 */
[--C-:B------:R-:W-:Y:S01]  /*10da0*/  FFMA.FTZ R5, R33, c[0x0][0x2d0], -R96.reuse ;  /* 0x0000b40021057a23 */ /* 0x100fe20000010860 */
[----:B------:R-:W-:Y:S07]  /*10db0*/  MOV R107, R247 ;  /* 0x000000f7006b7202 */ /* 0x000fee0000000f00 */
[----:B------:R1:W-:Y:S01]  /*10dc0*/  MUFU.EX2 R9, R5 ;  /* 0x0000000500097308 */ /* 0x0003e20000000800 */
[----:B--2---:R-:W-:Y:S04]  /*10dd0*/  FMNMX.FTZ R0, R75, R0, !PT ;  /* 0x000000004b007209 */ /* 0x004fe80007810000 */
[----:B------:R-:W-:Y:S05]  /*10de0*/  FMNMX.FTZ R0, R74, R0, !PT ;  /* 0x000000004a007209 */ /* 0x000fea0007810000 */
[----:B------:R-:W2:Y:S01]  /*10df0*/  MUFU.TANH R44, R44 ;  /* 0x0000002c002c7308 */ /* 0x000ea20000002400 */
[----:B---3--:R-:W-:Y:S09]  /*10e00*/  FMNMX.FTZ R4, R41, R4, !PT ;  /* 0x0000000429047209 */ /* 0x008ff20007810000 */
[----:B------:R3:W-:Y:S01]  /*10e10*/  MUFU.EX2 R70, R2 ;  /* 0x0000000200467308 */ /* 0x0007e20000000800 */
[----:B-1----:R-:W-:Y:S09]  /*10e20*/  @P0 MOV R5, R10 ;  /* 0x0000000a00050202 */ /* 0x002ff20000000f00 */
[----:B------:R-:W1:Y:S01]  /*10e30*/  MUFU.TANH R45, R45 ;  /* 0x0000002d002d7308 */ /* 0x000e620000002400 */
[----:B--2---:R-:W-:Y:S09]  /*10e40*/  FMNMX.FTZ R4, R44, R4, !PT ;  /* 0x000000042c047209 */ /* 0x004ff20007810000 */
[----:B------:R-:W2:Y:S01]  /*10e50*/  MUFU.TANH R208, R57 ;  /* 0x0000003900d07308 */ /* 0x000ea20000002400 */
[----:B---3--:R-:W-:Y:S02]  /*10e60*/  FADD.FTZ R2, -R72, R3 ;  /* 0x0000000348027221 */ /* 0x008fe40000010100 */
[----:B------:R-:W3:Y:S02]  /*10e70*/  SHFL.BFLY PT, R3, R0, 0x2, 0x1f ;  /* 0x0c401f0000037f89 */ /* 0x000ee400000e0000 */
[----:B------:R-:W-:Y:S05]  /*10e80*/  FMUL.FTZ R2, R2, c[0x0][0x2d0] ;  /* 0x0000b40002027a20 */ /* 0x000fea0000410000 */
[----:B------:R-:W4:Y:S01]  /*10e90*/  MUFU.TANH R206, R61 ;  /* 0x0000003d00ce7308 */ /* 0x000f220000002400 */
[----:B-1----:R-:W-:Y:S04]  /*10ea0*/  FMNMX.FTZ R4, R45, R4, !PT ;  /* 0x000000042d047209 */ /* 0x002fe80007810000 */
[----:B------:R-:W-:Y:S05]  /*10eb0*/  FMNMX.FTZ R4, R205, R4, !PT ;  /* 0x00000004cd047209 */ /* 0x000fea0007810000 */
[----:B------:R-:W1:Y:S01]  /*10ec0*/  MUFU.TANH R240, R76 ;  /* 0x0000004c00f07308 */ /* 0x000e620000002400 */
[----:B--2---:R-:W-:Y:S04]  /*10ed0*/  FMNMX.FTZ R4, R208, R4, !PT ;  /* 0x00000004d0047209 */ /* 0x004fe80007810000 */
[----:B------:R-:W-:Y:S05]  /*10ee0*/  FMNMX.FTZ R4, R204, R4, !PT ;  /* 0x00000004cc047209 */ /* 0x000fea0007810000 */
[----:B------:R-:W2:Y:S01]  /*10ef0*/  MUFU.TANH R230, R77 ;  /* 0x0000004d00e67308 */ /* 0x000ea20000002400 */
[----:B---3--:R-:W-:Y:S01]  /*10f00*/  FMNMX.FTZ R0, R0, R3, !PT ;  /* 0x0000000300007209 */ /* 0x008fe20007810000 */
[----:B------:R-:W-:Y:S02]  /*10f10*/  FFMA.FTZ R3, R17, c[0x0][0x2d0], -R96 ;  /* 0x0000b40011037a23 */ /* 0x000fe40000010860 */
[----:B------:R-:W-:Y:S01]  /*10f20*/  FMUL.FTZ R17, R70, R133 ;  /* 0x0000008546117220 */ /* 0x000fe20000410000 */
[----:B----4-:R-:W-:Y:S04]  /*10f30*/  FMNMX.FTZ R4, R206, R4, !PT ;  /* 0x00000004ce047209 */ /* 0x010fe80007810000 */
[----:B------:R-:W-:Y:S01]  /*10f40*/  FMNMX.FTZ R4, R248, R4, !PT ;  /* 0x00000004f8047209 */ /* 0x000fe20007810000 */
[----:B------:R-:W3:Y:S03]  /*10f50*/  MUFU.TANH R218, R88 ;  /* 0x0000005800da7308 */ /* 0x000ee60000002400 */
[----:B------:R-:W-:Y:S04]  /*10f60*/  FMNMX.FTZ R4, R239, R4, !PT ;  /* 0x00000004ef047209 */ /* 0x000fe80007810000 */
[----:B-1----:R-:W-:Y:S03]  /*10f70*/  FMNMX.FTZ R4, R240, R4, !PT ;  /* 0x00000004f0047209 */ /* 0x002fe60007810000 */
[----:B------:R1:W4:Y:S01]  /*10f80*/  MUFU.TANH R88, R104 ;  /* 0x0000006800587308 */ /* 0x0003220000002400 */
[----:B--2---:R-:W-:Y:S09]  /*10f90*/  FMNMX.FTZ R4, R230, R4, !PT ;  /* 0x00000004e6047209 */ /* 0x004ff20007810000 */
[----:B------:R2:W-:Y:S01]  /*10fa0*/  MUFU.EX2 R245, R3 ;  /* 0x0000000300f57308 */ /* 0x0005e20000000800 */
[----:B---3--:R-:W-:Y:S02]  /*10fb0*/  FMNMX.FTZ R4, R218, R4, !PT ;  /* 0x00000004da047209 */ /* 0x008fe40007810000 */
[----:B------:R-:W-:Y:S02]  /*10fc0*/  MOV R133, R218 ;  /* 0x000000da00857202 */ /* 0x000fe40000000f00 */
[----:B------:R-:W-:Y:S05]  /*10fd0*/  FMNMX.FTZ R4, R85, R4, !PT ;  /* 0x0000000455047209 */ /* 0x000fea0007810000 */
[----:B------:R-:W3:Y:S01]  /*10fe0*/  MUFU.TANH R87, R105 ;  /* 0x0000006900577308 */ /* 0x000ee20000002400 */
[----:B------:R-:W-:Y:S01]  /*10ff0*/  FMNMX.FTZ R4, R91, R4, !PT ;  /* 0x000000045b047209 */ /* 0x000fe20007810000 */
[----:B-1----:R-:W-:Y:S03]  /*11000*/  FMUL.FTZ R104, R72, c[0x0][0x2d0] ;  /* 0x0000b40048687a20 */ /* 0x002fe60000410000 */
[----:B------:R-:W-:Y:S01]  /*11010*/  FMNMX.FTZ R4, R90, R4, !PT ;  /* 0x000000045a047209 */ /* 0x000fe20007810000 */
[--C-:B------:R-:W-:Y:S04]  /*11020*/  FFMA.FTZ R102, R102, c[0x0][0x2d0], -R104.reuse ;  /* 0x0000b40066667a23 */ /* 0x100fe80000010868 */
[----:B------:R-:W1:Y:S01]  /*11030*/  MUFU.TANH R108, R108 ;  /* 0x0000006c006c7308 */ /* 0x000e620000002400 */
[----:B----4-:R-:W-:Y:S01]  /*11040*/  FMNMX.FTZ R4, R88, R4, !PT ;  /* 0x0000000458047209 */ /* 0x010fe20007810000 */
[--C-:B------:R-:W-:Y:S02]  /*11050*/  FFMA.FTZ R103, R103, c[0x0][0x2d0], -R104.reuse ;  /* 0x0000b40067677a23 */ /* 0x100fe40000010868 */
[--C-:B--2---:R-:W-:Y:S06]  /*11060*/  FFMA.FTZ R3, R186, c[0x0][0x2d0], -R104.reuse ;  /* 0x0000b400ba037a23 */ /* 0x104fec0000010868 */
[----:B------:R-:W2:Y:S01]  /*11070*/  MUFU.TANH R109, R109 ;  /* 0x0000006d006d7308 */ /* 0x000ea20000002400 */
[----:B---3--:R-:W-:Y:S09]  /*11080*/  FMNMX.FTZ R4, R87, R4, !PT ;  /* 0x0000000457047209 */ /* 0x008ff20007810000 */
[----:B------:R3:W-:Y:S01]  /*11090*/  MUFU.EX2 R187, R3 ;  /* 0x0000000300bb7308 */ /* 0x0007e20000000800 */
[----:B-1----:R-:W-:Y:S09]  /*110a0*/  FMNMX.FTZ R4, R108, R4, !PT ;  /* 0x000000046c047209 */ /* 0x002ff20007810000 */
[----:B------:R-:W-:Y:S01]  /*110b0*/  MUFU.EX2 R69, R2 ;  /* 0x0000000200457308 */ /* 0x000fe20000000800 */
[----:B--2---:R-:W-:Y:S05]  /*110c0*/  FMNMX.FTZ R4, R109, R4, !PT ;  /* 0x000000046d047209 */ /* 0x004fea0007810000 */
[----:B------:R-:W1:Y:S04]  /*110d0*/  SHFL.BFLY PT, R7, R4, 0x2, 0x1f ;  /* 0x0c401f0004077f89 */ /* 0x000e6800000e0000 */
[----:B------:R-:W-:Y:S01]  /*110e0*/  MUFU.EX2 R32, R6 ;  /* 0x0000000600207308 */ /* 0x000fe20000000800 */
[----:B---3--:R-:W-:Y:S09]  /*110f0*/  FFMA.FTZ R3, R185, c[0x0][0x2d0], -R104 ;  /* 0x0000b400b9037a23 */ /* 0x008ff20000010868 */
[----:B------:R2:W3:Y:S01]  /*11100*/  MUFU.EX2 R209, R3 ;  /* 0x0000000300d17308 */ /* 0x0004e20000000800 */
[----:B-1----:R-:W-:Y:S01]  /*11110*/  FMNMX.FTZ R4, R4, R7, !PT ;  /* 0x0000000704047209 */ /* 0x002fe20007810000 */
[----:B------:R-:W-:Y:S04]  /*11120*/  FFMA.FTZ R7, R21, c[0x0][0x2d0], -R96 ;  /* 0x0000b40015077a23 */ /* 0x000fe80000010860 */
[----:B------:R-:W1:Y:S01]  /*11130*/  SHFL.BFLY PT, R71, R4, 0x1, 0x1f ;  /* 0x0c201f0004477f89 */ /* 0x000e6200000e0000 */
[----:B--2---:R-:W-:Y:S01]  /*11140*/  FFMA.FTZ R3, R18, c[0x0][0x2d0], -R104 ;  /* 0x0000b40012037a23 */ /* 0x004fe20000010868 */
[----:B---3--:R-:W-:Y:S01]  /*11150*/  F2FP.BF16.PACK_AB R77, R209, R187 ;  /* 0x000000bbd14d723e */ /* 0x008fe200000010ff */
[----:B------:R-:W-:Y:S01]  /*11160*/  FMUL.FTZ R18, R69, R134 ;  /* 0x0000008645127220 */ /* 0x000fe20000410000 */
[----:B------:R-:W-:Y:S01]  /*11170*/  MOV R134, R63 ;  /* 0x0000003f00867202 */ /* 0x000fe20000000f00 */
[----:B------:R2:W-:Y:S01]  /*11180*/  MUFU.EX2 R222, R3 ;  /* 0x0000000300de7308 */ /* 0x0005e20000000800 */
[----:B-1----:R-:W-:Y:S01]  /*11190*/  FMNMX.FTZ R71, R4, R71, !PT ;  /* 0x0000004704477209 */ /* 0x002fe20007810000 */
[----:B------:R-:W-:Y:S08]  /*111a0*/  FFMA.FTZ R4, R184, c[0x0][0x2d0], -R96 ;  /* 0x0000b400b8047a23 */ /* 0x000ff00000010860 */
[----:B------:R1:W-:Y:S01]  /*111b0*/  MUFU.EX2 R207, R4 ;  /* 0x0000000400cf7308 */ /* 0x0003e20000000800 */
[C---:B------:R-:W-:Y:S02]  /*111c0*/  FADD.FTZ R2, -R71.reuse, R116 ;  /* 0x0000007447027221 */ /* 0x040fe40000010100 */
[----:B------:R-:W-:Y:S02]  /*111d0*/  FMUL.FTZ R105, R71, c[0x0][0x2d0] ;  /* 0x0000b40047697a20 */ /* 0x000fe40000410000 */
[----:B------:R-:W-:Y:S02]  /*111e0*/  FMUL.FTZ R2, R2, c[0x0][0x2d0] ;  /* 0x0000b40002027a20 */ /* 0x000fe40000410000 */
[--C-:B--2---:R-:W-:Y:S03]  /*111f0*/  FFMA.FTZ R3, R193, c[0x0][0x2d0], -R105.reuse ;  /* 0x0000b400c1037a23 */ /* 0x104fe60000010869 */
[----:B------:R2:W3:Y:S10]  /*11200*/  MUFU.EX2 R68, R2 ;  /* 0x0000000200447308 */ /* 0x0004f40000000800 */
[----:B------:R4:W-:Y:S01]  /*11210*/  MUFU.EX2 R185, R3 ;  /* 0x0000000300b97308 */ /* 0x0009e20000000800 */
[----:B-1----:R-:W-:Y:S09]  /*11220*/  FFMA.FTZ R4, R22, c[0x0][0x2d0], -R104 ;  /* 0x0000b40016047a23 */ /* 0x002ff20000010868 */
[----:B------:R1:W-:Y:S01]  /*11230*/  MUFU.EX2 R111, R4 ;  /* 0x00000004006f7308 */ /* 0x0003e20000000800 */
[--C-:B--2---:R-:W-:Y:S09]  /*11240*/  FFMA.FTZ R2, R118, c[0x0][0x2d0], -R96.reuse ;  /* 0x0000b40076027a23 */ /* 0x104ff20000010860 */
[----:B------:R2:W2:Y:S01]  /*11250*/  MUFU.EX2 R211, R2 ;  /* 0x0000000200d37308 */ /* 0x0004a20000000800 */
[--C-:B----4-:R-:W-:Y:S09]  /*11260*/  FFMA.FTZ R3, R192, c[0x0][0x2d0], -R105.reuse ;  /* 0x0000b400c0037a23 */ /* 0x110ff20000010869 */
[----:B------:R4:W4:Y:S01]  /*11270*/  MUFU.EX2 R186, R3 ;  /* 0x0000000300ba7308 */ /* 0x0009220000000800 */
[--C-:B-1----:R-:W-:Y:S02]  /*11280*/  FFMA.FTZ R4, R29, c[0x0][0x2d0], -R105.reuse ;  /* 0x0000b4001d047a23 */ /* 0x102fe40000010869 */
[----:B---3--:R-:W-:Y:S02]  /*11290*/  FMUL.FTZ R29, R68, R145 ;  /* 0x00000091441d7220 */ /* 0x008fe40000410000 */
[----:B--2---:R-:W-:Y:S01]  /*112a0*/  FFMA.FTZ R2, R16, c[0x0][0x2d0], -R96 ;  /* 0x0000b40010027a23 */ /* 0x004fe20000010860 */
[----:B------:R-:W-:Y:S04]  /*112b0*/  F2FP.BF16.PACK_AB R76, R211, R207 ;  /* 0x000000cfd34c723e */ /* 0x000fe800000010ff */
[----:B------:R-:W-:Y:S01]  /*112c0*/  MUFU.EX2 R16, R4 ;  /* 0x0000000400107308 */ /* 0x000fe20000000800 */
[--C-:B----4-:R-:W-:Y:S01]  /*112d0*/  FFMA.FTZ R3, R12, c[0x0][0x2d0], -R105.reuse ;  /* 0x0000b4000c037a23 */ /* 0x110fe20000010869 */
[----:B------:R-:W-:Y:S08]  /*112e0*/  F2FP.BF16.PACK_AB R64, R186, R185 ;  /* 0x000000b9ba40723e */ /* 0x000ff000000010ff */
[----:B------:R1:W2:Y:S10]  /*112f0*/  MUFU.EX2 R213, R2 ;  /* 0x0000000200d57308 */ /* 0x0002b40000000800 */
[----:B------:R3:W-:Y:S01]  /*11300*/  MUFU.EX2 R219, R3 ;  /* 0x0000000300db7308 */ /* 0x0007e20000000800 */
[----:B-1----:R-:W1:Y:S01]  /*11310*/  SHFL.BFLY PT, R2, R0, 0x1, 0x1f ;  /* 0x0c201f0000027f89 */ /* 0x002e6200000e0000 */
[----:B--2---:R-:W-:Y:S01]  /*11320*/  F2FP.BF16.PACK_AB R78, R245, R213 ;  /* 0x000000d5f54e723e */ /* 0x004fe200000010ff */
[----:B---3--:R-:W-:Y:S07]  /*11330*/  FFMA.FTZ R3, R13, c[0x0][0x2d0], -R105 ;  /* 0x0000b4000d037a23 */ /* 0x008fee0000010869 */
[----:B------:R2:W3:Y:S01]  /*11340*/  MUFU.EX2 R223, R3 ;  /* 0x0000000300df7308 */ /* 0x0004e20000000800 */
[----:B-1----:R-:W-:Y:S01]  /*11350*/  FMNMX.FTZ R2, R0, R2, !PT ;  /* 0x0000000200027209 */ /* 0x002fe20007810000 */
[----:B------:R-:W-:Y:S02]  /*11360*/  FFMA.FTZ R0, R19, c[0x0][0x2d0], -R104 ;  /* 0x0000b40013007a23 */ /* 0x000fe40000010868 */
[----:B------:R-:W-:Y:S01]  /*11370*/  FMUL.FTZ R19, R69, R135 ;  /* 0x0000008745137220 */ /* 0x000fe20000410000 */
[----:B------:R-:W-:Y:S05]  /*11380*/  MOV R135, R95 ;  /* 0x0000005f00877202 */ /* 0x000fea0000000f00 */
[----:B------:R1:W4:Y:S01]  /*11390*/  MUFU.EX2 R243, R0 ;  /* 0x0000000000f37308 */ /* 0x0003220000000800 */
[----:B------:R-:W-:Y:S04]  /*113a0*/  FMUL.FTZ R100, R2, c[0x0][0x2d0] ;  /* 0x0000b40002647a20 */ /* 0x000fe80000410000 */
[--C-:B------:R-:W-:Y:S02]  /*113b0*/  FFMA.FTZ R4, R26, c[0x0][0x2d0], -R100.reuse ;  /* 0x0000b4001a047a23 */ /* 0x100fe40000010864 */
[--C-:B--2---:R-:W-:Y:S01]  /*113c0*/  FFMA.FTZ R3, R195, c[0x0][0x2d0], -R100.reuse ;  /* 0x0000b400c3037a23 */ /* 0x104fe20000010864 */
[----:B---3--:R-:W-:Y:S03]  /*113d0*/  F2FP.BF16.PACK_AB R66, R223, R219 ;  /* 0x000000dbdf42723e */ /* 0x008fe600000010ff */
[----:B------:R2:W-:Y:S01]  /*113e0*/  MUFU.EX2 R118, R3 ;  /* 0x0000000300767308 */ /* 0x0005e20000000800 */
[----:B-1----:R-:W-:Y:S01]  /*113f0*/  FADD.FTZ R0, -R2, R117 ;  /* 0x0000007502007221 */ /* 0x002fe20000010100 */
[----:B----4-:R-:W-:Y:S08]  /*11400*/  F2FP.BF16.PACK_AB R79, R243, R222 ;  /* 0x000000def34f723e */ /* 0x010ff000000010ff */
[----:B------:R1:W-:Y:S01]  /*11410*/  MUFU.EX2 R117, R7 ;  /* 0x0000000700757308 */ /* 0x0003e20000000800 */
[----:B------:R-:W-:Y:S09]  /*11420*/  FMUL.FTZ R0, R0, c[0x0][0x2d0] ;  /* 0x0000b40000007a20 */ /* 0x000ff20000410000 */
[----:B------:R-:W3:Y:S01]  /*11430*/  MUFU.EX2 R0, R0 ;  /* 0x0000000000007308 */ /* 0x000ee20000000800 */
[--C-:B--2---:R-:W-:Y:S09]  /*11440*/  FFMA.FTZ R3, R194, c[0x0][0x2d0], -R100.reuse ;  /* 0x0000b400c2037a23 */ /* 0x104ff20000010864 */
[----:B------:R2:W4:Y:S01]  /*11450*/  MUFU.EX2 R184, R3 ;  /* 0x0000000300b87308 */ /* 0x0005220000000800 */
[----:B-1----:R-:W-:Y:S09]  /*11460*/  @P0 IMAD.WIDE.U32 R6, R242, c[0x0][0x1e0], RZ ;  /* 0x00007800f2060a25 */ /* 0x002ff200078e00ff */
[----:B------:R1:W-:Y:S01]  /*11470*/  MUFU.EX2 R194, R4 ;  /* 0x0000000400c27308 */ /* 0x0003e20000000800 */
[C---:B---3--:R-:W-:Y:S02]  /*11480*/  FMUL.FTZ R26, R0.reuse, R142 ;  /* 0x0000008e001a7220 */ /* 0x048fe40000410000 */
[----:B------:R-:W-:Y:S02]  /*11490*/  FMUL.FTZ R63, R0, R179 ;  /* 0x000000b3003f7220 */ /* 0x000fe40000410000 */
[----:B--2---:R-:W-:Y:S01]  /*114a0*/  FFMA.FTZ R3, R14, c[0x0][0x2d0], -R100 ;  /* 0x0000b4000e037a23 */ /* 0x004fe20000010864 */
[----:B----4-:R-:W-:Y:S04]  /*114b0*/  F2FP.BF16.PACK_AB R65, R184, R118 ;  /* 0x00000076b841723e */ /* 0x010fe800000010ff */
[----:B------:R2:W-:Y:S01]  /*114c0*/  MUFU.EX2 R188, R3 ;  /* 0x0000000300bc7308 */ /* 0x0005e20000000800 */
[----:B-1----:R-:W-:Y:S05]  /*114d0*/  @P0 MOV R4, R54 ;  /* 0x0000003600040202 */ /* 0x002fea0000000f00 */
[----:B------:R-:W-:Y:S04]  /*114e0*/  @P0 IMAD.WIDE.U32 R4, R6, 0x70, R4 ;  /* 0x0000007006040825 */ /* 0x000fe800078e0004 */
[--C-:B------:R-:W-:Y:S02]  /*114f0*/  FFMA.FTZ R6, R27, c[0x0][0x2d0], -R100.reuse ;  /* 0x0000b4001b067a23 */ /* 0x100fe40000010864 */
[----:B------:R-:W-:Y:S01]  /*11500*/  FMUL.FTZ R27, R0, R143 ;  /* 0x0000008f001b7220 */ /* 0x000fe20000410000 */
[----:B------:R-:W-:Y:S01]  /*11510*/  MOV R143, R111 ;  /* 0x0000006f008f7202 */ /* 0x000fe20000000f00 */
[----:B------:R1:W-:Y:S01]  /*11520*/  MUFU.EX2 R195, R6 ;  /* 0x0000000600c37308 */ /* 0x0003e20000000800 */
[----:B------:R-:W-:Y:S01]  /*11530*/  MOV R111, R215 ;  /* 0x000000d7006f7202 */ /* 0x000fe20000000f00 */
[----:B--2---:R-:W-:Y:S08]  /*11540*/  FFMA.FTZ R3, R15, c[0x0][0x2d0], -R100 ;  /* 0x0000b4000f037a23 */ /* 0x004ff00000010864 */
[----:B------:R2:W3:Y:S01]  /*11550*/  MUFU.EX2 R189, R3 ;  /* 0x0000000300bd7308 */ /* 0x0004e20000000800 */
[----:B-1----:R-:W-:Y:S01]  /*11560*/  @P0 LEA R6, P2, R4, c[0x0][0x1c8], 0x1 ;  /* 0x0000720004060a11 */ /* 0x002fe200078408ff */
[--C-:B--2---:R-:W-:Y:S01]  /*11570*/  FFMA.FTZ R3, R23, c[0x0][0x2d0], -R104.reuse ;  /* 0x0000b40017037a23 */ /* 0x104fe20000010868 */
[----:B---3--:R-:W-:Y:S07]  /*11580*/  F2FP.BF16.PACK_AB R67, R189, R188 ;  /* 0x000000bcbd43723e */ /* 0x008fee00000010ff */
[----:B------:R1:W-:Y:S02]  /*11590*/  MUFU.EX2 R193, R3 ;  /* 0x0000000300c17308 */ /* 0x0003e40000000800 */
[--C-:B-1----:R-:W-:Y:S08]  /*115a0*/  FFMA.FTZ R3, R34, c[0x0][0x2d0], -R104.reuse ;  /* 0x0000b40022037a23 */ /* 0x102ff00000010868 */
[----:B------:R1:W-:Y:S02]  /*115b0*/  MUFU.EX2 R33, R3 ;  /* 0x0000000300217308 */ /* 0x0003e40000000800 */
[----:B-1----:R-:W-:Y:S01]  /*115c0*/  FFMA.FTZ R3, R35, c[0x0][0x2d0], -R104 ;  /* 0x0000b40023037a23 */ /* 0x002fe20000010868 */
[----:B------:R-:W-:Y:S01]  /*115d0*/  MOV R35, R9 ;  /* 0x0000000900237202 */ /* 0x000fe20000000f00 */
[----:B------:R-:W-:Y:S06]  /*115e0*/  FFMA.FTZ R9, R30, c[0x0][0x2d0], -R100 ;  /* 0x0000b4001e097a23 */ /* 0x000fec0000010864 */
[----:B------:R1:W-:Y:S01]  /*115f0*/  MUFU.EX2 R52, R3 ;  /* 0x0000000300347308 */ /* 0x0003e20000000800 */
[----:B------:R-:W-:Y:S09]  /*11600*/  FMUL.FTZ R30, R0, R146 ;  /* 0x00000092001e7220 */ /* 0x000ff20000410000 */
[----:B------:R-:W-:Y:S01]  /*11610*/  MUFU.EX2 R197, R9 ;  /* 0x0000000900c57308 */ /* 0x000fe20000000800 */
[--C-:B-1----:R-:W-:Y:S02]  /*11620*/  FFMA.FTZ R3, R24, c[0x0][0x2d0], -R105.reuse ;  /* 0x0000b40018037a23 */ /* 0x102fe40000010869 */
[C---:B------:R-:W-:Y:S07]  /*11630*/  FMUL.FTZ R24, R68.reuse, R140 ;  /* 0x0000008c44187220 */ /* 0x040fee0000410000 */
[----:B------:R1:W-:Y:S02]  /*11640*/  MUFU.EX2 R116, R3 ;  /* 0x0000000300747308 */ /* 0x0003e40000000800 */
[--C-:B-1----:R-:W-:Y:S02]  /*11650*/  FFMA.FTZ R3, R25, c[0x0][0x2d0], -R105.reuse ;  /* 0x0000b40019037a23 */ /* 0x102fe40000010869 */
[----:B------:R-:W-:Y:S01]  /*11660*/  FMUL.FTZ R25, R68, R141 ;  /* 0x0000008d44197220 */ /* 0x000fe20000410000 */
[----:B------:R-:W-:Y:S05]  /*11670*/  MOV R141, R35 ;  /* 0x00000023008d7202 */ /* 0x000fea0000000f00 */
[----:B------:R1:W-:Y:S01]  /*11680*/  MUFU.EX2 R192, R3 ;  /* 0x0000000300c07308 */ /* 0x0003e20000000800 */
[C---:B------:R-:W-:Y:S01]  /*11690*/  FMUL.FTZ R35, R69.reuse, R151 ;  /* 0x0000009745237220 */ /* 0x040fe20000410000 */
[----:B------:R-:W-:Y:S01]  /*116a0*/  MOV R151, R80 ;  /* 0x0000005000977202 */ /* 0x000fe20000000f00 */
[----:B-1----:R-:W-:Y:S02]  /*116b0*/  FFMA.FTZ R3, R28, c[0x0][0x2d0], -R105 ;  /* 0x0000b4001c037a23 */ /* 0x002fe40000010869 */
[----:B------:R-:W-:Y:S05]  /*116c0*/  FMUL.FTZ R28, R68, R144 ;  /* 0x00000090441c7220 */ /* 0x000fea0000410000 */
[----:B------:R1:W2:Y:S02]  /*116d0*/  MUFU.EX2 R34, R3 ;  /* 0x0000000300227308 */ /* 0x0002a40000000800 */
[----:B-1----:R-:W-:Y:S02]  /*116e0*/  @P0 SHF.R.S32.HI R3, RZ, 0x1f, R242 ;  /* 0x0000001fff030819 */ /* 0x002fe400000114f2 */
[----:B--2---:R-:W-:Y:S01]  /*116f0*/  MOV R142, R34 ;  /* 0x00000022008e7202 */ /* 0x004fe20000000f00 */
[----:B------:R-:W-:Y:S01]  /*11700*/  FMUL.FTZ R34, R69, R150 ;  /* 0x0000009645227220 */ /* 0x000fe20000410000 */
[----:B------:R-:W-:Y:S01]  /*11710*/  MOV R150, R81 ;  /* 0x0000005100967202 */ /* 0x000fe20000000f00 */
[----:B------:R-:W-:Y:S04]  /*11720*/  @P0 IMAD R3, R3, c[0x0][0x1e0], RZ ;  /* 0x0000780003030a24 */ /* 0x000fe800078e02ff */
[----:B------:R-:W-:Y:S05]  /*11730*/  @P0 IMAD R3, R242, c[0x0][0x1e4], R3 ;  /* 0x00007900f2030a24 */ /* 0x000fea00078e0203 */
[----:B------:R-:W-:Y:S05]  /*11740*/  @P0 IADD3 R3, R7, R3, RZ ;  /* 0x0000000307030210 */ /* 0x000fea0007ffe0ff */
[----:B------:R-:W-:Y:S01]  /*11750*/  @P0 IMAD R7, R3, 0x70, RZ ;  /* 0x0000007003070824 */ /* 0x000fe200078e02ff */
[----:B------:R-:W-:Y:S04]  /*11760*/  @P0 SHF.L.U32 R3, R8, 0x5, RZ ;  /* 0x0000000508030819 */ /* 0x000fe800000006ff */
[----:B------:R-:W-:Y:S01]  /*11770*/  @P0 IADD3 R7, R5, R7, RZ ;  /* 0x0000000705070210 */ /* 0x000fe20007ffe0ff */
[----:B------:R-:W-:Y:S01]  /*11780*/  FFMA.FTZ R5, R31, c[0x0][0x2d0], -R100 ;  /* 0x0000b4001f057a23 */ /* 0x000fe20000010864 */
[----:B------:R-:W-:Y:S01]  /*11790*/  @P0 IADD3 R10, P1, R6, R3, RZ ;  /* 0x00000003060a0210 */ /* 0x000fe20007f3e0ff */
[----:B------:R-:W-:Y:S01]  /*117a0*/  FMUL.FTZ R31, R0, R147 ;  /* 0x00000093001f7220 */ /* 0x000fe20000410000 */
[----:B------:R-:W-:Y:S01]  /*117b0*/  @P0 LEA.HI.X R7, R4, c[0x0][0x1cc], R7, 0x1, P2 ;  /* 0x0000730004070a11 */ /* 0x000fe200010f0c07 */
[----:B------:R1:W-:Y:S01]  /*117c0*/  MUFU.EX2 R196, R5 ;  /* 0x0000000500c47308 */ /* 0x0003e20000000800 */
[----:B------:R-:W-:Y:S02]  /*117d0*/  @P0 SHF.L.U64.HI R4, R8, R246, c[0x0][0x1e4] ;  /* 0x0000790008040619 */ /* 0x000fe400000102f6 */
[-C--:B------:R-:W-:Y:S01]  /*117e0*/  @P0 IADD3 R14, P3, R10, R3.reuse, RZ ;  /* 0x000000030a0e0210 */ /* 0x080fe20007f7e0ff */
[----:B------:R2:W-:Y:S01]  /*117f0*/  @P0 LDGSTS.E.BYPASS.LTC128B.128 [R241+0x3900], [R6.64], !P6 ;  /* 0x0390000006f10fae */ /* 0x0005e2000f101d48 */
[-C--:B------:R-:W-:Y:S02]  /*11800*/  @P0 IADD3.X R11, R7, R4.reuse, RZ, P1, !PT ;  /* 0x00000004070b0210 */ /* 0x080fe40000ffe4ff */
[-C--:B------:R-:W-:Y:S02]  /*11810*/  @P0 IADD3 R12, P2, R14, R3.reuse, RZ ;  /* 0x000000030e0c0210 */ /* 0x080fe40007f5e0ff */
[-C--:B------:R-:W-:Y:S02]  /*11820*/  @P0 IADD3.X R15, R11, R4.reuse, RZ, P3, !PT ;  /* 0x000000040b0f0210 */ /* 0x080fe40001ffe4ff */
[-C--:B------:R-:W-:Y:S01]  /*11830*/  @P0 IADD3 R8, P1, R12, R3.reuse, RZ ;  /* 0x000000030c080210 */ /* 0x080fe20007f3e0ff */
[----:B------:R3:W-:Y:S01]  /*11840*/  @P0 LDGSTS.E.BYPASS.LTC128B.128 [R241+0x4100], [R10.64], !P6 ;  /* 0x041000000af10fae */ /* 0x0007e2000f101d48 */
[-C--:B------:R-:W-:Y:S04]  /*11850*/  @P0 IADD3.X R13, R15, R4.reuse, RZ, P2, !PT ;  /* 0x000000040f0d0210 */ /* 0x080fe800017fe4ff */
[-C--:B------:R-:W-:Y:S03]  /*11860*/  @P0 IADD3.X R9, R13, R4.reuse, RZ, P1, !PT ;  /* 0x000000040d090210 */ /* 0x080fe60000ffe4ff */
[----:B------:R4:W-:Y:S01]  /*11870*/  @P0 LDGSTS.E.BYPASS.LTC128B.128 [R241+0x4900], [R14.64], !P6 ;  /* 0x049000000ef10fae */ /* 0x0009e2000f101d48 */
[--C-:B-1----:R-:W-:Y:S07]  /*11880*/  FFMA.FTZ R5, R36, c[0x0][0x2d0], -R96.reuse ;  /* 0x0000b40024057a23 */ /* 0x102fee0000010860 */
[----:B------:R1:W-:Y:S01]  /*11890*/  @P0 LDGSTS.E.BYPASS.LTC128B.128 [R241+0x5100], [R12.64], !P6 ;  /* 0x051000000cf10fae */ /* 0x0003e2000f101d48 */
[----:B------:R1:W1:Y:S01]  /*118a0*/  MUFU.EX2 R58, R5 ;  /* 0x00000005003a7308 */ /* 0x0002620000000800 */
[-C--:B--2---:R-:W-:Y:S04]  /*118b0*/  @P0 IADD3 R6, P2, R8, R3.reuse, RZ ;  /* 0x0000000308060210 */ /* 0x084fe80007f5e0ff */
[----:B------:R-:W-:Y:S02]  /*118c0*/  @P0 IADD3.X R7, R9, R4, RZ, P2, !PT ;  /* 0x0000000409070210 */ /* 0x000fe400017fe4ff */
[----:B------:R2:W-:Y:S01]  /*118d0*/  @P0 LDGSTS.E.BYPASS.LTC128B.128 [R241+0x5900], [R8.64], !P6 ;  /* 0x0590000008f10fae */ /* 0x0005e2000f101d48 */
[----:B---3--:R-:W-:Y:S01]  /*118e0*/  @P0 IADD3 R10, P1, R6, R3, RZ ;  /* 0x00000003060a0210 */ /* 0x008fe20007f3e0ff */
[--C-:B------:R-:W-:Y:S01]  /*118f0*/  FFMA.FTZ R3, R48, c[0x0][0x2d0], -R96.reuse ;  /* 0x0000b40030037a23 */ /* 0x100fe20000010860 */
[----:B------:R-:W-:Y:S02]  /*11900*/  MOV R48, R52 ;  /* 0x0000003400307202 */ /* 0x000fe40000000f00 */
[----:B------:R-:W-:Y:S01]  /*11910*/  @P0 IADD3.X R11, R7, R4, RZ, P1, !PT ;  /* 0x00000004070b0210 */ /* 0x000fe20000ffe4ff */
[----:B------:R3:W3:Y:S02]  /*11920*/  MUFU.EX2 R61, R3 ;  /* 0x00000003003d7308 */ /* 0x0006e40000000800 */
[----:B------:R3:W-:Y:S01]  /*11930*/  @P0 LDGSTS.E.BYPASS.LTC128B.128 [R241+0x6100], [R6.64], !P6 ;  /* 0x0610000006f10fae */ /* 0x0007e2000f101d48 */
[----:B------:R-:W-:Y:S01]  /*11940*/  FMUL.FTZ R4, R70, R120 ;  /* 0x0000007846047220 */ /* 0x000fe20000410000 */
[----:B------:R-:W-:Y:S01]  /*11950*/  MOV R120, R82 ;  /* 0x0000005200787202 */ /* 0x000fe20000000f00 */
[C---:B----4-:R-:W-:Y:S01]  /*11960*/  FMUL.FTZ R14, R0.reuse, R130 ;  /* 0x00000082000e7220 */ /* 0x050fe20000410000 */
[----:B------:R-:W-:Y:S01]  /*11970*/  MOV R130, R32 ;  /* 0x0000002000827202 */ /* 0x000fe20000000f00 */
[----:B------:R-:W-:Y:S01]  /*11980*/  FMUL.FTZ R15, R0, R131 ;  /* 0x00000083000f7220 */ /* 0x000fe20000410000 */
[----:B------:R-:W-:Y:S01]  /*11990*/  MOV R140, R48 ;  /* 0x00000030008c7202 */ /* 0x000fe20000000f00 */
[----:B------:R-:W-:Y:S01]  /*119a0*/  FMUL.FTZ R32, R70, R148 ;  /* 0x0000009446207220 */ /* 0x000fe20000410000 */
[----:B------:R4:W-:Y:S01]  /*119b0*/  @P0 LDGSTS.E.BYPASS.LTC128B.128 [R241+0x6900], [R10.64], !P6 ;  /* 0x069000000af10fae */ /* 0x0009e2000f101d48 */
[--C-:B-1----:R-:W-:Y:S01]  /*119c0*/  FFMA.FTZ R5, R37, c[0x0][0x2d0], -R96.reuse ;  /* 0x0000b40025057a23 */ /* 0x102fe20000010860 */
[----:B------:R-:W-:Y:S01]  /*119d0*/  MOV R148, R214 ;  /* 0x000000d600947202 */ /* 0x000fe20000000f00 */
[C---:B------:R-:W-:Y:S01]  /*119e0*/  FMUL.FTZ R12, R68.reuse, R128 ;  /* 0x00000080440c7220 */ /* 0x040fe20000410000 */
[----:B------:R-:W-:Y:S01]  /*119f0*/  MOV R146, R58 ;  /* 0x0000003a00927202 */ /* 0x000fe20000000f00 */
[----:B------:R1:W1:Y:S01]  /*11a00*/  MUFU.EX2 R57, R5 ;  /* 0x0000000500397308 */ /* 0x0002620000000800 */
[----:B------:R-:W-:Y:S01]  /*11a10*/  FMUL.FTZ R13, R68, R129 ;  /* 0x00000081440d7220 */ /* 0x000fe20000410000 */
[----:B------:R-:W-:Y:S01]  /*11a20*/  MOV R129, R33 ;  /* 0x0000002100817202 */ /* 0x000fe20000000f00 */
[----:B------:R-:W1:Y:S01]  /*11a30*/  LDSM.16.MT88.4 R20, [R224] ;  /* 0x00000000e014783b */ /* 0x000e620000004200 */
[----:B------:R-:W-:Y:S01]  /*11a40*/  FMUL.FTZ R33, R70, R149 ;  /* 0x0000009546217220 */ /* 0x000fe20000410000 */
[----:B------:R-:W-:Y:S01]  /*11a50*/  MOV R149, R93 ;  /* 0x0000005d00957202 */ /* 0x000fe20000000f00 */
[C---:B--2---:R-:W-:Y:S01]  /*11a60*/  FMUL.FTZ R8, R68.reuse, R124 ;  /* 0x0000007c44087220 */ /* 0x044fe20000410000 */
[----:B------:R-:W-:Y:S01]  /*11a70*/  MOV R124, R88 ;  /* 0x00000058007c7202 */ /* 0x000fe20000000f00 */
[----:B------:R-:W-:Y:S01]  /*11a80*/  FMUL.FTZ R9, R68, R125 ;  /* 0x0000007d44097220 */ /* 0x000fe20000410000 */
[----:B------:R-:W-:Y:S01]  /*11a90*/  MOV R125, R87 ;  /* 0x00000057007d7202 */ /* 0x000fe20000000f00 */
[----:B---3--:R-:W-:Y:S01]  /*11aa0*/  FFMA.FTZ R3, R49, c[0x0][0x2d0], -R96 ;  /* 0x0000b40031037a23 */ /* 0x008fe20000010860 */
[----:B------:R-:W-:Y:S01]  /*11ab0*/  MOV R49, R16 ;  /* 0x0000001000317202 */ /* 0x000fe20000000f00 */
[C---:B------:R-:W-:Y:S01]  /*11ac0*/  FMUL.FTZ R16, R70.reuse, R132 ;  /* 0x0000008446107220 */ /* 0x040fe20000410000 */
[----:B------:R-:W-:Y:S01]  /*11ad0*/  LDSM.16.MT88.4 R52, [R225] ;  /* 0x00000000e134783b */ /* 0x000fe20000004200 */
[----:B------:R-:W2:Y:S01]  /*11ae0*/  MUFU.EX2 R59, R3 ;  /* 0x00000003003b7308 */ /* 0x000ea20000000800 */
[C---:B------:R-:W-:Y:S01]  /*11af0*/  FMUL.FTZ R6, R69.reuse, R122 ;  /* 0x0000007a45067220 */ /* 0x040fe20000410000 */
[----:B------:R-:W-:Y:S01]  /*11b00*/  MOV R122, R83 ;  /* 0x00000053007a7202 */ /* 0x000fe20000000f00 */
[----:B------:R-:W-:Y:S01]  /*11b10*/  FMUL.FTZ R7, R69, R123 ;  /* 0x0000007b45077220 */ /* 0x000fe20000410000 */
[----:B------:R-:W-:Y:S01]  /*11b20*/  MOV R147, R49 ;  /* 0x0000003100937202 */ /* 0x000fe20000000f00 */
[----:B------:R-:W-:Y:S01]  /*11b30*/  FMUL.FTZ R48, R70, R164 ;  /* 0x000000a446307220 */ /* 0x000fe20000410000 */
[----:B------:R-:W-:Y:S01]  /*11b40*/  MOV R132, R85 ;  /* 0x0000005500847202 */ /* 0x000fe20000000f00 */
[----:B------:R-:W-:Y:S01]  /*11b50*/  LDSM.16.MT88.4 R80, [R227] ;  /* 0x00000000e350783b */ /* 0x000fe20000004200 */
[----:B----4-:R-:W-:Y:S01]  /*11b60*/  FMUL.FTZ R10, R0, R126 ;  /* 0x0000007e000a7220 */ /* 0x010fe20000410000 */
[----:B------:R-:W-:Y:S01]  /*11b70*/  MOV R131, R61 ;  /* 0x0000003d00837202 */ /* 0x000fe20000000f00 */
[----:B-1----:R-:W-:Y:S01]  /*11b80*/  FMUL.FTZ R5, R70, R121 ;  /* 0x0000007946057220 */ /* 0x002fe20000410000 */
[----:B------:R-:W-:Y:S01]  /*11b90*/  MOV R126, R89 ;  /* 0x00000059007e7202 */ /* 0x000fe20000000f00 */
[----:B------:R-:W-:Y:S01]  /*11ba0*/  FMUL.FTZ R11, R0, R127 ;  /* 0x0000007f000b7220 */ /* 0x000fe20000410000 */
[----:B------:R-:W-:Y:S01]  /*11bb0*/  MOV R123, R94 ;  /* 0x0000005e007b7202 */ /* 0x000fe20000000f00 */
[----:B------:R-:W-:Y:S01]  /*11bc0*/  FMUL.FTZ R49, R70, R165 ;  /* 0x000000a546317220 */ /* 0x000fe20000410000 */
[----:B------:R-:W0:Y:S01]  /*11bd0*/  LDGDEPBAR ;  /* 0x00000000000079af */ /* 0x000e220000000000 */
[----:B------:R-:W-:Y:S01]  /*11be0*/  MOV R145, R57 ;  /* 0x0000003900917202 */ /* 0x000fe20000000f00 */
[----:B------:R-:W-:Y:S01]  /*11bf0*/  FMUL.FTZ R57, R68, R173 ;  /* 0x000000ad44397220 */ /* 0x000fe20000410000 */
[----:B------:R-:W-:Y:S01]  /*11c00*/  MOV R121, R106 ;  /* 0x0000006a00797202 */ /* 0x000fe20000000f00 */
[----:B------:R-:W-:Y:S01]  /*11c10*/  FMUL.FTZ R58, R0, R174 ;  /* 0x000000ae003a7220 */ /* 0x000fe20000410000 */
[----:B------:R-:W-:Y:S01]  /*11c20*/  MOV R106, R91 ;  /* 0x0000005b006a7202 */ /* 0x000fe20000000f00 */
[----:B------:R-:W-:Y:S02]  /*11c30*/  FMUL.FTZ R61, R68, R177 ;  /* 0x000000b1443d7220 */ /* 0x000fe40000410000 */
[--C-:B------:R-:W-:Y:S01]  /*11c40*/  FFMA.FTZ R124, R124, c[0x0][0x2d0], -R105.reuse ;  /* 0x0000b4007c7c7a23 */ /* 0x100fe20000010869 */
[----:B--2---:R-:W-:Y:S01]  /*11c50*/  MOV R127, R59 ;  /* 0x0000003b007f7202 */ /* 0x004fe20000000f00 */
[--C-:B------:R-:W-:Y:S02]  /*11c60*/  FFMA.FTZ R3, R38, c[0x0][0x2d0], -R104.reuse ;  /* 0x0000b40026037a23 */ /* 0x100fe40000010868 */
[----:B------:R-:W-:Y:S01]  /*11c70*/  FMUL.FTZ R59, R0, R175 ;  /* 0x000000af003b7220 */ /* 0x000fe20000410000 */
[-C--:B------:R-:W-:Y:S01]  /*11c80*/  HMMA.16816.F32.BF16 R4, R76, R20.reuse, R4 ;  /* 0x000000144c04723c */ /* 0x080fe20000041804 */
[----:B------:R1:W-:Y:S04]  /*11c90*/  MUFU.EX2 R250, R3 ;  /* 0x0000000300fa7308 */ /* 0x0003e80000000800 */
[--C-:B------:R-:W-:Y:S02]  /*11ca0*/  FFMA.FTZ R125, R125, c[0x0][0x2d0], -R105.reuse ;  /* 0x0000b4007d7d7a23 */ /* 0x100fe40000010869 */
[--C-:B------:R-:W-:Y:S01]  /*11cb0*/  FFMA.FTZ R106, R106, c[0x0][0x2d0], -R105.reuse ;  /* 0x0000b4006a6a7a23 */ /* 0x100fe20000010869 */
[C---:B------:R-:W-:Y:S07]  /*11cc0*/  HMMA.16816.F32.BF16 R8, R64.reuse, R20, R8 ;  /* 0x000000144008723c */ /* 0x040fee0000041808 */
[C---:B------:R-:W-:Y:S01]  /*11cd0*/  FMUL.FTZ R20, R70.reuse, R136 ;  /* 0x0000008846147220 */ /* 0x040fe20000410000 */
[-C--:B------:R-:W-:Y:S04]  /*11ce0*/  HMMA.16816.F32.BF16 R12, R64, R22.reuse, R12 ;  /* 0x00000016400c723c */ /* 0x080fe8000004180c */
[----:B------:R-:W-:Y:S01]  /*11cf0*/  FMUL.FTZ R21, R70, R137 ;  /* 0x0000008946157220 */ /* 0x000fe20000410000 */
[----:B------:R-:W-:Y:S02]  /*11d00*/  MOV R136, R192 ;  /* 0x000000c000887202 */ /* 0x000fe40000000f00 */
[----:B------:R-:W-:Y:S01]  /*11d10*/  MOV R137, R193 ;  /* 0x000000c100897202 */ /* 0x000fe20000000f00 */
[C---:B------:R-:W-:Y:S04]  /*11d20*/  HMMA.16816.F32.BF16 R16, R76.reuse, R22, R16 ;  /* 0x000000164c10723c */ /* 0x040fe80000041810 */
[--C-:B-1----:R-:W-:Y:S01]  /*11d30*/  FFMA.FTZ R3, R39, c[0x0][0x2d0], -R104.reuse ;  /* 0x0000b40027037a23 */ /* 0x102fe20000010868 */
[----:B------:R-:W-:Y:S01]  /*11d40*/  MOV R193, R217 ;  /* 0x000000d900c17202 */ /* 0x000fe20000000f00 */
[----:B------:R-:W1:Y:S01]  /*11d50*/  LDSM.16.MT88.4 R36, [R228] ;  /* 0x00000000e424783b */ /* 0x000e620000004200 */
[C---:B------:R-:W-:Y:S01]  /*11d60*/  FMUL.FTZ R22, R69.reuse, R138 ;  /* 0x0000008a45167220 */ /* 0x040fe20000410000 */
[----:B------:R2:W-:Y:S01]  /*11d70*/  MUFU.EX2 R251, R3 ;  /* 0x0000000300fb7308 */ /* 0x0005e20000000800 */
[----:B------:R-:W-:Y:S03]  /*11d80*/  FMUL.FTZ R23, R69, R139 ;  /* 0x0000008b45177220 */ /* 0x000fe60000410000 */
[----:B------:R-:W-:Y:S02]  /*11d90*/  MOV R139, R116 ;  /* 0x00000074008b7202 */ /* 0x000fe40000000f00 */
[----:B------:R-:W-:Y:S02]  /*11da0*/  MOV R116, R220 ;  /* 0x000000dc00747202 */ /* 0x000fe40000000f00 */
[----:B------:R-:W-:Y:S02]  /*11db0*/  MOV R138, R117 ;  /* 0x00000075008a7202 */ /* 0x000fe40000000f00 */
[----:B------:R-:W-:Y:S02]  /*11dc0*/  MOV R117, R107 ;  /* 0x0000006b00757202 */ /* 0x000fe40000000f00 */
[----:B------:R-:W-:Y:S02]  /*11dd0*/  MOV R107, R90 ;  /* 0x0000005a006b7202 */ /* 0x000fe40000000f00 */
[----:B------:R-:W-:Y:S03]  /*11de0*/  LDSM.16.MT88.4 R88, [R228+0x800] ;  /* 0x00080000e458783b */ /* 0x000fe60000004200 */
[--C-:B------:R-:W-:Y:S02]  /*11df0*/  FFMA.FTZ R107, R107, c[0x0][0x2d0], -R105.reuse ;  /* 0x0000b4006b6b7a23 */ /* 0x100fe40000010869 */
[--C-:B--2---:R-:W-:Y:S02]  /*11e00*/  FFMA.FTZ R3, R50, c[0x0][0x2d0], -R104.reuse ;  /* 0x0000b40032037a23 */ /* 0x104fe40000010868 */
[----:B------:R-:W-:Y:S02]  /*11e10*/  FMUL.FTZ R50, R69, R166 ;  /* 0x000000a645327220 */ /* 0x000fe40000410000 */
[----:B------:R2:W-:Y:S01]  /*11e20*/  MUFU.EX2 R252, R3 ;  /* 0x0000000300fc7308 */ /* 0x0005e20000000800 */
[-C--:B-1----:R-:W-:Y:S08]  /*11e30*/  HMMA.16816.F32.BF16 R20, R76, R36.reuse, R20 ;  /* 0x000000244c14723c */ /* 0x082ff00000041814 */
[C---:B------:R-:W-:Y:S04]  /*11e40*/  HMMA.16816.F32.BF16 R24, R64.reuse, R36, R24 ;  /* 0x000000244018723c */ /* 0x040fe80000041818 */
[----:B--2---:R-:W-:Y:S04]  /*11e50*/  FFMA.FTZ R3, R51, c[0x0][0x2d0], -R104 ;  /* 0x0000b40033037a23 */ /* 0x004fe80000010868 */
[-C--:B------:R-:W-:Y:S01]  /*11e60*/  HMMA.16816.F32.BF16 R28, R64, R38.reuse, R28 ;  /* 0x00000026401c723c */ /* 0x080fe2000004181c */
[----:B------:R1:W2:Y:S03]  /*11e70*/  MUFU.EX2 R62, R3 ;  /* 0x00000003003e7308 */ /* 0x0002a60000000800 */
[C---:B------:R-:W-:Y:S02]  /*11e80*/  FMUL.FTZ R36, R70.reuse, R152 ;  /* 0x0000009846247220 */ /* 0x040fe40000410000 */
[----:B------:R-:W-:Y:S02]  /*11e90*/  FMUL.FTZ R37, R70, R153 ;  /* 0x0000009946257220 */ /* 0x000fe40000410000 */
[C---:B------:R-:W-:Y:S04]  /*11ea0*/  HMMA.16816.F32.BF16 R32, R76.reuse, R38, R32 ;  /* 0x000000264c20723c */ /* 0x040fe80000041820 */
[C---:B------:R-:W-:Y:S03]  /*11eb0*/  FMUL.FTZ R51, R69.reuse, R167 ;  /* 0x000000a745337220 */ /* 0x040fe60000410000 */
[C---:B------:R-:W-:Y:S02]  /*11ec0*/  FMUL.FTZ R39, R69.reuse, R155 ;  /* 0x0000009b45277220 */ /* 0x040fe40000410000 */
[----:B------:R-:W-:Y:S07]  /*11ed0*/  FMUL.FTZ R38, R69, R154 ;  /* 0x0000009a45267220 */ /* 0x000fee0000410000 */
[-C--:B------:R-:W-:Y:S03]  /*11ee0*/  HMMA.16816.F32.BF16 R36, R76, R52.reuse, R36 ;  /* 0x000000344c24723c */ /* 0x080fe60000041824 */
[--C-:B-1----:R-:W-:Y:S01]  /*11ef0*/  FFMA.FTZ R3, R40, c[0x0][0x2d0], -R105.reuse ;  /* 0x0000b40028037a23 */ /* 0x102fe20000010869 */
[----:B--2---:R-:W-:Y:S01]  /*11f00*/  MOV R128, R62 ;  /* 0x0000003e00807202 */ /* 0x004fe20000000f00 */
[----:B------:R-:W-:Y:S01]  /*11f10*/  FMUL.FTZ R40, R68, R156 ;  /* 0x0000009c44287220 */ /* 0x000fe20000410000 */
[----:B------:R-:W-:Y:S01]  /*11f20*/  MOV R156, R92 ;  /* 0x0000005c009c7202 */ /* 0x000fe20000000f00 */
[----:B------:R1:W-:Y:S01]  /*11f30*/  MUFU.EX2 R249, R3 ;  /* 0x0000000300f97308 */ /* 0x0003e20000000800 */
[----:B------:R-:W-:Y:S01]  /*11f40*/  FMUL.FTZ R62, R0, R178 ;  /* 0x000000b2003e7220 */ /* 0x000fe20000410000 */
[----:B------:R-:W-:Y:S03]  /*11f50*/  LDSM.16.MT88.4 R92, [R225+0x800] ;  /* 0x00080000e15c783b */ /* 0x000fe60000004200 */
[----:B------:R-:W-:Y:S02]  /*11f60*/  MOV R164, R156 ;  /* 0x0000009c00a47202 */ /* 0x000fe40000000f00 */
[----:B------:R-:W-:Y:S02]  /*11f70*/  MOV R156, R121 ;  /* 0x00000079009c7202 */ /* 0x000fe40000000f00 */
[----:B------:R-:W-:Y:S01]  /*11f80*/  MOV R121, R233 ;  /* 0x000000e900797202 */ /* 0x000fe20000000f00 */
[--C-:B-1----:R-:W-:Y:S02]  /*11f90*/  FFMA.FTZ R3, R41, c[0x0][0x2d0], -R105.reuse ;  /* 0x0000b40029037a23 */ /* 0x102fe40000010869 */
[----:B------:R-:W-:Y:S01]  /*11fa0*/  FMUL.FTZ R41, R68, R157 ;  /* 0x0000009d44297220 */ /* 0x000fe20000410000 */
[----:B------:R-:W-:Y:S01]  /*11fb0*/  MOV R157, R86 ;  /* 0x00000056009d7202 */ /* 0x000fe20000000f00 */
[----:B------:R1:W2:Y:S03]  /*11fc0*/  MUFU.EX2 R248, R3 ;  /* 0x0000000300f87308 */ /* 0x0002a60000000800 */
[----:B------:R-:W-:Y:S01]  /*11fd0*/  MOV R165, R157 ;  /* 0x0000009d00a57202 */ /* 0x000fe20000000f00 */
[--C-:B-1----:R-:W-:Y:S02]  /*11fe0*/  FFMA.FTZ R3, R44, c[0x0][0x2d0], -R105.reuse ;  /* 0x0000b4002c037a23 */ /* 0x102fe40000010869 */
[C---:B------:R-:W-:Y:S01]  /*11ff0*/  FMUL.FTZ R44, R68.reuse, R160 ;  /* 0x000000a0442c7220 */ /* 0x040fe20000410000 */
[----:B------:R-:W-:Y:S03]  /*12000*/  MOV R160, R216 ;  /* 0x000000d800a07202 */ /* 0x000fe60000000f00 */
[----:B------:R1:W-:Y:S01]  /*12010*/  MUFU.EX2 R246, R3 ;  /* 0x0000000300f67308 */ /* 0x0003e20000000800 */
[----:B------:R-:W-:Y:S02]  /*12020*/  MOV R167, R160 ;  /* 0x000000a000a77202 */ /* 0x000fe40000000f00 */
[----:B------:R-:W-:Y:S02]  /*12030*/  MOV R160, R149 ;  /* 0x0000009500a07202 */ /* 0x000fe40000000f00 */
[----:B------:R-:W-:Y:S02]  /*12040*/  MOV R149, R135 ;  /* 0x0000008700957202 */ /* 0x000fe40000000f00 */
[----:B------:R-:W-:Y:S01]  /*12050*/  MOV R135, R240 ;  /* 0x000000f000877202 */ /* 0x000fe20000000f00 */
[--C-:B-1----:R-:W-:Y:S02]  /*12060*/  FFMA.FTZ R3, R45, c[0x0][0x2d0], -R105.reuse ;  /* 0x0000b4002d037a23 */ /* 0x102fe40000010869 */
[----:B------:R-:W-:Y:S01]  /*12070*/  FMUL.FTZ R45, R68, R161 ;  /* 0x000000a1442d7220 */ /* 0x000fe20000410000 */
[----:B------:R-:W-:Y:S01]  /*12080*/  MOV R161, R221 ;  /* 0x000000dd00a17202 */ /* 0x000fe20000000f00 */
[----:B------:R1:W3:Y:S02]  /*12090*/  MUFU.EX2 R247, R3 ;  /* 0x0000000300f77308 */ /* 0x0002e40000000800 */
[--C-:B-1----:R-:W-:Y:S02]  /*120a0*/  FFMA.FTZ R3, R42, c[0x0][0x2d0], -R100.reuse ;  /* 0x0000b4002a037a23 */ /* 0x102fe40000010864 */
[C---:B------:R-:W-:Y:S06]  /*120b0*/  FMUL.FTZ R42, R0.reuse, R158 ;  /* 0x0000009e002a7220 */ /* 0x040fec0000410000 */
[----:B------:R1:W-:Y:S02]  /*120c0*/  MUFU.EX2 R144, R3 ;  /* 0x0000000300907308 */ /* 0x0003e40000000800 */
[--C-:B-1----:R-:W-:Y:S02]  /*120d0*/  FFMA.FTZ R3, R43, c[0x0][0x2d0], -R100.reuse ;  /* 0x0000b4002b037a23 */ /* 0x102fe40000010864 */
[----:B------:R-:W-:Y:S06]  /*120e0*/  FMUL.FTZ R43, R0, R159 ;  /* 0x0000009f002b7220 */ /* 0x000fec0000410000 */
[----:B------:R1:W4:Y:S01]  /*120f0*/  MUFU.EX2 R192, R3 ;  /* 0x0000000300c07308 */ /* 0x0003220000000800 */
[C---:B------:R-:W-:Y:S07]  /*12100*/  HMMA.16816.F32.BF16 R40, R64.reuse, R52, R40 ;  /* 0x000000344028723c */ /* 0x040fee0000041828 */
[C---:B------:R-:W-:Y:S02]  /*12110*/  FMUL.FTZ R52, R70.reuse, R168 ;  /* 0x000000a846347220 */ /* 0x040fe40000410000 */
[----:B------:R-:W-:Y:S03]  /*12120*/  FMUL.FTZ R53, R70, R169 ;  /* 0x000000a946357220 */ /* 0x000fe60000410000 */
[----:B-1----:R-:W-:Y:S02]  /*12130*/  FFMA.FTZ R3, R46, c[0x0][0x2d0], -R100 ;  /* 0x0000b4002e037a23 */ /* 0x002fe40000010864 */
[C---:B------:R-:W-:Y:S01]  /*12140*/  FMUL.FTZ R46, R0.reuse, R162 ;  /* 0x000000a2002e7220 */ /* 0x040fe20000410000 */
[----:B------:R-:W-:Y:S01]  /*12150*/  MOV R162, R151 ;  /* 0x0000009700a27202 */ /* 0x000fe20000000f00 */
[----:B------:R1:W-:Y:S01]  /*12160*/  MUFU.EX2 R152, R3 ;  /* 0x0000000300987308 */ /* 0x0003e20000000800 */
[----:B------:R-:W-:Y:S02]  /*12170*/  MOV R151, R117 ;  /* 0x0000007500977202 */ /* 0x000fe40000000f00 */
[----:B------:R-:W-:Y:S05]  /*12180*/  MOV R117, R234 ;  /* 0x000000ea00757202 */ /* 0x000fea0000000f00 */
[----:B------:R-:W-:Y:S02]  /*12190*/  FFMA.FTZ R117, R117, c[0x0][0x2d0], -R104 ;  /* 0x0000b40075757a23 */ /* 0x000fe40000010868 */
[----:B-1----:R-:W-:Y:S01]  /*121a0*/  FFMA.FTZ R3, R199, c[0x0][0x2d0], -R100 ;  /* 0x0000b400c7037a23 */ /* 0x002fe20000010864 */
[----:B------:R-:W-:Y:S02]  /*121b0*/  MOV R199, R84 ;  /* 0x0000005400c77202 */ /* 0x000fe40000000f00 */
[----:B------:R-:W1:Y:S01]  /*121c0*/  LDSM.16.MT88.4 R84, [R224+0x800] ;  /* 0x00080000e054783b */ /* 0x000e620000004200 */
[----:B------:R2:W1:Y:S01]  /*121d0*/  MUFU.EX2 R153, R3 ;  /* 0x0000000300997308 */ /* 0x0004620000000800 */
[----:B------:R-:W-:Y:S02]  /*121e0*/  MOV R166, R199 ;  /* 0x000000c700a67202 */ /* 0x000fe40000000f00 */
[----:B------:R-:W-:Y:S02]  /*121f0*/  MOV R199, R148 ;  /* 0x0000009400c77202 */ /* 0x000fe40000000f00 */
[----:B------:R-:W-:Y:S02]  /*12200*/  MOV R168, R166 ;  /* 0x000000a600a87202 */ /* 0x000fe40000000f00 */
[----:B------:R-:W-:Y:S02]  /*12210*/  MOV R166, R162 ;  /* 0x000000a200a67202 */ /* 0x000fe40000000f00 */
[----:B------:R-:W-:Y:S02]  /*12220*/  MOV R162, R199 ;  /* 0x000000c700a27202 */ /* 0x000fe40000000f00 */
[----:B------:R-:W-:Y:S01]  /*12230*/  MOV R148, R239 ;  /* 0x000000ef00947202 */ /* 0x000fe20000000f00 */
[--C-:B--2---:R-:W-:Y:S02]  /*12240*/  FFMA.FTZ R3, R47, c[0x0][0x2d0], -R96.reuse ;  /* 0x0000b4002f037a23 */ /* 0x104fe40000010860 */
[----:B------:R-:W-:Y:S02]  /*12250*/  FMUL.FTZ R47, R0, R163 ;  /* 0x000000a3002f7220 */ /* 0x000fe40000410000 */
[----:B------:R2:W-:Y:S05]  /*12260*/  MUFU.EX2 R221, R3 ;  /* 0x0000000300dd7308 */ /* 0x0005ea0000000800 */
[-C--:B------:R-:W-:Y:S08]  /*12270*/  HMMA.16816.F32.BF16 R44, R64, R54.reuse, R44 ;  /* 0x00000036402c723c */ /* 0x080ff0000004182c */
[C---:B------:R-:W-:Y:S07]  /*12280*/  HMMA.16816.F32.BF16 R48, R76.reuse, R54, R48 ;  /* 0x000000364c30723c */ /* 0x040fee0000041830 */
[C---:B------:R-:W-:Y:S02]  /*12290*/  FMUL.FTZ R54, R69.reuse, R170 ;  /* 0x000000aa45367220 */ /* 0x040fe40000410000 */
[----:B------:R-:W-:Y:S03]  /*122a0*/  FMUL.FTZ R55, R69, R171 ;  /* 0x000000ab45377220 */ /* 0x000fe60000410000 */
[--C-:B--2---:R-:W-:Y:S01]  /*122b0*/  FFMA.FTZ R3, R198, c[0x0][0x2d0], -R96.reuse ;  /* 0x0000b400c6037a23 */ /* 0x104fe20000010860 */
[----:B------:R-:W-:Y:S03]  /*122c0*/  MOV R198, R165 ;  /* 0x000000a500c67202 */ /* 0x000fe60000000f00 */
[-C--:B------:R-:W-:Y:S01]  /*122d0*/  HMMA.16816.F32.BF16 R52, R76, R80.reuse, R52 ;  /* 0x000000504c34723c */ /* 0x080fe20000041834 */
[----:B------:R2:W-:Y:S02]  /*122e0*/  MUFU.EX2 R220, R3 ;  /* 0x0000000300dc7308 */ /* 0x0005e40000000800 */
[--C-:B--2---:R-:W-:Y:S02]  /*122f0*/  FFMA.FTZ R3, R56, c[0x0][0x2d0], -R96.reuse ;  /* 0x0000b40038037a23 */ /* 0x104fe40000010860 */
[----:B------:R-:W-:Y:S06]  /*12300*/  FMUL.FTZ R56, R68, R172 ;  /* 0x000000ac44387220 */ /* 0x000fec0000410000 */
[----:B------:R2:W-:Y:S01]  /*12310*/  MUFU.EX2 R218, R3 ;  /* 0x0000000300da7308 */ /* 0x0005e20000000800 */
[C---:B------:R-:W-:Y:S07]  /*12320*/  HMMA.16816.F32.BF16 R56, R64.reuse, R80, R56 ;  /* 0x000000504038723c */ /* 0x040fee0000041838 */
[----:B------:R-:W-:Y:S02]  /*12330*/  F2FP.BF16.PACK_AB R80, R136, R139 ;  /* 0x0000008b8850723e */ /* 0x000fe400000010ff */
[----:B------:R-:W-:Y:S03]  /*12340*/  F2FP.BF16.PACK_AB R81, R195, R194 ;  /* 0x000000c2c351723e */ /* 0x000fe600000010ff */
[----:B--2---:R-:W-:Y:S02]  /*12350*/  FFMA.FTZ R3, R60, c[0x0][0x2d0], -R96 ;  /* 0x0000b4003c037a23 */ /* 0x004fe40000010860 */
[----:B------:R-:W-:Y:S02]  /*12360*/  FMUL.FTZ R60, R68, R176 ;  /* 0x000000b0443c7220 */ /* 0x000fe40000410000 */
[----:B------:R2:W-:Y:S05]  /*12370*/  MUFU.EX2 R217, R3 ;  /* 0x0000000300d97308 */ /* 0x0005ea0000000800 */
[-C--:B------:R-:W-:Y:S07]  /*12380*/  HMMA.16816.F32.BF16 R60, R64, R82.reuse, R60 ;  /* 0x00000052403c723c */ /* 0x080fee000004183c */
[C---:B------:R-:W-:Y:S02]  /*12390*/  FMUL.FTZ R64, R70.reuse, R180 ;  /* 0x000000b446407220 */ /* 0x040fe40000410000 */
[----:B------:R-:W-:Y:S03]  /*123a0*/  FMUL.FTZ R65, R70, R181 ;  /* 0x000000b546417220 */ /* 0x000fe60000410000 */
[C---:B------:R-:W-:Y:S02]  /*123b0*/  FMUL.FTZ R66, R69.reuse, R182 ;  /* 0x000000b645427220 */ /* 0x040fe40000410000 */
[----:B------:R-:W-:Y:S02]  /*123c0*/  FMUL.FTZ R67, R69, R183 ;  /* 0x000000b745437220 */ /* 0x000fe40000410000 */
[--C-:B--2---:R-:W-:Y:S05]  /*123d0*/  FFMA.FTZ R3, R202, c[0x0][0x2d0], -R104.reuse ;  /* 0x0000b400ca037a23 */ /* 0x104fea0000010868 */
[----:B------:R-:W-:Y:S01]  /*123e0*/  HMMA.16816.F32.BF16 R64, R76, R82, R64 ;  /* 0x000000524c40723c */ /* 0x000fe20000041840 */
[----:B------:R2:W-:Y:S06]  /*123f0*/  MUFU.EX2 R155, R3 ;  /* 0x00000003009b7308 */ /* 0x0005ec0000000800 */
[----:B------:R-:W-:Y:S02]  /*12400*/  F2FP.BF16.PACK_AB R76, R138, R244 ;  /* 0x000000f48a4c723e */ /* 0x000fe400000010ff */
[----:B------:R-:W-:Y:S03]  /*12410*/  F2FP.BF16.PACK_AB R78, R141, R130 ;  /* 0x000000828d4e723e */ /* 0x000fe600000010ff */
[----:B------:R-:W-:Y:S02]  /*12420*/  F2FP.BF16.PACK_AB R77, R137, R143 ;  /* 0x0000008f894d723e */ /* 0x000fe400000010ff */
[----:B------:R-:W-:Y:S02]  /*12430*/  F2FP.BF16.PACK_AB R79, R140, R129 ;  /* 0x000000818c4f723e */ /* 0x000fe400000010ff */
[----:B------:R-:W-:Y:S02]  /*12440*/  F2FP.BF16.PACK_AB R82, R147, R142 ;  /* 0x0000008e9352723e */ /* 0x000fe400000010ff */
[----:B------:R-:W-:Y:S03]  /*12450*/  F2FP.BF16.PACK_AB R83, R196, R197 ;  /* 0x000000c5c453723e */ /* 0x000fe600000010ff */
[-C--:B-1----:R-:W-:Y:S03]  /*12460*/  HMMA.16816.F32.BF16 R4, R76, R84.reuse, R4 ;  /* 0x000000544c04723c */ /* 0x082fe60000041804 */
[--C-:B--2---:R-:W-:Y:S05]  /*12470*/  FFMA.FTZ R3, R203, c[0x0][0x2d0], -R104.reuse ;  /* 0x0000b400cb037a23 */ /* 0x104fea0000010868 */
[C---:B------:R-:W-:Y:S01]  /*12480*/  HMMA.16816.F32.BF16 R8, R80.reuse, R84, R8 ;  /* 0x000000545008723c */ /* 0x040fe20000041808 */
[----:B------:R1:W-:Y:S07]  /*12490*/  MUFU.EX2 R216, R3 ;  /* 0x0000000300d87308 */ /* 0x0003ee0000000800 */
[-C--:B------:R-:W-:Y:S08]  /*124a0*/  HMMA.16816.F32.BF16 R12, R80, R86.reuse, R12 ;  /* 0x00000056500c723c */ /* 0x080ff0000004180c */
[C---:B------:R-:W-:Y:S01]  /*124b0*/  HMMA.16816.F32.BF16 R16, R76.reuse, R86, R16 ;  /* 0x000000564c10723c */ /* 0x040fe20000041810 */
[----:B------:R-:W2:Y:S07]  /*124c0*/  LDSM.16.MT88.4 R84, [R227+0x800] ;  /* 0x00080000e354783b */ /* 0x000eae0000004200 */
[-C--:B------:R-:W-:Y:S04]  /*124d0*/  HMMA.16816.F32.BF16 R20, R76, R88.reuse, R20 ;  /* 0x000000584c14723c */ /* 0x080fe80000041814 */
[--C-:B-1----:R-:W-:Y:S04]  /*124e0*/  FFMA.FTZ R3, R200, c[0x0][0x2d0], -R104.reuse ;  /* 0x0000b400c8037a23 */ /* 0x102fe80000010868 */
[C---:B------:R-:W-:Y:S01]  /*124f0*/  HMMA.16816.F32.BF16 R24, R80.reuse, R88, R24 ;  /* 0x000000585018723c */ /* 0x040fe20000041818 */
[----:B------:R1:W-:Y:S07]  /*12500*/  MUFU.EX2 R159, R3 ;  /* 0x00000003009f7308 */ /* 0x0003ee0000000800 */
[-C--:B------:R-:W-:Y:S08]  /*12510*/  HMMA.16816.F32.BF16 R28, R80, R90.reuse, R28 ;  /* 0x0000005a501c723c */ /* 0x080ff0000004181c */
[C---:B------:R-:W-:Y:S01]  /*12520*/  HMMA.16816.F32.BF16 R32, R76.reuse, R90, R32 ;  /* 0x0000005a4c20723c */ /* 0x040fe20000041820 */
[----:B------:R-:W3:Y:S07]  /*12530*/  LDSM.16.MT88.4 R88, [R224+0x1000] ;  /* 0x00100000e058783b */ /* 0x000eee0000004200 */
[-C--:B------:R-:W-:Y:S04]  /*12540*/  HMMA.16816.F32.BF16 R36, R76, R92.reuse, R36 ;  /* 0x0000005c4c24723c */ /* 0x080fe80000041824 */
[----:B-1----:R-:W-:Y:S02]  /*12550*/  FFMA.FTZ R3, R201, c[0x0][0x2d0], -R104 ;  /* 0x0000b400c9037a23 */ /* 0x002fe40000010868 */
[----:B------:R-:W-:Y:S02]  /*12560*/  MUFU.EX2 R201, R101 ;  /* 0x0000006500c97308 */ /* 0x000fe40000000800 */
[C---:B------:R-:W-:Y:S07]  /*12570*/  HMMA.16816.F32.BF16 R40, R80.reuse, R92, R40 ;  /* 0x0000005c5028723c */ /* 0x040fee0000041828 */
[----:B------:R-:W-:Y:S01]  /*12580*/  FFMA.FTZ R92, R210, c[0x0][0x2d0], -R96 ;  /* 0x0000b400d25c7a23 */ /* 0x000fe20000010860 */
[-C--:B------:R-:W-:Y:S01]  /*12590*/  HMMA.16816.F32.BF16 R44, R80, R94.reuse, R44 ;  /* 0x0000005e502c723c */ /* 0x080fe2000004182c */
[----:B------:R1:W-:Y:S07]  /*125a0*/  MUFU.EX2 R215, R3 ;  /* 0x0000000300d77308 */ /* 0x0003ee0000000800 */
[C---:B------:R-:W-:Y:S08]  /*125b0*/  HMMA.16816.F32.BF16 R48, R76.reuse, R94, R48 ;  /* 0x0000005e4c30723c */ /* 0x040ff00000041830 */
[-C--:B--2---:R-:W-:Y:S08]  /*125c0*/  HMMA.16816.F32.BF16 R52, R76, R84.reuse, R52 ;  /* 0x000000544c34723c */ /* 0x084ff00000041834 */
[C---:B------:R-:W-:Y:S04]  /*125d0*/  HMMA.16816.F32.BF16 R56, R80.reuse, R84, R56 ;  /* 0x000000545038723c */ /* 0x040fe80000041838 */
[--C-:B-1----:R-:W-:Y:S04]  /*125e0*/  FFMA.FTZ R3, R205, c[0x0][0x2d0], -R105.reuse ;  /* 0x0000b400cd037a23 */ /* 0x102fe80000010869 */
[-C--:B------:R-:W-:Y:S01]  /*125f0*/  HMMA.16816.F32.BF16 R60, R80, R86.reuse, R60 ;  /* 0x00000056503c723c */ /* 0x080fe2000004183c */
[----:B------:R1:W-:Y:S06]  /*12600*/  MUFU.EX2 R154, R3 ;  /* 0x00000003009a7308 */ /* 0x0003ec0000000800 */
[----:B------:R-:W-:Y:S01]  /*12610*/  F2FP.BF16.PACK_AB R80, R248, R249 ;  /* 0x000000f9f850723e */ /* 0x000fe200000010ff */
[----:B------:R-:W-:Y:S01]  /*12620*/  HMMA.16816.F32.BF16 R64, R76, R86, R64 ;  /* 0x000000564c40723c */ /* 0x000fe20000041840 */
[----:B------:R-:W-:Y:S03]  /*12630*/  LDSM.16.MT88.4 R84, [R225+0x1000] ;  /* 0x00100000e154783b */ /* 0x000fe60000004200 */
[----:B---3--:R-:W-:Y:S02]  /*12640*/  F2FP.BF16.PACK_AB R82, R247, R246 ;  /* 0x000000f6f752723e */ /* 0x008fe400000010ff */
[----:B----4-:R-:W-:Y:S02]  /*12650*/  F2FP.BF16.PACK_AB R81, R192, R144 ;  /* 0x00000090c051723e */ /* 0x010fe400000010ff */
[----:B------:R-:W-:Y:S04]  /*12660*/  F2FP.BF16.PACK_AB R76, R145, R146 ;  /* 0x00000092914c723e */ /* 0x000fe800000010ff */
[----:B------:R-:W-:Y:S02]  /*12670*/  F2FP.BF16.PACK_AB R78, R127, R131 ;  /* 0x000000837f4e723e */ /* 0x000fe400000010ff */
[----:B------:R-:W-:Y:S02]  /*12680*/  F2FP.BF16.PACK_AB R77, R251, R250 ;  /* 0x000000fafb4d723e */ /* 0x000fe400000010ff */
[----:B------:R-:W-:Y:S01]  /*12690*/  F2FP.BF16.PACK_AB R79, R128, R252 ;  /* 0x000000fc804f723e */ /* 0x000fe200000010ff */
[--C-:B-1----:R-:W-:Y:S01]  /*126a0*/  FFMA.FTZ R3, R208, c[0x0][0x2d0], -R105.reuse ;  /* 0x0000b400d0037a23 */ /* 0x102fe20000010869 */
[----:B------:R-:W-:Y:S03]  /*126b0*/  F2FP.BF16.PACK_AB R83, R153, R152 ;  /* 0x000000989953723e */ /* 0x000fe600000010ff */
[----:B------:R1:W2:Y:S02]  /*126c0*/  MUFU.EX2 R158, R3 ;  /* 0x00000003009e7308 */ /* 0x0002a40000000800 */
[-C--:B------:R-:W-:Y:S08]  /*126d0*/  HMMA.16816.F32.BF16 R4, R76, R88.reuse, R4 ;  /* 0x000000584c04723c */ /* 0x080ff00000041804 */
[C---:B------:R-:W-:Y:S08]  /*126e0*/  HMMA.16816.F32.BF16 R8, R80.reuse, R88, R8 ;  /* 0x000000585008723c */ /* 0x040ff00000041808 */
[-C--:B------:R-:W-:Y:S04]  /*126f0*/  HMMA.16816.F32.BF16 R12, R80, R90.reuse, R12 ;  /* 0x0000005a500c723c */ /* 0x080fe8000004180c */
[--C-:B-1----:R-:W-:Y:S04]  /*12700*/  FFMA.FTZ R3, R204, c[0x0][0x2d0], -R105.reuse ;  /* 0x0000b400cc037a23 */ /* 0x102fe80000010869 */
[C---:B------:R-:W-:Y:S01]  /*12710*/  HMMA.16816.F32.BF16 R16, R76.reuse, R90, R16 ;  /* 0x0000005a4c10723c */ /* 0x040fe20000041810 */
[----:B------:R-:W-:Y:S01]  /*12720*/  LDSM.16.MT88.4 R88, [R227+0x1000] ;  /* 0x00100000e358783b */ /* 0x000fe20000004200 */
[----:B------:R1:W-:Y:S02]  /*12730*/  MUFU.EX2 R214, R3 ;  /* 0x0000000300d67308 */ /* 0x0003e40000000800 */
[--C-:B-1----:R-:W-:Y:S08]  /*12740*/  FFMA.FTZ R3, R206, c[0x0][0x2d0], -R105.reuse ;  /* 0x0000b400ce037a23 */ /* 0x102ff00000010869 */
[----:B------:R1:W3:Y:S02]  /*12750*/  MUFU.EX2 R163, R3 ;  /* 0x0000000300a37308 */ /* 0x0002e40000000800 */
[--C-:B-1----:R-:W-:Y:S01]  /*12760*/  FFMA.FTZ R3, R161, c[0x0][0x2d0], -R100.reuse ;  /* 0x0000b400a1037a23 */ /* 0x102fe20000010864 */
[----:B------:R-:W-:Y:S02]  /*12770*/  MOV R161, R150 ;  /* 0x0000009600a17202 */ /* 0x000fe40000000f00 */
[----:B------:R-:W-:Y:S05]  /*12780*/  MOV R150, R238 ;  /* 0x000000ee00967202 */ /* 0x000fea0000000f00 */
[----:B------:R1:W-:Y:S01]  /*12790*/  MUFU.EX2 R157, R3 ;  /* 0x00000003009d7308 */ /* 0x0003e20000000800 */
[----:B------:R-:W-:Y:S01]  /*127a0*/  MOV R165, R161 ;  /* 0x000000a100a57202 */ /* 0x000fe20000000f00 */
[----:B------:R4:W5:Y:S01]  /*127b0*/  LDL.LU R238, [R1+0x88] ;  /* 0x0000880001ee7983 */ /* 0x0009620000300800 */
[----:B------:R-:W-:Y:S02]  /*127c0*/  MOV R161, R156 ;  /* 0x0000009c00a17202 */ /* 0x000fe40000000f00 */
[----:B------:R-:W-:Y:S01]  /*127d0*/  MOV R199, R150 ;  /* 0x0000009600c77202 */ /* 0x000fe20000000f00 */
[----:B------:R4:W5:Y:S01]  /*127e0*/  LDL.LU R239, [R1+0x84] ;  /* 0x0000840001ef7983 */ /* 0x0009620000300800 */
[----:B------:R-:W-:Y:S02]  /*127f0*/  MOV R150, R135 ;  /* 0x0000008700967202 */ /* 0x000fe40000000f00 */
[----:B------:R-:W-:Y:S01]  /*12800*/  MOV R135, R230 ;  /* 0x000000e600877202 */ /* 0x000fe20000000f00 */
[----:B------:R4:W5:Y:S04]  /*12810*/  LDL.LU R240, [R1+0x80] ;  /* 0x0000800001f07983 */ /* 0x0009680000300800 */
[----:B------:R4:W5:Y:S04]  /*12820*/  LDL.LU R233, [R1+0x7c] ;  /* 0x00007c0001e97983 */ /* 0x0009680000300800 */
[----:B------:R4:W5:Y:S01]  /*12830*/  LDL.LU R234, [R1+0x78] ;  /* 0x0000780001ea7983 */ /* 0x0009620000300800 */
[--C-:B-1----:R-:W-:Y:S01]  /*12840*/  FFMA.FTZ R3, R167, c[0x0][0x2d0], -R100.reuse ;  /* 0x0000b400a7037a23 */ /* 0x102fe20000010864 */
[----:B------:R-:W-:Y:S02]  /*12850*/  MOV R167, R164 ;  /* 0x000000a400a77202 */ /* 0x000fe40000000f00 */
[----:B------:R-:W-:Y:S01]  /*12860*/  MOV R164, R160 ;  /* 0x000000a000a47202 */ /* 0x000fe20000000f00 */
[----:B------:R1:W1:Y:S01]  /*12870*/  MUFU.EX2 R156, R3 ;  /* 0x00000003009c7308 */ /* 0x0002620000000800 */
[----:B------:R-:W-:Y:S02]  /*12880*/  MOV R160, R151 ;  /* 0x0000009700a07202 */ /* 0x000fe40000000f00 */
[----:B------:R-:W-:Y:S02]  /*12890*/  MOV R151, R148 ;  /* 0x0000009400977202 */ /* 0x000fe40000000f00 */
[----:B------:R-:W-:Y:S02]  /*128a0*/  MOV R148, R121 ;  /* 0x0000007900947202 */ /* 0x000fe40000000f00 */
[----:B------:R-:W-:Y:S02]  /*128b0*/  MOV R121, R193 ;  /* 0x000000c100797202 */ /* 0x000fe40000000f00 */
[----:B------:R-:W-:Y:S02]  /*128c0*/  MOV R193, R119 ;  /* 0x0000007700c17202 */ /* 0x000fe40000000f00 */
[----:B------:R4:W5:Y:S04]  /*128d0*/  LDL.LU R119, [R1+0x74] ;  /* 0x0000740001777983 */ /* 0x0009680000300800 */
[----:B------:R4:W5:Y:S01]  /*128e0*/  LDL.LU R230, [R1+0x70] ;  /* 0x0000700001e67983 */ /* 0x0009620000300800 */
[--C-:B-1----:R-:W-:Y:S01]  /*128f0*/  FFMA.FTZ R3, R168, c[0x0][0x2d0], -R100.reuse ;  /* 0x0000b400a8037a23 */ /* 0x102fe20000010864 */
[----:B------:R-:W-:Y:S02]  /*12900*/  MOV R168, R198 ;  /* 0x000000c600a87202 */ /* 0x000fe40000000f00 */
[----:B------:R-:W-:Y:S02]  /*12910*/  MOV R198, R167 ;  /* 0x000000a700c67202 */ /* 0x000fe40000000f00 */
[----:B------:R-:W-:Y:S02]  /*12920*/  MOV R167, R166 ;  /* 0x000000a600a77202 */ /* 0x000fe40000000f00 */
[----:B------:R-:W-:Y:S02]  /*12930*/  MOV R166, R165 ;  /* 0x000000a500a67202 */ /* 0x000fe40000000f00 */
[----:B------:R-:W-:Y:S02]  /*12940*/  MOV R165, R164 ;  /* 0x000000a400a57202 */ /* 0x000fe40000000f00 */
[----:B------:R-:W-:Y:S02]  /*12950*/  MOV R164, R162 ;  /* 0x000000a200a47202 */ /* 0x000fe40000000f00 */
[----:B------:R-:W-:Y:S02]  /*12960*/  MOV R162, R161 ;  /* 0x000000a100a27202 */ /* 0x000fe40000000f00 */
[----:B------:R1:W-:Y:S01]  /*12970*/  MUFU.EX2 R161, R3 ;  /* 0x0000000300a17308 */ /* 0x0003e20000000800 */
[----:B------:R-:W-:Y:S02]  /*12980*/  MOV R169, R198 ;  /* 0x000000c600a97202 */ /* 0x000fe40000000f00 */
[----:B------:R-:W-:Y:S02]  /*12990*/  MOV R198, R166 ;  /* 0x000000a600c67202 */ /* 0x000fe40000000f00 */
[----:B------:R-:W-:Y:S02]  /*129a0*/  MOV R166, R164 ;  /* 0x000000a400a67202 */ /* 0x000fe40000000f00 */
[----:B------:R-:W-:Y:S03]  /*129b0*/  MOV R164, R162 ;  /* 0x000000a200a47202 */ /* 0x000fe60000000f00 */
[----:B------:R2:W-:Y:S01]  /*129c0*/  MUFU.EX2 R162, R92 ;  /* 0x0000005c00a27308 */ /* 0x0005e20000000800 */
[----:B-1----:R-:W-:Y:S01]  /*129d0*/  FFMA.FTZ R3, R168, c[0x0][0x2d0], -R100 ;  /* 0x0000b400a8037a23 */ /* 0x002fe20000010864 */
[----:B------:R-:W-:Y:S02]  /*129e0*/  MOV R168, R167 ;  /* 0x000000a700a87202 */ /* 0x000fe40000000f00 */
[----:B------:R-:W-:Y:S02]  /*129f0*/  MOV R167, R165 ;  /* 0x000000a500a77202 */ /* 0x000fe40000000f00 */
[----:B------:R-:W-:Y:S04]  /*12a00*/  MOV R165, R160 ;  /* 0x000000a000a57202 */ /* 0x000fe80000000f00 */
[----:B------:R1:W1:Y:S01]  /*12a10*/  MUFU.EX2 R160, R3 ;  /* 0x0000000300a07308 */ /* 0x0002620000000800 */
[----:B--2---:R-:W2:Y:S01]  /*12a20*/  LDSM.16.MT88.4 R92, [R228+0x1000] ;  /* 0x00100000e45c783b */ /* 0x004ea20000004200 */
[----:B-1----:R-:W-:Y:S01]  /*12a30*/  FFMA.FTZ R3, R169, c[0x0][0x2d0], -R96 ;  /* 0x0000b400a9037a23 */ /* 0x002fe20000010860 */
        /* <DEDUP_REMOVED lines=8> */
[----:B------:R-:W-:Y:S01]  /*12ac0*/  MOV R134, R133 ;  /* 0x0000008500867202 */ /* 0x000fe20000000f00 */
[-C--:B--2---:R-:W-:Y:S03]  /*12ad0*/  HMMA.16816.F32.BF16 R20, R76, R92.reuse, R20 ;  /* 0x0000005c4c14723c */ /* 0x084fe60000041814 */
[----:B------:R-:W-:Y:S02]  /*12ae0*/  MOV R133, R132 ;  /* 0x0000008400857202 */ /* 0x000fe40000000f00 */
[----:B------:R-:W-:Y:S02]  /*12af0*/  MOV R132, R126 ;  /* 0x0000007e00847202 */ /* 0x000fe40000000f00 */
[----:B------:R-:W-:Y:S01]  /*12b00*/  MOV R126, R212 ;  /* 0x000000d4007e7202 */ /* 0x000fe20000000f00 */
[C---:B------:R-:W-:Y:S01]  /*12b10*/  HMMA.16816.F32.BF16 R24, R80.reuse, R92, R24 ;  /* 0x0000005c5018723c */ /* 0x040fe20000041818 */
[----:B------:R1:W-:Y:S06]  /*12b20*/  MUFU.EX2 R212, R3 ;  /* 0x0000000300d47308 */ /* 0x0003ec0000000800 */
[--C-:B------:R-:W-:Y:S01]  /*12b30*/  FFMA.FTZ R92, R151, c[0x0][0x2d0], -R105.reuse ;  /* 0x0000b400975c7a23 */ /* 0x100fe20000010869 */
[-C--:B------:R-:W-:Y:S08]  /*12b40*/  HMMA.16816.F32.BF16 R28, R80, R94.reuse, R28 ;  /* 0x0000005e501c723c */ /* 0x080ff0000004181c */
[C---:B------:R-:W-:Y:S08]  /*12b50*/  HMMA.16816.F32.BF16 R32, R76.reuse, R94, R32 ;  /* 0x0000005e4c20723c */ /* 0x040ff00000041820 */
[-C--:B------:R-:W-:Y:S04]  /*12b60*/  HMMA.16816.F32.BF16 R36, R76, R84.reuse, R36 ;  /* 0x000000544c24723c */ /* 0x080fe80000041824 */
[--C-:B-1----:R-:W-:Y:S02]  /*12b70*/  FFMA.FTZ R3, R169, c[0x0][0x2d0], -R104.reuse ;  /* 0x0000b400a9037a23 */ /* 0x102fe40000010868 */
[----:B------:R1:W-:Y:S02]  /*12b80*/  MUFU.EX2 R169, R92 ;  /* 0x0000005c00a97308 */ /* 0x0003e40000000800 */
[C---:B------:R-:W-:Y:S08]  /*12b90*/  HMMA.16816.F32.BF16 R40, R80.reuse, R84, R40 ;  /* 0x000000545028723c */ /* 0x040ff00000041828 */
[-C--:B------:R-:W-:Y:S01]  /*12ba0*/  HMMA.16816.F32.BF16 R44, R80, R86.reuse, R44 ;  /* 0x00000056502c723c */ /* 0x080fe2000004182c */
[----:B------:R2:W-:Y:S07]  /*12bb0*/  MUFU.EX2 R210, R3 ;  /* 0x0000000300d27308 */ /* 0x0005ee0000000800 */
[C---:B------:R-:W-:Y:S01]  /*12bc0*/  HMMA.16816.F32.BF16 R48, R76.reuse, R86, R48 ;  /* 0x000000564c30723c */ /* 0x040fe20000041830 */
[----:B------:R-:W4:Y:S07]  /*12bd0*/  LDSM.16.MT88.4 R84, [R224+0x1800] ;  /* 0x00180000e054783b */ /* 0x000f2e0000004200 */
[-C--:B------:R-:W-:Y:S01]  /*12be0*/  HMMA.16816.F32.BF16 R52, R76, R88.reuse, R52 ;  /* 0x000000584c34723c */ /* 0x080fe20000041834 */
[----:B-1----:R-:W1:Y:S07]  /*12bf0*/  LDSM.16.MT88.4 R92, [R228+0x1800] ;  /* 0x00180000e45c783b */ /* 0x002e6e0000004200 */
[C---:B------:R-:W-:Y:S04]  /*12c00*/  HMMA.16816.F32.BF16 R56, R80.reuse, R88, R56 ;  /* 0x000000585038723c */ /* 0x040fe80000041838 */
[----:B--2---:R-:W-:Y:S03]  /*12c10*/  FFMA.FTZ R3, R168, c[0x0][0x2d0], -R104 ;  /* 0x0000b400a8037a23 */ /* 0x004fe60000010868 */
[--C-:B------:R-:W-:Y:S01]  /*12c20*/  FFMA.FTZ R88, R132, c[0x0][0x2d0], -R96.reuse ;  /* 0x0000b40084587a23 */ /* 0x100fe20000010860 */
[-C--:B------:R-:W-:Y:S01]  /*12c30*/  HMMA.16816.F32.BF16 R60, R80, R90.reuse, R60 ;  /* 0x0000005a503c723c */ /* 0x080fe2000004183c */
[----:B------:R2:W-:Y:S03]  /*12c40*/  MUFU.EX2 R208, R3 ;  /* 0x0000000300d07308 */ /* 0x0005e60000000800 */
[----:B------:R-:W-:Y:S02]  /*12c50*/  MOV R132, R193 ;  /* 0x000000c100847202 */ /* 0x000fe40000000f00 */
[----:B------:R-:W-:Y:S01]  /*12c60*/  MOV R193, R110 ;  /* 0x0000006e00c17202 */ /* 0x000fe20000000f00 */
[--C-:B------:R-:W-:Y:S01]  /*12c70*/  FFMA.FTZ R110, R99, c[0x0][0x2d0], -R96.reuse ;  /* 0x0000b400636e7a23 */ /* 0x100fe20000010860 */
[----:B------:R-:W-:Y:S03]  /*12c80*/  HMMA.16816.F32.BF16 R64, R76, R90, R64 ;  /* 0x0000005a4c40723c */ /* 0x000fe60000041840 */
[----:B------:R1:W-:Y:S01]  /*12c90*/  MUFU.EX2 R200, R88 ;  /* 0x0000005800c87308 */ /* 0x0003e20000000800 */
[----:B------:R-:W-:Y:S02]  /*12ca0*/  F2FP.BF16.PACK_AB R80, R158, R154 ;  /* 0x0000009a9e50723e */ /* 0x000fe400000010ff */
[----:B---3--:R-:W-:Y:S02]  /*12cb0*/  F2FP.BF16.PACK_AB R82, R163, R214 ;  /* 0x000000d6a352723e */ /* 0x008fe400000010ff */
[----:B------:R-:W-:Y:S04]  /*12cc0*/  F2FP.BF16.PACK_AB R76, R220, R221 ;  /* 0x000000dddc4c723e */ /* 0x000fe800000010ff */
[----:B------:R-:W-:Y:S02]  /*12cd0*/  F2FP.BF16.PACK_AB R78, R217, R218 ;  /* 0x000000dad94e723e */ /* 0x000fe400000010ff */
[----:B------:R-:W-:Y:S02]  /*12ce0*/  F2FP.BF16.PACK_AB R77, R216, R155 ;  /* 0x0000009bd84d723e */ /* 0x000fe400000010ff */
[----:B------:R-:W-:Y:S01]  /*12cf0*/  F2FP.BF16.PACK_AB R79, R215, R159 ;  /* 0x0000009fd74f723e */ /* 0x000fe200000010ff */
[--C-:B--2---:R-:W-:Y:S01]  /*12d00*/  FFMA.FTZ R3, R198, c[0x0][0x2d0], -R96.reuse ;  /* 0x0000b400c6037a23 */ /* 0x104fe20000010860 */
[----:B------:R-:W-:Y:S01]  /*12d10*/  MOV R151, R132 ;  /* 0x0000008400977202 */ /* 0x000fe20000000f00 */
[----:B------:R-:W-:Y:S01]  /*12d20*/  MUFU.EX2 R198, R103 ;  /* 0x0000006700c67308 */ /* 0x000fe20000000800 */
[----:B------:R-:W-:Y:S02]  /*12d30*/  F2FP.BF16.PACK_AB R81, R156, R157 ;  /* 0x0000009d9c51723e */ /* 0x000fe400000010ff */
[----:B------:R-:W-:Y:S01]  /*12d40*/  F2FP.BF16.PACK_AB R83, R160, R161 ;  /* 0x000000a1a053723e */ /* 0x000fe200000010ff */
[-C--:B----4-:R-:W-:Y:S01]  /*12d50*/  HMMA.16816.F32.BF16 R4, R76, R84.reuse, R4 ;  /* 0x000000544c04723c */ /* 0x090fe20000041804 */
[----:B-1----:R-:W-:Y:S05]  /*12d60*/  LDSM.16.MT88.4 R88, [R227+0x1800] ;  /* 0x00180000e358783b */ /* 0x002fea0000004200 */
[----:B------:R1:W-:Y:S02]  /*12d70*/  MUFU.EX2 R206, R3 ;  /* 0x0000000300ce7308 */ /* 0x0003e40000000800 */
[C---:B------:R-:W-:Y:S08]  /*12d80*/  HMMA.16816.F32.BF16 R8, R80.reuse, R84, R8 ;  /* 0x000000545008723c */ /* 0x040ff00000041808 */
[-C--:B------:R-:W-:Y:S08]  /*12d90*/  HMMA.16816.F32.BF16 R12, R80, R86.reuse, R12 ;  /* 0x00000056500c723c */ /* 0x080ff0000004180c */
[C---:B------:R-:W-:Y:S01]  /*12da0*/  HMMA.16816.F32.BF16 R16, R76.reuse, R86, R16 ;  /* 0x000000564c10723c */ /* 0x040fe20000041810 */
[----:B------:R-:W-:Y:S03]  /*12db0*/  LDSM.16.MT88.4 R84, [R224+0x2000] ;  /* 0x00200000e054783b */ /* 0x000fe60000004200 */
[----:B-1----:R-:W-:Y:S04]  /*12dc0*/  FFMA.FTZ R3, R167, c[0x0][0x2d0], -R96 ;  /* 0x0000b400a7037a23 */ /* 0x002fe80000010860 */
[-C--:B------:R-:W-:Y:S01]  /*12dd0*/  HMMA.16816.F32.BF16 R20, R76, R92.reuse, R20 ;  /* 0x0000005c4c14723c */ /* 0x080fe20000041814 */
[----:B------:R1:W-:Y:S07]  /*12de0*/  MUFU.EX2 R205, R3 ;  /* 0x0000000300cd7308 */ /* 0x0003ee0000000800 */
[C---:B------:R-:W-:Y:S08]  /*12df0*/  HMMA.16816.F32.BF16 R24, R80.reuse, R92, R24 ;  /* 0x0000005c5018723c */ /* 0x040ff00000041818 */
[-C--:B------:R-:W-:Y:S08]  /*12e00*/  HMMA.16816.F32.BF16 R28, R80, R94.reuse, R28 ;  /* 0x0000005e501c723c */ /* 0x080ff0000004181c */
[C---:B------:R-:W-:Y:S01]  /*12e10*/  HMMA.16816.F32.BF16 R32, R76.reuse, R94, R32 ;  /* 0x0000005e4c20723c */ /* 0x040fe20000041820 */
[----:B------:R-:W-:Y:S03]  /*12e20*/  LDSM.16.MT88.4 R92, [R228+0x2000] ;  /* 0x00200000e45c783b */ /* 0x000fe60000004200 */
[--C-:B-1----:R-:W-:Y:S04]  /*12e30*/  FFMA.FTZ R3, R166, c[0x0][0x2d0], -R104.reuse ;  /* 0x0000b400a6037a23 */ /* 0x102fe80000010868 */
[----:B------:R1:W-:Y:S04]  /*12e40*/  MUFU.EX2 R204, R3 ;  /* 0x0000000300cc7308 */ /* 0x0003e80000000800 */
[----:B-1----:R-:W-:Y:S01]  /*12e50*/  FFMA.FTZ R3, R165, c[0x0][0x2d0], -R104 ;  /* 0x0000b400a5037a23 */ /* 0x002fe20000010868 */
[----:B------:R-:W-:Y:S05]  /*12e60*/  MOV R165, R193 ;  /* 0x000000c100a57202 */ /* 0x000fea0000000f00 */
[----:B------:R1:W-:Y:S02]  /*12e70*/  MUFU.EX2 R203, R3 ;  /* 0x0000000300cb7308 */ /* 0x0003e40000000800 */
[--C-:B-1----:R-:W-:Y:S08]  /*12e80*/  FFMA.FTZ R3, R164, c[0x0][0x2d0], -R105.reuse ;  /* 0x0000b400a4037a23 */ /* 0x102ff00000010869 */
[----:B------:R1:W-:Y:S02]  /*12e90*/  MUFU.EX2 R171, R3 ;  /* 0x0000000300ab7308 */ /* 0x0003e40000000800 */
[--C-:B-1----:R-:W-:Y:S08]  /*12ea0*/  FFMA.FTZ R3, R199, c[0x0][0x2d0], -R105.reuse ;  /* 0x0000b400c7037a23 */ /* 0x102ff00000010869 */
[----:B------:R-:W-:Y:S10]  /*12eb0*/  MUFU.EX2 R199, R102 ;  /* 0x0000006600c77308 */ /* 0x000ff40000000800 */
[----:B------:R1:W2:Y:S02]  /*12ec0*/  MUFU.EX2 R170, R3 ;  /* 0x0000000300aa7308 */ /* 0x0002a40000000800 */
[--C-:B-1----:R-:W-:Y:S01]  /*12ed0*/  FFMA.FTZ R3, R111, c[0x0][0x2d0], -R100.reuse ;  /* 0x0000b4006f037a23 */ /* 0x102fe20000010864 */
[----:B------:R-:W-:Y:S07]  /*12ee0*/  MOV R111, R115 ;  /* 0x00000073006f7202 */ /* 0x000fee0000000f00 */
[----:B------:R1:W-:Y:S02]  /*12ef0*/  MUFU.EX2 R115, R3 ;  /* 0x0000000300737308 */ /* 0x0003e40000000800 */
[--C-:B-1----:R-:W-:Y:S01]  /*12f00*/  FFMA.FTZ R3, R149, c[0x0][0x2d0], -R100.reuse ;  /* 0x0000b40095037a23 */ /* 0x102fe20000010864 */
[----:B------:R-:W-:Y:S07]  /*12f10*/  MOV R149, R114 ;  /* 0x0000007200957202 */ /* 0x000fee0000000f00 */
[----:B------:R1:W3:Y:S02]  /*12f20*/  MUFU.EX2 R114, R3 ;  /* 0x0000000300727308 */ /* 0x0002e40000000800 */
[--C-:B-1----:R-:W-:Y:S08]  /*12f30*/  FFMA.FTZ R3, R150, c[0x0][0x2d0], -R105.reuse ;  /* 0x0000b40096037a23 */ /* 0x102ff00000010869 */
[----:B------:R1:W2:Y:S02]  /*12f40*/  MUFU.EX2 R168, R3 ;  /* 0x0000000300a87308 */ /* 0x0002a40000000800 */
[--C-:B-1----:R-:W-:Y:S08]  /*12f50*/  FFMA.FTZ R3, R111, c[0x0][0x2d0], -R100.reuse ;  /* 0x0000b4006f037a23 */ /* 0x102ff00000010864 */
[----:B------:R1:W-:Y:S02]  /*12f60*/  MUFU.EX2 R111, R3 ;  /* 0x00000003006f7308 */ /* 0x0003e40000000800 */
[----:B-1----:R-:W-:Y:S08]  /*12f70*/  FFMA.FTZ R3, R112, c[0x0][0x2d0], -R100 ;  /* 0x0000b40070037a23 */ /* 0x002ff00000010864 */
[----:B------:R1:W1:Y:S02]  /*12f80*/  MUFU.EX2 R112, R3 ;  /* 0x0000000300707308 */ /* 0x0002640000000800 */
[--C-:B-1----:R-:W-:Y:S01]  /*12f90*/  FFMA.FTZ R3, R149, c[0x0][0x2d0], -R96.reuse ;  /* 0x0000b40095037a23 */ /* 0x102fe20000010860 */
[----:B------:R-:W-:Y:S02]  /*12fa0*/  MOV R149, R134 ;  /* 0x0000008600957202 */ /* 0x000fe40000000f00 */
[----:B------:R-:W-:Y:S05]  /*12fb0*/  MOV R134, R122 ;  /* 0x0000007a00867202 */ /* 0x000fea0000000f00 */
[----:B------:R1:W-:Y:S01]  /*12fc0*/  MUFU.EX2 R202, R3 ;  /* 0x0000000300ca7308 */ /* 0x0003e20000000800 */
[----:B------:R-:W-:Y:S02]  /*12fd0*/  FFMA.FTZ R122, R113, c[0x0][0x2d0], -R96 ;  /* 0x0000b400717a7a23 */ /* 0x000fe40000010860 */
[--C-:B------:R-:W-:Y:S02]  /*12fe0*/  FFMA.FTZ R113, R121, c[0x0][0x2d0], -R104.reuse ;  /* 0x0000b40079717a23 */ /* 0x100fe40000010868 */
[----:B------:R-:W-:Y:S05]  /*12ff0*/  FFMA.FTZ R121, R191, c[0x0][0x2d0], -R104 ;  /* 0x0000b400bf797a23 */ /* 0x000fea0000010868 */
[----:B------:R2:W-:Y:S01]  /*13000*/  MUFU.EX2 R191, R106 ;  /* 0x0000006a00bf7308 */ /* 0x0005e20000000800 */
[--C-:B-1----:R-:W-:Y:S01]  /*13010*/  FFMA.FTZ R3, R148, c[0x0][0x2d0], -R96.reuse ;  /* 0x0000b40094037a23 */ /* 0x102fe20000010860 */
[----:B------:R-:W-:Y:S02]  /*13020*/  MOV R148, R133 ;  /* 0x0000008500947202 */ /* 0x000fe40000000f00 */
[----:B------:R-:W-:Y:S06]  /*13030*/  MOV R133, R120 ;  /* 0x0000007800857202 */ /* 0x000fec0000000f00 */
[----:B------:R1:W-:Y:S01]  /*13040*/  MUFU.EX2 R175, R3 ;  /* 0x0000000300af7308 */ /* 0x0003e20000000800 */
[----:B------:R-:W-:Y:S01]  /*13050*/  FFMA.FTZ R120, R97, c[0x0][0x2d0], -R96 ;  /* 0x0000b40061787a23 */ /* 0x000fe20000010860 */
[----:B------:R-:W-:Y:S01]  /*13060*/  MOV R150, R133 ;  /* 0x0000008500967202 */ /* 0x000fe20000000f00 */
[--C-:B--2---:R-:W-:Y:S04]  /*13070*/  FFMA.FTZ R106, R75, c[0x0][0x2d0], -R100.reuse ;  /* 0x0000b4004b6a7a23 */ /* 0x104fe80000010864 */
[----:B------:R-:W-:Y:S06]  /*13080*/  FFMA.FTZ R101, R150, c[0x0][0x2d0], -R100 ;  /* 0x0000b40096657a23 */ /* 0x000fec0000010864 */
[----:B------:R-:W-:Y:S01]  /*13090*/  MUFU.EX2 R101, R101 ;  /* 0x0000006500657308 */ /* 0x000fe20000000800 */
[----:B-1----:R-:W-:Y:S01]  /*130a0*/  FFMA.FTZ R3, R135, c[0x0][0x2d0], -R104 ;  /* 0x0000b40087037a23 */ /* 0x002fe20000010868 */
[----:B------:R-:W-:Y:S02]  /*130b0*/  MOV R135, R126 ;  /* 0x0000007e00877202 */ /* 0x000fe40000000f00 */
[----:B------:R-:W-:Y:S06]  /*130c0*/  MOV R126, R116 ;  /* 0x00000074007e7202 */ /* 0x000fec0000000f00 */
[----:B------:R1:W-:Y:S01]  /*130d0*/  MUFU.EX2 R174, R3 ;  /* 0x0000000300ae7308 */ /* 0x0003e20000000800 */
[----:B------:R-:W-:Y:S02]  /*130e0*/  FFMA.FTZ R116, R98, c[0x0][0x2d0], -R96 ;  /* 0x0000b40062747a23 */ /* 0x000fe40000010860 */
[----:B------:R-:W2:Y:S01]  /*130f0*/  LDSM.16.MT88.4 R96, [R225+0x1800] ;  /* 0x00180000e160783b */ /* 0x000ea20000004200 */
[----:B------:R-:W-:Y:S01]  /*13100*/  MOV R164, R126 ;  /* 0x0000007e00a47202 */ /* 0x000fe20000000f00 */
[--C-:B------:R-:W-:Y:S02]  /*13110*/  FFMA.FTZ R126, R108, c[0x0][0x2d0], -R105.reuse ;  /* 0x0000b4006c7e7a23 */ /* 0x100fe40000010869 */
[--C-:B-1----:R-:W-:Y:S02]  /*13120*/  FFMA.FTZ R3, R123, c[0x0][0x2d0], -R104.reuse ;  /* 0x0000b4007b037a23 */ /* 0x102fe40000010868 */
[----:B------:R-:W-:Y:S02]  /*13130*/  FFMA.FTZ R123, R190, c[0x0][0x2d0], -R104 ;  /* 0x0000b400be7b7a23 */ /* 0x000fe40000010868 */
[----:B------:R1:W-:Y:S01]  /*13140*/  MUFU.EX2 R173, R3 ;  /* 0x0000000300ad7308 */ /* 0x0003e20000000800 */
[--C-:B------:R-:W-:Y:S01]  /*13150*/  FFMA.FTZ R104, R148, c[0x0][0x2d0], -R105.reuse ;  /* 0x0000b40094687a23 */ /* 0x100fe20000010869 */
[----:B------:R-:W-:Y:S02]  /*13160*/  MOV R148, R135 ;  /* 0x0000008700947202 */ /* 0x000fe40000000f00 */
[----:B------:R-:W4:Y:S03]  /*13170*/  LDL.LU R135, [R1+0x10] ;  /* 0x0000100001877983 */ /* 0x000f260000300800 */
[--C-:B------:R-:W-:Y:S03]  /*13180*/  FFMA.FTZ R103, R148, c[0x0][0x2d0], -R100.reuse ;  /* 0x0000b40094677a23 */ /* 0x100fe60000010864 */
[----:B------:R-:W-:Y:S01]  /*13190*/  MUFU.EX2 R193, R104 ;  /* 0x0000006800c17308 */ /* 0x000fe20000000800 */
[-C--:B--2---:R-:W-:Y:S09]  /*131a0*/  HMMA.16816.F32.BF16 R36, R76, R96.reuse, R36 ;  /* 0x000000604c24723c */ /* 0x084ff20000041824 */
[----:B------:R-:W-:Y:S01]  /*131b0*/  MUFU.EX2 R190, R107 ;  /* 0x0000006b00be7308 */ /* 0x000fe20000000800 */
[C---:B------:R-:W-:Y:S04]  /*131c0*/  HMMA.16816.F32.BF16 R40, R80.reuse, R96, R40 ;  /* 0x000000605028723c */ /* 0x040fe80000041828 */
[--C-:B-1----:R-:W-:Y:S01]  /*131d0*/  FFMA.FTZ R3, R149, c[0x0][0x2d0], -R105.reuse ;  /* 0x0000b40095037a23 */ /* 0x102fe20000010869 */
[----:B------:R-:W-:Y:S01]  /*131e0*/  MOV R149, R134 ;  /* 0x0000008600957202 */ /* 0x000fe20000000f00 */
[----:B------:R-:W-:Y:S01]  /*131f0*/  FFMA.FTZ R105, R109, c[0x0][0x2d0], -R105 ;  /* 0x0000b4006d697a23 */ /* 0x000fe20000010869 */
[----:B------:R-:W2:Y:S01]  /*13200*/  LDL.LU R134, [R1+0x14] ;  /* 0x0000140001867983 */ /* 0x000ea20000300800 */
[-C--:B------:R-:W-:Y:S01]  /*13210*/  HMMA.16816.F32.BF16 R44, R80, R98.reuse, R44 ;  /* 0x00000062502c723c */ /* 0x080fe2000004182c */
[----:B------:R1:W1:Y:S02]  /*13220*/  MUFU.EX2 R172, R3 ;  /* 0x0000000300ac7308 */ /* 0x0002640000000800 */
[----:B------:R-:W2:Y:S01]  /*13230*/  LDL.LU R133, [R1+0x18] ;  /* 0x0000180001857983 */ /* 0x000ea20000300800 */
[--C-:B------:R-:W-:Y:S03]  /*13240*/  FFMA.FTZ R102, R149, c[0x0][0x2d0], -R100.reuse ;  /* 0x0000b40095667a23 */ /* 0x100fe60000010864 */
[----:B------:R-:W2:Y:S01]  /*13250*/  LDL.LU R132, [R1+0x1c] ;  /* 0x00001c0001847983 */ /* 0x000ea20000300800 */
[C---:B------:R-:W-:Y:S03]  /*13260*/  HMMA.16816.F32.BF16 R48, R76.reuse, R98, R48 ;  /* 0x000000624c30723c */ /* 0x040fe60000041830 */
[----:B------:R-:W3:Y:S01]  /*13270*/  LDSM.16.MT88.4 R96, [R225+0x2000] ;  /* 0x00200000e160783b */ /* 0x000ee20000004200 */
[----:B------:R-:W-:Y:S04]  /*13280*/  MUFU.EX2 R105, R105 ;  /* 0x0000006900697308 */ /* 0x000fe80000000800 */
[-C--:B------:R-:W-:Y:S06]  /*13290*/  HMMA.16816.F32.BF16 R52, R76, R88.reuse, R52 ;  /* 0x000000584c34723c */ /* 0x080fec0000041834 */
[----:B------:R-:W-:Y:S02]  /*132a0*/  MUFU.EX2 R107, R125 ;  /* 0x0000007d006b7308 */ /* 0x000fe40000000800 */
[C---:B------:R-:W-:Y:S04]  /*132b0*/  HMMA.16816.F32.BF16 R56, R80.reuse, R88, R56 ;  /* 0x000000585038723c */ /* 0x040fe80000041838 */
[--C-:B-1----:R-:W-:Y:S04]  /*132c0*/  FFMA.FTZ R3, R165, c[0x0][0x2d0], -R100.reuse ;  /* 0x0000b400a5037a23 */ /* 0x102fe80000010864 */
[-C--:B------:R-:W-:Y:S01]  /*132d0*/  HMMA.16816.F32.BF16 R60, R80, R90.reuse, R60 ;  /* 0x0000005a503c723c */ /* 0x080fe2000004183c */
[----:B------:R1:W-:Y:S06]  /*132e0*/  MUFU.EX2 R108, R3 ;  /* 0x00000003006c7308 */ /* 0x0003ec0000000800 */
[----:B------:R-:W-:Y:S01]  /*132f0*/  F2FP.BF16.PACK_AB R80, R170, R171 ;  /* 0x000000abaa50723e */ /* 0x000fe200000010ff */
[----:B------:R-:W-:Y:S01]  /*13300*/  HMMA.16816.F32.BF16 R64, R76, R90, R64 ;  /* 0x0000005a4c40723c */ /* 0x000fe20000041840 */
[----:B------:R-:W1:Y:S03]  /*13310*/  LDSM.16.MT88.4 R88, [R227+0x2000] ;  /* 0x00200000e358783b */ /* 0x000e660000004200 */
[----:B---3--:R-:W-:Y:S02]  /*13320*/  F2FP.BF16.PACK_AB R81, R114, R115 ;  /* 0x000000737251723e */ /* 0x008fe400000010ff */
[----:B------:R-:W-:Y:S02]  /*13330*/  F2FP.BF16.PACK_AB R82, R168, R169 ;  /* 0x000000a9a852723e */ /* 0x000fe400000010ff */
[----:B------:R-:W-:Y:S04]  /*13340*/  F2FP.BF16.PACK_AB R76, R212, R162 ;  /* 0x000000a2d44c723e */ /* 0x000fe800000010ff */
[----:B------:R-:W-:Y:S02]  /*13350*/  F2FP.BF16.PACK_AB R77, R208, R210 ;  /* 0x000000d2d04d723e */ /* 0x000fe400000010ff */
[----:B------:R-:W-:Y:S02]  /*13360*/  F2FP.BF16.PACK_AB R78, R205, R206 ;  /* 0x000000cecd4e723e */ /* 0x000fe400000010ff */
[----:B------:R-:W-:Y:S01]  /*13370*/  F2FP.BF16.PACK_AB R79, R203, R204 ;  /* 0x000000cccb4f723e */ /* 0x000fe200000010ff */
[--C-:B-1----:R-:W-:Y:S01]  /*13380*/  FFMA.FTZ R3, R164, c[0x0][0x2d0], -R100.reuse ;  /* 0x0000b400a4037a23 */ /* 0x102fe20000010864 */
[----:B------:R-:W-:Y:S01]  /*13390*/  F2FP.BF16.PACK_AB R83, R112, R111 ;  /* 0x0000006f7053723e */ /* 0x000fe200000010ff */
[----:B------:R-:W-:Y:S02]  /*133a0*/  LDSM.16.MT88.4 R164, [R225+0x3000] ;  /* 0x00300000e1a4783b */ /* 0x000fe40000004200 */
[----:B------:R1:W3:Y:S02]  /*133b0*/  MUFU.EX2 R109, R3 ;  /* 0x00000003006d7308 */ /* 0x0002e40000000800 */
[-C--:B------:R-:W-:Y:S08]  /*133c0*/  HMMA.16816.F32.BF16 R4, R76, R84.reuse, R4 ;  /* 0x000000544c04723c */ /* 0x080ff00000041804 */
[C---:B------:R-:W-:Y:S08]  /*133d0*/  HMMA.16816.F32.BF16 R8, R80.reuse, R84, R8 ;  /* 0x000000545008723c */ /* 0x040ff00000041808 */
[-C--:B------:R-:W-:Y:S04]  /*133e0*/  HMMA.16816.F32.BF16 R12, R80, R86.reuse, R12 ;  /* 0x00000056500c723c */ /* 0x080fe8000004180c */
[--C-:B-1----:R-:W-:Y:S04]  /*133f0*/  FFMA.FTZ R3, R151, c[0x0][0x2d0], -R100.reuse ;  /* 0x0000b40097037a23 */ /* 0x102fe80000010864 */
[C---:B------:R-:W-:Y:S01]  /*13400*/  HMMA.16816.F32.BF16 R16, R76.reuse, R86, R16 ;  /* 0x000000564c10723c */ /* 0x040fe20000041810 */
[----:B------:R-:W1:Y:S01]  /*13410*/  LDSM.16.MT88.4 R84, [R224+0x2800] ;  /* 0x00280000e054783b */ /* 0x000e620000004200 */
[----:B------:R-:W1:Y:S02]  /*13420*/  MUFU.EX2 R104, R3 ;  /* 0x0000000300687308 */ /* 0x000e640000000800 */
[----:B------:R-:W-:Y:S04]  /*13430*/  FFMA.FTZ R100, R74, c[0x0][0x2d0], -R100 ;  /* 0x0000b4004a647a23 */ /* 0x000fe80000010864 */
[-C--:B------:R-:W-:Y:S01]  /*13440*/  HMMA.16816.F32.BF16 R20, R76, R92.reuse, R20 ;  /* 0x0000005c4c14723c */ /* 0x080fe20000041814 */
[----:B------:R-:W-:Y:S03]  /*13450*/  LDSM.16.MT88.4 R148, [R228+0x3000] ;  /* 0x00300000e494783b */ /* 0x000fe60000004200 */
[----:B------:R-:W-:Y:S04]  /*13460*/  MUFU.EX2 R100, R100 ;  /* 0x0000006400647308 */ /* 0x000fe80000000800 */
        /* <DEDUP_REMOVED lines=9> */
[-C--:B------:R-:W-:Y:S08]  /*13500*/  HMMA.16816.F32.BF16 R52, R76, R88.reuse, R52 ;  /* 0x000000584c34723c */ /* 0x080ff00000041834 */
[C---:B------:R-:W-:Y:S08]  /*13510*/  HMMA.16816.F32.BF16 R56, R80.reuse, R88, R56 ;  /* 0x000000585038723c */ /* 0x040ff00000041838 */
[-C--:B------:R-:W-:Y:S07]  /*13520*/  HMMA.16816.F32.BF16 R60, R80, R90.reuse, R60 ;  /* 0x0000005a503c723c */ /* 0x080fee000004183c */
[----:B------:R-:W-:Y:S01]  /*13530*/  F2FP.BF16.PACK_AB R80, R193, R172 ;  /* 0x000000acc150723e */ /* 0x000fe200000010ff */
[----:B------:R-:W-:Y:S01]  /*13540*/  HMMA.16816.F32.BF16 R64, R76, R90, R64 ;  /* 0x0000005a4c40723c */ /* 0x000fe20000041840 */
[----:B------:R-:W2:Y:S03]  /*13550*/  LDSM.16.MT88.4 R88, [R227+0x2800] ;  /* 0x00280000e358783b */ /* 0x000ea60000004200 */
[----:B---3--:R-:W-:Y:S02]  /*13560*/  F2FP.BF16.PACK_AB R81, R109, R108 ;  /* 0x0000006c6d51723e */ /* 0x008fe400000010ff */
[----:B------:R-:W-:Y:S02]  /*13570*/  F2FP.BF16.PACK_AB R82, R190, R191 ;  /* 0x000000bfbe52723e */ /* 0x000fe400000010ff */
[----:B------:R-:W-:Y:S04]  /*13580*/  F2FP.BF16.PACK_AB R76, R175, R202 ;  /* 0x000000caaf4c723e */ /* 0x000fe800000010ff */
[----:B------:R-:W-:Y:S02]  /*13590*/  F2FP.BF16.PACK_AB R77, R173, R174 ;  /* 0x000000aead4d723e */ /* 0x000fe400000010ff */
[----:B------:R-:W-:Y:S02]  /*135a0*/  F2FP.BF16.PACK_AB R78, R201, R200 ;  /* 0x000000c8c94e723e */ /* 0x000fe400000010ff */
[----:B------:R-:W-:Y:S02]  /*135b0*/  F2FP.BF16.PACK_AB R79, R198, R199 ;  /* 0x000000c7c64f723e */ /* 0x000fe400000010ff */
[----:B-1----:R-:W-:Y:S05]  /*135c0*/  F2FP.BF16.PACK_AB R83, R101, R104 ;  /* 0x000000686553723e */ /* 0x002fea00000010ff */
[-C--:B------:R-:W-:Y:S08]  /*135d0*/  HMMA.16816.F32.BF16 R4, R76, R84.reuse, R4 ;  /* 0x000000544c04723c */ /* 0x080ff00000041804 */
[C---:B------:R-:W-:Y:S01]  /*135e0*/  HMMA.16816.F32.BF16 R8, R80.reuse, R84, R8 ;  /* 0x000000545008723c */ /* 0x040fe20000041808 */
[----:B------:R-:W1:Y:S07]  /*135f0*/  MUFU.EX2 R85, R126 ;  /* 0x0000007e00557308 */ /* 0x000e6e0000000800 */
[-C--:B------:R-:W-:Y:S03]  /*13600*/  HMMA.16816.F32.BF16 R12, R80, R86.reuse, R12 ;  /* 0x00000056500c723c */ /* 0x080fe6000004180c */
[----:B------:R-:W-:Y:S05]  /*13610*/  MUFU.EX2 R84, R102 ;  /* 0x0000006600547308 */ /* 0x000fea0000000800 */
[C---:B------:R-:W-:Y:S08]  /*13620*/  HMMA.16816.F32.BF16 R16, R76.reuse, R86, R16 ;  /* 0x000000564c10723c */ /* 0x040ff00000041810 */
[-C--:B------:R-:W-:Y:S04]  /*13630*/  HMMA.16816.F32.BF16 R20, R76, R92.reuse, R20 ;  /* 0x0000005c4c14723c */ /* 0x080fe80000041814 */
[----:B-1----:R-:W-:Y:S04]  /*13640*/  F2FP.BF16.PACK_AB R178, R105, R85 ;  /* 0x0000005569b2723e */ /* 0x002fe800000010ff */
[C---:B------:R-:W-:Y:S08]  /*13650*/  HMMA.16816.F32.BF16 R24, R80.reuse, R92, R24 ;  /* 0x0000005c5018723c */ /* 0x040ff00000041818 */
[-C--:B------:R-:W-:Y:S08]  /*13660*/  HMMA.16816.F32.BF16 R28, R80, R94.reuse, R28 ;  /* 0x0000005e501c723c */ /* 0x080ff0000004181c */
[C---:B------:R-:W-:Y:S08]  /*13670*/  HMMA.16816.F32.BF16 R32, R76.reuse, R94, R32 ;  /* 0x0000005e4c20723c */ /* 0x040ff00000041820 */
[-C--:B------:R-:W-:Y:S04]  /*13680*/  HMMA.16816.F32.BF16 R36, R76, R96.reuse, R36 ;  /* 0x000000604c24723c */ /* 0x080fe80000041824 */
[----:B----4-:R-:W-:Y:S01]  /*13690*/  FFMA.FTZ R70, R70, R135, R207 ;  /* 0x0000008746467223 */ /* 0x010fe200000100cf */
[----:B------:R-:W-:Y:S03]  /*136a0*/  MOV R207, R128 ;  /* 0x0000008000cf7202 */ /* 0x000fe60000000f00 */
[----:B------:R-:W-:Y:S01]  /*136b0*/  FADD.FTZ R70, R211, R70 ;  /* 0x00000046d3467221 */ /* 0x000fe20000010000 */
[C---:B------:R-:W-:Y:S04]  /*136c0*/  HMMA.16816.F32.BF16 R40, R80.reuse, R96, R40 ;  /* 0x000000605028723c */ /* 0x040fe80000041828 */
[----:B------:R-:W-:Y:S04]  /*136d0*/  MOV R211, R127 ;  /* 0x0000007f00d37202 */ /* 0x000fe80000000f00 */
[-C--:B------:R-:W-:Y:S08]  /*136e0*/  HMMA.16816.F32.BF16 R44, R80, R98.reuse, R44 ;  /* 0x00000062502c723c */ /* 0x080ff0000004182c */
[C---:B------:R-:W-:Y:S04]  /*136f0*/  HMMA.16816.F32.BF16 R48, R76.reuse, R98, R48 ;  /* 0x000000624c30723c */ /* 0x040fe80000041830 */
[----:B--2---:R-:W-:Y:S02]  /*13700*/  FFMA.FTZ R69, R69, R134, R187 ;  /* 0x0000008645457223 */ /* 0x004fe400000100bb */
[----:B------:R-:W-:Y:S01]  /*13710*/  MUFU.EX2 R187, R110 ;  /* 0x0000006e00bb7308 */ /* 0x000fe20000000800 */
[----:B------:R-:W-:Y:S01]  /*13720*/  FFMA.FTZ R68, R68, R133, R185 ;  /* 0x0000008544447223 */ /* 0x000fe200000100b9 */
[-C--:B------:R-:W-:Y:S04]  /*13730*/  HMMA.16816.F32.BF16 R52, R76, R88.reuse, R52 ;  /* 0x000000584c34723c */ /* 0x080fe80000041834 */
[----:B------:R-:W-:Y:S02]  /*13740*/  FFMA.FTZ R0, R0, R132, R118 ;  /* 0x0000008400007223 */ /* 0x000fe40000010076 */
[----:B------:R-:W-:Y:S01]  /*13750*/  FADD.FTZ R74, R209, R69 ;  /* 0x00000045d14a7221 */ /* 0x000fe20000010000 */
[----:B------:R-:W1:Y:S01]  /*13760*/  LDSM.16.MT88.4 R132, [R224+0x3000] ;  /* 0x00300000e084783b */ /* 0x000e620000004200 */
[----:B------:R-:W-:Y:S01]  /*13770*/  FADD.FTZ R75, R186, R68 ;  /* 0x00000044ba4b7221 */ /* 0x000fe20000010000 */
[----:B------:R-:W-:Y:S03]  /*13780*/  MOV R209, R131 ;  /* 0x0000008300d17202 */ /* 0x000fe60000000f00 */
[----:B------:R-:W-:Y:S01]  /*13790*/  FADD.FTZ R69, R184, R0 ;  /* 0x00000000b8457221 */ /* 0x000fe20000010000 */
[----:B------:R-:W-:Y:S01]  /*137a0*/  MUFU.EX2 R185, R113 ;  /* 0x0000007100b97308 */ /* 0x000fe20000000800 */
[C---:B------:R-:W-:Y:S04]  /*137b0*/  HMMA.16816.F32.BF16 R56, R80.reuse, R88, R56 ;  /* 0x000000585038723c */ /* 0x040fe80000041838 */
[----:B------:R-:W-:Y:S02]  /*137c0*/  FADD.FTZ R3, R222, R74 ;  /* 0x0000004ade037221 */ /* 0x000fe40000010000 */
[----:B------:R-:W-:Y:S02]  /*137d0*/  FADD.FTZ R0, R219, R75 ;  /* 0x0000004bdb007221 */ /* 0x000fe40000010000 */
[----:B------:R-:W-:Y:S01]  /*137e0*/  FADD.FTZ R68, R213, R70 ;  /* 0x00000046d5447221 */ /* 0x000fe20000010000 */
[----:B------:R-:W-:Y:S01]  /*137f0*/  MUFU.EX2 R113, R123 ;  /* 0x0000007b00717308 */ /* 0x000fe20000000800 */
[-C--:B------:R-:W-:Y:S03]  /*13800*/  HMMA.16816.F32.BF16 R60, R80, R90.reuse, R60 ;  /* 0x0000005a503c723c */ /* 0x080fe6000004183c */
[----:B------:R-:W-:Y:S02]  /*13810*/  FADD.FTZ R68, R245, R68 ;  /* 0x00000044f5447221 */ /* 0x000fe40000010000 */
[----:B------:R-:W-:Y:S02]  /*13820*/  FADD.FTZ R3, R243, R3 ;  /* 0x00000003f3037221 */ /* 0x000fe40000010000 */
[----:B------:R-:W-:Y:S01]  /*13830*/  FADD.FTZ R0, R223, R0 ;  /* 0x00000000df007221 */ /* 0x000fe20000010000 */
[----:B------:R-:W-:Y:S01]  /*13840*/  HMMA.16816.F32.BF16 R64, R76, R90, R64 ;  /* 0x0000005a4c40723c */ /* 0x000fe20000041840 */
[----:B------:R-:W2:Y:S03]  /*13850*/  MUFU.EX2 R184, R117 ;  /* 0x0000007500b87308 */ /* 0x000ea60000000800 */
[----:B------:R-:W-:Y:S02]  /*13860*/  FADD.FTZ R68, R244, R68 ;  /* 0x00000044f4447221 */ /* 0x000fe40000010000 */
[----:B------:R-:W-:Y:S02]  /*13870*/  FADD.FTZ R3, R143, R3 ;  /* 0x000000038f037221 */ /* 0x000fe40000010000 */
[----:B------:R-:W-:Y:S03]  /*13880*/  FADD.FTZ R0, R139, R0 ;  /* 0x000000008b007221 */ /* 0x000fe60000010000 */
[----:B------:R-:W-:Y:S01]  /*13890*/  MUFU.EX2 R117, R122 ;  /* 0x0000007a00757308 */ /* 0x000fe20000000800 */
[----:B------:R-:W-:Y:S02]  /*138a0*/  FADD.FTZ R68, R138, R68 ;  /* 0x000000448a447221 */ /* 0x000fe40000010000 */
[----:B------:R-:W-:Y:S02]  /*138b0*/  FADD.FTZ R3, R137, R3 ;  /* 0x0000000389037221 */ /* 0x000fe40000010000 */
[----:B------:R-:W-:Y:S02]  /*138c0*/  FADD.FTZ R70, R136, R0 ;  /* 0x0000000088467221 */ /* 0x000fe40000010000 */
[----:B------:R-:W-:Y:S02]  /*138d0*/  FADD.FTZ R0, R130, R68 ;  /* 0x0000004482007221 */ /* 0x000fe40000010000 */
[----:B------:R-:W-:Y:S01]  /*138e0*/  FADD.FTZ R68, R129, R3 ;  /* 0x0000000381447221 */ /* 0x000fe20000010000 */
[----:B------:R-:W3:Y:S01]  /*138f0*/  MUFU.EX2 R118, R120 ;  /* 0x0000007800767308 */ /* 0x000ee20000000800 */
[----:B------:R-:W-:Y:S02]  /*13900*/  FADD.FTZ R69, R188, R69 ;  /* 0x00000045bc457221 */ /* 0x000fe40000010000 */
[----:B------:R-:W-:Y:S01]  /*13910*/  FADD.FTZ R0, R141, R0 ;  /* 0x000000008d007221 */ /* 0x000fe20000010000 */
[----:B--2---:R-:W-:Y:S01]  /*13920*/  F2FP.BF16.PACK_AB R181, R184, R185 ;  /* 0x000000b9b8b5723e */ /* 0x004fe200000010ff */
[----:B------:R-:W-:Y:S02]  /*13930*/  FADD.FTZ R69, R189, R69 ;  /* 0x00000045bd457221 */ /* 0x000fe40000010000 */
[----:B------:R-:W-:Y:S02]  /*13940*/  FADD.FTZ R0, R146, R0 ;  /* 0x0000000092007221 */ /* 0x000fe40000010000 */
[----:B------:R-:W-:Y:S01]  /*13950*/  FADD.FTZ R69, R194, R69 ;  /* 0x00000045c2457221 */ /* 0x000fe20000010000 */
[----:B------:R-:W2:Y:S03]  /*13960*/  MUFU.EX2 R186, R116 ;  /* 0x0000007400ba7308 */ /* 0x000ea60000000800 */
[----:B------:R-:W-:Y:S04]  /*13970*/  FADD.FTZ R69, R195, R69 ;  /* 0x00000045c3457221 */ /* 0x000fe80000010000 */
[----:B------:R-:W-:Y:S03]  /*13980*/  FADD.FTZ R3, R197, R69 ;  /* 0x00000045c5037221 */ /* 0x000fe60000010000 */
[----:B------:R-:W4:Y:S01]  /*13990*/  MUFU.EX2 R116, R121 ;  /* 0x0000007900747308 */ /* 0x000f220000000800 */
[----:B------:R-:W-:Y:S01]  /*139a0*/  FADD.FTZ R3, R196, R3 ;  /* 0x00000003c4037221 */ /* 0x000fe20000010000 */
[----:B---3--:R-:W-:Y:S08]  /*139b0*/  F2FP.BF16.PACK_AB R182, R117, R118 ;  /* 0x0000007675b6723e */ /* 0x008ff000000010ff */
[----:B------:R-:W3:Y:S01]  /*139c0*/  MUFU.EX2 R110, R124 ;  /* 0x0000007c006e7308 */ /* 0x000ee20000000800 */
[----:B--2---:R-:W-:Y:S09]  /*139d0*/  F2FP.BF16.PACK_AB R180, R186, R187 ;  /* 0x000000bbbab4723e */ /* 0x004ff200000010ff */
[----:B------:R-:W2:Y:S01]  /*139e0*/  MUFU.EX2 R74, R106 ;  /* 0x0000006a004a7308 */ /* 0x000ea20000000800 */
[----:B----4-:R-:W-:Y:S09]  /*139f0*/  F2FP.BF16.PACK_AB R183, R113, R116 ;  /* 0x0000007471b7723e */ /* 0x010ff200000010ff */
[----:B------:R-:W4:Y:S01]  /*13a00*/  MUFU.EX2 R75, R103 ;  /* 0x00000067004b7308 */ /* 0x000f220000000800 */
[-C--:B-1----:R-:W-:Y:S05]  /*13a10*/  HMMA.16816.F32.BF16 R120, R180, R132.reuse, R4 ;  /* 0x00000084b478723c */ /* 0x082fea0000041804 */
[----:B---3--:R-:W-:Y:S02]  /*13a20*/  F2FP.BF16.PACK_AB R176, R107, R110 ;  /* 0x0000006e6bb0723e */ /* 0x008fe400000010ff */
[----:B------:R-:W-:Y:S01]  /*13a30*/  FADD.FTZ R4, R142, R70 ;  /* 0x000000468e047221 */ /* 0x000fe20000010000 */
[----:B------:R-:W-:Y:S01]  /*13a40*/  MOV R70, R2 ;  /* 0x0000000200467202 */ /* 0x000fe20000000f00 */
[----:B------:R-:W-:Y:S03]  /*13a50*/  FADD.FTZ R6, R144, R3 ;  /* 0x0000000390067221 */ /* 0x000fe60000010000 */
[----:B------:R-:W-:Y:S01]  /*13a60*/  FADD.FTZ R4, R147, R4 ;  /* 0x0000000493047221 */ /* 0x000fe20000010000 */
[----:B--2---:R-:W-:Y:S01]  /*13a70*/  F2FP.BF16.PACK_AB R179, R100, R74 ;  /* 0x0000004a64b3723e */ /* 0x004fe200000010ff */
[----:B------:R-:W-:Y:S02]  /*13a80*/  FADD.FTZ R5, R145, R0 ;  /* 0x0000000091057221 */ /* 0x000fe40000010000 */
[----:B------:R-:W-:Y:S02]  /*13a90*/  FADD.FTZ R7, R249, R4 ;  /* 0x00000004f9077221 */ /* 0x000fe40000010000 */
[----:B------:R-:W-:Y:S02]  /*13aa0*/  FADD.FTZ R0, R192, R6 ;  /* 0x00000006c0007221 */ /* 0x000fe40000010000 */
[----:B------:R-:W-:Y:S01]  /*13ab0*/  FADD.FTZ R3, R248, R7 ;  /* 0x00000007f8037221 */ /* 0x000fe20000010000 */
[----:B----4-:R-:W-:Y:S07]  /*13ac0*/  F2FP.BF16.PACK_AB R177, R75, R84 ;  /* 0x000000544bb1723e */ /* 0x010fee00000010ff */
        /* <DEDUP_REMOVED lines=85> */
[----:B------:R-:W-:Y:S01]  /*14020*/  MOV R117, R2 ;  /* 0x0000000200757202 */ /* 0x000fe20000000f00 */
[----:B------:R-:W-:Y:S01]  /*14030*/  FADD.FTZ R7, R75, R4 ;  /* 0x000000044b077221 */ /* 0x000fe20000010000 */
[----:B------:R-:W-:Y:S01]  /*14040*/  MOV R2, R73 ;  /* 0x0000004900027202 */ /* 0x000fe20000000f00 */
[----:B------:R-:W-:Y:S01]  /*14050*/  FADD.FTZ R4, R116, R0 ;  /* 0x0000000074047221 */ /* 0x000fe20000010000 */
[----:B------:R-:W-:Y:S01]  /*14060*/  STL [R1+0x10], R5 ;  /* 0x0000100501007387 */ /* 0x000fe20000100800 */
[----:B------:R-:W-:Y:S01]  /*14070*/  FADD.FTZ R3, R105, R3 ;  /* 0x0000000369037221 */ /* 0x000fe20000010000 */
[----:B------:R-:W-:Y:S01]  /*14080*/  MOV R116, R71 ;  /* 0x0000004700747202 */ /* 0x000fe20000000f00 */
        /* <DEDUP_REMOVED lines=8> */
.L_x_1142:
[----:B------:R-:W-:Y:S02]  /*14110*/  MOV R10, 0x1f ;  /* 0x0000001f000a7802 */ /* 0x000fe40000000f00 */
[----:B------:R-:W-:Y:S01]  /*14120*/  MOV R7, 0xffffffff ;  /* 0xffffffff00077802 */ /* 0x000fe20000000f00 */
[----:B------:R-:W-:Y:S05]  /*14130*/  BRA.DIV ~URZ, `(.L_x_1144) ;  /* 0x000025527f007947 */ /* 0x000fea000b800000 */
[----:B--2---:R-:W2:Y:S04]  /*14140*/  LDL R0, [R1+0x10] ;  /* 0x0000100001007983 */ /* 0x004ea80000100800 */
[----:B--2---:R1:W2:Y:S02]  /*14150*/  SHFL.BFLY PT, R2, R0, 0x2, 0x1f ;  /* 0x0c401f0000027f89 */ /* 0x0042a400000e0000 */
.L_x_1174:
[----:B-1----:R-:W3:Y:S02]  /*14160*/  LDL.LU R0, [R1+0x10] ;  /* 0x0000100001007983 */ /* 0x002ee40000300800 */
[----:B--23--:R-:W-:Y:S01]  /*14170*/  FADD.FTZ R2, R2, R0 ;  /* 0x0000000002027221 */ /* 0x00cfe20000010000 */
[----:B------:R-:W-:Y:S05]  /*14180*/  BRA.DIV ~URZ, `(.L_x_1145) ;  /* 0x000025627f007947 */ /* 0x000fea000b800000 */
[----:B------:R-:W2:Y:S04]  /*14190*/  LDL.LU R3, [R1+0x14] ;  /* 0x0000140001037983 */ /* 0x000ea80000300800 */
[----:B------:R-:W3:Y:S04]  /*141a0*/  LDL.LU R0, [R1+0x18] ;  /* 0x0000180001007983 */ /* 0x000ee80000300800 */
        /* <DEDUP_REMOVED lines=14> */
.L_x_1175:
[----:B------:R-:W-:Y:S01]  /*14290*/  FSETP.NE.FTZ.AND P3, PT, R2, RZ, PT ;  /* 0x000000ff0200720b */ /* 0x000fe20003f75000 */
[----:B----4-:R-:W-:Y:S01]  /*142a0*/  FADD.FTZ R6, R8, R6 ;  /* 0x0000000608067221 */ /* 0x010fe20000010000 */
[----:B------:R-:W-:Y:S02]  /*142b0*/  MOV R0, RZ ;  /* 0x000000ff00007202 */ /* 0x000fe40000000f00 */
[----:B------:R-:W-:Y:S02]  /*142c0*/  FSETP.NE.FTZ.AND P1, PT, R5, RZ, PT ;  /* 0x000000ff0500720b */ /* 0x000fe40003f35000 */
[----:B------:R-:W-:Y:S02]  /*142d0*/  FSETP.NE.FTZ.AND P2, PT, R4, RZ, PT ;  /* 0x000000ff0400720b */ /* 0x000fe40003f55000 */
[----:B------:R-:W-:Y:S02]  /*142e0*/  FSETP.NE.FTZ.AND P0, PT, R6, RZ, PT ;  /* 0x000000ff0600720b */ /* 0x000fe40003f15000 */
[----:B------:R-:W-:-:S02]  /*142f0*/  MOV R22, 0xff800000 ;  /* 0xff80000000167802 */ /* 0x000fc40000000f00 */
[----:B------:R-:W-:Y:S01]  /*14300*/  MOV R21, 0xff800000 ;  /* 0xff80000000157802 */ /* 0x000fe20000000f00 */
[----:B------:R-:W1:Y:S01]  /*14310*/  @P3 MUFU.RCP R0, R2 ;  /* 0x0000000200003308 */ /* 0x000e620000001000 */
[----:B------:R-:W-:Y:S02]  /*14320*/  @P3 MOV R7, 0x3f317218 ;  /* 0x3f31721800073802 */ /* 0x000fe40000000f00 */
[----:B------:R-:W-:Y:S02]  /*14330*/  MOV R20, 0xff800000 ;  /* 0xff80000000147802 */ /* 0x000fe40000000f00 */
[----:B------:R-:W-:Y:S01]  /*14340*/  MOV R19, 0xff800000 ;  /* 0xff80000000137802 */ /* 0x000fe20000000f00 */
[----:B------:R-:W-:Y:S02]  /*14350*/  @P3 FMUL.FTZ R7, R7, c[0x0][0x2d0] ;  /* 0x0000b40007073a20 */ /* 0x000fe40000410000 */
[----:B------:R2:W-:Y:S08]  /*14360*/  @P3 MUFU.LG2 R9, R2 ;  /* 0x0000000200093308 */ /* 0x0005f00000000c00 */
[----:B------:R-:W-:Y:S01]  /*14370*/  @P2 MUFU.LG2 R8, R4 ;  /* 0x0000000400082308 */ /* 0x000fe20000000c00 */
[----:B-1----:R-:W-:-:S02]  /*14380*/  FMUL.FTZ R120, R0, R120 ;  /* 0x0000007800787220 */ /* 0x002fc40000410000 */
[C---:B------:R-:W-:Y:S02]  /*14390*/  FMUL.FTZ R121, R0.reuse, R121 ;  /* 0x0000007900797220 */ /* 0x040fe40000410000 */
[C---:B------:R-:W-:Y:S02]  /*143a0*/  FMUL.FTZ R132, R0.reuse, R132 ;  /* 0x0000008400847220 */ /* 0x040fe40000410000 */
[C---:B------:R-:W-:Y:S01]  /*143b0*/  FMUL.FTZ R133, R0.reuse, R133 ;  /* 0x0000008500857220 */ /* 0x040fe20000410000 */
[----:B--2---:R-:W-:Y:S01]  /*143c0*/  CS2R R2, SRZ ;  /* 0x0000000000027805 */ /* 0x004fe2000001ff00 */
[C---:B------:R-:W-:Y:S02]  /*143d0*/  FMUL.FTZ R136, R0.reuse, R136 ;  /* 0x0000008800887220 */ /* 0x040fe40000410000 */
[C---:B------:R-:W-:Y:S02]  /*143e0*/  FMUL.FTZ R137, R0.reuse, R137 ;  /* 0x0000008900897220 */ /* 0x040fe40000410000 */
[C---:B------:R-:W-:Y:S01]  /*143f0*/  FMUL.FTZ R148, R0.reuse, R148 ;  /* 0x0000009400947220 */ /* 0x040fe20000410000 */
[----:B------:R-:W1:Y:S01]  /*14400*/  @P1 MUFU.RCP R2, R5 ;  /* 0x0000000500021308 */ /* 0x000e620000001000 */
[----:B------:R-:W-:-:S02]  /*14410*/  FMUL.FTZ R149, R0, R149 ;  /* 0x0000009500957220 */ /* 0x000fc40000410000 */
[C---:B------:R-:W-:Y:S02]  /*14420*/  FMUL.FTZ R152, R0.reuse, R152 ;  /* 0x0000009800987220 */ /* 0x040fe40000410000 */
[C---:B------:R-:W-:Y:S02]  /*14430*/  FMUL.FTZ R153, R0.reuse, R153 ;  /* 0x0000009900997220 */ /* 0x040fe40000410000 */
[C---:B------:R-:W-:Y:S01]  /*14440*/  FMUL.FTZ R164, R0.reuse, R164 ;  /* 0x000000a400a47220 */ /* 0x040fe20000410000 */
[----:B------:R2:W3:Y:S01]  /*14450*/  @P2 MUFU.RCP R3, R4 ;  /* 0x0000000400032308 */ /* 0x0004e20000001000 */
[C---:B------:R-:W-:Y:S02]  /*14460*/  FMUL.FTZ R165, R0.reuse, R165 ;  /* 0x000000a500a57220 */ /* 0x040fe40000410000 */
[C---:B------:R-:W-:Y:S02]  /*14470*/  FMUL.FTZ R168, R0.reuse, R168 ;  /* 0x000000a800a87220 */ /* 0x040fe40000410000 */
[----:B------:R-:W-:-:S02]  /*14480*/  FMUL.FTZ R169, R0, R169 ;  /* 0x000000a900a97220 */ /* 0x000fc40000410000 */
[C---:B------:R-:W-:Y:S01]  /*14490*/  FMUL.FTZ R180, R0.reuse, R180 ;  /* 0x000000b400b47220 */ /* 0x040fe20000410000 */
[----:B------:R-:W4:Y:S01]  /*144a0*/  @P1 MUFU.LG2 R5, R5 ;  /* 0x0000000500051308 */ /* 0x000f220000000c00 */
[----:B------:R-:W-:Y:S01]  /*144b0*/  FMUL.FTZ R181, R0, R181 ;  /* 0x000000b500b57220 */ /* 0x000fe20000410000 */
[----:B------:R-:W-:Y:S01]  /*144c0*/  MOV R0, RZ ;  /* 0x000000ff00007202 */ /* 0x000fe20000000f00 */
[C---:B-1----:R-:W-:Y:S02]  /*144d0*/  FMUL.FTZ R124, R2.reuse, R124 ;  /* 0x0000007c027c7220 */ /* 0x042fe40000410000 */
[C---:B------:R-:W-:Y:S02]  /*144e0*/  FMUL.FTZ R125, R2.reuse, R125 ;  /* 0x0000007d027d7220 */ /* 0x040fe40000410000 */
[C---:B------:R-:W-:Y:S01]  /*144f0*/  FMUL.FTZ R128, R2.reuse, R128 ;  /* 0x0000008002807220 */ /* 0x040fe20000410000 */
[----:B------:R-:W-:Y:S01]  /*14500*/  @P0 MUFU.RCP R0, R6 ;  /* 0x0000000600000308 */ /* 0x000fe20000001000 */
[C---:B------:R-:W-:Y:S01]  /*14510*/  FMUL.FTZ R129, R2.reuse, R129 ;  /* 0x0000008102817220 */ /* 0x040fe20000410000 */
[----:B--2---:R-:W-:Y:S01]  /*14520*/  @P2 MOV R4, 0x3f317218 ;  /* 0x3f31721800042802 */ /* 0x004fe20000000f00 */
        /* <DEDUP_REMOVED lines=12> */
[C---:B---3--:R-:W-:Y:S01]  /*145f0*/  FMUL.FTZ R122, R3.reuse, R122 ;  /* 0x0000007a037a7220 */ /* 0x048fe20000410000 */
        /* <DEDUP_REMOVED lines=17> */
[----:B----4-:R-:W-:Y:S02]  /*14710*/  @P1 FMUL.FTZ R5, R5, 0.69314718246459960938 ;  /* 0x3f31721805051820 */ /* 0x010fe40000410000 */
[----:B------:R-:W-:Y:S02]  /*14720*/  @P2 FMUL.FTZ R8, R8, 0.69314718246459960938 ;  /* 0x3f31721808082820 */ /* 0x000fe40000410000 */
[----:B------:R-:W-:Y:S02]  /*14730*/  @P1 FMUL.FTZ R3, R3, c[0x0][0x2d0] ;  /* 0x0000b40003031a20 */ /* 0x000fe40000410000 */
[----:B------:R-:W-:-:S02]  /*14740*/  @P2 FMUL.FTZ R4, R4, c[0x0][0x2d0] ;  /* 0x0000b40004042a20 */ /* 0x000fc40000410000 */
[----:B------:R-:W-:Y:S01]  /*14750*/  @P1 FFMA.FTZ R22, R3, R71, R5 ;  /* 0x0000004703161223 */ /* 0x000fe20000010005 */
[----:B------:R-:W-:Y:S01]  /*14760*/  @P0 MOV R3, 0x3f317218 ;  /* 0x3f31721800030802 */ /* 0x000fe20000000f00 */
[----:B------:R-:W-:Y:S01]  /*14770*/  @P2 FFMA.FTZ R21, R4, R72, R8 ;  /* 0x0000004804152223 */ /* 0x000fe20000010008 */
[----:B------:R-:W-:Y:S01]  /*14780*/  MOV R4, 0x1 ;  /* 0x0000000100047802 */ /* 0x000fe20000000f00 */
[----:B------:R-:W-:Y:S02]  /*14790*/  @P3 FMUL.FTZ R9, R9, 0.69314718246459960938 ;  /* 0x3f31721809093820 */ /* 0x000fe40000410000 */
[----:B-1----:R-:W-:Y:S02]  /*147a0*/  @P0 FMUL.FTZ R2, R2, 0.69314718246459960938 ;  /* 0x3f31721802020820 */ /* 0x002fe40000410000 */
[----:B------:R-:W-:Y:S02]  /*147b0*/  @P0 FMUL.FTZ R3, R3, c[0x0][0x2d0] ;  /* 0x0000b40003030a20 */ /* 0x000fe40000410000 */
        /* <DEDUP_REMOVED lines=16> */
[----:B------:R-:W-:Y:S01]  /*148c0*/  PRMT R0, R4, 0x7610, R0 ;  /* 0x0000761004007816 */ /* 0x000fe20000000000 */
[----:B------:R-:W-:Y:S02]  /*148d0*/  @P3 FFMA.FTZ R20, R7, R73, R9 ;  /* 0x0000004907143223 */ /* 0x000fe40000010009 */
[----:B------:R-:W-:Y:S02]  /*148e0*/  @P0 FFMA.FTZ R19, R3, R70, R2 ;  /* 0x0000004603130223 */ /* 0x000fe40000010002 */
.L_x_1111:
[----:B------:R3:W5:Y:S01]  /*148f0*/  LDL R7, [R1+0x5c] ;  /* 0x00005c0001077983 */ /* 0x0007620000100800 */
[----:B------:R-:W-:Y:S03]  /*14900*/  BSSY B0, `(.L_x_1146) ;  /* 0x0000012000007945 */ /* 0x000fe60003800000 */
[----:B------:R-:W4:Y:S02]  /*14910*/  S2R R6, SR_TID.X ;  /* 0x0000000000067919 */ /* 0x000f240000002100 */
[----:B----4-:R-:W-:-:S13]  /*14920*/  LOP3.LUT P0, RZ, R6, 0x7f, RZ, 0xc0, !PT ;  /* 0x0000007f06ff7812 */ /* 0x010fda000780c0ff */
[----:B------:R-:W-:Y:S05]  /*14930*/  @P0 BRA `(.L_x_1147) ;  /* 0x000000e000000947 */ /* 0x000fea0003800000 */
[----:B---3--:R-:W3:Y:S01]  /*14940*/  S2R R4, SR_LANEID ;  /* 0x0000000000047919 */ /* 0x008ee20000000000 */
[----:B------:R-:W-:Y:S01]  /*14950*/  VOTEU.ANY UR4, UPT, PT ;  /* 0x0000000000047886 */ /* 0x000fe200038e0100 */
[----:B------:R-:W-:Y:S01]  /*14960*/  IMAD.MOV.U32 R5, RZ, RZ, c[0x0][0x584] ;  /* 0x00016100ff057624 */ /* 0x000fe200078e00ff */
[----:B--2---:R-:W3:Y:S08]  /*14970*/  FLO.U32 R3, UR4 ;  /* 0x0000000400037d00 */ /* 0x004ef000080e0000 */
[----:B------:R-:W2:Y:S01]  /*14980*/  POPC R2, UR4 ;  /* 0x0000000400027d09 */ /* 0x000ea20008000000 */
[----:B---3--:R-:W-:Y:S01]  /*14990*/  ISETP.EQ.U32.AND P0, PT, R3, R4, PT ;  /* 0x000000040300720c */ /* 0x008fe20003f02070 */
[----:B------:R-:W-:-:S12]  /*149a0*/  IMAD.MOV.U32 R4, RZ, RZ, c[0x0][0x580] ;  /* 0x00016000ff047624 */ /* 0x000fd800078e00ff */
[----:B--2---:R2:W3:Y:S04]  /*149b0*/  @P0 ATOMG.E.ADD.STRONG.GPU PT, R2, [R4.64], R2 ;  /* 0x00000002040209a8 */ /* 0x0044e800081ee1c8 */
[----:B--2---:R-:W2:Y:S04]  /*149c0*/  S2R R4, SR_LTMASK ;  /* 0x0000000000047919 */ /* 0x004ea80000003900 */
[----:B---3--:R2:W3:Y:S02]  /*149d0*/  SHFL.IDX PT, R3, R2, R3, 0x1f ;  /* 0x00001f0302037589 */ /* 0x0084e400000e0000 */
[----:B--2---:R-:W-:-:S06]  /*149e0*/  LOP3.LUT R2, R4, UR4, RZ, 0xc0, !PT ;  /* 0x0000000404027c12 */ /* 0x004fcc000f8ec0ff */
[----:B------:R-:W3:Y:S02]  /*149f0*/  POPC R2, R2 ;  /* 0x0000000200027309 */ /* 0x000ee40000000000 */
[----:B---3-5:R-:W-:-:S05]  /*14a00*/  IADD3 R7, R3, c[0x0][0xc], R2 ;  /* 0x0000030003077a10 */ /* 0x028fca0007ffe002 */
[----:B------:R2:W-:Y:S02]  /*14a10*/  STL [R1+0x5c], R7 ;  /* 0x00005c0701007387 */ /* 0x0005e40000100800 */
.L_x_1147:
[----:B---3--:R-:W-:Y:S05]  /*14a20*/  BSYNC B0 ;  /* 0x0000000000007941 */ /* 0x008fea0003800000 */
.L_x_1146:
[----:B------:R-:W-:Y:S01]  /*14a30*/  PRMT R0, R0, 0x9910, RZ ;  /* 0x0000991000007816 */ /* 0x000fe200000000ff */
[----:B------:R-:W-:Y:S01]  /*14a40*/  BSSY B1, `(.L_x_1148) ;  /* 0x0000142000017945 */ /* 0x000fe20003800000 */
[----:B-----5:R-:W-:Y:S02]  /*14a50*/  IMAD.MOV.U32 R26, RZ, RZ, R7 ;  /* 0x000000ffff1a7224 */ /* 0x020fe400078e0007 */
[----:B------:R-:W-:-:S13]  /*14a60*/  ISETP.NE.AND P0, PT, R0, RZ, PT ;  /* 0x000000ff0000720c */ /* 0x000fda0003f05270 */
[----:B------:R-:W-:Y:S05]  /*14a70*/  @!P0 BRA `(.L_x_1149) ;  /* 0x0000112000008947 */ /* 0x000fea0003800000 */
[----:B------:R-:W-:Y:S01]  /*14a80*/  WARPSYNC 0xffffffff ;  /* 0xffffffff00007948 */ /* 0x000fe20003800000 */
[----:B------:R-:W-:Y:S06]  /*14a90*/  BAR.SYNC.DEFER_BLOCKING 0x1, 0x80 ;  /* 0x0042000000007b1d */ /* 0x000fec0000010000 */
[----:B------:R-:W-:Y:S05]  /*14aa0*/  BRA.CONV ~URZ, `(.L_x_1150) ;  /* 0x000000737f007947 */ /* 0x000fea000b800000 */
[----:B------:R-:W-:Y:S01]  /*14ab0*/  SHF.R.S32.HI R10, RZ, 0x1f, R6 ;  /* 0x0000001fff0a7819 */ /* 0x000fe20000011406 */
[----:B------:R-:W-:Y:S01]  /*14ac0*/  IMAD.MOV.U32 R8, RZ, RZ, RZ ;  /* 0x000000ffff087224 */ /* 0x000fe200078e00ff */
[----:B------:R-:W-:Y:S01]  /*14ad0*/  MOV R9, 0x14b20 ;  /* 0x00014b2000097802 */ /* 0x000fe20000000f00 */
[----:B--2---:R-:W-:Y:S01]  /*14ae0*/  IMAD.MOV.U32 R7, RZ, RZ, 0x1f ;  /* 0x0000001fff077424 */ /* 0x004fe200078e00ff */
[----:B------:R-:W-:-:S04]  /*14af0*/  LEA.HI R10, R10, R6, RZ, 0x7 ;  /* 0x000000060a0a7211 */ /* 0x000fc800078f38ff */
[----:B------:R-:W-:Y:S02]  /*14b00*/  SHF.R.S32.HI R10, RZ, 0x7, R10 ;  /* 0x00000007ff0a7819 */ /* 0x000fe4000001140a */
[----:B-1----:R-:W-:Y:S05]  /*14b10*/  CALL.REL.NOINC `($__internal_17_$__cuda_sm70_shflsync_idx_p) ;  /* 0x00001ef000007944 */ /* 0x002fea0003c00000 */
.L_x_1150:
[----:B--2---:R-:W2:Y:S04]  /*14b20*/  LDL R3, [R1+0x60] ;  /* 0x0000600001037983 */ /* 0x004ea80000100800 */
[----:B------:R-:W3:Y:S04]  /*14b30*/  LDL.LU R5, [R1+0x44] ;  /* 0x0000440001057983 */ /* 0x000ee80000300800 */
[----:B------:R-:W4:Y:S04]  /*14b40*/  LDL.LU R12, [R1+0x50] ;  /* 0x00005000010c7983 */ /* 0x000f280000300800 */
[----:B------:R-:W5:Y:S04]  /*14b50*/  LDL.LU R14, [R1+0x54] ;  /* 0x00005400010e7983 */ /* 0x000f680000300800 */
[----:B------:R-:W2:Y:S01]  /*14b60*/  LDL.LU R17, [R1+0x58] ;  /* 0x0000580001117983 */ /* 0x000ea20000300800 */
[----:B------:R-:W-:-:S03]  /*14b70*/  IMAD.MOV.U32 R0, RZ, RZ, 0x1 ;  /* 0x00000001ff007424 */ /* 0x000fc600078e00ff */
[----:B-1----:R-:W5:Y:S02]  /*14b80*/  LDL R16, [R1+0x68] ;  /* 0x0000680001107983 */ /* 0x002f640000100800 */
[----:B------:R-:W-:Y:S02]  /*14b90*/  ISETP.NE.AND P0, PT, R0, c[0x0][0x4e8], PT ;  /* 0x00013a0000007a0c */ /* 0x000fe40003f05270 */
[----:B------:R-:W5:Y:S04]  /*14ba0*/  LDL R27, [R1+0x40] ;  /* 0x00004000011b7983 */ /* 0x000f680000100800 */
[----:B------:R-:W1:Y:S01]  /*14bb0*/  S2R R18, SR_TID.X ;  /* 0x0000000000127919 */ /* 0x000e620000002100 */
[----:B------:R-:W-:Y:S02]  /*14bc0*/  ULDC UR5, c[0x0][0x4e8] ;  /* 0x00013a0000057ab9 */ /* 0x000fe40000000800 */
[----:B------:R-:W-:-:S02]  /*14bd0*/  ULDC UR4, c[0x0][0x388] ;  /* 0x0000e20000047ab9 */ /* 0x000fc40000000800 */
[----:B------:R-:W-:Y:S01]  /*14be0*/  UIMAD UR4, UR5, UR4, URZ ;  /* 0x00000004050472a4 */ /* 0x000fe2000f8e023f */
[----:B-1----:R-:W-:-:S04]  /*14bf0*/  SHF.R.S32.HI R15, RZ, 0x1f, R18 ;  /* 0x0000001fff0f7819 */ /* 0x002fc80000011412 */
[----:B------:R-:W-:-:S04]  /*14c00*/  LEA.HI R15, R15, R18, RZ, 0x5 ;  /* 0x000000120f0f7211 */ /* 0x000fc800078f28ff */
[----:B------:R-:W-:-:S05]  /*14c10*/  LOP3.LUT R15, R15, 0xffffffe0, RZ, 0xc0, !PT ;  /* 0xffffffe00f0f7812 */ /* 0x000fca00078ec0ff */
[----:B------:R-:W-:-:S05]  /*14c20*/  IMAD.IADD R15, R18, 0x1, -R15 ;  /* 0x00000001120f7824 */ /* 0x000fca00078e0a0f */
[----:B------:R-:W-:Y:S01]  /*14c30*/  LOP3.LUT P1, RZ, R15, 0x3, RZ, 0xc0, !PT ;  /* 0x000000030fff7812 */ /* 0x000fe2000782c0ff */
[----:B------:R-:W-:Y:S01]  /*14c40*/  BSSY B0, `(.L_x_1151) ;  /* 0x0000086000007945 */ /* 0x000fe20003800000 */
[----:B---3--:R-:W-:Y:S01]  /*14c50*/  SHF.R.S32.HI R2, RZ, 0x1f, R5 ;  /* 0x0000001fff027819 */ /* 0x008fe20000011405 */
[----:B------:R-:W-:-:S04]  /*14c60*/  IMAD.WIDE.U32 R6, R5, c[0x0][0x4d0], RZ ;  /* 0x0001340005067a25 */ /* 0x000fc800078e00ff */
[----:B------:R-:W-:-:S04]  /*14c70*/  IMAD R4, R2, c[0x0][0x4d0], RZ ;  /* 0x0001340002047a24 */ /* 0x000fc800078e02ff */
[----:B------:R-:W-:Y:S02]  /*14c80*/  IMAD R8, R5, c[0x0][0x4d4], R4 ;  /* 0x0001350005087a24 */ /* 0x000fe400078e0204 */
[----:B--2---:R-:W-:Y:S02]  /*14c90*/  IMAD.IADD R0, R3, 0x1, R17 ;  /* 0x0000000103007824 */ /* 0x004fe400078e0211 */
[----:B------:R-:W-:Y:S01]  /*14ca0*/  IMAD R3, R2, c[0x0][0x438], RZ ;  /* 0x00010e0002037a24 */ /* 0x000fe200078e02ff */
[----:B----4-:R-:W-:Y:S01]  /*14cb0*/  SHF.R.S32.HI R2, RZ, 0x1f, R12 ;  /* 0x0000001fff027819 */ /* 0x010fe2000001140c */
[----:B------:R-:W-:-:S04]  /*14cc0*/  @P0 IMAD.HI.U32 R10, R0, c[0x0][0x4ec], RZ ;  /* 0x00013b00000a0a27 */ /* 0x000fc800078e00ff */
[----:B------:R-:W-:Y:S02]  /*14cd0*/  IMAD R9, R5, c[0x0][0x43c], R3 ;  /* 0x00010f0005097a24 */ /* 0x000fe400078e0203 */
[----:B------:R-:W-:Y:S02]  /*14ce0*/  IMAD.IADD R7, R7, 0x1, R8 ;  /* 0x0000000107077824 */ /* 0x000fe400078e0208 */
[----:B------:R-:W-:-:S04]  /*14cf0*/  IMAD.WIDE.U32 R4, R5, c[0x0][0x438], RZ ;  /* 0x00010e0005047a25 */ /* 0x000fc800078e00ff */
[C---:B------:R-:W-:Y:S02]  /*14d00*/  IMAD R8, R2.reuse, c[0x0][0x4d8], RZ ;  /* 0x0001360002087a24 */ /* 0x040fe400078e02ff */
[----:B------:R-:W-:Y:S01]  /*14d10*/  IMAD.MOV.U32 R3, RZ, RZ, R0 ;  /* 0x000000ffff037224 */ /* 0x000fe200078e0000 */
[----:B------:R-:W-:Y:S01]  /*14d20*/  @P0 SHF.R.U32.HI R3, RZ, c[0x0][0x4f0], R10 ;  /* 0x00013c00ff030a19 */ /* 0x000fe2000001160a */
[----:B------:R-:W-:Y:S02]  /*14d30*/  IMAD.IADD R5, R5, 0x1, R9 ;  /* 0x0000000105057824 */ /* 0x000fe400078e0209 */
[----:B------:R-:W-:Y:S02]  /*14d40*/  IMAD R2, R2, c[0x0][0x440], RZ ;  /* 0x0001100002027a24 */ /* 0x000fe400078e02ff */
[C---:B------:R-:W-:Y:S02]  /*14d50*/  IMAD R8, R12.reuse, c[0x0][0x4dc], R8 ;  /* 0x000137000c087a24 */ /* 0x040fe400078e0208 */
[----:B------:R-:W-:Y:S01]  /*14d60*/  IMAD.WIDE.U32 R6, R12, c[0x0][0x4d8], R6 ;  /* 0x000136000c067a25 */ /* 0x000fe200078e0006 */
[----:B-----5:R-:W-:-:S03]  /*14d70*/  SHF.R.S32.HI R9, RZ, 0x1f, R14 ;  /* 0x0000001fff097819 */ /* 0x020fc6000001140e */
[C---:B------:R-:W-:Y:S02]  /*14d80*/  IMAD R11, R12.reuse, c[0x0][0x444], R2 ;  /* 0x000111000c0b7a24 */ /* 0x040fe400078e0202 */
[----:B------:R-:W-:-:S04]  /*14d90*/  IMAD.WIDE.U32 R4, R12, c[0x0][0x440], R4 ;  /* 0x000110000c047a25 */ /* 0x000fc800078e0004 */
[----:B------:R-:W-:Y:S02]  /*14da0*/  IMAD.IADD R7, R7, 0x1, R8 ;  /* 0x0000000107077824 */ /* 0x000fe400078e0208 */
[----:B------:R-:W-:Y:S02]  /*14db0*/  IMAD.MOV R8, RZ, RZ, -R3 ;  /* 0x000000ffff087224 */ /* 0x000fe400078e0a03 */
[----:B------:R-:W-:Y:S02]  /*14dc0*/  IMAD.IADD R5, R5, 0x1, R11 ;  /* 0x0000000105057824 */ /* 0x000fe400078e020b */
[----:B------:R-:W-:Y:S02]  /*14dd0*/  IMAD R11, R9, c[0x0][0x4e0], RZ ;  /* 0x00013800090b7a24 */ /* 0x000fe400078e02ff */
[----:B------:R-:W-:Y:S02]  /*14de0*/  IMAD R8, R8, c[0x0][0x4e8], R0 ;  /* 0x00013a0008087a24 */ /* 0x000fe400078e0200 */
[----:B------:R-:W-:Y:S01]  /*14df0*/  IMAD.WIDE.U32 R6, R14, c[0x0][0x4e0], R6 ;  /* 0x000138000e067a25 */ /* 0x000fe200078e0006 */
[----:B------:R-:W-:-:S03]  /*14e00*/  SHF.R.S32.HI R12, RZ, 0x1f, R3 ;  /* 0x0000001fff0c7819 */ /* 0x000fc60000011403 */
[----:B------:R-:W-:Y:S01]  /*14e10*/  IMAD.MOV.U32 R2, RZ, RZ, R0 ;  /* 0x000000ffff027224 */ /* 0x000fe200078e0000 */
[----:B------:R-:W-:Y:S01]  /*14e20*/  @P0 SHF.R.U32.HI R2, RZ, c[0x0][0x4f0], R10 ;  /* 0x00013c00ff020a19 */ /* 0x000fe2000001160a */
[----:B------:R-:W-:Y:S01]  /*14e30*/  IMAD R11, R14, c[0x0][0x4e4], R11 ;  /* 0x000139000e0b7a24 */ /* 0x000fe200078e020b */
[----:B------:R-:W-:Y:S02]  /*14e40*/  SHF.R.S32.HI R10, RZ, 0x1f, R8 ;  /* 0x0000001fff0a7819 */ /* 0x000fe40000011408 */
[----:B------:R-:W-:Y:S01]  /*14e50*/  IADD3 R6, P0, R3, R6, RZ ;  /* 0x0000000603067210 */ /* 0x000fe20007f1e0ff */
[----:B------:R-:W-:Y:S02]  /*14e60*/  IMAD R9, R9, c[0x0][0x448], RZ ;  /* 0x0001120009097a24 */ /* 0x000fe400078e02ff */
[----:B------:R-:W-:Y:S01]  /*14e70*/  IMAD R3, R10, c[0x0][0x4c8], RZ ;  /* 0x000132000a037a24 */ /* 0x000fe200078e02ff */
[----:B------:R-:W-:Y:S01]  /*14e80*/  IADD3.X R7, R12, R7, R11, P0, !PT ;  /* 0x000000070c077210 */ /* 0x000fe200007fe40b */
[C---:B------:R-:W-:Y:S01]  /*14e90*/  IMAD R13, R14.reuse, c[0x0][0x44c], R9 ;  /* 0x000113000e0d7a24 */ /* 0x040fe200078e0209 */
[----:B------:R-:W-:Y:S01]  /*14ea0*/  SHF.R.S32.HI R9, RZ, 0x1f, R2 ;  /* 0x0000001fff097819 */ /* 0x000fe20000011402 */
[----:B------:R-:W-:-:S04]  /*14eb0*/  IMAD.WIDE.U32 R4, R14, c[0x0][0x448], R4 ;  /* 0x000112000e047a25 */ /* 0x000fc800078e0004 */
[----:B------:R-:W-:Y:S02]  /*14ec0*/  IMAD.MOV R14, RZ, RZ, -R2 ;  /* 0x000000ffff0e7224 */ /* 0x000fe400078e0a02 */
[C---:B------:R-:W-:Y:S02]  /*14ed0*/  IMAD R3, R8.reuse, c[0x0][0x4cc], R3 ;  /* 0x0001330008037a24 */ /* 0x040fe400078e0203 */
[----:B------:R-:W-:-:S04]  /*14ee0*/  IMAD.WIDE.U32 R6, R8, c[0x0][0x4c8], R6 ;  /* 0x0001320008067a25 */ /* 0x000fc800078e0006 */
[----:B------:R-:W-:Y:S02]  /*14ef0*/  IMAD R14, R14, c[0x0][0x4e8], R0 ;  /* 0x00013a000e0e7a24 */ /* 0x000fe400078e0200 */
[----:B------:R-:W-:Y:S02]  /*14f00*/  IMAD.IADD R5, R5, 0x1, R13 ;  /* 0x0000000105057824 */ /* 0x000fe400078e020d */
[----:B------:R-:W-:Y:S02]  /*14f10*/  IMAD R0, R9, c[0x0][0x430], RZ ;  /* 0x00010c0009007a24 */ /* 0x000fe400078e02ff */
[----:B------:R-:W-:Y:S01]  /*14f20*/  IMAD.IADD R7, R7, 0x1, R3 ;  /* 0x0000000107077824 */ /* 0x000fe200078e0203 */
[----:B------:R-:W-:Y:S01]  /*14f30*/  LEA R3, P0, R6, c[0x0][0x4a8], 0x2 ;  /* 0x00012a0006037a11 */ /* 0x000fe200078010ff */
[C---:B------:R-:W-:Y:S02]  /*14f40*/  IMAD R8, R2.reuse, c[0x0][0x434], R0 ;  /* 0x00010d0002087a24 */ /* 0x040fe400078e0200 */
[----:B------:R-:W-:Y:S01]  /*14f50*/  IMAD.WIDE.U32 R4, R2, c[0x0][0x430], R4 ;  /* 0x00010c0002047a25 */ /* 0x000fe200078e0004 */
[----:B------:R-:W-:Y:S01]  /*14f60*/  LEA.HI.X R2, R6, c[0x0][0x4ac], R7, 0x2, P0 ;  /* 0x00012b0006027a11 */ /* 0x000fe200000f1407 */
[----:B------:R-:W-:Y:S04]  /*14f70*/  SHFL.IDX PT, R12, R3, RZ, 0x1c1f ;  /* 0x001c1fff030c7589 */ /* 0x000fe800000e0000 */
[----:B------:R-:W1:Y:S01]  /*14f80*/  SHFL.IDX PT, R13, R2, RZ, 0x1c1f ;  /* 0x001c1fff020d7589 */ /* 0x000e6200000e0000 */
[----:B------:R-:W-:-:S02]  /*14f90*/  IMAD.IADD R0, R16, 0x1, R17 ;  /* 0x0000000110007824 */ /* 0x000fc400078e0211 */
[----:B------:R-:W-:Y:S01]  /*14fa0*/  IMAD.IADD R5, R5, 0x1, R8 ;  /* 0x0000000105057824 */ /* 0x000fe200078e0208 */
[----:B------:R-:W-:Y:S01]  /*14fb0*/  SHFL.IDX PT, R10, R3, 0x1, 0x1c1f ;  /* 0x003c1f00030a7f89 */ /* 0x000fe200000e0000 */
[----:B------:R-:W-:-:S03]  /*14fc0*/  SHF.R.S32.HI R16, RZ, 0x1f, R14 ;  /* 0x0000001fff107819 */ /* 0x000fc6000001140e */
[----:B------:R-:W2:Y:S01]  /*14fd0*/  SHFL.IDX PT, R11, R2, 0x1, 0x1c1f ;  /* 0x003c1f00020b7f89 */ /* 0x000ea200000e0000 */
[----:B------:R-:W-:-:S03]  /*14fe0*/  ISETP.GE.OR P3, PT, R0, UR4, P1 ;  /* 0x0000000400007c0c */ /* 0x000fc60008f66670 */
[----:B------:R-:W-:Y:S04]  /*14ff0*/  SHFL.IDX PT, R8, R3, 0x2, 0x1c1f ;  /* 0x005c1f0003087f89 */ /* 0x000fe800000e0000 */
[----:B------:R-:W3:Y:S04]  /*15000*/  SHFL.IDX PT, R9, R2, 0x2, 0x1c1f ;  /* 0x005c1f0002097f89 */ /* 0x000ee800000e0000 */
[----:B------:R-:W-:Y:S04]  /*15010*/  SHFL.IDX PT, R6, R3, 0x3, 0x1c1f ;  /* 0x007c1f0003067f89 */ /* 0x000fe800000e0000 */
[----:B------:R4:W5:Y:S01]  /*15020*/  SHFL.IDX PT, R7, R2, 0x3, 0x1c1f ;  /* 0x007c1f0002077f89 */ /* 0x00096200000e0000 */
[----:B------:R-:W-:-:S02]  /*15030*/  IADD3 R15, R0, 0x8, RZ ;  /* 0x00000008000f7810 */ /* 0x000fc40007ffe0ff */
[C---:B------:R-:W-:Y:S02]  /*15040*/  IADD3 R17, R0.reuse, 0x40, RZ ;  /* 0x0000004000117810 */ /* 0x040fe40007ffe0ff */
[----:B------:R-:W-:Y:S02]  /*15050*/  ISETP.GE.OR P5, PT, R15, UR4, P1 ;  /* 0x000000040f007c0c */ /* 0x000fe40008fa6670 */
[----:B------:R-:W-:Y:S01]  /*15060*/  ISETP.GE.OR P4, PT, R17, UR4, P1 ;  /* 0x0000000411007c0c */ /* 0x000fe20008f86670 */
[----:B-1----:R-:W-:Y:S01]  /*15070*/  @!P3 ST.E [R12.64], R20 ;  /* 0x000000140c00b985 */ /* 0x002fe2000c101908 */
[----:B------:R-:W-:Y:S01]  /*15080*/  ISETP.GE.AND P3, PT, R0, UR4, PT ;  /* 0x0000000400007c0c */ /* 0x000fe2000bf66270 */
[----:B----4-:R-:W-:Y:S01]  /*15090*/  IMAD R2, R16, c[0x0][0x428], RZ ;  /* 0x00010a0010027a24 */ /* 0x010fe200078e02ff */
[----:B------:R-:W-:-:S03]  /*150a0*/  IADD3 R16, R0, 0x48, RZ ;  /* 0x0000004800107810 */ /* 0x000fc60007ffe0ff */
[----:B------:R-:W-:Y:S01]  /*150b0*/  IMAD R18, R14, c[0x0][0x42c], R2 ;  /* 0x00010b000e127a24 */ /* 0x000fe200078e0202 */
[----:B------:R-:W-:Y:S01]  /*150c0*/  ISETP.GE.OR P1, PT, R16, UR4, P1 ;  /* 0x0000000410007c0c */ /* 0x000fe20008f26670 */
[----:B------:R-:W-:-:S04]  /*150d0*/  IMAD.WIDE.U32 R2, R14, c[0x0][0x428], R4 ;  /* 0x00010a000e027a25 */ /* 0x000fc800078e0004 */
[----:B------:R-:W-:Y:S01]  /*150e0*/  IMAD.IADD R3, R3, 0x1, R18 ;  /* 0x0000000103037824 */ /* 0x000fe200078e0212 */
[C---:B------:R-:W-:Y:S01]  /*150f0*/  LEA R23, P0, R2.reuse, c[0x0][0x400], 0x2 ;  /* 0x0001000002177a11 */ /* 0x040fe200078010ff */
[----:B--2---:R1:W-:Y:S03]  /*15100*/  @!P5 ST.E [R10.64], R21 ;  /* 0x000000150a00d985 */ /* 0x0043e6000c101908 */
[----:B------:R-:W-:Y:S01]  /*15110*/  LEA.HI.X R18, R2, c[0x0][0x404], R3, 0x2, P0 ;  /* 0x0001010002127a11 */ /* 0x000fe200000f1403 */
[----:B---3--:R2:W-:Y:S01]  /*15120*/  @!P4 ST.E [R8.64], R22 ;  /* 0x000000160800c985 */ /* 0x0085e2000c101908 */
[C---:B------:R-:W-:Y:S02]  /*15130*/  IADD3 R5, R27.reuse, 0x18, RZ ;  /* 0x000000181b057810 */ /* 0x040fe40007ffe0ff */
[C---:B------:R-:W-:Y:S01]  /*15140*/  IADD3 R0, R27.reuse, 0x20, RZ ;  /* 0x000000201b007810 */ /* 0x040fe20007ffe0ff */
[----:B-----5:R3:W-:Y:S01]  /*15150*/  @!P1 ST.E [R6.64], R19 ;  /* 0x0000001306009985 */ /* 0x0207e2000c101908 */
[----:B------:R-:W-:-:S02]  /*15160*/  IADD3 R4, R27, 0x28, RZ ;  /* 0x000000281b047810 */ /* 0x000fc40007ffe0ff */
[C---:B------:R-:W-:Y:S01]  /*15170*/  IADD3 R3, R27.reuse, 0x30, RZ ;  /* 0x000000301b037810 */ /* 0x040fe20007ffe0ff */
[----:B------:R4:W4:Y:S01]  /*15180*/  SHFL.IDX PT, R8, R23, RZ, 0x1c1f ;  /* 0x001c1fff17087589 */ /* 0x00092200000e0000 */
[----:B------:R-:W-:Y:S02]  /*15190*/  IADD3 R2, R27, 0x38, RZ ;  /* 0x000000381b027810 */ /* 0x000fe40007ffe0ff */
[----:B------:R-:W-:Y:S01]  /*151a0*/  ISETP.GE.AND P2, PT, R15, UR4, PT ;  /* 0x000000040f007c0c */ /* 0x000fe2000bf46270 */
[----:B------:R4:W4:Y:S01]  /*151b0*/  SHFL.IDX PT, R9, R18, RZ, 0x1c1f ;  /* 0x001c1fff12097589 */ /* 0x00092200000e0000 */
[----:B------:R-:W-:Y:S02]  /*151c0*/  ISETP.GE.AND P1, PT, R17, UR4, PT ;  /* 0x0000000411007c0c */ /* 0x000fe4000bf26270 */
[----:B------:R-:W-:Y:S02]  /*151d0*/  ISETP.GE.AND P0, PT, R16, UR4, PT ;  /* 0x0000000410007c0c */ /* 0x000fe4000bf06270 */
[----:B------:R-:W-:-:S02]  /*151e0*/  SHF.R.S32.HI R17, RZ, 0x1f, R27 ;  /* 0x0000001fff117819 */ /* 0x000fc4000001141b */
[----:B------:R-:W-:Y:S02]  /*151f0*/  SHF.R.S32.HI R24, RZ, 0x1f, R3 ;  /* 0x0000001fff187819 */ /* 0x000fe40000011403 */
[----:B------:R-:W-:Y:S02]  /*15200*/  SHF.R.S32.HI R25, RZ, 0x1f, R2 ;  /* 0x0000001fff197819 */ /* 0x000fe40000011402 */
[----:B-1----:R-:W-:Y:S02]  /*15210*/  SHF.R.S32.HI R21, RZ, 0x1f, R0 ;  /* 0x0000001fff157819 */ /* 0x002fe40000011400 */
[----:B--2---:R-:W-:Y:S02]  /*15220*/  SHF.R.S32.HI R22, RZ, 0x1f, R4 ;  /* 0x0000001fff167819 */ /* 0x004fe40000011404 */
[C---:B---3--:R-:W-:Y:S02]  /*15230*/  IADD3 R7, R27.reuse, 0x8, RZ ;  /* 0x000000081b077810 */ /* 0x048fe40007ffe0ff */
[----:B------:R-:W-:-:S02]  /*15240*/  IADD3 R6, R27, 0x10, RZ ;  /* 0x000000101b067810 */ /* 0x000fc40007ffe0ff */
[----:B------:R-:W-:Y:S02]  /*15250*/  SHF.R.S32.HI R16, RZ, 0x1f, R7 ;  /* 0x0000001fff107819 */ /* 0x000fe40000011407 */
[----:B------:R-:W-:Y:S02]  /*15260*/  SHF.R.S32.HI R20, RZ, 0x1f, R6 ;  /* 0x0000001fff147819 */ /* 0x000fe40000011406 */
[----:B------:R-:W-:Y:S01]  /*15270*/  SHF.R.S32.HI R19, RZ, 0x1f, R5 ;  /* 0x0000001fff137819 */ /* 0x000fe20000011405 */
[----:B------:R-:W-:Y:S05]  /*15280*/  @P3 BRA `(.L_x_1152) ;  /* 0x0000021000003947 */ /* 0x000fea0003800000 */
[----:B----4-:R-:W-:Y:S02]  /*15290*/  ISETP.GE.AND P3, PT, R27, c[0x0][0x3c8], PT ;  /* 0x0000f2001b007a0c */ /* 0x010fe40003f66270 */
[----:B------:R-:W-:Y:S02]  /*152a0*/  ISETP.GE.AND P5, PT, R7, c[0x0][0x3c8], PT ;  /* 0x0000f20007007a0c */ /* 0x000fe40003fa6270 */
[----:B------:R-:W-:-:S09]  /*152b0*/  ISETP.GE.AND P6, PT, R4, c[0x0][0x3c8], PT ;  /* 0x0000f20004007a0c */ /* 0x000fd20003fc6270 */
[----:B------:R-:W-:-:S04]  /*152c0*/  @!P3 LEA R10, P4, R27, R8, 0x2 ;  /* 0x000000081b0ab211 */ /* 0x000fc800078810ff */
[----:B------:R-:W-:Y:S02]  /*152d0*/  @!P3 LEA.HI.X R11, R27, R9, R17, 0x2, P4 ;  /* 0x000000091b0bb211 */ /* 0x000fe400020f1411 */
[----:B------:R-:W-:-:S03]  /*152e0*/  ISETP.GE.AND P4, PT, R6, c[0x0][0x3c8], PT ;  /* 0x0000f20006007a0c */ /* 0x000fc60003f86270 */
[----:B------:R1:W-:Y:S02]  /*152f0*/  @!P3 ST.E.64 [R10.64], R120 ;  /* 0x000000780a00b985 */ /* 0x0003e4000c101b08 */
[----:B-1----:R-:W-:-:S04]  /*15300*/  @!P5 LEA R10, P3, R7, R8, 0x2 ;  /* 0x00000008070ad211 */ /* 0x002fc800078610ff */
        /* <DEDUP_REMOVED lines=10> */
[----:B------:R1:W-:Y:S01]  /*153b0*/  @!P3 ST.E.64 [R10.64], R148 ;  /* 0x000000940a00b985 */ /* 0x0003e2000c101b08 */
[----:B------:R-:W-:-:S04]  /*153c0*/  @!P5 LEA R14, P3, R0, R8, 0x2 ;  /* 0x00000008000ed211 */ /* 0x000fc800078610ff */
[----:B------:R-:W-:Y:S02]  /*153d0*/  @!P5 LEA.HI.X R15, R0, R9, R21, 0x2, P3 ;  /* 0x00000009000fd211 */ /* 0x000fe400018f1415 */
[----:B------:R-:W-:Y:S02]  /*153e0*/  ISETP.GE.AND P5, PT, R3, c[0x0][0x3c8], PT ;  /* 0x0000f20003007a0c */ /* 0x000fe40003fa6270 */
[----:B------:R-:W-:-:S04]  /*153f0*/  @!P6 LEA R12, P3, R4, R8, 0x2 ;  /* 0x00000008040ce211 */ /* 0x000fc800078610ff */
[----:B------:R-:W-:-:S07]  /*15400*/  @!P6 LEA.HI.X R13, R4, R9, R22, 0x2, P3 ;  /* 0x00000009040de211 */ /* 0x000fce00018f1416 */
[----:B-1----:R-:W-:-:S04]  /*15410*/  @!P5 LEA R10, P3, R3, R8, 0x2 ;  /* 0x00000008030ad211 */ /* 0x002fc800078610ff */
[----:B------:R-:W-:Y:S02]  /*15420*/  @!P5 LEA.HI.X R11, R3, R9, R24, 0x2, P3 ;  /* 0x00000009030bd211 */ /* 0x000fe400018f1418 */
[----:B------:R-:W-:-:S04]  /*15430*/  @!P4 LEA R8, P3, R2, R8, 0x2 ;  /* 0x000000080208c211 */ /* 0x000fc800078610ff */
[----:B------:R-:W-:Y:S02]  /*15440*/  @!P4 LEA.HI.X R9, R2, R9, R25, 0x2, P3 ;  /* 0x000000090209c211 */ /* 0x000fe400018f1419 */
[----:B------:R-:W-:-:S13]  /*15450*/  ISETP.GE.AND P3, PT, R0, c[0x0][0x3c8], PT ;  /* 0x0000f20000007a0c */ /* 0x000fda0003f66270 */
[----:B------:R1:W-:Y:S04]  /*15460*/  @!P3 ST.E.64 [R14.64], R152 ;  /* 0x000000980e00b985 */ /* 0x0003e8000c101b08 */
[----:B------:R1:W-:Y:S04]  /*15470*/  @!P6 ST.E.64 [R12.64], R164 ;  /* 0x000000a40c00e985 */ /* 0x0003e8000c101b08 */
[----:B------:R1:W-:Y:S04]  /*15480*/  @!P5 ST.E.64 [R10.64], R168 ;  /* 0x000000a80a00d985 */ /* 0x0003e8000c101b08 */
[----:B------:R1:W-:Y:S02]  /*15490*/  @!P4 ST.E.64 [R8.64], R180 ;  /* 0x000000b40800c985 */ /* 0x0003e4000c101b08 */
.L_x_1152:
[----:B----4-:R-:W-:Y:S05]  /*154a0*/  BSYNC B0 ;  /* 0x0000000000007941 */ /* 0x010fea0003800000 */
.L_x_1151:
[----:B-1----:R1:W2:Y:S01]  /*154b0*/  SHFL.IDX PT, R9, R18, 0x1, 0x1c1f ;  /* 0x003c1f0012097f89 */ /* 0x0022a200000e0000 */
[----:B------:R-:W-:Y:S03]  /*154c0*/  BSSY B0, `(.L_x_1153) ;  /* 0x0000023000007945 */ /* 0x000fe60003800000 */
[----:B------:R1:W3:Y:S01]  /*154d0*/  SHFL.IDX PT, R8, R23, 0x1, 0x1c1f ;  /* 0x003c1f0017087f89 */ /* 0x0002e200000e0000 */
[----:B------:R-:W-:Y:S05]  /*154e0*/  @P2 BRA `(.L_x_1154) ;  /* 0x0000020000002947 */ /* 0x000fea0003800000 */
[----:B------:R-:W-:Y:S02]  /*154f0*/  ISETP.GE.AND P3, PT, R27, c[0x0][0x3c8], PT ;  /* 0x0000f2001b007a0c */ /* 0x000fe40003f66270 */
[----:B------:R-:W-:-:S02]  /*15500*/  ISETP.GE.AND P5, PT, R7, c[0x0][0x3c8], PT ;  /* 0x0000f20007007a0c */ /* 0x000fc40003fa6270 */
[----:B------:R-:W-:-:S09]  /*15510*/  ISETP.GE.AND P2, PT, R6, c[0x0][0x3c8], PT ;  /* 0x0000f20006007a0c */ /* 0x000fd20003f46270 */
[----:B---3--:R-:W-:-:S04]  /*15520*/  @!P3 LEA R10, P4, R27, R8, 0x2 ;  /* 0x000000081b0ab211 */ /* 0x008fc800078810ff */
        /* <DEDUP_REMOVED lines=9> */
[----:B---3--:R-:W-:-:S03]  /*155c0*/  @!P3 LEA R12, P4, R5, R8, 0x2 ;  /* 0x00000008050cb211 */ /* 0x008fc600078810ff */
[----:B------:R2:W-:Y:S01]  /*155d0*/  @!P2 ST.E.64 [R10.64], R138 ;  /* 0x0000008a0a00a985 */ /* 0x0005e2000c101b08 */
[----:B------:R-:W-:Y:S02]  /*155e0*/  @!P3 LEA.HI.X R13, R5, R9, R19, 0x2, P4 ;  /* 0x00000009050db211 */ /* 0x000fe400020f1413 */
[----:B------:R-:W-:-:S03]  /*155f0*/  ISETP.GE.AND P4, PT, R4, c[0x0][0x3c8], PT ;  /* 0x0000f20004007a0c */ /* 0x000fc60003f86270 */
[----:B------:R3:W-:Y:S01]  /*15600*/  @!P3 ST.E.64 [R12.64], R150 ;  /* 0x000000960c00b985 */ /* 0x0007e2000c101b08 */
[----:B------:R-:W-:Y:S02]  /*15610*/  ISETP.GE.AND P3, PT, R3, c[0x0][0x3c8], PT ;  /* 0x0000f20003007a0c */ /* 0x000fe40003f66270 */
[----:B--2---:R-:W-:-:S04]  /*15620*/  @!P5 LEA R10, P2, R0, R8, 0x2 ;  /* 0x00000008000ad211 */ /* 0x004fc800078410ff */
[----:B------:R-:W-:Y:S02]  /*15630*/  @!P5 LEA.HI.X R11, R0, R9, R21, 0x2, P2 ;  /* 0x00000009000bd211 */ /* 0x000fe400010f1415 */
[----:B------:R-:W-:-:S03]  /*15640*/  ISETP.GE.AND P2, PT, R2, c[0x0][0x3c8], PT ;  /* 0x0000f20002007a0c */ /* 0x000fc60003f46270 */
[----:B------:R2:W-:Y:S01]  /*15650*/  @!P5 ST.E.64 [R10.64], R154 ;  /* 0x0000009a0a00d985 */ /* 0x0005e2000c101b08 */
[----:B---3--:R-:W-:-:S04]  /*15660*/  @!P4 LEA R12, P5, R4, R8, 0x2 ;  /* 0x00000008040cc211 */ /* 0x008fc800078a10ff */
        /* <DEDUP_REMOVED lines=8> */
.L_x_1154:
[----:B------:R-:W-:Y:S05]  /*156f0*/  BSYNC B0 ;  /* 0x0000000000007941 */ /* 0x000fea0003800000 */
.L_x_1153:
[----:B--23--:R2:W3:Y:S01]  /*15700*/  SHFL.IDX PT, R9, R18, 0x2, 0x1c1f ;  /* 0x005c1f0012097f89 */ /* 0x00c4e200000e0000 */
[----:B------:R-:W-:Y:S03]  /*15710*/  BSSY B0, `(.L_x_1155) ;  /* 0x0000023000007945 */ /* 0x000fe60003800000 */
[----:B------:R2:W4:Y:S01]  /*15720*/  SHFL.IDX PT, R8, R23, 0x2, 0x1c1f ;  /* 0x005c1f0017087f89 */ /* 0x00052200000e0000 */
[----:B------:R-:W-:Y:S05]  /*15730*/  @P1 BRA `(.L_x_1156) ;  /* 0x0000020000001947 */ /* 0x000fea0003800000 */
[----:B------:R-:W-:Y:S02]  /*15740*/  ISETP.GE.AND P3, PT, R27, c[0x0][0x3c8], PT ;  /* 0x0000f2001b007a0c */ /* 0x000fe40003f66270 */
[----:B------:R-:W-:Y:S02]  /*15750*/  ISETP.GE.AND P5, PT, R7, c[0x0][0x3c8], PT ;  /* 0x0000f20007007a0c */ /* 0x000fe40003fa6270 */
[----:B------:R-:W-:Y:S02]  /*15760*/  ISETP.GE.AND P2, PT, R6, c[0x0][0x3c8], PT ;  /* 0x0000f20006007a0c */ /* 0x000fe40003f46270 */
[----:B------:R-:W-:-:S07]  /*15770*/  ISETP.GE.AND P1, PT, R5, c[0x0][0x3c8], PT ;  /* 0x0000f20005007a0c */ /* 0x000fce0003f26270 */
[----:B----4-:R-:W-:-:S04]  /*15780*/  @!P3 LEA R10, P4, R27, R8, 0x2 ;  /* 0x000000081b0ab211 */ /* 0x010fc800078810ff */
[----:B---3--:R-:W-:Y:S02]  /*15790*/  @!P3 LEA.HI.X R11, R27, R9, R17, 0x2, P4 ;  /* 0x000000091b0bb211 */ /* 0x008fe400020f1411 */
[----:B------:R-:W-:-:S03]  /*157a0*/  @!P5 LEA R14, P4, R7, R8, 0x2 ;  /* 0x00000008070ed211 */ /* 0x000fc600078810ff */
[----:B------:R3:W-:Y:S01]  /*157b0*/  @!P3 ST.E.64 [R10.64], R124 ;  /* 0x0000007c0a00b985 */ /* 0x0007e2000c101b08 */
[-C--:B------:R-:W-:Y:S02]  /*157c0*/  @!P5 LEA.HI.X R15, R7, R9.reuse, R16, 0x2, P4 ;  /* 0x00000009070fd211 */ /* 0x080fe400020f1410 */
[----:B------:R-:W-:Y:S02]  /*157d0*/  ISETP.GE.AND P4, PT, R0, c[0x0][0x3c8], PT ;  /* 0x0000f20000007a0c */ /* 0x000fe40003f86270 */
[C---:B------:R-:W-:Y:S01]  /*157e0*/  @!P2 LEA R12, P3, R6.reuse, R8, 0x2 ;  /* 0x00000008060ca211 */ /* 0x040fe200078610ff */
[----:B------:R4:W-:Y:S03]  /*157f0*/  @!P5 ST.E.64 [R14.64], R128 ;  /* 0x000000800e00d985 */ /* 0x0009e6000c101b08 */
[----:B------:R-:W-:Y:S02]  /*15800*/  @!P2 LEA.HI.X R13, R6, R9, R20, 0x2, P3 ;  /* 0x00000009060da211 */ /* 0x000fe400018f1414 */
[----:B------:R-:W-:-:S03]  /*15810*/  ISETP.GE.AND P3, PT, R4, c[0x0][0x3c8], PT ;  /* 0x0000f20004007a0c */ /* 0x000fc60003f66270 */
[----:B------:R5:W-:Y:S01]  /*15820*/  @!P2 ST.E.64 [R12.64], R140 ;  /* 0x0000008c0c00a985 */ /* 0x000be2000c101b08 */
[----:B------:R-:W-:Y:S02]  /*15830*/  ISETP.GE.AND P2, PT, R3, c[0x0][0x3c8], PT ;  /* 0x0000f20003007a0c */ /* 0x000fe40003f46270 */
[----:B---3--:R-:W-:-:S04]  /*15840*/  @!P1 LEA R10, P5, R5, R8, 0x2 ;  /* 0x00000008050a9211 */ /* 0x008fc800078a10ff */
[----:B------:R-:W-:Y:S02]  /*15850*/  @!P1 LEA.HI.X R11, R5, R9, R19, 0x2, P5 ;  /* 0x00000009050b9211 */ /* 0x000fe400028f1413 */
[----:B----4-:R-:W-:-:S03]  /*15860*/  @!P4 LEA R14, P5, R0, R8, 0x2 ;  /* 0x00000008000ec211 */ /* 0x010fc600078a10ff */
[----:B------:R3:W-:Y:S01]  /*15870*/  @!P1 ST.E.64 [R10.64], R144 ;  /* 0x000000900a009985 */ /* 0x0007e2000c101b08 */
[----:B------:R-:W-:Y:S02]  /*15880*/  ISETP.GE.AND P1, PT, R2, c[0x0][0x3c8], PT ;  /* 0x0000f20002007a0c */ /* 0x000fe40003f26270 */
[----:B------:R-:W-:Y:S02]  /*15890*/  @!P4 LEA.HI.X R15, R0, R9, R21, 0x2, P5 ;  /* 0x00000009000fc211 */ /* 0x000fe400028f1415 */
[----:B-----5:R-:W-:-:S03]  /*158a0*/  @!P3 LEA R12, P5, R4, R8, 0x2 ;  /* 0x00000008040cb211 */ /* 0x020fc600078a10ff */
[----:B------:R4:W-:Y:S01]  /*158b0*/  @!P4 ST.E.64 [R14.64], R156 ;  /* 0x0000009c0e00c985 */ /* 0x0009e2000c101b08 */
[----:B------:R-:W-:-:S05]  /*158c0*/  @!P3 LEA.HI.X R13, R4, R9, R22, 0x2, P5 ;  /* 0x00000009040db211 */ /* 0x000fca00028f1416 */
[----:B------:R4:W-:Y:S01]  /*158d0*/  @!P3 ST.E.64 [R12.64], R160 ;  /* 0x000000a00c00b985 */ /* 0x0009e2000c101b08 */
[----:B---3--:R-:W-:-:S04]  /*158e0*/  @!P2 LEA R10, P5, R3, R8, 0x2 ;  /* 0x00000008030aa211 */ /* 0x008fc800078a10ff */
[----:B------:R-:W-:Y:S02]  /*158f0*/  @!P2 LEA.HI.X R11, R3, R9, R24, 0x2, P5 ;  /* 0x00000009030ba211 */ /* 0x000fe400028f1418 */
[----:B------:R-:W-:-:S03]  /*15900*/  @!P1 LEA R8, P5, R2, R8, 0x2 ;  /* 0x0000000802089211 */ /* 0x000fc600078a10ff */
[----:B------:R4:W-:Y:S01]  /*15910*/  @!P2 ST.E.64 [R10.64], R172 ;  /* 0x000000ac0a00a985 */ /* 0x0009e2000c101b08 */
[----:B------:R-:W-:-:S05]  /*15920*/  @!P1 LEA.HI.X R9, R2, R9, R25, 0x2, P5 ;  /* 0x0000000902099211 */ /* 0x000fca00028f1419 */
[----:B------:R4:W-:Y:S04]  /*15930*/  @!P1 ST.E.64 [R8.64], R176 ;  /* 0x000000b008009985 */ /* 0x0009e8000c101b08 */
.L_x_1156:
[----:B------:R-:W-:Y:S05]  /*15940*/  BSYNC B0 ;  /* 0x0000000000007941 */ /* 0x000fea0003800000 */
.L_x_1155:
[----:B---34-:R3:W4:Y:S04]  /*15950*/  SHFL.IDX PT, R9, R18, 0x3, 0x1c1f ;  /* 0x007c1f0012097f89 */ /* 0x01872800000e0000 */
[----:B------:R3:W1:Y:S01]  /*15960*/  SHFL.IDX PT, R8, R23, 0x3, 0x1c1f ;  /* 0x007c1f0017087f89 */ /* 0x00066200000e0000 */
[----:B------:R-:W-:Y:S05]  /*15970*/  @P0 BRA `(.L_x_1157) ;  /* 0x000004e000000947 */ /* 0x000fea0003800000 */
[----:B------:R-:W-:Y:S02]  /*15980*/  ISETP.GE.AND P0, PT, R27, c[0x0][0x3c8], PT ;  /* 0x0000f2001b007a0c */ /* 0x000fe40003f06270 */
[----:B------:R-:W-:Y:S02]  /*15990*/  ISETP.GE.AND P5, PT, R7, c[0x0][0x3c8], PT ;  /* 0x0000f20007007a0c */ /* 0x000fe40003fa6270 */
[----:B------:R-:W-:Y:S02]  /*159a0*/  ISETP.GE.AND P4, PT, R6, c[0x0][0x3c8], PT ;  /* 0x0000f20006007a0c */ /* 0x000fe40003f86270 */
[----:B------:R-:W-:-:S07]  /*159b0*/  ISETP.GE.AND P3, PT, R5, c[0x0][0x3c8], PT ;  /* 0x0000f20005007a0c */ /* 0x000fce0003f66270 */
[-C--:B-1----:R-:W-:Y:S02]  /*159c0*/  @!P0 LEA R12, P2, R27, R8.reuse, 0x2 ;  /* 0x000000081b0c8211 */ /* 0x082fe400078410ff */
[----:B------:R-:W-:Y:S02]  /*159d0*/  @!P5 LEA R10, P1, R7, R8, 0x2 ;  /* 0x00000008070ad211 */ /* 0x000fe400078210ff */
[-C--:B----4-:R-:W-:Y:S02]  /*159e0*/  @!P0 LEA.HI.X R13, R27, R9.reuse, R17, 0x2, P2 ;  /* 0x000000091b0d8211 */ /* 0x090fe400010f1411 */
[----:B------:R-:W-:Y:S02]  /*159f0*/  ISETP.GE.AND P2, PT, R0, c[0x0][0x3c8], PT ;  /* 0x0000f20000007a0c */ /* 0x000fe40003f46270 */
[----:B------:R-:W-:Y:S01]  /*15a00*/  @!P5 LEA.HI.X R11, R7, R9, R16, 0x2, P1 ;  /* 0x00000009070bd211 */ /* 0x000fe200008f1410 */
[----:B------:R1:W-:Y:S01]  /*15a10*/  @!P0 ST.E.64 [R12.64], R126 ;  /* 0x0000007e0c008985 */ /* 0x0003e2000c101b08 */
[----:B------:R-:W-:-:S02]  /*15a20*/  ISETP.GE.AND P1, PT, R4, c[0x0][0x3c8], PT ;  /* 0x0000f20004007a0c */ /* 0x000fc40003f26270 */
[C---:B------:R-:W-:Y:S01]  /*15a30*/  @!P4 LEA R14, P0, R6.reuse, R8, 0x2 ;  /* 0x00000008060ec211 */ /* 0x040fe200078010ff */
[----:B------:R4:W-:Y:S03]  /*15a40*/  @!P5 ST.E.64 [R10.64], R130 ;  /* 0x000000820a00d985 */ /* 0x0009e6000c101b08 */
[----:B------:R-:W-:Y:S02]  /*15a50*/  @!P4 LEA.HI.X R15, R6, R9, R20, 0x2, P0 ;  /* 0x00000009060fc211 */ /* 0x000fe400000f1414 */
[----:B------:R-:W-:-:S03]  /*15a60*/  ISETP.GE.AND P0, PT, R3, c[0x0][0x3c8], PT ;  /* 0x0000f20003007a0c */ /* 0x000fc60003f06270 */
        /* <DEDUP_REMOVED lines=19> */
.L_x_1149:
[----:B------:R-:W3:Y:S02]  /*15ba0*/  S2R R4, SR_TID.X ;  /* 0x0000000000047919 */ /* 0x000ee40000002100 */
[----:B---3--:R-:W-:-:S13]  /*15bb0*/  ISETP.GT.AND P0, PT, R4, 0x7f, PT ;  /* 0x0000007f0400780c */ /* 0x008fda0003f04270 */
[----:B------:R-:W-:Y:S05]  /*15bc0*/  @P0 BRA `(.L_x_1157) ;  /* 0x0000029000000947 */ /* 0x000fea0003800000 */
[----:B--2---:R-:W2:Y:S01]  /*15bd0*/  LDL.LU R3, [R1+0x58] ;  /* 0x0000580001037983 */ /* 0x004ea20000300800 */
[----:B------:R-:W-:-:S05]  /*15be0*/  MOV R2, c[0x0][0x4e8] ;  /* 0x00013a0000027a02 */ /* 0x000fca0000000f00 */
[----:B------:R-:W-:Y:S01]  /*15bf0*/  IMAD R0, R2, c[0x0][0x388], RZ ;  /* 0x0000e20002007a24 */ /* 0x000fe200078e02ff */
[----:B--2---:R-:W-:-:S04]  /*15c00*/  IADD3 R4, R3, R4, RZ ;  /* 0x0000000403047210 */ /* 0x004fc80007ffe0ff */
[----:B------:R-:W-:-:S13]  /*15c10*/  ISETP.GE.AND P0, PT, R4, R0, PT ;  /* 0x000000000400720c */ /* 0x000fda0003f06270 */
[----:B------:R-:W-:Y:S05]  /*15c20*/  @P0 BRA `(.L_x_1157) ;  /* 0x0000023000000947 */ /* 0x000fea0003800000 */
[----:B------:R-:W2:Y:S04]  /*15c30*/  LDL.LU R3, [R1+0x44] ;  /* 0x0000440001037983 */ /* 0x000ea80000300800 */
[----:B------:R-:W3:Y:S04]  /*15c40*/  LDL.LU R9, [R1+0x50] ;  /* 0x0000500001097983 */ /* 0x000ee80000300800 */
[----:B------:R-:W4:Y:S01]  /*15c50*/  LDL.LU R8, [R1+0x54] ;  /* 0x0000540001087983 */ /* 0x000f220000300800 */
[----:B------:R-:W-:-:S13]  /*15c60*/  ISETP.NE.AND P0, PT, R2, 0x1, PT ;  /* 0x000000010200780c */ /* 0x000fda0003f05270 */
[----:B------:R-:W-:Y:S01]  /*15c70*/  @P0 IMAD.HI.U32 R7, R4, c[0x0][0x4ec], RZ ;  /* 0x00013b0004070a27 */ /* 0x000fe200078e00ff */
[----:B--2---:R-:W-:Y:S02]  /*15c80*/  SHF.R.S32.HI R0, RZ, 0x1f, R3 ;  /* 0x0000001fff007819 */ /* 0x004fe40000011403 */
[----:B---3--:R-:W-:-:S03]  /*15c90*/  SHF.R.S32.HI R6, RZ, 0x1f, R9 ;  /* 0x0000001fff067819 */ /* 0x008fc60000011409 */
[----:B------:R-:W-:-:S04]  /*15ca0*/  IMAD R0, R0, c[0x0][0x4d0], RZ ;  /* 0x0001340000007a24 */ /* 0x000fc800078e02ff */
[C---:B------:R-:W-:Y:S01]  /*15cb0*/  IMAD R5, R3.reuse, c[0x0][0x4d4], R0 ;  /* 0x0001350003057a24 */ /* 0x040fe200078e0200 */
[----:B------:R-:W-:Y:S01]  /*15cc0*/  MOV R0, R4 ;  /* 0x0000000400007202 */ /* 0x000fe20000000f00 */
[----:B------:R-:W-:Y:S01]  /*15cd0*/  IMAD.WIDE.U32 R2, R3, c[0x0][0x4d0], RZ ;  /* 0x0001340003027a25 */ /* 0x000fe200078e00ff */
[----:B------:R-:W-:-:S03]  /*15ce0*/  @P0 SHF.R.U32.HI R0, RZ, c[0x0][0x4f0], R7 ;  /* 0x00013c00ff000a19 */ /* 0x000fc60000011607 */
[----:B------:R-:W-:Y:S01]  /*15cf0*/  IMAD R6, R6, c[0x0][0x4d8], RZ ;  /* 0x0001360006067a24 */ /* 0x000fe200078e02ff */
[----:B------:R-:W-:Y:S02]  /*15d00*/  IADD3 R3, R3, R5, RZ ;  /* 0x0000000503037210 */ /* 0x000fe40007ffe0ff */
[----:B----4-:R-:W-:Y:S01]  /*15d10*/  SHF.R.S32.HI R5, RZ, 0x1f, R8 ;  /* 0x0000001fff057819 */ /* 0x010fe20000011408 */
[C---:B------:R-:W-:Y:S01]  /*15d20*/  IMAD R7, R9.reuse, c[0x0][0x4dc], R6 ;  /* 0x0001370009077a24 */ /* 0x040fe200078e0206 */
[----:B------:R-:W-:Y:S01]  /*15d30*/  IADD3 R6, -R0, RZ, RZ ;  /* 0x000000ff00067210 */ /* 0x000fe20007ffe1ff */
[----:B------:R-:W-:-:S04]  /*15d40*/  IMAD.WIDE.U32 R2, R9, c[0x0][0x4d8], R2 ;  /* 0x0001360009027a25 */ /* 0x000fc800078e0002 */
[----:B------:R-:W-:Y:S01]  /*15d50*/  IMAD R5, R5, c[0x0][0x4e0], RZ ;  /* 0x0001380005057a24 */ /* 0x000fe200078e02ff */
[----:B------:R-:W-:Y:S01]  /*15d60*/  IADD3 R3, R3, R7, RZ ;  /* 0x0000000703037210 */ /* 0x000fe20007ffe0ff */
[----:B------:R-:W-:Y:S01]  /*15d70*/  IMAD R4, R6, c[0x0][0x4e8], R4 ;  /* 0x00013a0006047a24 */ /* 0x000fe200078e0204 */
[----:B------:R-:W-:Y:S01]  /*15d80*/  SHF.R.S32.HI R7, RZ, 0x1f, R0 ;  /* 0x0000001fff077819 */ /* 0x000fe20000011400 */
[C---:B------:R-:W-:Y:S02]  /*15d90*/  IMAD R6, R8.reuse, c[0x0][0x4e4], R5 ;  /* 0x0001390008067a24 */ /* 0x040fe400078e0205 */
[----:B------:R-:W-:Y:S01]  /*15da0*/  IMAD.WIDE.U32 R2, R8, c[0x0][0x4e0], R2 ;  /* 0x0001380008027a25 */ /* 0x000fe200078e0002 */
[----:B------:R-:W-:-:S04]  /*15db0*/  SHF.R.S32.HI R5, RZ, 0x1f, R4 ;  /* 0x0000001fff057819 */ /* 0x000fc80000011404 */
[----:B------:R-:W-:Y:S01]  /*15dc0*/  IADD3 R2, P0, R0, R2, RZ ;  /* 0x0000000200027210 */ /* 0x000fe20007f1e0ff */
[----:B------:R-:W-:-:S03]  /*15dd0*/  IMAD R0, R5, c[0x0][0x4c8], RZ ;  /* 0x0001320005007a24 */ /* 0x000fc600078e02ff */
[----:B------:R-:W-:Y:S01]  /*15de0*/  IADD3.X R3, R7, R3, R6, P0, !PT ;  /* 0x0000000307037210 */ /* 0x000fe200007fe406 */
[----:B------:R-:W-:-:S04]  /*15df0*/  IMAD R0, R4, c[0x0][0x4cc], R0 ;  /* 0x0001330004007a24 */ /* 0x000fc800078e0200 */
[----:B------:R-:W-:-:S05]  /*15e00*/  IMAD.WIDE.U32 R2, R4, c[0x0][0x4c8], R2 ;  /* 0x0001320004027a25 */ /* 0x000fca00078e0002 */
[----:B------:R-:W-:Y:S02]  /*15e10*/  IADD3 R0, R3, R0, RZ ;  /* 0x0000000003007210 */ /* 0x000fe40007ffe0ff */
[----:B------:R-:W-:-:S04]  /*15e20*/  LEA R4, P0, R2, c[0x0][0x4a8], 0x2 ;  /* 0x00012a0002047a11 */ /* 0x000fc800078010ff */
[----:B------:R-:W-:Y:S02]  /*15e30*/  LEA.HI.X R5, R2, c[0x0][0x4ac], R0, 0x2, P0 ;  /* 0x00012b0002057a11 */ /* 0x000fe400000f1400 */
[----:B------:R-:W-:-:S05]  /*15e40*/  MOV R0, 0xff800000 ;  /* 0xff80000000007802 */ /* 0x000fca0000000f00 */
[----:B------:R2:W-:Y:S02]  /*15e50*/  STG.E [R4.64], R0 ;  /* 0x0000000004007986 */ /* 0x0005e4000c101908 */
.L_x_1157:
[----:B------:R-:W-:Y:S05]  /*15e60*/  BSYNC B1 ;  /* 0x0000000000017941 */ /* 0x000fea0003800000 */
.L_x_1148:
[----:B--2---:R-:W2:Y:S02]  /*15e70*/  LDL R0, [R1+0x64] ;  /* 0x0000640001007983 */ /* 0x004ea40000100800 */
[----:B--2---:R-:W-:-:S13]  /*15e80*/  ISETP.NE.AND P0, PT, R0, RZ, PT ;  /* 0x000000ff0000720c */ /* 0x004fda0003f05270 */
[----:B------:R-:W-:Y:S01]  /*15e90*/  @P0 WARPSYNC 0xffffffff ;  /* 0xffffffff00000948 */ /* 0x000fe20003800000 */
[----:B------:R-:W-:Y:S06]  /*15ea0*/  @P0 BAR.SYNC.DEFER_BLOCKING 0x5, 0x80 ;  /* 0x0142000000000b1d */ /* 0x000fec0000010000 */
[----:B------:R-:W2:Y:S04]  /*15eb0*/  @P0 LDS R0, [0xb100] ;  /* 0x00b10000ff000984 */ /* 0x000ea80000000800 */
[----:B--2---:R2:W-:Y:S04]  /*15ec0*/  @P0 STL [R1+0x5c], R0 ;  /* 0x00005c0001000387 */ /* 0x0045e80000100800 */
[----:B------:R-:W-:Y:S06]  /*15ed0*/  @P0 BAR.ARV 0x4, 0x80 ;  /* 0x0102000000000b1d */ /* 0x000fec0000002000 */
[----:B------:R-:W-:Y:S05]  /*15ee0*/  @P0 BRA `(.L_x_1158) ;  /* 0x0000009000000947 */ /* 0x000fea0003800000 */
[----:B------:R-:W-:Y:S05]  /*15ef0*/  BRA.DIV ~URZ, `(.L_x_1159) ;  /* 0x00000a627f007947 */ /* 0x000fea000b800000 */
[----:B--2---:R2:W3:Y:S02]  /*15f00*/  SHFL.IDX PT, R0, R26, RZ, 0x1f ;  /* 0x00001fff1a007589 */ /* 0x0044e400000e0000 */
.L_x_1176:
[----:B------:R-:W5:Y:S01]  /*15f10*/  S2R R2, SR_TID.X ;  /* 0x0000000000027919 */ /* 0x000f620000002100 */
[----:B------:R-:W-:Y:S03]  /*15f20*/  WARPSYNC 0xffffffff ;  /* 0xffffffff00007948 */ /* 0x000fe60003800000 */
[----:B------:R-:W-:Y:S06]  /*15f30*/  BAR.SYNC.DEFER_BLOCKING 0x4, 0x80 ;  /* 0x0102000000007b1d */ /* 0x000fec0000010000 */
[----:B---3--:R3:W-:Y:S01]  /*15f40*/  STL [R1+0x5c], R0 ;  /* 0x00005c0001007387 */ /* 0x0087e20000100800 */
[----:B-----5:R-:W-:-:S13]  /*15f50*/  LOP3.LUT P0, RZ, R2, 0x7f, RZ, 0xc0, !PT ;  /* 0x0000007f02ff7812 */ /* 0x020fda000780c0ff */
[----:B------:R3:W-:Y:S04]  /*15f60*/  @!P0 STS [0xb100], R26 ;  /* 0x00b1001aff008388 */ /* 0x0007e80000000800 */
[----:B------:R-:W-:Y:S06]  /*15f70*/  BAR.ARV 0x5, 0x80 ;  /* 0x0142000000007b1d */ /* 0x000fec0000002000 */
.L_x_1158:
[----:B--23--:R-:W2:Y:S02]  /*15f80*/  LDL R0, [R1+0x5c] ;  /* 0x00005c0001007983 */ /* 0x00cea40000100800 */
[----:B--2---:R-:W-:-:S13]  /*15f90*/  ISETP.GE.AND P0, PT, R0, c[0x0][0x538], PT ;  /* 0x00014e0000007a0c */ /* 0x004fda0003f06270 */
[----:B-1--4-:R-:W-:Y:S01]  /*15fa0*/  @P0 CALL.REL.NOINC `(.L_x_1160) ;  /* 0x0000001000000944 */ /* 0x012fe20003c00000 */
[----:B------:R-:W-:Y:S05]  /*15fb0*/  BRA `(.L_x_1161) ;  /* 0xfffea76000007947 */ /* 0x000fea000383ffff */
.L_x_1160:
[----:B------:R-:W-:Y:S05]  /*15fc0*/  EXIT ;  /* 0x000000000000794d */ /* 0x000fea0003800000 */
.L_x_1112:
[----:B------:R-:W-:Y:S01]  /*15fd0*/  IMAD.MOV.U32 R10, RZ, RZ, R2 ;  /* 0x000000ffff0a7224 */ /* 0x000fe200078e0002 */
[----:B-1----:R-:W-:Y:S01]  /*15fe0*/  MOV R8, RZ ;  /* 0x000000ff00087202 */ /* 0x002fe20000000f00 */
[----:B------:R-:W-:Y:S01]  /*15ff0*/  IMAD.MOV.U32 R7, RZ, RZ, 0x181f ;  /* 0x0000181fff077424 */ /* 0x000fe200078e00ff */
[----:B------:R-:W-:Y:S02]  /*16000*/  MOV R9, 0x16020 ;  /* 0x0001602000097802 */ /* 0x000fe40000000f00 */
[----:B------:R-:W-:Y:S05]  /*16010*/  CALL.REL.NOINC `($__internal_17_$__cuda_sm70_shflsync_idx_p) ;  /* 0x000009f000007944 */ /* 0x000fea0003c00000 */
[----:B------:R-:W-:Y:S01]  /*16020*/  MOV R5, R7 ;  /* 0x0000000700057202 */ /* 0x000fe20000000f00 */
[----:B------:R-:W-:Y:S05]  /*16030*/  BRA `(.L_x_1162) ;  /* 0xfffeb54000007947 */ /* 0x000fea000383ffff */
.L_x_1113:
[----:B------:R-:W-:Y:S01]  /*16040*/  IMAD.MOV.U32 R10, RZ, RZ, R3 ;  /* 0x000000ffff0a7224 */ /* 0x000fe200078e0003 */
[----:B-1----:R-:W-:Y:S01]  /*16050*/  MOV R8, RZ ;  /* 0x000000ff00087202 */ /* 0x002fe20000000f00 */
[----:B------:R-:W-:Y:S01]  /*16060*/  IMAD.MOV.U32 R7, RZ, RZ, 0x181f ;  /* 0x0000181fff077424 */ /* 0x000fe200078e00ff */
[----:B------:R-:W-:Y:S02]  /*16070*/  MOV R9, 0x16090 ;  /* 0x0001609000097802 */ /* 0x000fe40000000f00 */
[----:B--23--:R-:W-:Y:S05]  /*16080*/  CALL.REL.NOINC `($__internal_17_$__cuda_sm70_shflsync_idx_p) ;  /* 0x0000098000007944 */ /* 0x00cfea0003c00000 */
[----:B------:R-:W-:Y:S01]  /*16090*/  MOV R4, R7 ;  /* 0x0000000700047202 */ /* 0x000fe20000000f00 */
[----:B------:R-:W-:Y:S05]  /*160a0*/  BRA `(.L_x_1163) ;  /* 0xfffeb4f000007947 */ /* 0x000fea000383ffff */
.L_x_1116:
[----:B------:R-:W-:Y:S01]  /*160b0*/  IMAD.MOV.U32 R10, RZ, RZ, R2 ;  /* 0x000000ffff0a7224 */ /* 0x000fe200078e0002 */
[----:B------:R-:W-:Y:S01]  /*160c0*/  MOV R8, 0x1 ;  /* 0x0000000100087802 */ /* 0x000fe20000000f00 */
[----:B------:R-:W-:Y:S01]  /*160d0*/  IMAD.MOV.U32 R7, RZ, RZ, 0x181f ;  /* 0x0000181fff077424 */ /* 0x000fe200078e00ff */
[----:B------:R-:W-:-:S02]  /*160e0*/  MOV R9, 0x16100 ;  /* 0x0001610000097802 */ /* 0x000fc40000000f00 */
[----:B-1234-:R-:W-:Y:S05]  /*160f0*/  CALL.REL.NOINC `($__internal_17_$__cuda_sm70_shflsync_idx_p) ;  /* 0x0000091000007944 */ /* 0x01efea0003c00000 */
[----:B------:R-:W-:Y:S01]  /*16100*/  IMAD.MOV.U32 R6, RZ, RZ, R7 ;  /* 0x000000ffff067224 */ /* 0x000fe200078e0007 */
[----:B------:R-:W-:Y:S01]  /*16110*/  MOV R8, 0x1 ;  /* 0x0000000100087802 */ /* 0x000fe20000000f00 */
[----:B------:R-:W-:Y:S01]  /*16120*/  IMAD.MOV.U32 R10, RZ, RZ, R3 ;  /* 0x000000ffff0a7224 */ /* 0x000fe200078e0003 */
[----:B------:R-:W-:-:S02]  /*16130*/  MOV R7, 0x181f ;  /* 0x0000181f00077802 */ /* 0x000fc40000000f00 */
[----:B------:R-:W-:Y:S02]  /*16140*/  MOV R9, 0x16160 ;  /* 0x0001616000097802 */ /* 0x000fe40000000f00 */
[----:B------:R-:W-:Y:S05]  /*16150*/  CALL.REL.NOINC `($__internal_17_$__cuda_sm70_shflsync_idx_p) ;  /* 0x000008b000007944 */ /* 0x000fea0003c00000 */
[----:B------:R-:W-:Y:S01]  /*16160*/  MOV R4, R7 ;  /* 0x0000000700047202 */ /* 0x000fe20000000f00 */
[----:B------:R-:W-:Y:S05]  /*16170*/  BRA `(.L_x_1164) ;  /* 0xfffeb52000007947 */ /* 0x000fea000383ffff */
.L_x_1119:
[----:B------:R-:W-:Y:S01]  /*16180*/  IMAD.MOV.U32 R10, RZ, RZ, R2 ;  /* 0x000000ffff0a7224 */ /* 0x000fe200078e0002 */
[----:B------:R-:W-:Y:S01]  /*16190*/  MOV R8, 0x2 ;  /* 0x0000000200087802 */ /* 0x000fe20000000f00 */
[----:B------:R-:W-:Y:S01]  /*161a0*/  IMAD.MOV.U32 R7, RZ, RZ, 0x181f ;  /* 0x0000181fff077424 */ /* 0x000fe200078e00ff */
[----:B------:R-:W-:Y:S02]  /*161b0*/  MOV R9, 0x161d0 ;  /* 0x000161d000097802 */ /* 0x000fe40000000f00 */
[----:B-123--:R-:W-:Y:S05]  /*161c0*/  CALL.REL.NOINC `($__internal_17_$__cuda_sm70_shflsync_idx_p) ;  /* 0x0000084000007944 */ /* 0x00efea0003c00000 */
[----:B------:R-:W-:Y:S01]  /*161d0*/  MOV R6, R7 ;  /* 0x0000000700067202 */ /* 0x000fe20000000f00 */
[----:B------:R-:W-:Y:S05]  /*161e0*/  BRA `(.L_x_1165) ;  /* 0xfffeb59000007947 */ /* 0x000fea000383ffff */
.L_x_1120:
[----:B------:R-:W-:Y:S01]  /*161f0*/  IMAD.MOV.U32 R10, RZ, RZ, R3 ;  /* 0x000000ffff0a7224 */ /* 0x000fe200078e0003 */
[----:B------:R-:W-:Y:S01]  /*16200*/  MOV R8, 0x2 ;  /* 0x0000000200087802 */ /* 0x000fe20000000f00 */
[----:B------:R-:W-:Y:S01]  /*16210*/  IMAD.MOV.U32 R7, RZ, RZ, 0x181f ;  /* 0x0000181fff077424 */ /* 0x000fe200078e00ff */
[----:B------:R-:W-:Y:S02]  /*16220*/  MOV R9, 0x16240 ;  /* 0x0001624000097802 */ /* 0x000fe40000000f00 */
[----:B-1234-:R-:W-:Y:S05]  /*16230*/  CALL.REL.NOINC `($__internal_17_$__cuda_sm70_shflsync_idx_p) ;  /* 0x000007d000007944 */ /* 0x01efea0003c00000 */
[----:B------:R-:W-:Y:S01]  /*16240*/  MOV R4, R7 ;  /* 0x0000000700047202 */ /* 0x000fe20000000f00 */
[----:B------:R-:W-:Y:S05]  /*16250*/  BRA `(.L_x_1166) ;  /* 0xfffeb54000007947 */ /* 0x000fea000383ffff */
.L_x_1123:
        /* <DEDUP_REMOVED lines=13> */
.L_x_1126:
[----:B------:R-:W-:Y:S01]  /*16330*/  IMAD.MOV.U32 R10, RZ, RZ, R2 ;  /* 0x000000ffff0a7224 */ /* 0x000fe200078e0002 */
[----:B------:R-:W-:Y:S01]  /*16340*/  MOV R8, 0x4 ;  /* 0x0000000400087802 */ /* 0x000fe20000000f00 */
[----:B------:R-:W-:Y:S01]  /*16350*/  IMAD.MOV.U32 R7, RZ, RZ, 0x181f ;  /* 0x0000181fff077424 */ /* 0x000fe200078e00ff */
[----:B------:R-:W-:Y:S02]  /*16360*/  MOV R9, 0x16380 ;  /* 0x0001638000097802 */ /* 0x000fe40000000f00 */
[----:B-1234-:R-:W-:Y:S05]  /*16370*/  CALL.REL.NOINC `($__internal_17_$__cuda_sm70_shflsync_idx_p) ;  /* 0x0000069000007944 */ /* 0x01efea0003c00000 */
[----:B------:R-:W-:Y:S01]  /*16380*/  MOV R6, R7 ;  /* 0x0000000700067202 */ /* 0x000fe20000000f00 */
[----:B------:R-:W-:Y:S05]  /*16390*/  BRA `(.L_x_1168) ;  /* 0xfffeb5d000007947 */ /* 0x000fea000383ffff */
.L_x_1127:
[----:B------:R-:W-:Y:S01]  /*163a0*/  IMAD.MOV.U32 R10, RZ, RZ, R3 ;  /* 0x000000ffff0a7224 */ /* 0x000fe200078e0003 */
[----:B------:R-:W-:Y:S01]  /*163b0*/  MOV R8, 0x4 ;  /* 0x0000000400087802 */ /* 0x000fe20000000f00 */
[----:B------:R-:W-:Y:S01]  /*163c0*/  IMAD.MOV.U32 R7, RZ, RZ, 0x181f ;  /* 0x0000181fff077424 */ /* 0x000fe200078e00ff */
[----:B------:R-:W-:Y:S02]  /*163d0*/  MOV R9, 0x163f0 ;  /* 0x000163f000097802 */ /* 0x000fe40000000f00 */
[----:B-1234-:R-:W-:Y:S05]  /*163e0*/  CALL.REL.NOINC `($__internal_17_$__cuda_sm70_shflsync_idx_p) ;  /* 0x0000062000007944 */ /* 0x01efea0003c00000 */
[----:B------:R-:W-:Y:S01]  /*163f0*/  MOV R4, R7 ;  /* 0x0000000700047202 */ /* 0x000fe20000000f00 */
[----:B------:R-:W-:Y:S05]  /*16400*/  BRA `(.L_x_1169) ;  /* 0xfffeb58000007947 */ /* 0x000fea000383ffff */
.L_x_1130:
        /* <DEDUP_REMOVED lines=13> */
.L_x_1133:
[----:B------:R-:W-:Y:S01]  /*164e0*/  IMAD.MOV.U32 R10, RZ, RZ, R2 ;  /* 0x000000ffff0a7224 */ /* 0x000fe200078e0002 */
[----:B------:R-:W-:Y:S01]  /*164f0*/  MOV R8, 0x6 ;  /* 0x0000000600087802 */ /* 0x000fe20000000f00 */
[----:B------:R-:W-:Y:S01]  /*16500*/  IMAD.MOV.U32 R7, RZ, RZ, 0x181f ;  /* 0x0000181fff077424 */ /* 0x000fe200078e00ff */
[----:B------:R-:W-:Y:S02]  /*16510*/  MOV R9, 0x16530 ;  /* 0x0001653000097802 */ /* 0x000fe40000000f00 */
[----:B-1234-:R-:W-:Y:S05]  /*16520*/  CALL.REL.NOINC `($__internal_17_$__cuda_sm70_shflsync_idx_p) ;  /* 0x000004e000007944 */ /* 0x01efea0003c00000 */
[----:B------:R-:W-:Y:S01]  /*16530*/  MOV R6, R7 ;  /* 0x0000000700067202 */ /* 0x000fe20000000f00 */
[----:B------:R-:W-:Y:S05]  /*16540*/  BRA `(.L_x_1171) ;  /* 0xfffeb61000007947 */ /* 0x000fea000383ffff */
.L_x_1134:
[----:B------:R-:W-:Y:S01]  /*16550*/  IMAD.MOV.U32 R10, RZ, RZ, R3 ;  /* 0x000000ffff0a7224 */ /* 0x000fe200078e0003 */
[----:B------:R-:W-:Y:S01]  /*16560*/  MOV R8, 0x6 ;  /* 0x0000000600087802 */ /* 0x000fe20000000f00 */
[----:B------:R-:W-:Y:S01]  /*16570*/  IMAD.MOV.U32 R7, RZ, RZ, 0x181f ;  /* 0x0000181fff077424 */ /* 0x000fe200078e00ff */
[----:B------:R-:W-:Y:S02]  /*16580*/  MOV R9, 0x165a0 ;  /* 0x000165a000097802 */ /* 0x000fe40000000f00 */
[----:B-1234-:R-:W-:Y:S05]  /*16590*/  CALL.REL.NOINC `($__internal_17_$__cuda_sm70_shflsync_idx_p) ;  /* 0x0000047000007944 */ /* 0x01efea0003c00000 */
[----:B------:R-:W-:Y:S01]  /*165a0*/  MOV R4, R7 ;  /* 0x0000000700047202 */ /* 0x000fe20000000f00 */
[----:B------:R-:W-:Y:S05]  /*165b0*/  BRA `(.L_x_1172) ;  /* 0xfffeb5c000007947 */ /* 0x000fea000383ffff */
.L_x_1137:
        /* <DEDUP_REMOVED lines=13> */
.L_x_1144:
[----:B--2---:R1:W5:Y:S01]  /*16690*/  LDL R0, [R1+0x10] ;  /* 0x0000100001007983 */ /* 0x0043620000100800 */
[----:B------:R-:W-:Y:S02]  /*166a0*/  MOV R3, 0x2 ;  /* 0x0000000200037802 */ /* 0x000fe40000000f00 */
[----:B------:R-:W-:Y:S02]  /*166b0*/  MOV R8, 0x166d0 ;  /* 0x000166d000087802 */ /* 0x000fe40000000f00 */
[----:B-1---5:R-:W-:Y:S05]  /*166c0*/  CALL.REL.NOINC `($__internal_16_$__cuda_sm70_shflsync_bfly_p) ;  /* 0x0000030000007944 */ /* 0x022fea0003c00000 */
[----:B--2---:R-:W-:Y:S01]  /*166d0*/  MOV R2, R3 ;  /* 0x0000000300027202 */ /* 0x004fe20000000f00 */
[----:B-1----:R-:W-:Y:S05]  /*166e0*/  BRA `(.L_x_1174) ;  /* 0xffffda7000007947 */ /* 0x002fea000383ffff */
.L_x_1145:
[----:B------:R-:W-:Y:S01]  /*166f0*/  IMAD.MOV.U32 R0, RZ, RZ, R2 ;  /* 0x000000ffff007224 */ /* 0x000fe200078e0002 */
[----:B------:R-:W-:Y:S02]  /*16700*/  MOV R3, 0x1 ;  /* 0x0000000100037802 */ /* 0x000fe40000000f00 */
[----:B------:R-:W-:Y:S02]  /*16710*/  MOV R8, 0x16730 ;  /* 0x0001673000087802 */ /* 0x000fe40000000f00 */
[----:B-----5:R-:W-:Y:S05]  /*16720*/  CALL.REL.NOINC `($__internal_16_$__cuda_sm70_shflsync_bfly_p) ;  /* 0x000002a000007944 */ /* 0x020fea0003c00000 */
[----:B-1----:R1:W5:Y:S01]  /*16730*/  LDL R0, [R1+0x14] ;  /* 0x0000140001007983 */ /* 0x0023620000100800 */
[----:B--2---:R-:W-:Y:S01]  /*16740*/  FADD.FTZ R2, R2, R3 ;  /* 0x0000000302027221 */ /* 0x004fe20000010000 */
[----:B------:R-:W-:-:S02]  /*16750*/  MOV R3, 0x2 ;  /* 0x0000000200037802 */ /* 0x000fc40000000f00 */
[----:B------:R-:W-:Y:S02]  /*16760*/  MOV R8, 0x16780 ;  /* 0x0001678000087802 */ /* 0x000fe40000000f00 */
[----:B-1---5:R-:W-:Y:S05]  /*16770*/  CALL.REL.NOINC `($__internal_16_$__cuda_sm70_shflsync_bfly_p) ;  /* 0x0000025000007944 */ /* 0x022fea0003c00000 */
[----:B-1----:R-:W3:Y:S01]  /*16780*/  LDL.LU R0, [R1+0x14] ;  /* 0x0000140001007983 */ /* 0x002ee20000300800 */
[----:B------:R-:W-:Y:S01]  /*16790*/  MOV R8, 0x167e0 ;  /* 0x000167e000087802 */ /* 0x000fe20000000f00 */
[----:B--23--:R-:W-:Y:S01]  /*167a0*/  FADD.FTZ R4, R0, R3 ;  /* 0x0000000300047221 */ /* 0x00cfe20000010000 */
[----:B------:R-:W-:-:S04]  /*167b0*/  MOV R3, 0x1 ;  /* 0x0000000100037802 */ /* 0x000fc80000000f00 */
[----:B------:R-:W-:Y:S02]  /*167c0*/  MOV R0, R4 ;  /* 0x0000000400007202 */ /* 0x000fe40000000f00 */
[----:B------:R-:W-:Y:S05]  /*167d0*/  CALL.REL.NOINC `($__internal_16_$__cuda_sm70_shflsync_bfly_p) ;  /* 0x000001f000007944 */ /* 0x000fea0003c00000 */
[----:B-1----:R1:W5:Y:S01]  /*167e0*/  LDL R0, [R1+0x18] ;  /* 0x0000180001007983 */ /* 0x0023620000100800 */
[----:B--2---:R-:W-:Y:S01]  /*167f0*/  FADD.FTZ R4, R4, R3 ;  /* 0x0000000304047221 */ /* 0x004fe20000010000 */
[----:B------:R-:W-:Y:S02]  /*16800*/  MOV R3, 0x2 ;  /* 0x0000000200037802 */ /* 0x000fe40000000f00 */
        /* <DEDUP_REMOVED lines=19> */
[----:B--2---:R-:W-:Y:S01]  /*16940*/  MOV R8, R3 ;  /* 0x0000000300087202 */ /* 0x004fe20000000f00 */
[----:B-1----:R-:W-:Y:S05]  /*16950*/  BRA `(.L_x_1175) ;  /* 0xffffd93000007947 */ /* 0x002fea000383ffff */
.L_x_1159:
[----:B------:R-:W-:Y:S01]  /*16960*/  IMAD.MOV.U32 R10, RZ, RZ, R26 ;  /* 0x000000ffff0a7224 */ /* 0x000fe200078e001a */
[----:B-1----:R-:W-:Y:S01]  /*16970*/  MOV R8, RZ ;  /* 0x000000ff00087202 */ /* 0x002fe20000000f00 */
[----:B------:R-:W-:Y:S01]  /*16980*/  IMAD.MOV.U32 R7, RZ, RZ, 0x1f ;  /* 0x0000001fff077424 */ /* 0x000fe200078e00ff */
[----:B----4-:R-:W-:Y:S02]  /*16990*/  MOV R9, 0x169b0 ;  /* 0x000169b000097802 */ /* 0x010fe40000000f00 */
[----:B--23--:R-:W-:Y:S05]  /*169a0*/  CALL.REL.NOINC `($__internal_17_$__cuda_sm70_shflsync_idx_p) ;  /* 0x0000006000007944 */ /* 0x00cfea0003c00000 */
[----:B------:R-:W-:Y:S01]  /*169b0*/  MOV R0, R7 ;  /* 0x0000000700007202 */ /* 0x000fe20000000f00 */
[----:B------:R-:W-:Y:S05]  /*169c0*/  BRA `(.L_x_1176) ;  /* 0xfffff54000007947 */ /* 0x000fea000383ffff */
        .weak           $__internal_16_$__cuda_sm70_shflsync_bfly_p
        .type           $__internal_16_$__cuda_sm70_shflsync_bfly_p,@function
        .size           $__internal_16_$__cuda_sm70_shflsync_bfly_p,($__internal_17_$__cuda_sm70_shflsync_idx_p - $__internal_16_$__cuda_sm70_shflsync_bfly_p)
$__internal_16_$__cuda_sm70_shflsync_bfly_p:
[----:B------:R-:W-:Y:S01]  /*169d0*/  MOV R9, 0x0 ;  /* 0x0000000000097802 */ /* 0x000fe20000000f00 */
[----:B------:R-:W-:Y:S04]  /*169e0*/  WARPSYNC R7 ;  /* 0x0000000700007348 */ /* 0x000fe80003800000 */
[----:B------:R1:W2:Y:S01]  /*169f0*/  SHFL.BFLY PT, R3, R0, R3, R10 ;  /* 0x0c00000300037389 */ /* 0x0002a200000e000a */
[----:B------:R-:W-:Y:S05]  /*16a00*/  RET.REL.NODEC R8 `(_ZN7cutlass13device_kernelIN5flash19enable_sm80_to_sm89INS1_16FlashAttnFwdSm80INS1_25CollectiveMainloopFwdSm80ILi4ELi1ELb0EN4cute5tupleIJNS5_1CILi128EEENS7_ILi112EEENS7_ILi64EEEEEELi64ENS_10bfloat16_tEfNS_4arch4Sm80ELb1ELb0ELb1ELb0ELb0ELb0ELb1ELb1EEENS1_21CollectiveEpilogueFwdINS6_IJS8_SA_S9_EEENS6_IJNS7_ILi1EEESI_SI_EEESC_SE_Li128ELb0ELb1ELb1ELb0EEENS1_30DynamicPersistentTileSchedulerILi128ELi128ELb1ELb1ELb0EEEEEEEEEvNT_6ParamsE) ;  /* 0xfffe95f008007950 */ /* 0x000fea0003c3ffff */
        .weak           $__internal_17_$__cuda_sm70_shflsync_idx_p
        .type           $__internal_17_$__cuda_sm70_shflsync_idx_p,@function
        .size           $__internal_17_$__cuda_sm70_shflsync_idx_p,(.L_x_1636 - $__internal_17_$__cuda_sm70_shflsync_idx_p)
$__internal_17_$__cuda_sm70_shflsync_idx_p:
[----:B------:R-:W-:-:S04]  /*16a10*/  MOV R12, 0xffffffff ;  /* 0xffffffff000c7802 */ /* 0x000fc80000000f00 */
[----:B------:R-:W-:Y:S04]  /*16a20*/  WARPSYNC R12 ;  /* 0x0000000c00007348 */ /* 0x000fe80003800000 */
[----:B------:R1:W2:Y:S02]  /*16a30*/  SHFL.IDX PT, R7, R10, R8, R7 ;  /* 0x000000080a077389 */ /* 0x0002a400000e0007 */
[----:B-1----:R-:W-:Y:S02]  /*16a40*/  MOV R8, R9 ;  /* 0x0000000900087202 */ /* 0x002fe40000000f00 */
[----:B------:R-:W-:-:S04]  /*16a50*/  MOV R9, 0x0 ;  /* 0x0000000000097802 */ /* 0x000fc80000000f00 */
[----:B--2---:R-:W-:Y:S05]  /*16a60*/  RET.REL.NODEC R8 `(_ZN7cutlass13device_kernelIN5flash19enable_sm80_to_sm89INS1_16FlashAttnFwdSm80INS1_25CollectiveMainloopFwdSm80ILi4ELi1ELb0EN4cute5tupleIJNS5_1CILi128EEENS7_ILi112EEENS7_ILi64EEEEEELi64ENS_10bfloat16_tEfNS_4arch4Sm80ELb1ELb0ELb1ELb0ELb0ELb0ELb1ELb1EEENS1_21CollectiveEpilogueFwdINS6_IJS8_SA_S9_EEENS6_IJNS7_ILi1EEESI_SI_EEESC_SE_Li128ELb0ELb1ELb1ELb0EEENS1_30DynamicPersistentTileSchedulerILi128ELi128ELb1ELb1ELb0EEEEEEEEEvNT_6ParamsE) ;  /* 0xfffe959008007950 */ /* 0x004fea0003c3ffff */
.L_x_1177:
        /* <DEDUP_REMOVED lines=9> */
.L_x_1636:


//--------------------- .text._ZN7cutlass13device_kernelIN5flash19enable_sm80_to_sm89INS1_16FlashAttnFwdSm80INS1_25CollectiveMainloopFwdSm80ILi4ELi1ELb0EN4cute5tupleIJNS5_1CILi128EEENS7_ILi80EEENS7_ILi64EEEEEELi64ENS_10bfloat16_tEfNS_4arch4Sm80ELb1ELb0ELb1ELb1ELb0ELb0ELb1ELb1EEENS1_21CollectiveEpilogueFwdINS6_IJS8_SA_S9_EEENS6_IJNS7_ILi1EEESI_SI_EEESC_SE_Li128ELb1ELb1ELb1ELb0EEENS1_36VarlenDynamicPersistentTileSchedulerILi128ELi80ELi128ELi128ELb1ELb1ELb0ELb1ELb1ELb1EEEEEEEEEvNT_6ParamsE --------------------------
	.section	.text._ZN7cutlass13device_kernelIN5flash19enable_sm80_to_sm89INS1_16FlashAttnFwdSm80INS1_25CollectiveMainloopFwdSm80ILi4ELi1ELb0EN4cute5tupleIJNS5_1CILi128EEENS7_ILi80EEENS7_ILi64EEEEEELi64ENS_10bfloat16_tEfNS_4arch4Sm80ELb1ELb0ELb1ELb1ELb0ELb0ELb1ELb1EEENS1_21CollectiveEpilogueFwdINS6_IJS8_SA_S9_EEENS6_IJNS7_ILi1EEESI_SI_EEESC_SE_Li128ELb1ELb1ELb1ELb0EEENS1_36VarlenDynamicPersistentTileSchedulerILi128ELi80ELi128ELi128ELb1ELb1ELb0ELb1ELb1ELb1EEEEEEEEEvNT_6ParamsE,"ax",@progbits
	.sectioninfo	@"SHI_REGISTERS=255"
	.align	128
.text._ZN7cutlass13device_kernelIN5flash19enable_sm80_to_sm89INS1_16FlashAttnFwdSm80INS1_25CollectiveMainloopFwdSm80ILi4ELi1ELb0EN4cute5tupleIJNS5_1CILi128EEENS7_ILi80EEENS7_ILi64EEEEEELi64ENS_10bfloat16_tEfNS_4arch4Sm80ELb1ELb0ELb1ELb1ELb0ELb0ELb1ELb1EEENS1_21CollectiveEpilogueFwdINS6_IJS8_SA_S9_EEENS6_IJNS7_ILi1EEESI_SI_EEESC_SE_Li128ELb1ELb1ELb1ELb0EEENS1_36VarlenDynamicPersistentTileSchedulerILi128ELi80ELi128ELi128ELb1ELb1ELb0ELb1ELb1ELb1EEEEEEEEEvNT_6ParamsE:
        .type           _ZN7cutlass13device_kernelIN5flash19enable_sm80_to_sm89INS1_16FlashAttnFwdSm80INS1_25CollectiveMainloopFwdSm80ILi4ELi1ELb0EN4cute5tupleIJNS5_1CILi128EEENS7_ILi80EEENS7_ILi64EEEEEELi64ENS_10bfloat16_tEfNS_4arch4Sm80ELb1ELb0ELb1ELb1ELb0ELb0ELb1ELb1EEENS1_21CollectiveEpilogueFwdINS6_IJS8_SA_S9_EEENS6_IJNS7_ILi1EEESI_SI_EEESC_SE_Li128ELb1ELb1ELb1ELb0EEENS1_36VarlenDynamicPersistentTileSchedulerILi128ELi80ELi128ELi128ELb1ELb1ELb0ELb1ELb1ELb1EEEEEEEEEvNT_6ParamsE,@function
        .size           _ZN7cutlass13device_kernelIN5flash19enable_sm80_to_sm89INS1_16FlashAttnFwdSm80INS1_25CollectiveMainloopFwdSm80ILi4ELi1ELb0EN4cute5tupleIJNS5_1CILi128EEENS7_ILi80EEENS7_ILi64EEEEEELi64ENS_10bfloat16_tEfNS_4arch4Sm80ELb1ELb0ELb1ELb1ELb0ELb0ELb1ELb1EEENS1_21CollectiveEpilogueFwdINS6_IJS8_SA_S9_EEENS6_IJNS7_ILi1EEESI_SI_EEESC_SE_Li128ELb1ELb1ELb1ELb0EEENS1_36VarlenDynamicPersistentTileSchedulerILi128ELi80ELi128ELi128ELb1ELb1ELb0ELb1ELb1ELb1EEEEEEEEEvNT_6ParamsE,(.L_x_1639 - _ZN7cutlass13device_kernelIN5flash19enable_sm80_to_sm89INS1_16FlashAttnFwdSm80INS1_25CollectiveMainloopFwdSm80ILi4ELi1ELb0EN4cute5tupleIJNS5_1CILi128EEENS7_ILi80EEENS7_ILi64EEEEEELi64ENS_10bfloat16_tEfNS_4arch4Sm80ELb1ELb0ELb1ELb1ELb0ELb0ELb1ELb1EEENS1_21CollectiveEpilogueFwdINS6_IJS8_SA_S9_EEENS6_IJNS7_ILi1EEESI_SI_EEESC_SE_Li128ELb1ELb1ELb1ELb0EEENS1_36VarlenDynamicPersistentTileSchedulerILi128ELi80ELi128ELi128ELb1ELb1ELb0ELb1ELb1ELb1EEEEEEEEEvNT_6ParamsE)
        .other          _ZN7cutlass13device_kernelIN5flash19enable_sm80_to_sm89INS1_16FlashAttnFwdSm80INS1_25CollectiveMainloopFwdSm80ILi4ELi1ELb0EN4cute5tupleIJNS5_1CILi128EEENS7_ILi80EEENS7_ILi64EEEEEELi64ENS_10bfloat16_tEfNS_4arch4Sm80ELb1ELb0ELb1ELb1ELb0ELb0ELb1ELb1EEENS1_21CollectiveEpilogueFwdINS6_IJS8_SA_S9_EEENS6_IJNS7_ILi1EEESI_SI_EEESC_SE_Li128ELb1ELb1ELb1ELb0EEENS1_36VarlenDynamicPersistentTileSchedulerILi128ELi80ELi128ELi128ELb1ELb1ELb0ELb1ELb1ELb1EEEEEEEEEvNT_6ParamsE,@"STO_CUDA_ENTRY STV_DEFAULT"
_ZN7cutlass13device_kernelIN5flash19enable_sm80_to_sm89INS1_16FlashAttnFwdSm80INS1_25CollectiveMainloopFwdSm80ILi4ELi1ELb0EN4cute5tupleIJNS5_1CILi128EEENS7_ILi80EEENS7_ILi64EEEEEELi64ENS_10bfloat16_tEfNS_4arch4Sm80ELb1ELb0ELb1ELb1ELb0ELb0ELb1ELb1EEENS1_21CollectiveEpilogueFwdINS6_IJS8_SA_S9_EEENS6_IJNS7_ILi1EEESI_SI_EEESC_SE_Li128ELb1ELb1ELb1ELb0EEENS1_36VarlenDynamicPersistentTileSchedulerILi128ELi80ELi128ELi128ELb1ELb1ELb0ELb1ELb1ELb1EEEEEEEEEvNT_6ParamsE:
        /* <DEDUP_REMOVED lines=55> */
.L_x_1183:
        /* <DEDUP_REMOVED lines=17> */
.L_x_1301:
        /* <DEDUP_REMOVED lines=16> */
.L_x_1302:
[----:B--2---:R-:W-:-:S05]  /*0580*/  IMAD R0, R0, c[0x0][0x538], RZ ;  /* 0x00014e0000007a24 */ /* 0x004fca00078e02ff */
[----:B------:R-:W-:-:S04]  /*0590*/  IADD3 R6, R0, R6, RZ ;  /* 0x0000000600067210 */ /* 0x000fc80007ffe0ff */
[----:B------:R-:W-:-:S13]  /*05a0*/  ISETP.GT.AND P0, PT, R6, UR4, PT ;  /* 0x0000000406007c0c */ /* 0x000fda000bf04270 */
[----:B-1----:R-:W-:Y:S05]  /*05b0*/  @!P0 BRA `(.L_x_1183) ;  /* 0xfffffdb000008947 */ /* 0x002fea000383ffff */
.L_x_1179:
[----:B------:R-:W-:-:S05]  /*05c0*/  IADD3 R12, -R0, R6, RZ ;  /* 0x00000006000c7210 */ /* 0x000fca0007ffe1ff */
[----:B------:R-:W-:-:S05]  /*05d0*/  IMAD R0, R4, c[0x0][0x538], R12 ;  /* 0x00014e0004007a24 */ /* 0x000fca00078e020c */
[----:B------:R-:W-:Y:S01]  /*05e0*/  ISETP.GT.AND P0, PT, R0, UR4, PT ;  /* 0x0000000400007c0c */ /* 0x000fe2000bf04270 */
[----:B------:R-:W-:-:S12]  /*05f0*/  BRA.DIV ~URZ, `(.L_x_1184) ;  /* 0x000138f27f007947 */ /* 0x000fd8000b800000 */
[----:B------:R-:W-:-:S04]  /*0600*/  VOTE.ANY R11, PT, !P0 ;  /* 0x00000000000b7806 */ /* 0x000fc800040e0100 */
.L_x_1303:
[----:B------:R-:W1:Y:S02]  /*0610*/  POPC R0, R11 ;  /* 0x0000000b00007309 */ /* 0x000e640000000000 */
[----:B-1----:R-:W-:-:S05]  /*0620*/  IADD3 R2, R0, R7, RZ ;  /* 0x0000000700027210 */ /* 0x002fca0007ffe0ff */
[----:B------:R1:W-:Y:S01]  /*0630*/  STL [R1+0x64], R2 ;  /* 0x0000640201007387 */ /* 0x0003e20000100800 */
[----:B------:R-:W-:Y:S05]  /*0640*/  BRA.DIV ~URZ, `(.L_x_1185) ;  /* 0x000138f27f007947 */ /* 0x000fea000b800000 */
[----:B------:R2:W3:Y:S01]  /*0650*/  SHFL.IDX PT, R13, R10, R0, 0x1f ;  /* 0x00001f000a0d7589 */ /* 0x0004e200000e0000 */
[----:B------:R-:W-:-:S03]  /*0660*/  MOV R6, RZ ;  /* 0x000000ff00067202 */ /* 0x000fc60000000f00 */
[----:B------:R2:W4:Y:S04]  /*0670*/  SHFL.IDX PT, R10, R8, R0, 0x1f ;  /* 0x00001f00080a7589 */ /* 0x00052800000e0000 */
.L_x_1304:
[----:B------:R-:W-:Y:S01]  /*0680*/  ISETP.NE.AND P0, PT, R11, RZ, PT ;  /* 0x000000ff0b00720c */ /* 0x000fe20003f05270 */
[----:B------:R-:W-:-:S12]  /*0690*/  BSSY B0, `(.L_x_1186) ;  /* 0x0000005000007945 */ /* 0x000fd80003800000 */
[----:B------:R-:W-:Y:S05]  /*06a0*/  @!P0 BRA `(.L_x_1187) ;  /* 0x0000003000008947 */ /* 0x000fea0003800000 */
[----:B------:R-:W-:Y:S01]  /*06b0*/  IADD3 R5, R0, -0x1, RZ ;  /* 0xffffffff00057810 */ /* 0x000fe20007ffe0ff */
[----:B------:R-:W-:Y:S05]  /*06c0*/  BRA.DIV ~URZ, `(.L_x_1188) ;  /* 0x000139527f007947 */ /* 0x000fea000b800000 */
[----:B------:R1:W2:Y:S02]  /*06d0*/  SHFL.IDX PT, R6, R4, R5, 0x1f ;  /* 0x00001f0504067589 */ /* 0x0002a400000e0000 */
.L_x_1187:
[----:B------:R-:W-:Y:S05]  /*06e0*/  BSYNC B0 ;  /* 0x0000000000007941 */ /* 0x000fea0003800000 */
.L_x_1186:
        /* <DEDUP_REMOVED lines=69> */
.L_x_1190:
        /* <DEDUP_REMOVED lines=70> */
.L_x_1191:
[----:B------:R-:W-:Y:S05]  /*0fa0*/  BSYNC B0 ;  /* 0x0000000000007941 */ /* 0x000fea0003800000 */
.L_x_1189:
[----:B------:R-:W-:-:S04]  /*0fb0*/  LOP3.LUT R0, RZ, R0, RZ, 0x33, !PT ;  /* 0x00000000ff007212 */ /* 0x000fc800078e33ff */
[----:B------:R-:W-:-:S05]  /*0fc0*/  IADD3 R0, R0, R13, RZ ;  /* 0x0000000d00007210 */ /* 0x000fca0007ffe0ff */
[----:B------:R2:W-:Y:S01]  /*0fd0*/  STL [R1+0x5c], R0 ;  /* 0x00005c0001007387 */ /* 0x0005e20000100800 */
[----:B------:R-:W-:Y:S05]  /*0fe0*/  BRA `(.L_x_1192) ;  /* 0x0000006000007947 */ /* 0x000fea0003800000 */
.L_x_1180:
[----:B------:R-:W-:Y:S01]  /*0ff0*/  MOV R0, UR4 ;  /* 0x0000000400007c02 */ /* 0x000fe20008000f00 */
[----:B------:R-:W-:Y:S04]  /*1000*/  STL [R1+0x5c], RZ ;  /* 0x00005cff01007387 */ /* 0x000fe80000100800 */
[----:B------:R-:W-:Y:S04]  /*1010*/  STL [R1+0x60], RZ ;  /* 0x000060ff01007387 */ /* 0x000fe80000100800 */
[----:B------:R1:W-:Y:S02]  /*1020*/  STL [R1+0x58], R0 ;  /* 0x0000580001007387 */ /* 0x0003e40000100800 */
[----:B-1----:R-:W-:-:S05]  /*1030*/  MOV R0, c[0x0][0x53c] ;  /* 0x00014f0000007a02 */ /* 0x002fca0000000f00 */
[----:B------:R1:W-:Y:S02]  /*1040*/  STL [R1+0x64], R0 ;  /* 0x0000640001007387 */ /* 0x0003e40000100800 */
.L_x_1192:
        /* <DEDUP_REMOVED lines=8> */
.L_x_1178:
        /* <DEDUP_REMOVED lines=13> */
[----:B---3--:R-:W-:Y:S01]  /*11a0*/  IMAD.SHL.U32 R4, R18, 0x40, RZ ;  /* 0x0000004012047824 */ /* 0x008fe200078e00ff */
[----:B------:R-:W-:Y:S01]  /*11b0*/  SHF.R.S32.HI R7, RZ, 0x2, R13 ;  /* 0x00000002ff077819 */ /* 0x000fe2000001140d */
[----:B------:R-:W-:Y:S01]  /*11c0*/  IMAD.IADD R14, R3, 0x1, -R0 ;  /* 0x00000001030e7824 */ /* 0x000fe200078e0a00 */
[----:B------:R-:W-:Y:S01]  /*11d0*/  LOP3.LUT R0, R2, 0xfffffff0, RZ, 0xc0, !PT ;  /* 0xfffffff002007812 */ /* 0x000fe200078ec0ff */
[----:B------:R-:W-:Y:S01]  /*11e0*/  IMAD.IADD R9, R16, 0x1, -R9 ;  /* 0x0000000110097824 */ /* 0x000fe200078e0a09 */
[----:B------:R-:W-:-:S03]  /*11f0*/  SHF.R.S32.HI R3, RZ, 0x1f, R13 ;  /* 0x0000001fff037819 */ /* 0x000fc6000001140d */
[----:B------:R-:W-:Y:S01]  /*1200*/  IMAD.IADD R2, R16, 0x1, -R0 ;  /* 0x0000000110027824 */ /* 0x000fe200078e0a00 */
[----:B------:R-:W-:Y:S01]  /*1210*/  LEA.HI R3, R3, R7, RZ, 0x3 ;  /* 0x0000000703037211 */ /* 0x000fe200078f18ff */
[C---:B------:R-:W-:Y:S01]  /*1220*/  IMAD.SHL.U32 R20, R9.reuse, 0x8, RZ ;  /* 0x0000000809147824 */ /* 0x040fe200078e00ff */
        /* <DEDUP_REMOVED lines=86> */
[----:B------:R3:W-:Y:S01]  /*1790*/  STL [R1+0x4c], R3 ;  /* 0x00004c0301007387 */ /* 0x0007e20000100800 */
        /* <DEDUP_REMOVED lines=30> */
.L_x_1300:
        /* <DEDUP_REMOVED lines=11> */
[----:B------:R-:W-:Y:S01]  /*1a30*/  ISETP.NE.AND.EX P1, PT, RZ, c[0x0][0x34c], PT, P1 ;  /* 0x0000d300ff007a0c */ /* 0x000fe20003f25310 */
[----:B------:R-:W-:Y:S01]  /*1a40*/  IMAD.MOV.U32 R11, RZ, RZ, RZ ;  /* 0x000000ffff0b7224 */ /* 0x000fe200078e00ff */
[----:B--2---:R-:W-:Y:S01]  /*1a50*/  SHF.R.S32.HI R13, RZ, 0x1f, R23 ;  /* 0x0000001fff0d7819 */ /* 0x004fe20000011417 */
[----:B------:R1:W-:Y:S01]  /*1a60*/  STL [R1+0x50], R23 ;  /* 0x0000501701007387 */ /* 0x0003e20000100800 */
[----:B------:R-:W-:-:S04]  /*1a70*/  @P2 LEA R2, P0, R23, c[0x0][0x370], 0x2 ;  /* 0x0000dc0017022a11 */ /* 0x000fc800078010ff */
[----:B------:R-:W-:Y:S02]  /*1a80*/  @P2 LEA.HI.X R3, R23, c[0x0][0x374], R13, 0x2, P0 ;  /* 0x0000dd0017032a11 */ /* 0x000fe400000f140d */
[----:B------:R-:W-:-:S03]  /*1a90*/  ISETP.NE.U32.AND P0, PT, RZ, c[0x0][0x350], PT ;  /* 0x0000d400ff007a0c */ /* 0x000fc60003f05070 */
[----:B------:R2:W5:Y:S01]  /*1aa0*/  @P2 LDG.E R8, [R2.64] ;  /* 0x0000000802082981 */ /* 0x000562000c1e1900 */
[C---:B------:R-:W-:Y:S02]  /*1ab0*/  @P5 LEA R6, P2, R23.reuse, c[0x0][0x360], 0x2 ;  /* 0x0000d80017065a11 */ /* 0x040fe400078410ff */
[----:B------:R-:W-:Y:S02]  /*1ac0*/  ISETP.NE.AND.EX P0, PT, RZ, c[0x0][0x354], PT, P0 ;  /* 0x0000d500ff007a0c */ /* 0x000fe40003f05300 */
[C---:B------:R-:W-:Y:S02]  /*1ad0*/  @P5 LEA.HI.X R7, R23.reuse, c[0x0][0x364], R13, 0x2, P2 ;  /* 0x0000d90017075a11 */ /* 0x040fe400010f140d */
[----:B------:R-:W-:-:S03]  /*1ae0*/  LEA R4, P4, R23, c[0x0][0x348], 0x2 ;  /* 0x0000d20017047a11 */ /* 0x000fc600078810ff */
[----:B------:R-:W3:Y:S01]  /*1af0*/  @P5 LDG.E R0, [R6.64] ;  /* 0x0000000806005981 */ /* 0x000ee2000c1e1900 */
[----:B------:R-:W-:-:S05]  /*1b00*/  LEA.HI.X R5, R23, c[0x0][0x34c], R13, 0x2, P4 ;  /* 0x0000d30017057a11 */ /* 0x000fca00020f140d */
[----:B------:R1:W5:Y:S01]  /*1b10*/  @P1 LDG.E R11, [R4.64] ;  /* 0x00000008040b1981 */ /* 0x000362000c1e1900 */
[----:B--2---:R-:W-:-:S04]  /*1b20*/  LEA R2, P3, R23, c[0x0][0x350], 0x2 ;  /* 0x0000d40017027a11 */ /* 0x004fc800078610ff */
[----:B------:R-:W-:-:S05]  /*1b30*/  LEA.HI.X R3, R23, c[0x0][0x354], R13, 0x2, P3 ;  /* 0x0000d50017037a11 */ /* 0x000fca00018f140d */
[----:B------:R1:W5:Y:S01]  /*1b40*/  @P0 LDG.E R9, [R2.64] ;  /* 0x0000000802090981 */ /* 0x000362000c1e1900 */
[----:B----4-:R-:W-:-:S05]  /*1b50*/  LOP3.LUT R22, R10, 0xffff, RZ, 0xc0, !PT ;  /* 0x0000ffff0a167812 */ /* 0x010fca00078ec0ff */
[----:B------:R1:W-:Y:S01]  /*1b60*/  STL [R1+0x54], R22 ;  /* 0x0000541601007387 */ /* 0x0003e20000100800 */
[----:B------:R-:W-:Y:S03]  /*1b70*/  YIELD ;  /* 0x0000000000007946 */ /* 0x000fe60003800000 */
[----:B---3--:R1:W-:Y:S01]  /*1b80*/  @P5 STL [R1+0xc], R0 ;  /* 0x00000c0001005387 */ /* 0x0083e20000100800 */
        /* <DEDUP_REMOVED lines=8> */
.L_x_1193:
[----:B------:R-:W-:-:S04]  /*1c10*/  ISETP.NE.U32.AND P2, PT, RZ, c[0x0][0x368], PT ;  /* 0x0000da00ff007a0c */ /* 0x000fc80003f45070 */
[----:B------:R-:W-:-:S13]  /*1c20*/  ISETP.NE.AND.EX P2, PT, RZ, c[0x0][0x36c], PT, P2 ;  /* 0x0000db00ff007a0c */ /* 0x000fda0003f45320 */
[----:B------:R-:W-:Y:S05]  /*1c30*/  @!P2 BRA `(.L_x_1194) ;  /* 0x000000400000a947 */ /* 0x000fea0003800000 */
[----:B-1----:R-:W-:-:S04]  /*1c40*/  LEA R2, P2, R23, c[0x0][0x368], 0x2 ;  /* 0x0000da0017027a11 */ /* 0x002fc800078410ff */
[----:B------:R-:W-:-:S05]  /*1c50*/  LEA.HI.X R3, R23, c[0x0][0x36c], R13, 0x2, P2 ;  /* 0x0000db0017037a11 */ /* 0x000fca00010f140d */
[----:B------:R1:W5:Y:S01]  /*1c60*/  LDG.E R0, [R2.64] ;  /* 0x0000000802007981 */ /* 0x000362000c1e1900 */
[----:B------:R-:W-:Y:S05]  /*1c70*/  BRA `(.L_x_1195) ;  /* 0x0000005000007947 */ /* 0x000fea0003800000 */
.L_x_1194:
[----:B-1----:R-:W-:Y:S01]  /*1c80*/  MOV R0, c[0x0][0x1d0] ;  /* 0x0000740000007a02 */ /* 0x002fe20000000f00 */
[----:B------:R-:W-:Y:S05]  /*1c90*/  @!P0 BRA `(.L_x_1195) ;  /* 0x0000003000008947 */ /* 0x000fea0003800000 */
[----:B------:R-:W2:Y:S04]  /*1ca0*/  LDG.E R4, [R2.64] ;  /* 0x0000000802047981 */ /* 0x000ea8000c1e1900 */
[----:B------:R-:W2:Y:S02]  /*1cb0*/  LDG.E R0, [R2.64+0x4] ;  /* 0x0000040802007981 */ /* 0x000ea4000c1e1900 */
[----:B--2---:R-:W-:Y:S02]  /*1cc0*/  IADD3 R0, -R4, R0, RZ ;  /* 0x0000000004007210 */ /* 0x004fe40007ffe1ff */
.L_x_1195:
[----:B-1----:R-:W2:Y:S04]  /*1cd0*/  LDL R2, [R1+0xc] ;  /* 0x00000c0001027983 */ /* 0x002ea80000100800 */
[----:B------:R-:W3:Y:S01]  /*1ce0*/  LDL.LU R3, [R1+0x5c] ;  /* 0x00005c0001037983 */ /* 0x000ee20000300800 */
[--C-:B-----5:R-:W-:Y:S01]  /*1cf0*/  IMAD.IADD R4, R0, 0x1, -R8.reuse ;  /* 0x0000000100047824 */ /* 0x120fe200078e0a08 */
[----:B------:R-:W-:Y:S01]  /*1d00*/  BSSY B0, `(.L_x_1196) ;  /* 0x000003f000007945 */ /* 0x000fe20003800000 */
[----:B------:R-:W-:-:S02]  /*1d10*/  IMAD.IADD R14, R9, 0x1, R8 ;  /* 0x00000001090e7824 */ /* 0x000fc400078e0208 */
[----:B--2---:R-:W-:Y:S02]  /*1d20*/  IMAD.MOV.U32 R5, RZ, RZ, R2 ;  /* 0x000000ffff057224 */ /* 0x004fe400078e0002 */
[----:B------:R-:W-:Y:S02]  /*1d30*/  IMAD.MOV.U32 R2, RZ, RZ, c[0x0][0x2c4] ;  /* 0x0000b100ff027624 */ /* 0x000fe400078e00ff */
[----:B---3--:R-:W-:-:S03]  /*1d40*/  IMAD.SHL.U32 R18, R3, 0x80, RZ ;  /* 0x0000008003127824 */ /* 0x008fc600078e00ff */
[----:B------:R-:W-:Y:S02]  /*1d50*/  ISETP.NE.AND P4, PT, R2, 0x1, PT ;  /* 0x000000010200780c */ /* 0x000fe40003f85270 */
[----:B------:R-:W-:Y:S01]  /*1d60*/  IADD3 R2, R18, 0x7f, RZ ;  /* 0x0000007f12027810 */ /* 0x000fe20007ffe0ff */
[----:B------:R-:W-:Y:S04]  /*1d70*/  STL [R1+0x5c], R18 ;  /* 0x00005c1201007387 */ /* 0x000fe80000100800 */
[----:B------:R-:W-:Y:S01]  /*1d80*/  IMAD.MOV.U32 R0, RZ, RZ, R2 ;  /* 0x000000ffff007224 */ /* 0x000fe200078e0002 */
[----:B------:R1:W-:Y:S05]  /*1d90*/  STL [R1+0x10], R4 ;  /* 0x0000100401007387 */ /* 0x0003ea0000100800 */
[----:B------:R-:W-:Y:S01]  /*1da0*/  @P4 IMAD.HI.U32 R3, R2, c[0x0][0x2c8], RZ ;  /* 0x0000b20002034a27 */ /* 0x000fe200078e00ff */
[----:B------:R-:W-:-:S04]  /*1db0*/  IADD3 R2, R4, 0x50, -R5 ;  /* 0x0000005004027810 */ /* 0x000fc80007ffe805 */
[----:B------:R-:W-:Y:S02]  /*1dc0*/  @P4 SHF.R.U32.HI R0, RZ, c[0x0][0x2cc], R3 ;  /* 0x0000b300ff004a19 */ /* 0x000fe40000011603 */
[----:B------:R-:W-:-:S03]  /*1dd0*/  IADD3 R3, R4, 0x4f, RZ ;  /* 0x0000004f04037810 */ /* 0x000fc60007ffe0ff */
[----:B------:R-:W-:Y:S02]  /*1de0*/  IMAD.IADD R0, R2, 0x1, R0 ;  /* 0x0000000102007824 */ /* 0x000fe400078e0200 */
[----:B------:R-:W-:-:S04]  /*1df0*/  IMAD.HI R2, R3, 0x66666667, RZ ;  /* 0x6666666703027827 */ /* 0x000fc800078e02ff */
[----:B------:R-:W-:Y:S01]  /*1e00*/  IMAD.HI R0, R0, 0x66666667, RZ ;  /* 0x6666666700007827 */ /* 0x000fe200078e02ff */
[----:B-1----:R-:W-:-:S04]  /*1e10*/  SHF.R.U32.HI R4, RZ, 0x1f, R2 ;  /* 0x0000001fff047819 */ /* 0x002fc80000011602 */
[----:B------:R-:W-:Y:S02]  /*1e20*/  SHF.R.U32.HI R3, RZ, 0x1f, R0 ;  /* 0x0000001fff037819 */ /* 0x000fe40000011600 */
[----:B------:R-:W-:Y:S02]  /*1e30*/  LEA.HI.SX32 R4, R2, R4, 0x1b ;  /* 0x0000000402047211 */ /* 0x000fe400078fdaff */
[----:B------:R-:W-:Y:S02]  /*1e40*/  LOP3.LUT R2, R10, 0xff000000, RZ, 0xc0, !PT ;  /* 0xff0000000a027812 */ /* 0x000fe400078ec0ff */
[----:B------:R-:W-:Y:S02]  /*1e50*/  LEA.HI.SX32 R0, R0, R3, 0x1b ;  /* 0x0000000300007211 */ /* 0x000fe400078fdaff */
[----:B------:R-:W-:Y:S02]  /*1e60*/  LOP3.LUT R3, R10, 0xff0000, RZ, 0xc0, !PT ;  /* 0x00ff00000a037812 */ /* 0x000fe400078ec0ff */
[----:B------:R-:W-:-:S02]  /*1e70*/  SHF.R.U32.HI R2, RZ, 0x8, R2 ;  /* 0x00000008ff027819 */ /* 0x000fc40000011602 */
[----:B------:R-:W-:Y:S02]  /*1e80*/  IMNMX R6, R4, R0, PT ;  /* 0x0000000004067217 */ /* 0x000fe40003800200 */
[----:B------:R-:W-:Y:S01]  /*1e90*/  LEA.HI R3, R3, R2, RZ, 0x10 ;  /* 0x0000000203037211 */ /* 0x000fe200078f80ff */
[----:B------:R-:W-:Y:S01]  /*1ea0*/  IMAD.MOV.U32 R2, RZ, RZ, RZ ;  /* 0x000000ffff027224 */ /* 0x000fe200078e00ff */
[----:B------:R-:W-:Y:S02]  /*1eb0*/  ISETP.GE.AND P2, PT, R6, 0x1, PT ;  /* 0x000000010600780c */ /* 0x000fe40003f46270 */
        /* <DEDUP_REMOVED lines=35> */
.L_x_1197:
[----:B------:R-:W-:Y:S05]  /*20f0*/  BSYNC B0 ;  /* 0x0000000000007941 */ /* 0x000fea0003800000 */
.L_x_1196:
        /* <DEDUP_REMOVED lines=43> */
[----:B------:R-:W3:Y:S04]  /*23b0*/  LDL.64 R8, [R1+0x30] ;  /* 0x0000300001087983 */ /* 0x000ee80000100a00 */
[----:B------:R4:W3:Y:S01]  /*23c0*/  LDL.64 R20, [R1+0x30] ;  /* 0x0000300001147983 */ /* 0x0008e20000100a00 */
[----:B------:R-:W-:-:S04]  /*23d0*/  ISETP.NE.U32.AND P3, PT, RZ, c[0x0][0x340], PT ;  /* 0x0000d000ff007a0c */ /* 0x000fc80003f65070 */
[----:B------:R-:W-:-:S13]  /*23e0*/  ISETP.NE.AND.EX P3, PT, RZ, c[0x0][0x344], PT, P3 ;  /* 0x0000d100ff007a0c */ /* 0x000fda0003f65330 */
[----:B------:R-:W-:-:S05]  /*23f0*/  @P3 IMAD.WIDE R2, R23, R12, c[0x0][0x340] ;  /* 0x0000d00017023625 */ /* 0x000fca00078e020c */
[----:B-1----:R1:W5:Y:S01]  /*2400*/  @P3 LDG.E R15, [R2.64] ;  /* 0x00000008020f3981 */ /* 0x002362000c1e1900 */
[----:B------:R-:W-:Y:S02]  /*2410*/  SHF.R.S32.HI R0, RZ, 0x1f, R11 ;  /* 0x0000001fff007819 */ /* 0x000fe4000001140b */
[----:B------:R-:W-:Y:S02]  /*2420*/  SHF.R.S32.HI R7, RZ, 0x1f, R14 ;  /* 0x0000001fff077819 */ /* 0x000fe4000001140e */
[----:B------:R-:W-:Y:S01]  /*2430*/  IADD3 R84, R246, -0x1, RZ ;  /* 0xfffffffff6547810 */ /* 0x000fe20007ffe0ff */
[----:B------:R-:W-:-:S04]  /*2440*/  IMAD R0, R0, c[0x0][0x178], RZ ;  /* 0x00005e0000007a24 */ /* 0x000fc800078e02ff */
[C---:B------:R-:W-:Y:S02]  /*2450*/  IMAD R0, R11.reuse, c[0x0][0x17c], R0 ;  /* 0x00005f000b007a24 */ /* 0x040fe400078e0200 */
[----:B-1----:R-:W-:-:S05]  /*2460*/  IMAD.WIDE.U32 R2, R11, c[0x0][0x178], RZ ;  /* 0x00005e000b027a25 */ /* 0x002fca00078e00ff */
[----:B------:R-:W-:Y:S02]  /*2470*/  IADD3 R3, R3, R0, RZ ;  /* 0x0000000003037210 */ /* 0x000fe40007ffe0ff */
[----:B--2---:R-:W-:Y:S02]  /*2480*/  IADD3 R12, R4, R18, RZ ;  /* 0x00000012040c7210 */ /* 0x004fe40007ffe0ff */
[----:B------:R-:W1:Y:S02]  /*2490*/  S2R R4, SR_TID.X ;  /* 0x0000000000047919 */ /* 0x000e640000002100 */
[----:B------:R-:W-:Y:S01]  /*24a0*/  MOV R0, R12 ;  /* 0x0000000c00007202 */ /* 0x000fe20000000f00 */
[----:B------:R-:W-:Y:S01]  /*24b0*/  @P4 IMAD.HI.U32 R6, R12, c[0x0][0x2c8], RZ ;  /* 0x0000b2000c064a27 */ /* 0x000fe200078e00ff */
[----:B---3--:R-:W-:-:S04]  /*24c0*/  MOV R20, R8 ;  /* 0x0000000800147202 */ /* 0x008fc80000000f00 */
[----:B------:R-:W-:Y:S02]  /*24d0*/  @P4 SHF.R.U32.HI R0, RZ, c[0x0][0x2cc], R6 ;  /* 0x0000b300ff004a19 */ /* 0x000fe40000011606 */
[----:B------:R-:W-:Y:S02]  /*24e0*/  SEL R6, R13, RZ, !P1 ;  /* 0x000000ff0d067207 */ /* 0x000fe40004800000 */
[----:B------:R-:W-:-:S05]  /*24f0*/  SHF.R.S32.HI R21, RZ, 0x1f, R20 ;  /* 0x0000001fff157819 */ /* 0x000fca0000011414 */
[----:B------:R4:W-:Y:S01]  /*2500*/  STL [R1+0x34], R21 ;  /* 0x0000341501007387 */ /* 0x0009e20000100800 */
[----:B-1----:R-:W-:-:S04]  /*2510*/  SHF.R.S32.HI R17, RZ, 0x1f, R4 ;  /* 0x0000001fff117819 */ /* 0x002fc80000011404 */
[----:B------:R-:W-:Y:S01]  /*2520*/  LEA.HI R17, R17, R4, RZ, 0x3 ;  /* 0x0000000411117211 */ /* 0x000fe200078f18ff */
[C---:B------:R-:W-:Y:S01]  /*2530*/  IMAD.WIDE.U32 R4, R22.reuse, c[0x0][0x1b8], R2 ;  /* 0x00006e0016047a25 */ /* 0x040fe200078e0002 */
[----:B------:R-:W-:Y:S02]  /*2540*/  SEL R3, R23, RZ, !P1 ;  /* 0x000000ff17037207 */ /* 0x000fe40004800000 */
[----:B------:R-:W-:Y:S01]  /*2550*/  SHF.R.S32.HI R17, RZ, 0x3, R17 ;  /* 0x00000003ff117819 */ /* 0x000fe20000011411 */
[----:B------:R-:W-:-:S03]  /*2560*/  IMAD R5, R22, c[0x0][0x1bc], R5 ;  /* 0x00006f0016057a24 */ /* 0x000fc600078e0205 */
[----:B------:R-:W-:-:S04]  /*2570*/  IADD3 R2, P2, R17, R14, RZ ;  /* 0x0000000e11027210 */ /* 0x000fc80007f5e0ff */
[----:B------:R-:W-:Y:S01]  /*2580*/  LEA.HI.X.SX32 R10, R17, R7, 0x1, P2 ;  /* 0x00000007110a7211 */ /* 0x000fe200010f0eff */
[----:B------:R-:W-:Y:S01]  /*2590*/  IMAD R7, R6, c[0x0][0x1c0], RZ ;  /* 0x0000700006077a24 */ /* 0x000fe200078e02ff */
[----:B------:R-:W-:Y:S01]  /*25a0*/  ISETP.GE.AND P2, PT, R20, c[0x0][0x198], PT ;  /* 0x0000660014007a0c */ /* 0x000fe20003f46270 */
[----:B------:R-:W-:-:S04]  /*25b0*/  IMAD.WIDE.U32 R8, R2, c[0x0][0x1e0], R20 ;  /* 0x0000780002087a25 */ /* 0x000fc800078e0014 */
[----:B------:R-:W-:Y:S02]  /*25c0*/  IMAD R6, R10, c[0x0][0x1e0], RZ ;  /* 0x000078000a067a24 */ /* 0x000fe400078e02ff */
[C---:B------:R-:W-:Y:S02]  /*25d0*/  IMAD R11, R3.reuse, c[0x0][0x1c4], R7 ;  /* 0x00007100030b7a24 */ /* 0x040fe400078e0207 */
[----:B------:R-:W-:Y:S02]  /*25e0*/  IMAD R14, R2, c[0x0][0x1e4], R6 ;  /* 0x00007900020e7a24 */ /* 0x000fe400078e0206 */
[----:B------:R-:W-:Y:S01]  /*25f0*/  IMAD.WIDE.U32 R6, R3, c[0x0][0x1c0], R4 ;  /* 0x0000700003067a25 */ /* 0x000fe200078e0004 */
[----:B------:R-:W-:-:S03]  /*2600*/  SHF.R.S32.HI R4, RZ, 0x1f, R0 ;  /* 0x0000001fff047819 */ /* 0x000fc60000011400 */
[----:B------:R-:W-:Y:S01]  /*2610*/  IMAD R16, R10, c[0x0][0x208], RZ ;  /* 0x000082000a107a24 */ /* 0x000fe200078e02ff */
[----:B------:R-:W-:Y:S01]  /*2620*/  IADD3 R3, R7, R11, RZ ;  /* 0x0000000b07037210 */ /* 0x000fe20007ffe0ff */
[----:B------:R-:W-:Y:S02]  /*2630*/  IMAD.IADD R5, R9, 0x1, R14 ;  /* 0x0000000109057824 */ /* 0x000fe400078e020e */
[----:B------:R-:W-:-:S04]  /*2640*/  IMAD.WIDE.U32 R10, R2, c[0x0][0x208], R20 ;  /* 0x00008200020a7a25 */ /* 0x000fc800078e0014 */
[----:B------:R-:W-:Y:S01]  /*2650*/  IMAD R9, R2, c[0x0][0x20c], R16 ;  /* 0x0000830002097a24 */ /* 0x000fe200078e0210 */
[----:B------:R-:W-:Y:S01]  /*2660*/  MOV R2, R6 ;  /* 0x0000000600027202 */ /* 0x000fe20000000f00 */
[----:B------:R-:W-:Y:S01]  /*2670*/  IMAD R7, R4, c[0x0][0x1b0], RZ ;  /* 0x00006c0004077a24 */ /* 0x000fe200078e02ff */
[----:B------:R-:W-:Y:S01]  /*2680*/  MOV R4, R8 ;  /* 0x0000000800047202 */ /* 0x000fe20000000f00 */
[----:B------:R-:W-:Y:S02]  /*2690*/  IMAD.MOV R8, RZ, RZ, -R0 ;  /* 0x000000ffff087224 */ /* 0x000fe400078e0a00 */
[C---:B------:R-:W-:Y:S02]  /*26a0*/  IMAD R14, R0.reuse, c[0x0][0x1b4], R7 ;  /* 0x00006d00000e7a24 */ /* 0x040fe400078e0207 */
[----:B------:R-:W-:-:S04]  /*26b0*/  IMAD.WIDE.U32 R6, R0, c[0x0][0x1b0], R2 ;  /* 0x00006c0000067a25 */ /* 0x000fc800078e0002 */
[----:B------:R-:W-:Y:S01]  /*26c0*/  IMAD.WIDE.U32 R2, R22, c[0x0][0x1e8], R4 ;  /* 0x00007a0016027a25 */ /* 0x000fe200078e0004 */
[----:B------:R-:W-:Y:S02]  /*26d0*/  IADD3 R5, R11, R9, RZ ;  /* 0x000000090b057210 */ /* 0x000fe40007ffe0ff */
[----:B------:R-:W-:Y:S01]  /*26e0*/  MOV R4, R10 ;  /* 0x0000000a00047202 */ /* 0x000fe20000000f00 */
[----:B------:R-:W-:Y:S02]  /*26f0*/  IMAD R0, R8, c[0x0][0x2c4], R12 ;  /* 0x0000b10008007a24 */ /* 0x000fe400078e020c */
[C---:B------:R-:W-:Y:S01]  /*2700*/  IMAD R9, R22.reuse, c[0x0][0x1ec], R3 ;  /* 0x00007b0016097a24 */ /* 0x040fe200078e0203 */
[----:B------:R-:W-:Y:S01]  /*2710*/  IADD3 R3, R7, R14, RZ ;  /* 0x0000000e07037210 */ /* 0x000fe20007ffe0ff */
[----:B------:R-:W-:Y:S01]  /*2720*/  IMAD.MOV.U32 R8, RZ, RZ, R2 ;  /* 0x000000ffff087224 */ /* 0x000fe200078e0002 */
[----:B-----5:R-:W-:Y:S01]  /*2730*/  @P3 SHF.R.S32.HI R7, RZ, 0x1f, R15 ;  /* 0x0000001fff073819 */ /* 0x020fe2000001140f */
[----:B------:R-:W-:Y:S01]  /*2740*/  IMAD.WIDE.U32 R4, R22, c[0x0][0x210], R4 ;  /* 0x0000840016047a25 */ /* 0x000fe200078e0004 */
[----:B------:R-:W-:-:S02]  /*2750*/  SHF.R.S32.HI R10, RZ, 0x1f, R0 ;  /* 0x0000001fff0a7819 */ /* 0x000fc40000011400 */
[----:B------:R-:W-:Y:S01]  /*2760*/  @!P3 MOV R7, R13 ;  /* 0x0000000d0007b202 */ /* 0x000fe20000000f00 */
[----:B------:R-:W-:Y:S01]  /*2770*/  IMAD R5, R22, c[0x0][0x214], R5 ;  /* 0x0000850016057a24 */ /* 0x000fe200078e0205 */
[----:B------:R-:W-:Y:S01]  /*2780*/  MOV R2, R6 ;  /* 0x0000000600027202 */ /* 0x000fe20000000f00 */
[----:B------:R-:W-:Y:S01]  /*2790*/  IMAD R10, R10, c[0x0][0x1a8], RZ ;  /* 0x00006a000a0a7a24 */ /* 0x000fe200078e02ff */
[----:B------:R-:W-:Y:S02]  /*27a0*/  SEL R6, R7, RZ, !P0 ;  /* 0x000000ff07067207 */ /* 0x000fe40004000000 */
[----:B------:R-:W-:Y:S01]  /*27b0*/  @!P3 MOV R15, R23 ;  /* 0x00000017000fb202 */ /* 0x000fe20000000f00 */
[C---:B------:R-:W-:Y:S02]  /*27c0*/  IMAD R7, R0.reuse, c[0x0][0x1ac], R10 ;  /* 0x00006b0000077a24 */ /* 0x040fe400078e020a */
[----:B------:R-:W-:Y:S01]  /*27d0*/  IMAD.WIDE.U32 R2, R0, c[0x0][0x1a8], R2 ;  /* 0x00006a0000027a25 */ /* 0x000fe200078e0002 */
[----:B------:R-:W-:-:S03]  /*27e0*/  SEL R0, R15, RZ, !P0 ;  /* 0x000000ff0f007207 */ /* 0x000fc60004000000 */
[C---:B------:R-:W-:Y:S02]  /*27f0*/  IMAD R11, R6.reuse, c[0x0][0x1f0], RZ ;  /* 0x00007c00060b7a24 */ /* 0x040fe400078e02ff */
[----:B------:R-:W-:Y:S02]  /*2800*/  IMAD R6, R6, c[0x0][0x218], RZ ;  /* 0x0000860006067a24 */ /* 0x000fe400078e02ff */
[----:B------:R-:W-:Y:S01]  /*2810*/  IMAD.IADD R3, R3, 0x1, R7 ;  /* 0x0000000103037824 */ /* 0x000fe200078e0207 */
[----:B------:R-:W-:Y:S01]  /*2820*/  LEA R7, P0, R2, c[0x0][0x160], 0x1 ;  /* 0x0000580002077a11 */ /* 0x000fe200078008ff */
[C---:B------:R-:W-:Y:S02]  /*2830*/  IMAD R10, R0.reuse, c[0x0][0x21c], R6 ;  /* 0x00008700000a7a24 */ /* 0x040fe400078e0206 */
[----:B------:R-:W-:Y:S01]  /*2840*/  IMAD.WIDE.U32 R4, R0, c[0x0][0x218], R4 ;  /* 0x0000860000047a25 */ /* 0x000fe200078e0004 */
[----:B------:R-:W-:-:S03]  /*2850*/  LEA.HI.X R6, R2, c[0x0][0x164], R3, 0x1, P0 ;  /* 0x0000590002067a11 */ /* 0x000fc600000f0c03 */
[C---:B------:R-:W-:Y:S01]  /*2860*/  IMAD R11, R0.reuse, c[0x0][0x1f4], R11 ;  /* 0x00007d00000b7a24 */ /* 0x040fe200078e020b */
[----:B------:R-:W-:Y:S01]  /*2870*/  IADD3 R2, R5, R10, RZ ;  /* 0x0000000a05027210 */ /* 0x000fe20007ffe0ff */
[----:B------:R-:W-:Y:S01]  /*2880*/  IMAD.WIDE.U32 R8, R0, c[0x0][0x1f0], R8 ;  /* 0x00007c0000087a25 */ /* 0x000fe200078e0008 */
[----:B------:R-:W-:-:S04]  /*2890*/  IADD3 R0, R17, R18, RZ ;  /* 0x0000001211007210 */ /* 0x000fc80007ffe0ff */
[----:B------:R-:W-:Y:S01]  /*28a0*/  IADD3 R3, R9, R11, RZ ;  /* 0x0000000b09037210 */ /* 0x000fe20007ffe0ff */
[----:B------:R4:W-:Y:S04]  /*28b0*/  STL.64 [R1+0x38], R8 ;  /* 0x0000380801007387 */ /* 0x0009e80000100a00 */
[----:B------:R4:W-:Y:S04]  /*28c0*/  STL.64 [R1+0x40], R4 ;  /* 0x0000400401007387 */ /* 0x0009e80000100a00 */
[----:B------:R4:W-:Y:S04]  /*28d0*/  STL [R1+0x48], R2 ;  /* 0x0000480201007387 */ /* 0x0009e80000100800 */
[----:B------:R4:W-:Y:S01]  /*28e0*/  STL [R1+0x28], R3 ;  /* 0x0000280301007387 */ /* 0x0009e20000100800 */
[----:B------:R-:W-:Y:S05]  /*28f0*/  BRA.DIV ~URZ, `(.L_x_1199) ;  /* 0x000117827f007947 */ /* 0x000fea000b800000 */
[----:B----4-:R1:W2:Y:S02]  /*2900*/  SHFL.IDX PT, R8, R6, RZ, 0x181f ;  /* 0x00181fff06087589 */ /* 0x0102a400000e0000 */
.L_x_1305:
[----:B------:R-:W-:Y:S05]  /*2910*/  BRA.DIV ~URZ, `(.L_x_1200) ;  /* 0x000117d27f007947 */ /* 0x000fea000b800000 */
[----:B------:R3:W4:Y:S02]  /*2920*/  SHFL.IDX PT, R2, R7, RZ, 0x181f ;  /* 0x00181fff07027589 */ /* 0x00072400000e0000 */
.L_x_1306:
[----:B------:R-:W5:Y:S01]  /*2930*/  LDL R3, [R1+0xc] ;  /* 0x00000c0001037983 */ /* 0x000f620000100800 */
[----:B------:R-:W-:Y:S01]  /*2940*/  BSSY B0, `(.L_x_1201) ;  /* 0x000000b000007945 */ /* 0x000fe20003800000 */
[----:B-----5:R-:W-:-:S05]  /*2950*/  IMAD R4, R3, c[0x0][0x2c4], RZ ;  /* 0x0000b10003047a24 */ /* 0x020fca00078e02ff */
        /* <DEDUP_REMOVED lines=9> */
.L_x_1202:
[----:B------:R-:W-:Y:S05]  /*29f0*/  BSYNC B0 ;  /* 0x0000000000007941 */ /* 0x000fea0003800000 */
.L_x_1201:
[----:B------:R-:W-:Y:S05]  /*2a00*/  BRA.DIV ~URZ, `(.L_x_1203) ;  /* 0x000117527f007947 */ /* 0x000fea000b800000 */
[----:B--2---:R2:W1:Y:S04]  /*2a10*/  SHFL.IDX PT, R8, R6, 0x1, 0x181f ;  /* 0x00381f0006087f89 */ /* 0x00446800000e0000 */
[----:B----4-:R2:W4:Y:S02]  /*2a20*/  SHFL.IDX PT, R2, R7, 0x1, 0x181f ;  /* 0x00381f0007027f89 */ /* 0x01052400000e0000 */
.L_x_1307:
        /* <DEDUP_REMOVED lines=11> */
.L_x_1205:
[----:B------:R-:W-:Y:S05]  /*2ae0*/  BSYNC B0 ;  /* 0x0000000000007941 */ /* 0x000fea0003800000 */
.L_x_1204:
[----:B------:R-:W-:Y:S05]  /*2af0*/  BRA.DIV ~URZ, `(.L_x_1206) ;  /* 0x000117327f007947 */ /* 0x000fea000b800000 */
[----:B-1----:R1:W2:Y:S02]  /*2b00*/  SHFL.IDX PT, R8, R6, 0x2, 0x181f ;  /* 0x00581f0006087f89 */ /* 0x0022a400000e0000 */
.L_x_1308:
[----:B------:R-:W-:Y:S05]  /*2b10*/  BRA.DIV ~URZ, `(.L_x_1207) ;  /* 0x000117827f007947 */ /* 0x000fea000b800000 */
[----:B----4-:R4:W1:Y:S02]  /*2b20*/  SHFL.IDX PT, R2, R7, 0x2, 0x181f ;  /* 0x00581f0007027f89 */ /* 0x01086400000e0000 */
.L_x_1309:
        /* <DEDUP_REMOVED lines=11> */
.L_x_1209:
[----:B------:R-:W-:Y:S05]  /*2be0*/  BSYNC B0 ;  /* 0x0000000000007941 */ /* 0x000fea0003800000 */
.L_x_1208:
[----:B------:R-:W-:Y:S05]  /*2bf0*/  BRA.DIV ~URZ, `(.L_x_1210) ;  /* 0x000117127f007947 */ /* 0x000fea000b800000 */
[----:B--2---:R2:W3:Y:S04]  /*2c00*/  SHFL.IDX PT, R8, R6, 0x3, 0x181f ;  /* 0x00781f0006087f89 */ /* 0x0044e800000e0000 */
[----:B-1----:R2:W1:Y:S02]  /*2c10*/  SHFL.IDX PT, R2, R7, 0x3, 0x181f ;  /* 0x00781f0007027f89 */ /* 0x00246400000e0000 */
.L_x_1310:
        /* <DEDUP_REMOVED lines=11> */
.L_x_1212:
[----:B------:R-:W-:Y:S05]  /*2cd0*/  BSYNC B0 ;  /* 0x0000000000007941 */ /* 0x000fea0003800000 */
.L_x_1211:
[----:B------:R-:W-:Y:S05]  /*2ce0*/  BRA.DIV ~URZ, `(.L_x_1213) ;  /* 0x000116f27f007947 */ /* 0x000fea000b800000 */
[----:B---3--:R3:W2:Y:S02]  /*2cf0*/  SHFL.IDX PT, R8, R6, 0x4, 0x181f ;  /* 0x00981f0006087f89 */ /* 0x0086a400000e0000 */
.L_x_1311:
[----:B------:R-:W-:Y:S05]  /*2d00*/  BRA.DIV ~URZ, `(.L_x_1214) ;  /* 0x000117427f007947 */ /* 0x000fea000b800000 */
[----:B-1----:R1:W3:Y:S02]  /*2d10*/  SHFL.IDX PT, R2, R7, 0x4, 0x181f ;  /* 0x00981f0007027f89 */ /* 0x0022e400000e0000 */
.L_x_1312:
        /* <DEDUP_REMOVED lines=11> */
.L_x_1216:
[----:B------:R-:W-:Y:S05]  /*2dd0*/  BSYNC B0 ;  /* 0x0000000000007941 */ /* 0x000fea0003800000 */
.L_x_1215:
[----:B------:R-:W-:Y:S05]  /*2de0*/  BRA.DIV ~URZ, `(.L_x_1217) ;  /* 0x000116d27f007947 */ /* 0x000fea000b800000 */
[----:B--2---:R2:W1:Y:S04]  /*2df0*/  SHFL.IDX PT, R8, R6, 0x5, 0x181f ;  /* 0x00b81f0006087f89 */ /* 0x00446800000e0000 */
[----:B---3--:R2:W3:Y:S02]  /*2e00*/  SHFL.IDX PT, R2, R7, 0x5, 0x181f ;  /* 0x00b81f0007027f89 */ /* 0x0084e400000e0000 */
.L_x_1313:
        /* <DEDUP_REMOVED lines=11> */
.L_x_1219:
[----:B------:R-:W-:Y:S05]  /*2ec0*/  BSYNC B0 ;  /* 0x0000000000007941 */ /* 0x000fea0003800000 */
.L_x_1218:
[----:B------:R-:W-:Y:S05]  /*2ed0*/  BRA.DIV ~URZ, `(.L_x_1220) ;  /* 0x000116b27f007947 */ /* 0x000fea000b800000 */
[----:B-1----:R1:W2:Y:S02]  /*2ee0*/  SHFL.IDX PT, R8, R6, 0x6, 0x181f ;  /* 0x00d81f0006087f89 */ /* 0x0022a400000e0000 */
.L_x_1314:
[----:B------:R-:W-:Y:S05]  /*2ef0*/  BRA.DIV ~URZ, `(.L_x_1221) ;  /* 0x000117027f007947 */ /* 0x000fea000b800000 */
[----:B---3--:R3:W1:Y:S02]  /*2f00*/  SHFL.IDX PT, R2, R7, 0x6, 0x181f ;  /* 0x00d81f0007027f89 */ /* 0x00866400000e0000 */
.L_x_1315:
        /* <DEDUP_REMOVED lines=11> */
.L_x_1223:
[----:B------:R-:W-:Y:S05]  /*2fc0*/  BSYNC B0 ;  /* 0x0000000000007941 */ /* 0x000fea0003800000 */
.L_x_1222:
[----:B------:R-:W-:Y:S05]  /*2fd0*/  BRA.DIV ~URZ, `(.L_x_1224) ;  /* 0x000116927f007947 */ /* 0x000fea000b800000 */
[----:B-12---:R-:W1:Y:S04]  /*2fe0*/  SHFL.IDX PT, R6, R6, 0x7, 0x181f ;  /* 0x00f81f0006067f89 */ /* 0x006e6800000e0000 */
[----:B------:R2:W3:Y:S02]  /*2ff0*/  SHFL.IDX PT, R2, R7, 0x7, 0x181f ;  /* 0x00f81f0007027f89 */ /* 0x0004e400000e0000 */
.L_x_1316:
        /* <DEDUP_REMOVED lines=13> */
[----:B------:R-:W5:Y:S04]  /*30d0*/  LDL R5, [R1+0x28] ;  /* 0x0000280001057983 */ /* 0x000f680000100800 */
[----:B--2---:R-:W2:Y:S04]  /*30e0*/  LDL.64 R8, [R1+0x38] ;  /* 0x0000380001087983 */ /* 0x004ea80000100a00 */
[----:B----4-:R-:W4:Y:S04]  /*30f0*/  LDL R18, [R1+0x48] ;  /* 0x0000480001127983 */ /* 0x010f280000100800 */
[----:B------:R-:W4:Y:S04]  /*3100*/  LDL.64 R16, [R1+0x40] ;  /* 0x0000400001107983 */ /* 0x000f280000100a00 */
        /* <DEDUP_REMOVED lines=10> */
[----:B------:R-:W4:Y:S01]  /*31b0*/  LDL R249, [R1+0x24] ;  /* 0x0000240001f97983 */ /* 0x000f220000100800 */
[----:B------:R-:W-:-:S04]  /*31c0*/  SHF.R.S32.HI R7, RZ, 0x1f, R10 ;  /* 0x0000001fff077819 */ /* 0x000fc8000001140a */
[----:B------:R-:W-:-:S04]  /*31d0*/  LEA.HI R7, R7, R10, RZ, 0x3 ;  /* 0x0000000a07077211 */ /* 0x000fc800078f18ff */
[----:B------:R-:W-:Y:S01]  /*31e0*/  SHF.R.S32.HI R7, RZ, 0x3, R7 ;  /* 0x00000003ff077819 */ /* 0x000fe20000011407 */
[----:B------:R-:W-:-:S05]  /*31f0*/  IMAD R0, R84, c[0x0][0x1e4], R0 ;  /* 0x0000790054007a24 */ /* 0x000fca00078e0200 */
[----:B------:R-:W-:-:S05]  /*3200*/  IADD3 R0, R3, R0, RZ ;  /* 0x0000000003007210 */ /* 0x000fca0007ffe0ff */
[----:B------:R-:W-:Y:S01]  /*3210*/  IMAD R0, R0, 0x50, RZ ;  /* 0x0000005000007824 */ /* 0x000fe200078e02ff */
[----:B------:R-:W-:Y:S02]  /*3220*/  USHF.L.U32 UR7, UR4, 0x5, URZ ;  /* 0x0000000504077899 */ /* 0x000fe4000800063f */
[----:B------:R-:W-:Y:S01]  /*3230*/  USHF.L.U64.HI UR5, UR4, UR6, UR5 ;  /* 0x0000000604057299 */ /* 0x000fe20008010205 */
[----:B------:R-:W-:Y:S01]  /*3240*/  BAR.SYNC.DEFER_BLOCKING 0x0 ;  /* 0x0000000000007b1d */ /* 0x000fe20000010000 */
[----:B---3--:R-:W-:-:S04]  /*3250*/  IADD3 R12, R85, R250, -R7 ;  /* 0x000000fa550c7210 */ /* 0x008fc80007ffe807 */
[C---:B------:R-:W-:Y:S02]  /*3260*/  ISETP.GE.AND P5, PT, R12.reuse, 0x11, PT ;  /* 0x000000110c00780c */ /* 0x040fe40003fa6270 */
[----:B-----5:R-:W-:Y:S02]  /*3270*/  MOV R87, R5 ;  /* 0x0000000500577202 */ /* 0x020fe40000000f00 */
[----:B--2---:R-:W-:Y:S02]  /*3280*/  MOV R86, R8 ;  /* 0x0000000800567202 */ /* 0x004fe40000000f00 */
[----:B------:R-:W-:-:S03]  /*3290*/  ISETP.GE.AND P1, PT, R12, 0x1, PT ;  /* 0x000000010c00780c */ /* 0x000fc60003f26270 */
[----:B------:R-:W-:Y:S01]  /*32a0*/  IMAD.WIDE.U32 R2, R2, 0x50, R86 ;  /* 0x0000005002027825 */ /* 0x000fe200078e0056 */
[----:B------:R-:W-:-:S04]  /*32b0*/  ISETP.GE.AND P3, PT, R12, 0x21, PT ;  /* 0x000000210c00780c */ /* 0x000fc80003f66270 */
[----:B------:R-:W-:Y:S02]  /*32c0*/  IADD3 R3, R3, R0, RZ ;  /* 0x0000000003037210 */ /* 0x000fe40007ffe0ff */
[----:B------:R-:W-:-:S03]  /*32d0*/  @P5 LEA R0, P2, R142, R2, 0x4 ;  /* 0x000000028e005211 */ /* 0x000fc600078420ff */
[----:B------:R-:W-:Y:S02]  /*32e0*/  @P1 LEA R4, P0, R2, c[0x0][0x1c8], 0x1 ;  /* 0x0000720002041a11 */ /* 0x000fe400078008ff */
[----:B------:R-:W-:Y:S02]  /*32f0*/  @P5 LEA.HI.X R6, R142, R3, R148, 0x4, P2 ;  /* 0x000000038e065211 */ /* 0x000fe400010f2494 */
[----:B------:R-:W-:Y:S01]  /*3300*/  ISETP.GE.AND P2, PT, R12, 0x31, PT ;  /* 0x000000310c00780c */ /* 0x000fe20003f46270 */
[----:B------:R-:W-:Y:S01]  /*3310*/  IMAD.WIDE.U32 R8, R142, 0x20, RZ ;  /* 0x000000208e087825 */ /* 0x000fe200078e00ff */
[----:B------:R-:W-:Y:S02]  /*3320*/  @P1 LEA.HI.X R5, R2, c[0x0][0x1cc], R3, 0x1, P0 ;  /* 0x0000730002051a11 */ /* 0x000fe400000f0c03 */
[----:B------:R-:W-:-:S03]  /*3330*/  @P5 LEA R10, P0, R0, c[0x0][0x1c8], 0x1 ;  /* 0x00007200000a5a11 */ /* 0x000fc600078008ff */
[----:B------:R-:W-:Y:S01]  /*3340*/  @!PT LDS RZ, [RZ] ;  /* 0x00000000fffff984 */ /* 0x000fe20000000800 */
[----:B------:R-:W-:Y:S01]  /*3350*/  @!PT LDS RZ, [RZ] ;  /* 0x00000000fffff984 */ /* 0x000fe20000000800 */
[----:B------:R-:W-:Y:S01]  /*3360*/  @!PT LDS RZ, [RZ] ;  /* 0x00000000fffff984 */ /* 0x000fe20000000800 */
[----:B------:R1:W-:Y:S01]  /*3370*/  @P1 LDGSTS.E.BYPASS.LTC128B.128 [R213+0x2900], [R4.64], !P6 ;  /* 0x0290000004d51fae */ /* 0x0003e2000f101d48 */
[----:B------:R-:W-:Y:S02]  /*3380*/  @P5 LEA.HI.X R11, R0, c[0x0][0x1cc], R6, 0x1, P0 ;  /* 0x00007300000b5a11 */ /* 0x000fe400000f0c06 */
[----:B------:R-:W-:Y:S02]  /*3390*/  SHF.L.U32 R6, R148, 0x5, RZ ;  /* 0x0000000594067819 */ /* 0x000fe400000006ff */
[----:B------:R-:W-:Y:S01]  /*33a0*/  @P3 IADD3 R0, P0, R2, R8, RZ ;  /* 0x0000000802003210 */ /* 0x000fe20007f1e0ff */
[----:B------:R-:W-:Y:S01]  /*33b0*/  @P2 IMAD R7, R148, 0x30, RZ ;  /* 0x0000003094072824 */ /* 0x000fe200078e02ff */
[----:B------:R-:W-:Y:S01]  /*33c0*/  ISETP.GE.AND P1, PT, R12, 0x41, PT ;  /* 0x000000410c00780c */ /* 0x000fe20003f26270 */
[----:B------:R2:W-:Y:S01]  /*33d0*/  @P5 LDGSTS.E.BYPASS.LTC128B.128 [R213+0x3100], [R10.64], !P6 ;  /* 0x031000000ad55fae */ /* 0x0005e2000f101d48 */
        /* <DEDUP_REMOVED lines=15> */
[----:B------:R-:W-:Y:S01]  /*34d0*/  IMAD R0, R13, c[0x0][0x208], RZ ;  /* 0x000082000d007a24 */ /* 0x000fe200078e02ff */
[----:B------:R-:W-:-:S04]  /*34e0*/  DEPBAR.LE SB0, 0x1 ;  /* 0x000080400000791a */ /* 0x000fc80000000000 */
[----:B------:R-:W-:-:S04]  /*34f0*/  DEPBAR.LE SB0, 0x0 ;  /* 0x000080000000791a */ /* 0x000fc80000000000 */
[----:B------:R-:W-:Y:S01]  /*3500*/  BAR.SYNC.DEFER_BLOCKING 0x0 ;  /* 0x0000000000007b1d */ /* 0x000fe20000010000 */
[----:B-----5:R-:W-:-:S04]  /*3510*/  IMAD.WIDE.U32 R2, R84, c[0x0][0x208], RZ ;  /* 0x0000820054027a25 */ /* 0x020fc800078e00ff */
[----:B------:R-:W-:Y:S01]  /*3520*/  IMAD R0, R84, c[0x0][0x20c], R0 ;  /* 0x0000830054007a24 */ /* 0x000fe200078e0200 */
[----:B----4-:R-:W-:Y:S02]  /*3530*/  MOV R4, R16 ;  /* 0x0000001000047202 */ /* 0x010fe40000000f00 */
[----:B------:R-:W-:Y:S02]  /*3540*/  MOV R5, R18 ;  /* 0x0000001200057202 */ /* 0x000fe40000000f00 */
[----:B------:R-:W-:-:S03]  /*3550*/  IADD3 R0, R3, R0, RZ ;  /* 0x0000000003007210 */ /* 0x000fc60007ffe0ff */
[----:B------:R-:W-:Y:S01]  /*3560*/  IMAD.WIDE.U32 R2, R2, 0x50, R4 ;  /* 0x0000005002027825 */ /* 0x000fe200078e0004 */
[----:B------:R-:W-:Y:S04]  /*3570*/  LDSM.16.M88.4 R32, [R203] ;  /* 0x00000000cb20783b */ /* 0x000fe80000000200 */
[----:B------:R-:W4:Y:S01]  /*3580*/  LDSM.16.M88.4 R44, [R196] ;  /* 0x00000000c42c783b */ /* 0x000f220000000200 */
[----:B------:R-:W-:Y:S01]  /*3590*/  IMAD R0, R0, 0x50, RZ ;  /* 0x0000005000007824 */ /* 0x000fe200078e02ff */
[----:B---3--:R-:W-:Y:S02]  /*35a0*/  LEA R8, P0, R2, c[0x0][0x1f8], 0x1 ;  /* 0x00007e0002087a11 */ /* 0x008fe400078008ff */
[----:B------:R-:W3:Y:S02]  /*35b0*/  LDSM.16.M88.4 R28, [R203+0x2000] ;  /* 0x00200000cb1c783b */ /* 0x000ee40000000200 */
[----:B------:R-:W-:-:S02]  /*35c0*/  IADD3 R0, R3, R0, RZ ;  /* 0x0000000003007210 */ /* 0x000fc40007ffe0ff */
[----:B-1----:R-:W-:Y:S01]  /*35d0*/  IADD3 R6, P1, R8, UR7, RZ ;  /* 0x0000000708067c10 */ /* 0x002fe2000ff3e0ff */
[----:B------:R-:W-:Y:S01]  /*35e0*/  LDSM.16.M88.4 R24, [R206] ;  /* 0x00000000ce18783b */ /* 0x000fe20000000200 */
[----:B------:R-:W-:Y:S02]  /*35f0*/  LEA.HI.X R9, R2, c[0x0][0x1fc], R0, 0x1, P0 ;  /* 0x00007f0002097a11 */ /* 0x000fe400000f0c00 */
[----:B------:R-:W-:Y:S01]  /*3600*/  IADD3 R4, P0, R6, UR7, RZ ;  /* 0x0000000706047c10 */ /* 0x000fe2000ff1e0ff */
[----:B------:R-:W1:Y:S01]  /*3610*/  LDSM.16.M88.4 R48, [R207] ;  /* 0x00000000cf30783b */ /* 0x000e620000000200 */
        /* <DEDUP_REMOVED lines=9> */
[C---:B------:R-:W-:Y:S02]  /*36b0*/  ISETP.LT.OR P3, PT, R12.reuse, 0x21, P1 ;  /* 0x000000210c00780c */ /* 0x040fe40000f61670 */
[----:B------:R-:W-:Y:S01]  /*36c0*/  IADD3.X R3, R5, UR5, RZ, P2, !PT ;  /* 0x0000000505037c10 */ /* 0x000fe200097fe4ff */
[----:B------:R-:W-:Y:S01]  /*36d0*/  LDSM.16.M88.4 R104, [R196+0x2000] ;  /* 0x00200000c468783b */ /* 0x000fe20000000200 */
[----:B------:R-:W-:-:S02]  /*36e0*/  ISETP.LT.OR P2, PT, R12, 0x31, P1 ;  /* 0x000000310c00780c */ /* 0x000fc40000f41670 */
[----:B------:R-:W-:Y:S01]  /*36f0*/  ISETP.LT.OR P1, PT, R12, 0x41, P1 ;  /* 0x000000410c00780c */ /* 0x000fe20000f21670 */
[----:B------:R-:W5:Y:S04]  /*3700*/  LDSM.16.M88.4 R20, [R206+0x2000] ;  /* 0x00200000ce14783b */ /* 0x000f680000000200 */
[----:B------:R-:W-:Y:S04]  /*3710*/  LDSM.16.M88.4 R80, [R211] ;  /* 0x00000000d350783b */ /* 0x000fe80000000200 */
[----:B------:R-:W-:Y:S01]  /*3720*/  LDSM.16.M88.4 R92, [R210] ;  /* 0x00000000d25c783b */ /* 0x000fe20000000200 */
[----:B----4-:R-:W-:Y:S03]  /*3730*/  HMMA.16816.F32.BF16 R12, R32, R44, RZ ;  /* 0x0000002c200c723c */ /* 0x010fe600000418ff */
        /* <DEDUP_REMOVED lines=9> */
[----:B----4-:R-:W-:-:S04]  /*37d0*/  IADD3 R8, P0, R2, UR7, RZ ;  /* 0x0000000702087c10 */ /* 0x010fc8000ff1e0ff */
[----:B------:R-:W-:-:S05]  /*37e0*/  IADD3.X R9, R3, UR5, RZ, P0, !PT ;  /* 0x0000000503097c10 */ /* 0x000fca00087fe4ff */
[----:B------:R2:W-:Y:S04]  /*37f0*/  LDGSTS.E.BYPASS.LTC128B.128 [R213+0x2100], [R8.64], !P1 ;  /* 0x0210000008d57fae */ /* 0x0005e8000c901d48 */
[----:B------:R-:W-:Y:S04]  /*3800*/  LDSM.16.M88.4 R36, [R202] ;  /* 0x00000000ca24783b */ /* 0x000fe80000000200 */
[----:B------:R-:W4:Y:S01]  /*3810*/  LDSM.16.M88.4 R16, [R204] ;  /* 0x00000000cc10783b */ /* 0x000f220000000200 */
[----:B---3--:R-:W-:Y:S03]  /*3820*/  HMMA.16816.F32.BF16 R52, R28, R44, RZ ;  /* 0x0000002c1c34723c */ /* 0x008fe600000418ff */
[----:B------:R-:W-:Y:S04]  /*3830*/  LDSM.16.M88.4 R40, [R199] ;  /* 0x00000000c728783b */ /* 0x000fe80000000200 */
[----:B-1----:R-:W-:Y:S01]  /*3840*/  LDSM.16.M88.4 R4, [R205+0x2000] ;  /* 0x00200000cd04783b */ /* 0x002fe20000000200 */
[----:B------:R-:W-:Y:S03]  /*3850*/  HMMA.16816.F32.BF16 R56, R24, R48, R12 ;  /* 0x000000301838723c */ /* 0x000fe6000004180c */
[----:B------:R-:W1:Y:S04]  /*3860*/  LDSM.16.M88.4 R12, [R204+0x2000] ;  /* 0x00200000cc0c783b */ /* 0x000e680000000200 */
[----:B------:R-:W0:Y:S04]  /*3870*/  LDGDEPBAR ;  /* 0x00000000000079af */ /* 0x000e280000000000 */
[----:B--2---:R-:W2:Y:S01]  /*3880*/  LDSM.16.M88.4 R8, [R205] ;  /* 0x00000000cd08783b */ /* 0x004ea20000000200 */
[----:B------:R-:W-:Y:S08]  /*3890*/  HMMA.16816.F32.BF16 R64, R32, R46, RZ ;  /* 0x0000002e2040723c */ /* 0x000ff000000418ff */
[----:B-----5:R-:W-:Y:S08]  /*38a0*/  HMMA.16816.F32.BF16 R52, R20, R48, R52 ;  /* 0x000000301434723c */ /* 0x020ff00000041834 */
[----:B----4-:R-:W-:Y:S08]  /*38b0*/  HMMA.16816.F32.BF16 R60, R16, R36, R56 ;  /* 0x00000024103c723c */ /* 0x010ff00000041838 */
        /* <DEDUP_REMOVED lines=276> */
.L_x_1226:
[----:B--234-:R-:W-:Y:S05]  /*4a00*/  BSYNC B0 ;  /* 0x0000000000007941 */ /* 0x01cfea0003800000 */
.L_x_1225:
[----:B------:R-:W2:Y:S04]  /*4a10*/  LDL R248, [R1+0x5c] ;  /* 0x00005c0001f87983 */ /* 0x000ea80000100800 */
[----:B------:R-:W2:Y:S04]  /*4a20*/  LDL R247, [R1+0x88] ;  /* 0x0000880001f77983 */ /* 0x000ea80000100800 */
[----:B-1----:R-:W3:Y:S04]  /*4a30*/  LDL R5, [R1+0x4c] ;  /* 0x00004c0001057983 */ /* 0x002ee80000100800 */
[----:B------:R-:W4:Y:S04]  /*4a40*/  LDL R251, [R1+0xc] ;  /* 0x00000c0001fb7983 */ /* 0x000f280000100800 */
[----:B------:R-:W0:Y:S01]  /*4a50*/  LDGDEPBAR ;  /* 0x00000000000079af */ /* 0x000e220000000000 */
[----:B--2---:R-:W-:-:S04]  /*4a60*/  IMAD.IADD R0, R247, 0x1, R248 ;  /* 0x00000001f7007824 */ /* 0x004fc800078e02f8 */
[----:B------:R-:W-:-:S05]  /*4a70*/  @P4 IMAD.HI.U32 R2, R0, c[0x0][0x2c8], RZ ;  /* 0x0000b20000024a27 */ /* 0x000fca00078e00ff */
[----:B------:R-:W-:-:S05]  /*4a80*/  @P4 SHF.R.U32.HI R0, RZ, c[0x0][0x2cc], R2 ;  /* 0x0000b300ff004a19 */ /* 0x000fca0000011602 */
[----:B------:R-:W1:Y:S04]  /*4a90*/  SHFL.IDX PT, R3, R0, RZ, 0x1c1f ;  /* 0x001c1fff00037589 */ /* 0x000e6800000e0000 */
[----:B------:R-:W2:Y:S01]  /*4aa0*/  SHFL.IDX PT, R4, R0, 0x1, 0x1c1f ;  /* 0x003c1f0000047f89 */ /* 0x000ea200000e0000 */
[----:B------:R-:W-:-:S03]  /*4ab0*/  IMAD.IADD R2, R250, 0x1, R85 ;  /* 0x00000001fa027824 */ /* 0x000fc600078e0255 */
[----:B------:R-:W5:Y:S04]  /*4ac0*/  SHFL.IDX PT, R6, R0, 0x2, 0x1c1f ;  /* 0x005c1f0000067f89 */ /* 0x000f6800000e0000 */
[----:B------:R3:W1:Y:S02]  /*4ad0*/  SHFL.IDX PT, R7, R0, 0x3, 0x1c1f ;  /* 0x007c1f0000077f89 */ /* 0x00066400000e0000 */
[----:B---3--:R-:W-:Y:S01]  /*4ae0*/  IADD3 R0, -R5, 0x1, R2 ;  /* 0x0000000105007810 */ /* 0x008fe20007ffe102 */
[----:B------:R-:W-:-:S04]  /*4af0*/  IMAD.IADD R5, R2, 0x1, -R5 ;  /* 0x0000000102057824 */ /* 0x000fc800078e0a05 */
[----:B----4-:R-:W-:-:S04]  /*4b00*/  IMAD.IADD R0, R0, 0x1, -R251 ;  /* 0x0000000100007824 */ /* 0x010fc800078e0afb */
[C---:B-1----:R-:W-:Y:S02]  /*4b10*/  IMAD.IADD R2, R0.reuse, 0x1, R3 ;  /* 0x0000000100027824 */ /* 0x042fe400078e0203 */
[----:B--2---:R-:W-:-:S03]  /*4b20*/  IMAD.IADD R3, R0, 0x1, R4 ;  /* 0x0000000100037824 */ /* 0x004fc600078e0204 */
[----:B------:R-:W-:-:S04]  /*4b30*/  IMNMX R4, R5, R2, PT ;  /* 0x0000000205047217 */ /* 0x000fc80003800200 */
[C---:B------:R-:W-:Y:S02]  /*4b40*/  ISETP.GT.AND P3, PT, R4.reuse, RZ, PT ;  /* 0x000000ff0400720c */ /* 0x040fe40003f64270 */
[----:B------:R-:W-:Y:S02]  /*4b50*/  ISETP.GT.AND P2, PT, R4, 0x8, PT ;  /* 0x000000080400780c */ /* 0x000fe40003f44270 */
[----:B------:R-:W-:Y:S02]  /*4b60*/  FSEL R14, R134, -INF , P3 ;  /* 0xff800000860e7808 */ /* 0x000fe40001800000 */
[C---:B------:R-:W-:Y:S02]  /*4b70*/  ISETP.GT.AND P5, PT, R4.reuse, 0x1, PT ;  /* 0x000000010400780c */ /* 0x040fe40003fa4270 */
[C---:B------:R-:W-:Y:S02]  /*4b80*/  ISETP.GT.AND P1, PT, R4.reuse, 0x9, PT ;  /* 0x000000090400780c */ /* 0x040fe40003f24270 */
[----:B------:R-:W-:-:S02]  /*4b90*/  ISETP.GT.AND P0, PT, R4, 0x10, PT ;  /* 0x000000100400780c */ /* 0x000fc40003f04270 */
[----:B------:R-:W-:Y:S02]  /*4ba0*/  ISETP.GT.AND P3, PT, R4, 0x11, PT ;  /* 0x000000110400780c */ /* 0x000fe40003f64270 */
[----:B------:R-:W-:Y:S02]  /*4bb0*/  FSEL R25, R120, -INF , P2 ;  /* 0xff80000078197808 */ /* 0x000fe40001000000 */
[----:B------:R-:W-:Y:S02]  /*4bc0*/  FSEL R24, R133, -INF , P5 ;  /* 0xff80000085187808 */ /* 0x000fe40002800000 */
[----:B------:R-:W-:Y:S02]  /*4bd0*/  ISETP.GT.AND P2, PT, R4, 0x19, PT ;  /* 0x000000190400780c */ /* 0x000fe40003f44270 */
[----:B------:R-:W-:Y:S02]  /*4be0*/  FSEL R32, R119, -INF , P1 ;  /* 0xff80000077207808 */ /* 0x000fe40000800000 */
[----:B------:R-:W-:-:S02]  /*4bf0*/  FSEL R96, R113, -INF , P0 ;  /* 0xff80000071607808 */ /* 0x000fc40000000000 */
[----:B------:R-:W-:Y:S02]  /*4c00*/  FSEL R97, R112, -INF , P3 ;  /* 0xff80000070617808 */ /* 0x000fe40001800000 */
[C---:B------:R-:W-:Y:S02]  /*4c10*/  ISETP.GT.AND P5, PT, R4.reuse, 0x18, PT ;  /* 0x000000180400780c */ /* 0x040fe40003fa4270 */
[C---:B------:R-:W-:Y:S02]  /*4c20*/  ISETP.GT.AND P1, PT, R4.reuse, 0x20, PT ;  /* 0x000000200400780c */ /* 0x040fe40003f24270 */
[C---:B------:R-:W-:Y:S02]  /*4c30*/  ISETP.GT.AND P0, PT, R4.reuse, 0x21, PT ;  /* 0x000000210400780c */ /* 0x040fe40003f04270 */
[----:B------:R-:W-:Y:S02]  /*4c40*/  ISETP.GT.AND P3, PT, R4, 0x28, PT ;  /* 0x000000280400780c */ /* 0x000fe40003f64270 */
[----:B------:R-:W-:-:S02]  /*4c50*/  FSEL R100, R80, -INF , P2 ;  /* 0xff80000050647808 */ /* 0x000fc40001000000 */
[----:B------:R-:W-:Y:S02]  /*4c60*/  FSEL R98, R81, -INF , P5 ;  /* 0xff80000051627808 */ /* 0x000fe40002800000 */
[----:B------:R-:W-:Y:S02]  /*4c70*/  ISETP.GT.AND P2, PT, R4, 0x30, PT ;  /* 0x000000300400780c */ /* 0x000fe40003f44270 */
[----:B------:R-:W-:Y:S02]  /*4c80*/  FSEL R130, R130, -INF , P1 ;  /* 0xff80000082827808 */ /* 0x000fe40000800000 */
[----:B------:R-:W-:Y:S02]  /*4c90*/  FSEL R139, R139, -INF , P0 ;  /* 0xff8000008b8b7808 */ /* 0x000fe40000000000 */
[----:B------:R-:W-:Y:S02]  /*4ca0*/  FSEL R140, R140, -INF , P3 ;  /* 0xff8000008c8c7808 */ /* 0x000fe40001800000 */
[----:B------:R-:W-:-:S02]  /*4cb0*/  ISETP.GT.AND P5, PT, R4, 0x29, PT ;  /* 0x000000290400780c */ /* 0x000fc40003fa4270 */
[C---:B------:R-:W-:Y:S02]  /*4cc0*/  ISETP.GT.AND P1, PT, R4.reuse, 0x31, PT ;  /* 0x000000310400780c */ /* 0x040fe40003f24270 */
[C---:B------:R-:W-:Y:S02]  /*4cd0*/  ISETP.GT.AND P0, PT, R4.reuse, 0x38, PT ;  /* 0x000000380400780c */ /* 0x040fe40003f04270 */
[----:B------:R-:W-:Y:S02]  /*4ce0*/  ISETP.GT.AND P3, PT, R4, 0x39, PT ;  /* 0x000000390400780c */ /* 0x000fe40003f64270 */
[----:B------:R-:W-:Y:S02]  /*4cf0*/  IMNMX R3, R5, R3, PT ;  /* 0x0000000305037217 */ /* 0x000fe40003800200 */
[----:B------:R-:W-:Y:S02]  /*4d00*/  FSEL R142, R71, -INF , P2 ;  /* 0xff800000478e7808 */ /* 0x000fe40001000000 */
[----:B------:R-:W-:-:S02]  /*4d10*/  FSEL R141, R141, -INF , P5 ;  /* 0xff8000008d8d7808 */ /* 0x000fc40002800000 */
[----:B------:R-:W-:Y:S02]  /*4d20*/  ISETP.GT.AND P2, PT, R4, 0x41, PT ;  /* 0x000000410400780c */ /* 0x000fe40003f44270 */
[----:B------:R-:W-:Y:S02]  /*4d30*/  FSEL R148, R70, -INF , P1 ;  /* 0xff80000046947808 */ /* 0x000fe40000800000 */
[----:B------:R-:W-:Y:S02]  /*4d40*/  FSEL R149, R57, -INF , P0 ;  /* 0xff80000039957808 */ /* 0x000fe40000000000 */
[----:B------:R-:W-:Y:S01]  /*4d50*/  FSEL R182, R56, -INF , P3 ;  /* 0xff80000038b67808 */ /* 0x000fe20001800000 */
[----:B-----5:R-:W-:Y:S01]  /*4d60*/  IMAD.IADD R6, R0, 0x1, R6 ;  /* 0x0000000100067824 */ /* 0x020fe200078e0206 */
[C---:B------:R-:W-:Y:S02]  /*4d70*/  ISETP.GT.AND P5, PT, R4.reuse, 0x40, PT ;  /* 0x000000400400780c */ /* 0x040fe40003fa4270 */
[----:B------:R-:W-:-:S02]  /*4d80*/  ISETP.GT.AND P1, PT, R4, 0x48, PT ;  /* 0x000000480400780c */ /* 0x000fc40003f24270 */
[----:B------:R-:W-:Y:S02]  /*4d90*/  ISETP.GT.AND P0, PT, R4, 0x49, PT ;  /* 0x000000490400780c */ /* 0x000fe40003f04270 */
[----:B------:R-:W-:Y:S02]  /*4da0*/  ISETP.GT.AND P3, PT, R3, RZ, PT ;  /* 0x000000ff0300720c */ /* 0x000fe40003f64270 */
        /* <DEDUP_REMOVED lines=10> */
[----:B------:R-:W-:Y:S02]  /*4e50*/  IMNMX R2, R5, R6, PT ;  /* 0x0000000605027217 */ /* 0x000fe40003800200 */
[----:B------:R-:W-:Y:S02]  /*4e60*/  FSEL R27, R143, -INF , P5 ;  /* 0xff8000008f1b7808 */ /* 0x000fe40002800000 */
[----:B------:R-:W-:Y:S02]  /*4e70*/  FSEL R33, R123, -INF , P2 ;  /* 0xff8000007b217808 */ /* 0x000fe40001000000 */
[----:B------:R-:W-:Y:S02]  /*4e80*/  FSEL R37, R122, -INF , P1 ;  /* 0xff8000007a257808 */ /* 0x000fe40000800000 */
[----:B------:R-:W-:Y:S02]  /*4e90*/  FSEL R99, R116, -INF , P0 ;  /* 0xff80000074637808 */ /* 0x000fe40000000000 */
[----:B------:R-:W-:-:S02]  /*4ea0*/  FSEL R110, R115, -INF , P3 ;  /* 0xff800000736e7808 */ /* 0x000fc40001800000 */
[C---:B------:R-:W-:Y:S02]  /*4eb0*/  ISETP.GT.AND P5, PT, R2.reuse, RZ, PT ;  /* 0x000000ff0200720c */ /* 0x040fe40003fa4270 */
[C---:B------:R-:W-:Y:S02]  /*4ec0*/  ISETP.GT.AND P2, PT, R2.reuse, 0x1, PT ;  /* 0x000000010200780c */ /* 0x040fe40003f44270 */
[C---:B------:R-:W-:Y:S02]  /*4ed0*/  ISETP.GT.AND P1, PT, R2.reuse, 0x8, PT ;  /* 0x000000080200780c */ /* 0x040fe40003f24270 */
[C---:B------:R-:W-:Y:S02]  /*4ee0*/  ISETP.GT.AND P0, PT, R2.reuse, 0x9, PT ;  /* 0x000000090200780c */ /* 0x040fe40003f04270 */
[----:B------:R-:W-:Y:S01]  /*4ef0*/  ISETP.GT.AND P3, PT, R2, 0x10, PT ;  /* 0x000000100200780c */ /* 0x000fe20003f64270 */
[----:B------:R-:W-:Y:S01]  /*4f00*/  IMAD.IADD R0, R0, 0x1, R7 ;  /* 0x0000000100007824 */ /* 0x000fe200078e0207 */
[----:B------:R-:W-:-:S02]  /*4f10*/  FSEL R12, R135, -INF , P5 ;  /* 0xff800000870c7808 */ /* 0x000fc40002800000 */
[----:B------:R-:W-:Y:S02]  /*4f20*/  FSEL R13, R127, -INF , P2 ;  /* 0xff8000007f0d7808 */ /* 0x000fe40001000000 */
[----:B------:R-:W-:Y:S02]  /*4f30*/  FSEL R17, R121, -INF , P1 ;  /* 0xff80000079117808 */ /* 0x000fe40000800000 */
[----:B------:R-:W-:Y:S02]  /*4f40*/  FSEL R18, R118, -INF , P0 ;  /* 0xff80000076127808 */ /* 0x000fe40000000000 */
[----:B------:R-:W-:Y:S02]  /*4f50*/  FSEL R38, R114, -INF , P3 ;  /* 0xff80000072267808 */ /* 0x000fe40001800000 */
[----:B------:R-:W-:Y:S02]  /*4f60*/  FMNMX.FTZ R4, R14, R24, !PT ;  /* 0x000000180e047209 */ /* 0x000fe40007810000 */
[----:B------:R-:W-:-:S02]  /*4f70*/  ISETP.GT.AND P5, PT, R2, 0x11, PT ;  /* 0x000000110200780c */ /* 0x000fc40003fa4270 */
[C---:B------:R-:W-:Y:S02]  /*4f80*/  ISETP.GT.AND P2, PT, R2.reuse, 0x18, PT ;  /* 0x000000180200780c */ /* 0x040fe40003f44270 */
[C---:B------:R-:W-:Y:S02]  /*4f90*/  ISETP.GT.AND P1, PT, R2.reuse, 0x19, PT ;  /* 0x000000190200780c */ /* 0x040fe40003f24270 */
[C---:B------:R-:W-:Y:S02]  /*4fa0*/  ISETP.GT.AND P0, PT, R2.reuse, 0x20, PT ;  /* 0x000000200200780c */ /* 0x040fe40003f04270 */
[----:B------:R-:W-:Y:S02]  /*4fb0*/  ISETP.GT.AND P3, PT, R2, 0x21, PT ;  /* 0x000000210200780c */ /* 0x000fe40003f64270 */
[----:B------:R-:W-:Y:S02]  /*4fc0*/  IMNMX R0, R5, R0, PT ;  /* 0x0000000005007217 */ /* 0x000fe40003800200 */
[----:B------:R-:W-:-:S02]  /*4fd0*/  FMNMX.FTZ R5, R12, R13, !PT ;  /* 0x0000000d0c057209 */ /* 0x000fc40007810000 */
[----:B------:R-:W-:Y:S02]  /*4fe0*/  FMNMX.FTZ R4, R25, R4, !PT ;  /* 0x0000000419047209 */ /* 0x000fe40007810000 */
[----:B------:R-:W-:Y:S02]  /*4ff0*/  FSEL R39, R92, -INF , P5 ;  /* 0xff8000005c277808 */ /* 0x000fe40002800000 */
[----:B------:R-:W-:Y:S02]  /*5000*/  FSEL R75, R82, -INF , P2 ;  /* 0xff800000524b7808 */ /* 0x000fe40001000000 */
[----:B------:R-:W-:Y:S02]  /*5010*/  FSEL R76, R76, -INF , P1 ;  /* 0xff8000004c4c7808 */ /* 0x000fe40000800000 */
[----:B------:R-:W-:Y:S02]  /*5020*/  FSEL R129, R129, -INF , P0 ;  /* 0xff80000081817808 */ /* 0x000fe40000000000 */
[----:B------:R-:W-:-:S02]  /*5030*/  FSEL R132, R132, -INF , P3 ;  /* 0xff80000084847808 */ /* 0x000fc40001800000 */
[C---:B------:R-:W-:Y:S02]  /*5040*/  ISETP.GT.AND P5, PT, R2.reuse, 0x28, PT ;  /* 0x000000280200780c */ /* 0x040fe40003fa4270 */
[C---:B------:R-:W-:Y:S02]  /*5050*/  ISETP.GT.AND P2, PT, R2.reuse, 0x29, PT ;  /* 0x000000290200780c */ /* 0x040fe40003f44270 */
[C---:B------:R-:W-:Y:S02]  /*5060*/  ISETP.GT.AND P1, PT, R2.reuse, 0x30, PT ;  /* 0x000000300200780c */ /* 0x040fe40003f24270 */
[C---:B------:R-:W-:Y:S02]  /*5070*/  ISETP.GT.AND P0, PT, R2.reuse, 0x31, PT ;  /* 0x000000310200780c */ /* 0x040fe40003f04270 */
[----:B------:R-:W-:Y:S02]  /*5080*/  ISETP.GT.AND P3, PT, R2, 0x38, PT ;  /* 0x000000380200780c */ /* 0x000fe40003f64270 */
        /* <DEDUP_REMOVED lines=31> */
[----:B------:R-:W-:Y:S02]  /*5280*/  FSEL R222, R19, -INF , P1 ;  /* 0xff80000013de7808 */ /* 0x000fe40000800000 */
[C---:B------:R-:W-:Y:S02]  /*5290*/  ISETP.GT.AND P2, PT, R0.reuse, RZ, PT ;  /* 0x000000ff0000720c */ /* 0x040fe40003f44270 */
[----:B------:R-:W-:Y:S02]  /*52a0*/  ISETP.GT.AND P1, PT, R0, 0x1, PT ;  /* 0x000000010000780c */ /* 0x000fe40003f24270 */
[----:B------:R-:W-:Y:S02]  /*52b0*/  FMNMX.FTZ R2, R150, R2, !PT ;  /* 0x0000000296027209 */ /* 0x000fe40007810000 */
[----:B------:R-:W-:Y:S02]  /*52c0*/  FMNMX.FTZ R4, R148, R4, !PT ;  /* 0x0000000494047209 */ /* 0x000fe40007810000 */
[----:B------:R-:W-:-:S02]  /*52d0*/  FSEL R223, R16, -INF , P0 ;  /* 0xff80000010df7808 */ /* 0x000fc40000000000 */
[----:B------:R-:W-:Y:S02]  /*52e0*/  ISETP.GT.AND P0, PT, R0, 0x8, PT ;  /* 0x000000080000780c */ /* 0x000fe40003f04270 */
[----:B------:R-:W-:Y:S02]  /*52f0*/  FSEL R10, R147, -INF , P2 ;  /* 0xff800000930a7808 */ /* 0x000fe40001000000 */
[----:B------:R-:W-:Y:S02]  /*5300*/  FSEL R9, R155, -INF , P1 ;  /* 0xff8000009b097808 */ /* 0x000fe40000800000 */
[----:B------:R-:W-:Y:S02]  /*5310*/  FMNMX.FTZ R2, R152, R2, !PT ;  /* 0x0000000298027209 */ /* 0x000fe40007810000 */
[----:B------:R-:W-:Y:S02]  /*5320*/  FMNMX.FTZ R4, R149, R4, !PT ;  /* 0x0000000495047209 */ /* 0x000fe40007810000 */
[----:B------:R-:W-:-:S02]  /*5330*/  FSEL R228, R15, -INF , P3 ;  /* 0xff8000000fe47808 */ /* 0x000fc40001800000 */
[----:B------:R-:W-:Y:S02]  /*5340*/  FSEL R154, R40, -INF , P5 ;  /* 0xff800000289a7808 */ /* 0x000fe40002800000 */
[----:B------:R-:W-:Y:S01]  /*5350*/  ISETP.GT.AND P3, PT, R0, 0x9, PT ;  /* 0x000000090000780c */ /* 0x000fe20003f64270 */
[----:B------:R-:W-:Y:S01]  /*5360*/  LDSM.16.MT88.4 R40, [R200] ;  /* 0x00000000c828783b */ /* 0x000fe20000004200 */
        /* <DEDUP_REMOVED lines=25> */
[----:B------:R-:W-:Y:S01]  /*5500*/  FSEL R69, R90, -INF , P3 ;  /* 0xff8000005a457808 */ /* 0x000fe20001800000 */
[----:B------:R-:W1:Y:S01]  /*5510*/  SHFL.BFLY PT, R7, R4, 0x2, 0x1f ;  /* 0x0c401f0004077f89 */ /* 0x000e6200000e0000 */
[----:B------:R-:W-:Y:S02]  /*5520*/  FMNMX.FTZ R5, R35, R5, !PT ;  /* 0x0000000523057209 */ /* 0x000fe40007810000 */
[----:B------:R-:W-:-:S02]  /*5530*/  FMNMX.FTZ R2, R228, R2, !PT ;  /* 0x00000002e4027209 */ /* 0x000fc40007810000 */
[C---:B------:R-:W-:Y:S02]  /*5540*/  ISETP.GT.AND P1, PT, R0.reuse, 0x21, PT ;  /* 0x000000210000780c */ /* 0x040fe40003f24270 */
[----:B------:R-:W-:Y:S01]  /*5550*/  FSEL R109, R83, -INF , P2 ;  /* 0xff800000536d7808 */ /* 0x000fe20001000000 */
[----:B------:R-:W2:Y:S01]  /*5560*/  SHFL.BFLY PT, R8, R2, 0x2, 0x1f ;  /* 0x0c401f0002087f89 */ /* 0x000ea200000e0000 */
[----:B------:R-:W-:Y:S02]  /*5570*/  FMNMX.FTZ R5, R69, R5, !PT ;  /* 0x0000000545057209 */ /* 0x000fe40007810000 */
[----:B------:R-:W-:Y:S02]  /*5580*/  ISETP.GT.AND P0, PT, R0, 0x28, PT ;  /* 0x000000280000780c */ /* 0x000fe40003f04270 */
[----:B------:R-:W-:Y:S02]  /*5590*/  FSEL R108, R88, -INF , P1 ;  /* 0xff800000586c7808 */ /* 0x000fe40000800000 */
[----:B------:R-:W-:-:S02]  /*55a0*/  FMNMX.FTZ R5, R109, R5, !PT ;  /* 0x000000056d057209 */ /* 0x000fc40007810000 */
[----:B------:R-:W-:Y:S02]  /*55b0*/  ISETP.GT.AND P3, PT, R0, 0x29, PT ;  /* 0x000000290000780c */ /* 0x000fe40003f64270 */
[----:B------:R-:W-:Y:S02]  /*55c0*/  FSEL R111, R79, -INF , P0 ;  /* 0xff8000004f6f7808 */ /* 0x000fe40000000000 */
        /* <DEDUP_REMOVED lines=8> */
[----:B------:R-:W-:Y:S02]  /*5650*/  ISETP.GT.AND P0, PT, R0, 0x38, PT ;  /* 0x000000380000780c */ /* 0x000fe40003f04270 */
[----:B------:R-:W-:-:S02]  /*5660*/  FMNMX.FTZ R6, R26, R27, !PT ;  /* 0x0000001b1a067209 */ /* 0x000fc40007810000 */
[----:B------:R-:W-:Y:S02]  /*5670*/  FSEL R146, R146, -INF , P1 ;  /* 0xff80000092927808 */ /* 0x000fe40000800000 */
[----:B------:R-:W-:Y:S02]  /*5680*/  FMNMX.FTZ R5, R144, R5, !PT ;  /* 0x0000000590057209 */ /* 0x000fe40007810000 */
[----:B-1----:R-:W-:Y:S02]  /*5690*/  FMNMX.FTZ R7, R4, R7, !PT ;  /* 0x0000000704077209 */ /* 0x002fe40007810000 */
[----:B------:R-:W-:Y:S02]  /*56a0*/  FSEL R74, R91, -INF , P5 ;  /* 0xff8000005b4a7808 */ /* 0x000fe40002800000 */
[----:B------:R-:W-:Y:S02]  /*56b0*/  FSEL R145, R49, -INF , P0 ;  /* 0xff80000031917808 */ /* 0x000fe40000000000 */
[----:B------:R-:W-:-:S02]  /*56c0*/  FMNMX.FTZ R4, R33, R6, !PT ;  /* 0x0000000621047209 */ /* 0x000fc40007810000 */
[C---:B------:R-:W-:Y:S02]  /*56d0*/  ISETP.GT.AND P5, PT, R0.reuse, 0x39, PT ;  /* 0x000000390000780c */ /* 0x040fe40003fa4270 */
[C---:B------:R-:W-:Y:S02]  /*56e0*/  ISETP.GT.AND P3, PT, R0.reuse, 0x40, PT ;  /* 0x000000400000780c */ /* 0x040fe40003f64270 */
[C---:B------:R-:W-:Y:S02]  /*56f0*/  ISETP.GT.AND P2, PT, R0.reuse, 0x41, PT ;  /* 0x000000410000780c */ /* 0x040fe40003f44270 */
[C---:B------:R-:W-:Y:S02]  /*5700*/  ISETP.GT.AND P1, PT, R0.reuse, 0x48, PT ;  /* 0x000000480000780c */ /* 0x040fe40003f24270 */
[----:B------:R-:W-:Y:S02]  /*5710*/  ISETP.GT.AND P0, PT, R0, 0x49, PT ;  /* 0x000000490000780c */ /* 0x000fe40003f04270 */
[----:B------:R-:W-:-:S02]  /*5720*/  FMNMX.FTZ R0, R146, R5, !PT ;  /* 0x0000000592007209 */ /* 0x000fc40007810000 */
[----:B--2---:R-:W-:Y:S02]  /*5730*/  FMNMX.FTZ R5, R2, R8, !PT ;  /* 0x0000000802057209 */ /* 0x004fe40007810000 */
[----:B------:R-:W-:Y:S02]  /*5740*/  FMNMX.FTZ R2, R37, R4, !PT ;  /* 0x0000000425027209 */ /* 0x000fe40007810000 */
[----:B------:R-:W-:Y:S02]  /*5750*/  FSEL R147, R48, -INF , P5 ;  /* 0xff80000030937808 */ /* 0x000fe40002800000 */
[----:B------:R-:W-:Y:S02]  /*5760*/  FMNMX.FTZ R2, R99, R2, !PT ;  /* 0x0000000263027209 */ /* 0x000fe40007810000 */
[----:B------:R-:W-:Y:S02]  /*5770*/  FMNMX.FTZ R0, R145, R0, !PT ;  /* 0x0000000091007209 */ /* 0x000fe40007810000 */
[----:B------:R-:W-:-:S02]  /*5780*/  FSEL R188, R28, -INF , P3 ;  /* 0xff8000001cbc7808 */ /* 0x000fc40001800000 */
[----:B------:R-:W-:Y:S02]  /*5790*/  ISETP.GT.AND P3, PT, R3, 0x19, PT ;  /* 0x000000190300780c */ /* 0x000fe40003f64270 */
[----:B------:R-:W-:Y:S02]  /*57a0*/  FMNMX.FTZ R2, R110, R2, !PT ;  /* 0x000000026e027209 */ /* 0x000fe40007810000 */
[----:B------:R-:W-:Y:S02]  /*57b0*/  FMNMX.FTZ R0, R147, R0, !PT ;  /* 0x0000000093007209 */ /* 0x000fe40007810000 */
[----:B------:R-:W-:Y:S02]  /*57c0*/  FSEL R189, R23, -INF , P2 ;  /* 0xff80000017bd7808 */ /* 0x000fe40001000000 */
[----:B------:R-:W-:Y:S02]  /*57d0*/  ISETP.GT.AND P2, PT, R3, 0x20, PT ;  /* 0x000000200300780c */ /* 0x000fe40003f44270 */
[----:B------:R-:W-:-:S02]  /*57e0*/  FSEL R68, R124, -INF , P3 ;  /* 0xff8000007c447808 */ /* 0x000fc40001800000 */
[----:B------:R-:W-:Y:S02]  /*57f0*/  FMNMX.FTZ R2, R74, R2, !PT ;  /* 0x000000024a027209 */ /* 0x000fe40007810000 */
[----:B------:R-:W-:Y:S02]  /*5800*/  FMNMX.FTZ R0, R188, R0, !PT ;  /* 0x00000000bc007209 */ /* 0x000fe40007810000 */
[----:B------:R-:W-:Y:S02]  /*5810*/  FSEL R195, R22, -INF , P0 ;  /* 0xff80000016c37808 */ /* 0x000fe40000000000 */
[----:B------:R-:W-:Y:S02]  /*5820*/  ISETP.GT.AND P0, PT, R3, 0x21, PT ;  /* 0x000000210300780c */ /* 0x000fe40003f04270 */
[----:B------:R-:W-:Y:S02]  /*5830*/  FSEL R131, R131, -INF , P2 ;  /* 0xff80000083837808 */ /* 0x000fe40001000000 */
[----:B------:R-:W-:-:S02]  /*5840*/  FMNMX.FTZ R2, R68, R2, !PT ;  /* 0x0000000244027209 */ /* 0x000fc40007810000 */
[----:B------:R-:W-:Y:S02]  /*5850*/  FSEL R191, R21, -INF , P1 ;  /* 0xff80000015bf7808 */ /* 0x000fe40000800000 */
[----:B------:R-:W-:Y:S01]  /*5860*/  FMNMX.FTZ R0, R189, R0, !PT ;  /* 0x00000000bd007209 */ /* 0x000fe20007810000 */
[----:B------:R-:W-:Y:S01]  /*5870*/  SHFL.BFLY PT, R6, R7, 0x1, 0x1f ;  /* 0x0c201f0007067f89 */ /* 0x000fe200000e0000 */
[----:B------:R-:W-:Y:S02]  /*5880*/  ISETP.GT.AND P2, PT, R3, 0x28, PT ;  /* 0x000000280300780c */ /* 0x000fe40003f44270 */
[----:B------:R-:W-:Y:S01]  /*5890*/  FSEL R136, R136, -INF , P0 ;  /* 0xff80000088887808 */ /* 0x000fe20000000000 */
[----:B------:R-:W-:Y:S01]  /*58a0*/  SHFL.BFLY PT, R8, R5, 0x1, 0x1f ;  /* 0x0c201f0005087f89 */ /* 0x000fe200000e0000 */
[----:B------:R-:W-:Y:S02]  /*58b0*/  FMNMX.FTZ R2, R131, R2, !PT ;  /* 0x0000000283027209 */ /* 0x000fe40007810000 */
[----:B------:R-:W-:Y:S01]  /*58c0*/  FMNMX.FTZ R0, R191, R0, !PT ;  /* 0x00000000bf007209 */ /* 0x000fe20007810000 */
[----:B------:R-:W-:Y:S01]  /*58d0*/  LDSM.16.MT88.4 R20, [R201] ;  /* 0x00000000c914783b */ /* 0x000fe20000004200 */
[----:B------:R-:W-:-:S02]  /*58e0*/  ISETP.GT.AND P1, PT, R3, 0x29, PT ;  /* 0x000000290300780c */ /* 0x000fc40003f24270 */
[----:B------:R-:W-:Y:S02]  /*58f0*/  FSEL R137, R137, -INF , P2 ;  /* 0xff80000089897808 */ /* 0x000fe40001000000 */
[----:B------:R-:W-:Y:S02]  /*5900*/  FMNMX.FTZ R2, R136, R2, !PT ;  /* 0x0000000288027209 */ /* 0x000fe40007810000 */
[----:B------:R-:W-:Y:S02]  /*5910*/  FMNMX.FTZ R0, R195, R0, !PT ;  /* 0x00000000c3007209 */ /* 0x000fe40007810000 */
[----:B------:R-:W-:Y:S02]  /*5920*/  ISETP.GT.AND P0, PT, R3, 0x30, PT ;  /* 0x000000300300780c */ /* 0x000fe40003f04270 */
[----:B------:R-:W-:Y:S02]  /*5930*/  FSEL R138, R138, -INF , P1 ;  /* 0xff8000008a8a7808 */ /* 0x000fe40000800000 */
[----:B------:R-:W-:Y:S01]  /*5940*/  FMNMX.FTZ R2, R137, R2, !PT ;  /* 0x0000000289027209 */ /* 0x000fe20007810000 */
[----:B------:R-:W1:Y:S01]  /*5950*/  SHFL.BFLY PT, R4, R0, 0x2, 0x1f ;  /* 0x0c401f0000047f89 */ /* 0x000e6200000e0000 */
        /* <DEDUP_REMOVED lines=18> */
[----:B-1----:R-:W-:-:S02]  /*5a80*/  FMNMX.FTZ R0, R0, R4, !PT ;  /* 0x0000000400007209 */ /* 0x002fc40007810000 */
[----:B------:R-:W-:Y:S02]  /*5a90*/  ISETP.GT.AND P0, PT, R3, 0x49, PT ;  /* 0x000000490300780c */ /* 0x000fe40003f04270 */
[----:B------:R-:W-:Y:S02]  /*5aa0*/  FSEL R216, R29, -INF , P1 ;  /* 0xff8000001dd87808 */ /* 0x000fe40000800000 */
[----:B------:R-:W-:Y:S02]  /*5ab0*/  FMNMX.FTZ R4, R192, R2, !PT ;  /* 0x00000002c0047209 */ /* 0x000fe40007810000 */
[----:B------:R-:W-:Y:S02]  /*5ac0*/  FSEL R218, R30, -INF , P0 ;  /* 0xff8000001eda7808 */ /* 0x000fe40000000000 */
[----:B------:R-:W-:Y:S01]  /*5ad0*/  FMNMX.FTZ R4, R216, R4, !PT ;  /* 0x00000004d8047209 */ /* 0x000fe20007810000 */
[----:B------:R-:W-:Y:S01]  /*5ae0*/  LDSM.16.MT88.4 R28, [R198] ;  /* 0x00000000c61c783b */ /* 0x000fe20000004200 */
[----:B------:R-:W-:-:S02]  /*5af0*/  FMNMX.FTZ R73, R7, R6, !PT ;  /* 0x0000000607497209 */ /* 0x000fc40007810000 */
[----:B------:R-:W-:Y:S01]  /*5b00*/  FMNMX.FTZ R4, R218, R4, !PT ;  /* 0x00000004da047209 */ /* 0x000fe20007810000 */
[----:B------:R-:W1:Y:S01]  /*5b10*/  SHFL.BFLY PT, R7, R0, 0x1, 0x1f ;  /* 0x0c201f0000077f89 */ /* 0x000e6200000e0000 */
[----:B------:R-:W-:Y:S01]  /*5b20*/  FMNMX.FTZ R71, R5, R8, !PT ;  /* 0x0000000805477209 */ /* 0x000fe20007810000 */
[C---:B------:R-:W-:Y:S01]  /*5b30*/  FMUL.FTZ R3, R73.reuse, c[0x0][0x2d0] ;  /* 0x0000b40049037a20 */ /* 0x040fe20000410000 */
[----:B------:R-:W-:Y:S01]  /*5b40*/  FSETP.NEU.FTZ.AND P2, PT, R73, -INF , PT ;  /* 0xff8000004900780b */ /* 0x000fe20003f5d000 */
[----:B------:R-:W2:Y:S01]  /*5b50*/  SHFL.BFLY PT, R6, R4, 0x2, 0x1f ;  /* 0x0c401f0004067f89 */ /* 0x000ea200000e0000 */
[C---:B------:R-:W-:Y:S01]  /*5b60*/  FSETP.NEU.FTZ.AND P1, PT, R71.reuse, -INF , PT ;  /* 0xff8000004700780b */ /* 0x040fe20003f3d000 */
[----:B------:R-:W-:Y:S01]  /*5b70*/  FMUL.FTZ R2, R71, c[0x0][0x2d0] ;  /* 0x0000b40047027a20 */ /* 0x000fe20000410000 */
[----:B------:R-:W-:-:S04]  /*5b80*/  FSEL R3, R3, RZ, P2 ;  /* 0x000000ff03037208 */ /* 0x000fc80001000000 */
[----:B------:R-:W-:Y:S01]  /*5b90*/  FSEL R2, R2, RZ, P1 ;  /* 0x000000ff02027208 */ /* 0x000fe20000800000 */
[----:B------:R-:W-:-:S04]  /*5ba0*/  FFMA.FTZ R5, R14, c[0x0][0x2d0], -R3 ;  /* 0x0000b4000e057a23 */ /* 0x000fc80000010803 */
[----:B------:R3:W-:Y:S01]  /*5bb0*/  MUFU.EX2 R243, R5 ;  /* 0x0000000500f37308 */ /* 0x0007e20000000800 */
[----:B-1----:R-:W-:Y:S01]  /*5bc0*/  FMNMX.FTZ R70, R0, R7, !PT ;  /* 0x0000000700467209 */ /* 0x002fe20007810000 */
[----:B---3--:R-:W-:-:S06]  /*5bd0*/  FFMA.FTZ R5, R12, c[0x0][0x2d0], -R2 ;  /* 0x0000b4000c057a23 */ /* 0x008fcc0000010802 */
[----:B------:R1:W-:Y:S01]  /*5be0*/  MUFU.EX2 R242, R5 ;  /* 0x0000000500f27308 */ /* 0x0003e20000000800 */
[C---:B------:R-:W-:Y:S01]  /*5bf0*/  FMUL.FTZ R0, R70.reuse, c[0x0][0x2d0] ;  /* 0x0000b40046007a20 */ /* 0x040fe20000410000 */
[----:B------:R-:W-:Y:S02]  /*5c00*/  FSETP.NEU.FTZ.AND P0, PT, R70, -INF , PT ;  /* 0xff8000004600780b */ /* 0x000fe40003f1d000 */
[----:B--2---:R-:W-:Y:S02]  /*5c10*/  FMNMX.FTZ R4, R4, R6, !PT ;  /* 0x0000000604047209 */ /* 0x004fe40007810000 */
[----:B------:R-:W-:Y:S01]  /*5c20*/  FSEL R0, R0, RZ, P0 ;  /* 0x000000ff00007208 */ /* 0x000fe20000000000 */
[----:B-1----:R-:W-:-:S04]  /*5c30*/  FFMA.FTZ R5, R13, c[0x0][0x2d0], -R2 ;  /* 0x0000b4000d057a23 */ /* 0x002fc80000010802 */
[----:B------:R1:W2:Y:S01]  /*5c40*/  MUFU.EX2 R241, R5 ;  /* 0x0000000500f17308 */ /* 0x0002a20000000800 */
[----:B------:R-:W3:Y:S01]  /*5c50*/  SHFL.BFLY PT, R6, R4, 0x1, 0x1f ;  /* 0x0c201f0004067f89 */ /* 0x000ee200000e0000 */
[----:B-1----:R-:W-:-:S06]  /*5c60*/  FFMA.FTZ R5, R17, c[0x0][0x2d0], -R2 ;  /* 0x0000b40011057a23 */ /* 0x002fcc0000010802 */
[----:B------:R1:W-:Y:S02]  /*5c70*/  MUFU.EX2 R244, R5 ;  /* 0x0000000500f47308 */ /* 0x0003e40000000800 */
[----:B-1----:R-:W-:Y:S01]  /*5c80*/  FFMA.FTZ R5, R18, c[0x0][0x2d0], -R2 ;  /* 0x0000b40012057a23 */ /* 0x002fe20000010802 */
[----:B---3--:R-:W-:Y:S01]  /*5c90*/  FMNMX.FTZ R72, R4, R6, !PT ;  /* 0x0000000604487209 */ /* 0x008fe20007810000 */
[----:B------:R-:W1:Y:S04]  /*5ca0*/  LDSM.16.MT88.4 R16, [R197] ;  /* 0x00000000c510783b */ /* 0x000e680000004200 */
[----:B------:R3:W4:Y:S02]  /*5cb0*/  MUFU.EX2 R245, R5 ;  /* 0x0000000500f57308 */ /* 0x0007240000000800 */
[----:B---3--:R-:W-:-:S06]  /*5cc0*/  FFMA.FTZ R5, R10, c[0x0][0x2d0], -R0 ;  /* 0x0000b4000a057a23 */ /* 0x008fcc0000010800 */
[----:B------:R3:W-:Y:S02]  /*5cd0*/  MUFU.EX2 R238, R5 ;  /* 0x0000000500ee7308 */ /* 0x0007e40000000800 */
[----:B---3--:R-:W-:-:S06]  /*5ce0*/  FFMA.FTZ R5, R9, c[0x0][0x2d0], -R0 ;  /* 0x0000b40009057a23 */ /* 0x008fcc0000010800 */
[----:B------:R3:W5:Y:S01]  /*5cf0*/  MUFU.EX2 R237, R5 ;  /* 0x0000000500ed7308 */ /* 0x0007620000000800 */
[----:B------:R-:W-:Y:S02]  /*5d00*/  FFMA.FTZ R4, R25, c[0x0][0x2d0], -R3 ;  /* 0x0000b40019047a23 */ /* 0x000fe40000010803 */
[----:B---3--:R-:W-:-:S05]  /*5d10*/  FFMA.FTZ R5, R11, c[0x0][0x2d0], -R0 ;  /* 0x0000b4000b057a23 */ /* 0x008fca0000010800 */
[----:B------:R3:W-:Y:S01]  /*5d20*/  MUFU.EX2 R239, R5 ;  /* 0x0000000500ef7308 */ /* 0x0007e20000000800 */
[----:B------:R-:W-:Y:S01]  /*5d30*/  FSETP.NEU.FTZ.AND P0, PT, R72, -INF , PT ;  /* 0xff8000004800780b */ /* 0x000fe20003f1d000 */
[----:B---3--:R-:W-:-:S06]  /*5d40*/  FFMA.FTZ R5, R15, c[0x0][0x2d0], -R0 ;  /* 0x0000b4000f057a23 */ /* 0x008fcc0000010800 */
[----:B------:R3:W1:Y:S02]  /*5d50*/  MUFU.EX2 R240, R5 ;  /* 0x0000000500f07308 */ /* 0x0006640000000800 */
[----:B---3--:R-:W-:-:S06]  /*5d60*/  FFMA.FTZ R5, R24, c[0x0][0x2d0], -R3 ;  /* 0x0000b40018057a23 */ /* 0x008fcc0000010803 */
[----:B------:R3:W1:Y:S08]  /*5d70*/  MUFU.EX2 R231, R5 ;  /* 0x0000000500e77308 */ /* 0x0006700000000800 */
[----:B------:R1:W-:Y:S01]  /*5d80*/  MUFU.EX2 R230, R4 ;  /* 0x0000000400e67308 */ /* 0x0003e20000000800 */
[----:B---3--:R-:W-:-:S05]  /*5d90*/  FMUL.FTZ R5, R72, c[0x0][0x2d0] ;  /* 0x0000b40048057a20 */ /* 0x008fca0000410000 */
[----:B-1----:R-:W-:Y:S01]  /*5da0*/  FSEL R4, R5, RZ, P0 ;  /* 0x000000ff05047208 */ /* 0x002fe20000000000 */
[----:B------:R-:W-:-:S04]  /*5db0*/  FFMA.FTZ R5, R32, c[0x0][0x2d0], -R3 ;  /* 0x0000b40020057a23 */ /* 0x000fc80000010803 */
[----:B------:R1:W3:Y:S02]  /*5dc0*/  MUFU.EX2 R233, R5 ;  /* 0x0000000500e97308 */ /* 0x0002e40000000800 */
[----:B-1----:R-:W-:-:S06]  /*5dd0*/  FFMA.FTZ R5, R26, c[0x0][0x2d0], -R4 ;  /* 0x0000b4001a057a23 */ /* 0x002fcc0000010804 */
[----:B------:R1:W-:Y:S02]  /*5de0*/  MUFU.EX2 R227, R5 ;  /* 0x0000000500e37308 */ /* 0x0003e40000000800 */
[--C-:B-1----:R-:W-:Y:S01]  /*5df0*/  FFMA.FTZ R5, R27, c[0x0][0x2d0], -R4.reuse ;  /* 0x0000b4001b057a23 */ /* 0x102fe20000010804 */
[----:B--2---:R-:W-:Y:S01]  /*5e00*/  F2FP.BF16.PACK_AB R8, R241, R242 ;  /* 0x000000f2f108723e */ /* 0x004fe200000010ff */
[----:B------:R-:W1:Y:S04]  /*5e10*/  LDSM.16.MT88.4 R24, [R197+0x800] ;  /* 0x00080000c518783b */ /* 0x000e680000004200 */
[----:B------:R2:W1:Y:S02]  /*5e20*/  MUFU.EX2 R6, R5 ;  /* 0x0000000500067308 */ /* 0x0004640000000800 */
[----:B--2---:R-:W-:-:S06]  /*5e30*/  FFMA.FTZ R5, R33, c[0x0][0x2d0], -R4 ;  /* 0x0000b40021057a23 */ /* 0x004fcc0000010804 */
[----:B------:R2:W-:Y:S02]  /*5e40*/  MUFU.EX2 R7, R5 ;  /* 0x0000000500077308 */ /* 0x0005e40000000800 */
[----:B--2---:R-:W-:-:S06]  /*5e50*/  FFMA.FTZ R5, R37, c[0x0][0x2d0], -R4 ;  /* 0x0000b40025057a23 */ /* 0x004fcc0000010804 */
        /* <DEDUP_REMOVED lines=8> */
[----:B------:R2:W-:Y:S02]  /*5ee0*/  MUFU.EX2 R234, R5 ;  /* 0x0000000500ea7308 */ /* 0x0005e40000000800 */
[--C-:B--2---:R-:W-:Y:S01]  /*5ef0*/  FFMA.FTZ R5, R36, c[0x0][0x2d0], -R0.reuse ;  /* 0x0000b40024057a23 */ /* 0x104fe20000010800 */
[----:B----4-:R-:W-:Y:S01]  /*5f00*/  F2FP.BF16.PACK_AB R10, R245, R244 ;  /* 0x000000f4f50a723e */ /* 0x010fe200000010ff */
[----:B------:R-:W2:Y:S04]  /*5f10*/  LDSM.16.MT88.4 R36, [R201+0x800] ;  /* 0x00080000c924783b */ /* 0x000ea80000004200 */
[----:B------:R4:W-:Y:S02]  /*5f20*/  MUFU.EX2 R221, R5 ;  /* 0x0000000500dd7308 */ /* 0x0009e40000000800 */
[----:B----4-:R-:W-:-:S06]  /*5f30*/  FFMA.FTZ R5, R34, c[0x0][0x2d0], -R0 ;  /* 0x0000b40022057a23 */ /* 0x010fcc0000010800 */
[----:B------:R4:W1:Y:S02]  /*5f40*/  MUFU.EX2 R220, R5 ;  /* 0x0000000500dc7308 */ /* 0x0008640000000800 */
[--C-:B----4-:R-:W-:Y:S01]  /*5f50*/  FFMA.FTZ R5, R35, c[0x0][0x2d0], -R0.reuse ;  /* 0x0000b40023057a23 */ /* 0x110fe20000010800 */
[----:B-----5:R-:W-:Y:S01]  /*5f60*/  F2FP.BF16.PACK_AB R9, R237, R238 ;  /* 0x000000eeed09723e */ /* 0x020fe200000010ff */
[----:B------:R-:W-:Y:S04]  /*5f70*/  LDSM.16.MT88.4 R32, [R200+0x800] ;  /* 0x00080000c820783b */ /* 0x000fe80000004200 */
[----:B------:R4:W-:Y:S02]  /*5f80*/  MUFU.EX2 R226, R5 ;  /* 0x0000000500e27308 */ /* 0x0009e40000000800 */
[----:B----4-:R-:W-:-:S06]  /*5f90*/  FFMA.FTZ R5, R69, c[0x0][0x2d0], -R0 ;  /* 0x0000b40045057a23 */ /* 0x010fcc0000010800 */
[----:B------:R4:W5:Y:S02]  /*5fa0*/  MUFU.EX2 R225, R5 ;  /* 0x0000000500e17308 */ /* 0x0009640000000800 */
[----:B----4-:R-:W-:-:S06]  /*5fb0*/  FFMA.FTZ R5, R96, c[0x0][0x2d0], -R3 ;  /* 0x0000b40060057a23 */ /* 0x010fcc0000010803 */
[----:B------:R4:W-:Y:S02]  /*5fc0*/  MUFU.EX2 R215, R5 ;  /* 0x0000000500d77308 */ /* 0x0009e40000000800 */
[----:B----4-:R-:W-:-:S06]  /*5fd0*/  FFMA.FTZ R5, R97, c[0x0][0x2d0], -R3 ;  /* 0x0000b40061057a23 */ /* 0x010fcc0000010803 */
[----:B------:R4:W1:Y:S02]  /*5fe0*/  MUFU.EX2 R214, R5 ;  /* 0x0000000500d67308 */ /* 0x0008640000000800 */
[----:B----4-:R-:W-:-:S06]  /*5ff0*/  FFMA.FTZ R5, R98, c[0x0][0x2d0], -R3 ;  /* 0x0000b40062057a23 */ /* 0x010fcc0000010803 */
[----:B------:R4:W-:Y:S02]  /*6000*/  MUFU.EX2 R217, R5 ;  /* 0x0000000500d97308 */ /* 0x0009e40000000800 */
[----:B----4-:R-:W-:-:S06]  /*6010*/  FFMA.FTZ R5, R100, c[0x0][0x2d0], -R3 ;  /* 0x0000b40064057a23 */ /* 0x010fcc0000010803 */
[----:B------:R4:W-:Y:S02]  /*6020*/  MUFU.EX2 R212, R5 ;  /* 0x0000000500d47308 */ /* 0x0009e40000000800 */
[----:B----4-:R-:W-:-:S06]  /*6030*/  FFMA.FTZ R5, R99, c[0x0][0x2d0], -R4 ;  /* 0x0000b40063057a23 */ /* 0x010fcc0000010804 */
[----:B------:R4:W-:Y:S02]  /*6040*/  MUFU.EX2 R187, R5 ;  /* 0x0000000500bb7308 */ /* 0x0009e40000000800 */
[----:B----4-:R-:W-:-:S06]  /*6050*/  FFMA.FTZ R5, R110, c[0x0][0x2d0], -R4 ;  /* 0x0000b4006e057a23 */ /* 0x010fcc0000010804 */
[----:B------:R4:W1:Y:S02]  /*6060*/  MUFU.EX2 R185, R5 ;  /* 0x0000000500b97308 */ /* 0x0008640000000800 */
        /* <DEDUP_REMOVED lines=9> */
[----:B------:R4:W1:Y:S01]  /*6100*/  MUFU.EX2 R180, R5 ;  /* 0x0000000500b47308 */ /* 0x0008620000000800 */
[----:B------:R-:W-:Y:S02]  /*6110*/  F2FP.BF16.PACK_AB R11, R240, R239 ;  /* 0x000000eff00b723e */ /* 0x000fe400000010ff */
[----:B------:R-:W-:Y:S01]  /*6120*/  F2FP.BF16.PACK_AB R12, R231, R243 ;  /* 0x000000f3e70c723e */ /* 0x000fe200000010ff */
[----:B----4-:R-:W-:-:S04]  /*6130*/  FFMA.FTZ R5, R133, c[0x0][0x2d0], -R2 ;  /* 0x0000b40085057a23 */ /* 0x010fc80000010802 */
[----:B------:R4:W-:Y:S01]  /*6140*/  MUFU.EX2 R178, R5 ;  /* 0x0000000500b27308 */ /* 0x0009e20000000800 */
[----:B---3--:R-:W-:Y:S02]  /*6150*/  F2FP.BF16.PACK_AB R14, R233, R230 ;  /* 0x000000e6e90e723e */ /* 0x008fe400000010ff */
[----:B-1----:R-:W-:Y:S02]  /*6160*/  F2FP.BF16.PACK_AB R13, R6, R227 ;  /* 0x000000e3060d723e */ /* 0x002fe400000010ff */
[----:B------:R-:W-:Y:S01]  /*6170*/  F2FP.BF16.PACK_AB R15, R229, R7 ;  /* 0x00000007e50f723e */ /* 0x000fe200000010ff */
[----:B----4-:R-:W-:-:S04]  /*6180*/  FFMA.FTZ R5, R134, c[0x0][0x2d0], -R2 ;  /* 0x0000b40086057a23 */ /* 0x010fc80000010802 */
[----:B------:R1:W-:Y:S01]  /*6190*/  MUFU.EX2 R177, R5 ;  /* 0x0000000500b17308 */ /* 0x0003e20000000800 */
[----:B------:R-:W-:Y:S01]  /*61a0*/  HMMA.16816.F32.BF16 R84, R8, R16, RZ ;  /* 0x000000100854723c */ /* 0x000fe200000418ff */
[----:B-1----:R-:W-:-:S06]  /*61b0*/  FFMA.FTZ R5, R109, c[0x0][0x2d0], -R0 ;  /* 0x0000b4006d057a23 */ /* 0x002fcc0000010800 */
[----:B------:R1:W-:Y:S01]  /*61c0*/  MUFU.EX2 R176, R5 ;  /* 0x0000000500b07308 */ /* 0x0003e20000000800 */
[----:B------:R-:W-:Y:S08]  /*61d0*/  HMMA.16816.F32.BF16 R64, R8, R18, RZ ;  /* 0x000000120840723c */ /* 0x000ff000000418ff */
[----:B------:R-:W-:Y:S01]  /*61e0*/  HMMA.16816.F32.BF16 R92, R12, R16, RZ ;  /* 0x000000100c5c723c */ /* 0x000fe200000418ff */
[----:B-1----:R-:W-:-:S07]  /*61f0*/  FFMA.FTZ R5, R108, c[0x0][0x2d0], -R0 ;  /* 0x0000b4006c057a23 */ /* 0x002fce0000010800 */
[----:B------:R-:W-:Y:S01]  /*6200*/  HMMA.16816.F32.BF16 R112, R12, R18, RZ ;  /* 0x000000120c70723c */ /* 0x000fe200000418ff */
[----:B------:R-:W1:Y:S01]  /*6210*/  LDSM.16.MT88.4 R16, [R198+0x800] ;  /* 0x00080000c610783b */ /* 0x000e620000004200 */
[----:B------:R3:W4:Y:S02]  /*6220*/  MUFU.EX2 R175, R5 ;  /* 0x0000000500af7308 */ /* 0x0007240000000800 */
[----:B---3--:R-:W-:-:S06]  /*6230*/  FFMA.FTZ R5, R111, c[0x0][0x2d0], -R0 ;  /* 0x0000b4006f057a23 */ /* 0x008fcc0000010800 */
[----:B------:R3:W-:Y:S01]  /*6240*/  MUFU.EX2 R174, R5 ;  /* 0x0000000500ae7308 */ /* 0x0007e20000000800 */
[----:B------:R-:W-:Y:S01]  /*6250*/  HMMA.16816.F32.BF16 R80, R8, R20, RZ ;  /* 0x000000140850723c */ /* 0x000fe200000418ff */
[----:B---3--:R-:W-:-:S06]  /*6260*/  FFMA.FTZ R5, R128, c[0x0][0x2d0], -R0 ;  /* 0x0000b40080057a23 */ /* 0x008fcc0000010800 */
[----:B------:R3:W1:Y:S01]  /*6270*/  MUFU.EX2 R173, R5 ;  /* 0x0000000500ad7308 */ /* 0x0006620000000800 */
[C---:B------:R-:W-:Y:S08]  /*6280*/  HMMA.16816.F32.BF16 R56, R8.reuse, R28, RZ ;  /* 0x0000001c0838723c */ /* 0x040ff000000418ff */
[----:B------:R-:W-:Y:S01]  /*6290*/  HMMA.16816.F32.BF16 R48, R8, R40, RZ ;  /* 0x000000280830723c */ /* 0x000fe200000418ff */
[----:B---3--:R-:W-:-:S07]  /*62a0*/  FFMA.FTZ R5, R139, c[0x0][0x2d0], -R3 ;  /* 0x0000b4008b057a23 */ /* 0x008fce0000010803 */
[C---:B------:R-:W-:Y:S01]  /*62b0*/  HMMA.16816.F32.BF16 R60, R8.reuse, R22, RZ ;  /* 0x00000016083c723c */ /* 0x040fe200000418ff */
[----:B------:R3:W1:Y:S07]  /*62c0*/  MUFU.EX2 R169, R5 ;  /* 0x0000000500a97308 */ /* 0x00066e0000000800 */
[C---:B------:R-:W-:Y:S08]  /*62d0*/  HMMA.16816.F32.BF16 R52, R8.reuse, R30, RZ ;  /* 0x0000001e0834723c */ /* 0x040ff000000418ff */
[----:B------:R-:W-:Y:S01]  /*62e0*/  HMMA.16816.F32.BF16 R44, R8, R42, RZ ;  /* 0x0000002a082c723c */ /* 0x000fe200000418ff */
[----:B---3--:R-:W-:-:S04]  /*62f0*/  FFMA.FTZ R5, R140, c[0x0][0x2d0], -R3 ;  /* 0x0000b4008c057a23 */ /* 0x008fc80000010803 */
[----:B------:R3:W-:Y:S03]  /*6300*/  MUFU.EX2 R168, R5 ;  /* 0x0000000500a87308 */ /* 0x0007e60000000800 */
[----:B------:R-:W-:Y:S01]  /*6310*/  HMMA.16816.F32.BF16 R88, R12, R20, RZ ;  /* 0x000000140c58723c */ /* 0x000fe200000418ff */
[----:B------:R-:W-:-:S07]  /*6320*/  F2FP.BF16.PACK_AB R8, R236, R232 ;  /* 0x000000e8ec08723e */ /* 0x000fce00000010ff */
[----:B------:R-:W-:Y:S01]  /*6330*/  HMMA.16816.F32.BF16 R120, R12, R22, RZ ;  /* 0x000000160c78723c */ /* 0x000fe200000418ff */
[----:B---3--:R-:W-:-:S07]  /*6340*/  FFMA.FTZ R5, R141, c[0x0][0x2d0], -R3 ;  /* 0x0000b4008d057a23 */ /* 0x008fce0000010803 */
[----:B------:R-:W-:Y:S01]  /*6350*/  HMMA.16816.F32.BF16 R20, R12, R40, RZ ;  /* 0x000000280c14723c */ /* 0x000fe200000418ff */
[----:B------:R3:W-:Y:S01]  /*6360*/  MUFU.EX2 R167, R5 ;  /* 0x0000000500a77308 */ /* 0x0007e20000000800 */
[----:B------:R-:W-:Y:S02]  /*6370*/  F2FP.BF16.PACK_AB R9, R220, R221 ;  /* 0x000000dddc09723e */ /* 0x000fe400000010ff */
[----:B------:R-:W-:Y:S02]  /*6380*/  F2FP.BF16.PACK_AB R10, R234, R235 ;  /* 0x000000ebea0a723e */ /* 0x000fe400000010ff */
[----:B-----5:R-:W-:Y:S01]  /*6390*/  F2FP.BF16.PACK_AB R11, R225, R226 ;  /* 0x000000e2e10b723e */ /* 0x020fe200000010ff */
[----:B---3--:R-:W-:-:S04]  /*63a0*/  FFMA.FTZ R5, R142, c[0x0][0x2d0], -R3 ;  /* 0x0000b4008e057a23 */ /* 0x008fc80000010803 */
[----:B------:R3:W-:Y:S02]  /*63b0*/  MUFU.EX2 R166, R5 ;  /* 0x0000000500a67308 */ /* 0x0007e40000000800 */
[----:B------:R-:W-:Y:S01]  /*63c0*/  HMMA.16816.F32.BF16 R116, R8, R24, R84 ;  /* 0x000000180874723c */ /* 0x000fe20000041854 */
[----:B---3--:R-:W-:-:S05]  /*63d0*/  FFMA.FTZ R5, R131, c[0x0][0x2d0], -R4 ;  /* 0x0000b40083057a23 */ /* 0x008fca0000010804 */
[----:B------:R3:W-:Y:S02]  /*63e0*/  MUFU.EX2 R165, R5 ;  /* 0x0000000500a57308 */ /* 0x0007e40000000800 */
[C---:B--2---:R-:W-:Y:S08]  /*63f0*/  HMMA.16816.F32.BF16 R100, R8.reuse, R36, R80 ;  /* 0x000000240864723c */ /* 0x044ff00000041850 */
[----:B-1----:R-:W-:Y:S01]  /*6400*/  HMMA.16816.F32.BF16 R96, R8, R16, R56 ;  /* 0x000000100860723c */ /* 0x002fe20000041838 */
[----:B---3--:R-:W-:-:S07]  /*6410*/  FFMA.FTZ R5, R136, c[0x0][0x2d0], -R4 ;  /* 0x0000b40088057a23 */ /* 0x008fce0000010804 */
[C---:B------:R-:W-:Y:S01]  /*6420*/  HMMA.16816.F32.BF16 R84, R8.reuse, R32, R48 ;  /* 0x000000200854723c */ /* 0x040fe20000041830 */
[----:B------:R1:W2:Y:S07]  /*6430*/  MUFU.EX2 R164, R5 ;  /* 0x0000000500a47308 */ /* 0x0002ae0000000800 */
[C---:B------:R-:W-:Y:S08]  /*6440*/  HMMA.16816.F32.BF16 R80, R8.reuse, R26, R64 ;  /* 0x0000001a0850723c */ /* 0x040ff00000041840 */
[----:B------:R-:W-:Y:S01]  /*6450*/  HMMA.16816.F32.BF16 R60, R8, R38, R60 ;  /* 0x00000026083c723c */ /* 0x000fe2000004183c */
[----:B-1----:R-:W-:-:S07]  /*6460*/  FFMA.FTZ R5, R137, c[0x0][0x2d0], -R4 ;  /* 0x0000b40089057a23 */ /* 0x002fce0000010804 */
[C---:B------:R-:W-:Y:S01]  /*6470*/  HMMA.16816.F32.BF16 R56, R8.reuse, R18, R52 ;  /* 0x000000120838723c */ /* 0x040fe20000041834 */
[----:B------:R1:W-:Y:S07]  /*6480*/  MUFU.EX2 R162, R5 ;  /* 0x0000000500a27308 */ /* 0x0003ee0000000800 */
[----:B------:R-:W-:Y:S07]  /*6490*/  HMMA.16816.F32.BF16 R44, R8, R34, R44 ;  /* 0x00000022082c723c */ /* 0x000fee000004182c */
[----:B------:R-:W-:-:S02]  /*64a0*/  F2FP.BF16.PACK_AB R8, R214, R215 ;  /* 0x000000d7d608723e */ /* 0x000fc400000010ff */
[----:B------:R-:W-:Y:S02]  /*64b0*/  F2FP.BF16.PACK_AB R9, R185, R187 ;  /* 0x000000bbb909723e */ /* 0x000fe400000010ff */
[----:B------:R-:W-:Y:S02]  /*64c0*/  F2FP.BF16.PACK_AB R10, R212, R217 ;  /* 0x000000d9d40a723e */ /* 0x000fe400000010ff */
[----:B------:R-:W-:Y:S01]  /*64d0*/  F2FP.BF16.PACK_AB R11, R184, R186 ;  /* 0x000000bab80b723e */ /* 0x000fe200000010ff */
[----:B-1----:R-:W-:Y:S01]  /*64e0*/  FFMA.FTZ R5, R138, c[0x0][0x2d0], -R4 ;  /* 0x0000b4008a057a23 */ /* 0x002fe20000010804 */
[----:B------:R-:W-:Y:S03]  /*64f0*/  HMMA.16816.F32.BF16 R104, R12, R42, RZ ;  /* 0x0000002a0c68723c */ /* 0x000fe600000418ff */
[----:B------:R1:W3:Y:S05]  /*6500*/  MUFU.EX2 R161, R5 ;  /* 0x0000000500a17308 */ /* 0x0002ea0000000800 */
[C---:B------:R-:W-:Y:S08]  /*6510*/  HMMA.16816.F32.BF16 R52, R8.reuse, R24, R92 ;  /* 0x000000180834723c */ /* 0x040ff0000004185c */
[----:B------:R-:W-:Y:S01]  /*6520*/  HMMA.16816.F32.BF16 R40, R8, R26, R112 ;  /* 0x0000001a0828723c */ /* 0x000fe20000041870 */
[----:B-1----:R-:W-:-:S07]  /*6530*/  FFMA.FTZ R5, R148, c[0x0][0x2d0], -R3 ;  /* 0x0000b40094057a23 */ /* 0x002fce0000010803 */
[C---:B------:R-:W-:Y:S01]  /*6540*/  HMMA.16816.F32.BF16 R48, R8.reuse, R36, R88 ;  /* 0x000000240830723c */ /* 0x040fe20000041858 */
[----:B------:R1:W-:Y:S07]  /*6550*/  MUFU.EX2 R163, R5 ;  /* 0x0000000500a37308 */ /* 0x0003ee0000000800 */
[----:B------:R-:W-:Y:S01]  /*6560*/  HMMA.16816.F32.BF16 R24, R8, R38, R120 ;  /* 0x000000260818723c */ /* 0x000fe20000041878 */
[----:B------:R-:W5:Y:S07]  /*6570*/  LDSM.16.MT88.4 R36, [R200+0x1000] ;  /* 0x00100000c824783b */ /* 0x000f6e0000004200 */
[----:B------:R-:W-:Y:S01]  /*6580*/  HMMA.16816.F32.BF16 R76, R12, R28, RZ ;  /* 0x0000001c0c4c723c */ /* 0x000fe200000418ff */
[----:B-1----:R-:W-:-:S07]  /*6590*/  FFMA.FTZ R5, R149, c[0x0][0x2d0], -R3 ;  /* 0x0000b40095057a23 */ /* 0x002fce0000010803 */
[----:B------:R-:W-:Y:S01]  /*65a0*/  HMMA.16816.F32.BF16 R124, R12, R30, RZ ;  /* 0x0000001e0c7c723c */ /* 0x000fe200000418ff */
[----:B------:R-:W1:Y:S04]  /*65b0*/  LDSM.16.MT88.4 R12, [R197+0x1000] ;  /* 0x00100000c50c783b */ /* 0x000e680000004200 */
[----:B------:R-:W-:Y:S03]  /*65c0*/  LDSM.16.MT88.4 R28, [R198+0x1000] ;  /* 0x00100000c61c783b */ /* 0x000fe60000004200 */
[----:B------:R-:W-:Y:S01]  /*65d0*/  HMMA.16816.F32.BF16 R132, R8, R32, R20 ;  /* 0x000000200884723c */ /* 0x000fe20000041814 */
[----:B------:R-:W1:Y:S01]  /*65e0*/  LDSM.16.MT88.4 R20, [R201+0x1000] ;  /* 0x00100000c914783b */ /* 0x000e620000004200 */
[----:B------:R2:W-:Y:S02]  /*65f0*/  MUFU.EX2 R160, R5 ;  /* 0x0000000500a07308 */ /* 0x0005e40000000800 */
[----:B--2---:R-:W-:-:S06]  /*6600*/  FFMA.FTZ R5, R150, c[0x0][0x2d0], -R2 ;  /* 0x0000b40096057a23 */ /* 0x004fcc0000010802 */
[----:B------:R2:W-:Y:S01]  /*6610*/  MUFU.EX2 R159, R5 ;  /* 0x00000005009f7308 */ /* 0x0005e20000000800 */
[----:B------:R-:W-:Y:S01]  /*6620*/  HMMA.16816.F32.BF16 R76, R8, R16, R76 ;  /* 0x00000010084c723c */ /* 0x000fe2000004184c */
[----:B--2---:R-:W-:-:S06]  /*6630*/  FFMA.FTZ R5, R152, c[0x0][0x2d0], -R2 ;  /* 0x0000b40098057a23 */ /* 0x004fcc0000010802 */
[----:B------:R2:W1:Y:S01]  /*6640*/  MUFU.EX2 R158, R5 ;  /* 0x00000005009e7308 */ /* 0x0004620000000800 */
[----:B------:R-:W-:Y:S01]  /*6650*/  HMMA.16816.F32.BF16 R16, R8, R18, R124 ;  /* 0x000000120810723c */ /* 0x000fe2000004187c */
[----:B--2---:R-:W-:-:S06]  /*6660*/  FFMA.FTZ R5, R153, c[0x0][0x2d0], -R2 ;  /* 0x0000b40099057a23 */ /* 0x004fcc0000010802 */
[----:B------:R2:W-:Y:S01]  /*6670*/  MUFU.EX2 R157, R5 ;  /* 0x00000005009d7308 */ /* 0x0005e20000000800 */
[----:B------:R-:W-:Y:S01]  /*6680*/  HMMA.16816.F32.BF16 R64, R8, R34, R104 ;  /* 0x000000220840723c */ /* 0x000fe20000041868 */
[----:B--2---:R-:W-:-:S06]  /*6690*/  FFMA.FTZ R5, R154, c[0x0][0x2d0], -R2 ;  /* 0x0000b4009a057a23 */ /* 0x004fcc0000010802 */
[----:B------:R2:W-:Y:S01]  /*66a0*/  MUFU.EX2 R156, R5 ;  /* 0x00000005009c7308 */ /* 0x0005e20000000800 */
[----:B------:R-:W-:Y:S02]  /*66b0*/  F2FP.BF16.PACK_AB R8, R180, R179 ;  /* 0x000000b3b408723e */ /* 0x000fe400000010ff */
[----:B----4-:R-:W-:Y:S02]  /*66c0*/  F2FP.BF16.PACK_AB R9, R175, R176 ;  /* 0x000000b0af09723e */ /* 0x010fe400000010ff */
[----:B------:R-:W-:Y:S02]  /*66d0*/  F2FP.BF16.PACK_AB R10, R177, R178 ;  /* 0x000000b2b10a723e */ /* 0x000fe400000010ff */
[----:B------:R-:W-:Y:S01]  /*66e0*/  F2FP.BF16.PACK_AB R11, R173, R174 ;  /* 0x000000aead0b723e */ /* 0x000fe200000010ff */
[----:B--2---:R-:W-:-:S04]  /*66f0*/  FFMA.FTZ R5, R144, c[0x0][0x2d0], -R0 ;  /* 0x0000b40090057a23 */ /* 0x004fc80000010800 */
[----:B------:R2:W-:Y:S02]  /*6700*/  MUFU.EX2 R155, R5 ;  /* 0x00000005009b7308 */ /* 0x0005e40000000800 */
[C---:B-----5:R-:W-:Y:S08]  /*6710*/  HMMA.16816.F32.BF16 R140, R8.reuse, R36, R84 ;  /* 0x00000024088c723c */ /* 0x060ff00000041854 */
[----:B-1----:R-:W-:Y:S01]  /*6720*/  HMMA.16816.F32.BF16 R88, R8, R14, R80 ;  /* 0x0000000e0858723c */ /* 0x002fe20000041850 */
[----:B--2---:R-:W-:-:S07]  /*6730*/  FFMA.FTZ R5, R146, c[0x0][0x2d0], -R0 ;  /* 0x0000b40092057a23 */ /* 0x004fce0000010800 */
[C---:B------:R-:W-:Y:S01]  /*6740*/  HMMA.16816.F32.BF16 R84, R8.reuse, R22, R60 ;  /* 0x000000160854723c */ /* 0x040fe2000004183c */
[----:B------:R1:W2:Y:S07]  /*6750*/  MUFU.EX2 R154, R5 ;  /* 0x00000005009a7308 */ /* 0x0002ae0000000800 */
[C---:B------:R-:W-:Y:S01]  /*6760*/  HMMA.16816.F32.BF16 R92, R8.reuse, R12, R116 ;  /* 0x0000000c085c723c */ /* 0x040fe20000041874 */
[----:B------:R-:W-:Y:S07]  /*6770*/  LDSM.16.MT88.4 R116, [R201+0x2000] ;  /* 0x00200000c974783b */ /* 0x000fee0000004200 */
[----:B------:R-:W-:Y:S01]  /*6780*/  HMMA.16816.F32.BF16 R100, R8, R20, R100 ;  /* 0x000000140864723c */ /* 0x000fe20000041864 */
[----:B-1----:R-:W-:-:S04]  /*6790*/  FFMA.FTZ R5, R145, c[0x0][0x2d0], -R0 ;  /* 0x0000b40091057a23 */ /* 0x002fc80000010800 */
[----:B------:R1:W-:Y:S03]  /*67a0*/  MUFU.EX2 R152, R5 ;  /* 0x0000000500987308 */ /* 0x0003e60000000800 */
[C---:B------:R-:W-:Y:S08]  /*67b0*/  HMMA.16816.F32.BF16 R96, R8.reuse, R28, R96 ;  /* 0x0000001c0860723c */ /* 0x040ff00000041860 */
[C---:B------:R-:W-:Y:S08]  /*67c0*/  HMMA.16816.F32.BF16 R80, R8.reuse, R30, R56 ;  /* 0x0000001e0850723c */ /* 0x040ff00000041838 */
[----:B------:R-:W-:Y:S01]  /*67d0*/  HMMA.16816.F32.BF16 R60, R8, R38, R44 ;  /* 0x00000026083c723c */ /* 0x000fe2000004182c */
[----:B-1----:R-:W-:-:S06]  /*67e0*/  FFMA.FTZ R5, R147, c[0x0][0x2d0], -R0 ;  /* 0x0000b40093057a23 */ /* 0x002fcc0000010800 */
[----:B------:R-:W-:Y:S02]  /*67f0*/  F2FP.BF16.PACK_AB R8, R169, R181 ;  /* 0x000000b5a908723e */ /* 0x000fe400000010ff */
[----:B------:R-:W-:Y:S02]  /*6800*/  F2FP.BF16.PACK_AB R9, R164, R165 ;  /* 0x000000a5a409723e */ /* 0x000fe400000010ff */
[----:B------:R-:W-:Y:S02]  /*6810*/  F2FP.BF16.PACK_AB R10, R167, R168 ;  /* 0x000000a8a70a723e */ /* 0x000fe400000010ff */
[----:B---3--:R-:W-:Y:S01]  /*6820*/  F2FP.BF16.PACK_AB R11, R161, R162 ;  /* 0x000000a2a10b723e */ /* 0x008fe200000010ff */
[----:B------:R1:W3:Y:S06]  /*6830*/  MUFU.EX2 R153, R5 ;  /* 0x0000000500997308 */ /* 0x0002ec0000000800 */
[C---:B------:R-:W-:Y:S08]  /*6840*/  HMMA.16816.F32.BF16 R56, R8.reuse, R12, R52 ;  /* 0x0000000c0838723c */ /* 0x040ff00000041834 */
[----:B------:R-:W-:Y:S01]  /*6850*/  HMMA.16816.F32.BF16 R52, R8, R14, R40 ;  /* 0x0000000e0834723c */ /* 0x000fe20000041828 */
[----:B------:R-:W-:Y:S01]  /*6860*/  LDSM.16.MT88.4 R12, [R200+0x1800] ;  /* 0x00180000c80c783b */ /* 0x000fe20000004200 */
[----:B-1----:R-:W-:-:S06]  /*6870*/  FFMA.FTZ R5, R182, c[0x0][0x2d0], -R3 ;  /* 0x0000b400b6057a23 */ /* 0x002fcc0000010803 */
[C---:B------:R-:W-:Y:S01]  /*6880*/  HMMA.16816.F32.BF16 R40, R8.reuse, R28, R76 ;  /* 0x0000001c0828723c */ /* 0x040fe2000004184c */
[----:B------:R1:W-:Y:S07]  /*6890*/  MUFU.EX2 R79, R5 ;  /* 0x00000005004f7308 */ /* 0x0003ee0000000800 */
[----:B------:R-:W-:Y:S01]  /*68a0*/  HMMA.16816.F32.BF16 R48, R8, R20, R48 ;  /* 0x000000140830723c */ /* 0x000fe20000041830 */
[----:B-1----:R-:W-:-:S04]  /*68b0*/  FFMA.FTZ R5, R183, c[0x0][0x2d0], -R3 ;  /* 0x0000b400b7057a23 */ /* 0x002fc80000010803 */
[----:B------:R1:W-:Y:S03]  /*68c0*/  MUFU.EX2 R78, R5 ;  /* 0x00000005004e7308 */ /* 0x0003e60000000800 */
[C---:B------:R-:W-:Y:S01]  /*68d0*/  HMMA.16816.F32.BF16 R32, R8.reuse, R22, R24 ;  /* 0x000000160820723c */ /* 0x040fe20000041818 */
[----:B------:R-:W4:Y:S04]  /*68e0*/  LDSM.16.MT88.4 R24, [R197+0x1800] ;  /* 0x00180000c518783b */ /* 0x000f280000004200 */
[----:B------:R-:W5:Y:S03]  /*68f0*/  LDSM.16.MT88.4 R20, [R201+0x1800] ;  /* 0x00180000c914783b */ /* 0x000f660000004200 */
[----:B------:R-:W-:Y:S01]  /*6900*/  HMMA.16816.F32.BF16 R28, R8, R30, R16 ;  /* 0x0000001e081c723c */ /* 0x000fe20000041810 */
[----:B------:R-:W2:Y:S01]  /*6910*/  LDSM.16.MT88.4 R16, [R198+0x1800] ;  /* 0x00180000c610783b */ /* 0x000ea20000004200 */
[----:B-1----:R-:W-:-:S04]  /*6920*/  FFMA.FTZ R5, R190, c[0x0][0x2d0], -R3 ;  /* 0x0000b400be057a23 */ /* 0x002fc80000010803 */
[----:B------:R1:W-:Y:S02]  /*6930*/  MUFU.EX2 R76, R5 ;  /* 0x00000005004c7308 */ /* 0x0003e40000000800 */
[----:B-1----:R-:W-:-:S06]  /*6940*/  FFMA.FTZ R5, R194, c[0x0][0x2d0], -R3 ;  /* 0x0000b400c2057a23 */ /* 0x002fcc0000010803 */
[----:B------:R1:W-:Y:S02]  /*6950*/  MUFU.EX2 R77, R5 ;  /* 0x00000005004d7308 */ /* 0x0003e40000000800 */
[----:B-1----:R-:W-:-:S06]  /*6960*/  FFMA.FTZ R5, R151, c[0x0][0x2d0], -R4 ;  /* 0x0000b40097057a23 */ /* 0x002fcc0000010804 */
[----:B------:R1:W-:Y:S01]  /*6970*/  MUFU.EX2 R74, R5 ;  /* 0x00000005004a7308 */ /* 0x0003e20000000800 */
[----:B------:R-:W-:Y:S01]  /*6980*/  HMMA.16816.F32.BF16 R44, R8, R36, R132 ;  /* 0x00000024082c723c */ /* 0x000fe20000041884 */
[----:B------:R-:W-:Y:S01]  /*6990*/  FFMA.FTZ R3, R224, c[0x0][0x2d0], -R3 ;  /* 0x0000b400e0037a23 */ /* 0x000fe20000010803 */
[----:B------:R-:W-:Y:S01]  /*69a0*/  LDSM.16.MT88.4 R132, [R198+0x2000] ;  /* 0x00200000c684783b */ /* 0x000fe20000004200 */
[----:B-1----:R-:W-:-:S04]  /*69b0*/  FFMA.FTZ R5, R170, c[0x0][0x2d0], -R4 ;  /* 0x0000b400aa057a23 */ /* 0x002fc80000010804 */
[----:B------:R1:W1:Y:S01]  /*69c0*/  MUFU.EX2 R69, R5 ;  /* 0x0000000500457308 */ /* 0x0002620000000800 */
[----:B------:R-:W-:Y:S01]  /*69d0*/  HMMA.16816.F32.BF16 R36, R8, R38, R64 ;  /* 0x000000260824723c */ /* 0x000fe20000041840 */
[----:B-1----:R-:W-:-:S06]  /*69e0*/  FFMA.FTZ R5, R171, c[0x0][0x2d0], -R4 ;  /* 0x0000b400ab057a23 */ /* 0x002fcc0000010804 */
[----:B------:R1:W-:Y:S01]  /*69f0*/  MUFU.EX2 R68, R5 ;  /* 0x0000000500447308 */ /* 0x0003e20000000800 */
[----:B------:R-:W-:Y:S02]  /*6a00*/  F2FP.BF16.PACK_AB R8, R158, R159 ;  /* 0x0000009f9e08723e */ /* 0x000fe400000010ff */
[----:B--2---:R-:W-:Y:S01]  /*6a10*/  F2FP.BF16.PACK_AB R9, R154, R155 ;  /* 0x0000009b9a09723e */ /* 0x004fe200000010ff */
[----:B-1----:R-:W-:-:S04]  /*6a20*/  FFMA.FTZ R5, R172, c[0x0][0x2d0], -R4 ;  /* 0x0000b400ac057a23 */ /* 0x002fc80000010804 */
[----:B------:R-:W1:Y:S01]  /*6a30*/  MUFU.EX2 R67, R5 ;  /* 0x0000000500437308 */ /* 0x000e620000000800 */
[----:B------:R-:W-:Y:S02]  /*6a40*/  F2FP.BF16.PACK_AB R10, R156, R157 ;  /* 0x0000009d9c0a723e */ /* 0x000fe400000010ff */
[----:B---3--:R-:W-:-:S05]  /*6a50*/  F2FP.BF16.PACK_AB R11, R153, R152 ;  /* 0x00000098990b723e */ /* 0x008fca00000010ff */
[----:B------:R2:W-:Y:S02]  /*6a60*/  MUFU.EX2 R75, R3 ;  /* 0x00000003004b7308 */ /* 0x0005e40000000800 */
[C---:B----4-:R-:W-:Y:S08]  /*6a70*/  HMMA.16816.F32.BF16 R92, R8.reuse, R24, R92 ;  /* 0x00000018085c723c */ /* 0x050ff0000004185c */
[----:B------:R-:W-:Y:S01]  /*6a80*/  HMMA.16816.F32.BF16 R88, R8, R26, R88 ;  /* 0x0000001a0858723c */ /* 0x000fe20000041858 */
[----:B--2---:R-:W-:-:S07]  /*6a90*/  FFMA.FTZ R3, R219, c[0x0][0x2d0], -R2 ;  /* 0x0000b400db037a23 */ /* 0x004fce0000010802 */
[C---:B-----5:R-:W-:Y:S01]  /*6aa0*/  HMMA.16816.F32.BF16 R108, R8.reuse, R20, R100 ;  /* 0x00000014086c723c */ /* 0x060fe20000041864 */
[----:B------:R-:W2:Y:S01]  /*6ab0*/  LDSM.16.MT88.4 R100, [R197+0x2000] ;  /* 0x00200000c564783b */ /* 0x000ea20000004200 */
[----:B------:R3:W-:Y:S06]  /*6ac0*/  MUFU.EX2 R64, R3 ;  /* 0x0000000300407308 */ /* 0x0007ec0000000800 */
[C---:B------:R-:W-:Y:S08]  /*6ad0*/  HMMA.16816.F32.BF16 R84, R8.reuse, R22, R84 ;  /* 0x000000160854723c */ /* 0x040ff00000041854 */
[----:B------:R-:W-:Y:S01]  /*6ae0*/  HMMA.16816.F32.BF16 R124, R8, R16, R96 ;  /* 0x00000010087c723c */ /* 0x000fe20000041860 */
[----:B---3--:R-:W-:-:S07]  /*6af0*/  FFMA.FTZ R3, R222, c[0x0][0x2d0], -R2 ;  /* 0x0000b400de037a23 */ /* 0x008fce0000010802 */
[C---:B------:R-:W-:Y:S01]  /*6b00*/  HMMA.16816.F32.BF16 R80, R8.reuse, R18, R80 ;  /* 0x000000120850723c */ /* 0x040fe20000041850 */
[----:B------:R3:W-:Y:S07]  /*6b10*/  MUFU.EX2 R66, R3 ;  /* 0x0000000300427308 */ /* 0x0007ee0000000800 */
[C---:B------:R-:W-:Y:S08]  /*6b20*/  HMMA.16816.F32.BF16 R140, R8.reuse, R12, R140 ;  /* 0x0000000c088c723c */ /* 0x040ff0000004188c */
[----:B------:R-:W-:Y:S01]  /*6b30*/  HMMA.16816.F32.BF16 R60, R8, R14, R60 ;  /* 0x0000000e083c723c */ /* 0x000fe2000004183c */
[----:B---3--:R-:W-:-:S02]  /*6b40*/  FFMA.FTZ R3, R223, c[0x0][0x2d0], -R2 ;  /* 0x0000b400df037a23 */ /* 0x008fc40000010802 */
[----:B------:R-:W-:-:S04]  /*6b50*/  FFMA.FTZ R2, R228, c[0x0][0x2d0], -R2 ;  /* 0x0000b400e4027a23 */ /* 0x000fc80000010802 */
[----:B------:R-:W-:Y:S02]  /*6b60*/  F2FP.BF16.PACK_AB R8, R163, R166 ;  /* 0x000000a6a308723e */ /* 0x000fe400000010ff */
[----:B------:R-:W-:Y:S02]  /*6b70*/  F2FP.BF16.PACK_AB R9, R69, R74 ;  /* 0x0000004a4509723e */ /* 0x000fe400000010ff */
[----:B------:R-:W-:Y:S02]  /*6b80*/  F2FP.BF16.PACK_AB R10, R79, R160 ;  /* 0x000000a04f0a723e */ /* 0x000fe400000010ff */
[----:B-1----:R-:W-:-:S07]  /*6b90*/  F2FP.BF16.PACK_AB R11, R67, R68 ;  /* 0x00000044430b723e */ /* 0x002fce00000010ff */
[C---:B------:R-:W-:Y:S01]  /*6ba0*/  HMMA.16816.F32.BF16 R56, R8.reuse, R24, R56 ;  /* 0x000000180838723c */ /* 0x040fe20000041838 */
[----:B------:R1:W-:Y:S07]  /*6bb0*/  MUFU.EX2 R25, R2 ;  /* 0x0000000200197308 */ /* 0x0003ee0000000800 */
[----:B------:R-:W-:Y:S01]  /*6bc0*/  HMMA.16816.F32.BF16 R32, R8, R22, R32 ;  /* 0x000000160820723c */ /* 0x000fe20000041820 */
[----:B-1----:R-:W-:-:S04]  /*6bd0*/  FFMA.FTZ R2, R188, c[0x0][0x2d0], -R0 ;  /* 0x0000b400bc027a23 */ /* 0x002fc80000010800 */
[----:B------:R1:W-:Y:S03]  /*6be0*/  MUFU.EX2 R24, R2 ;  /* 0x0000000200187308 */ /* 0x0003e60000000800 */
[----:B------:R-:W-:Y:S01]  /*6bf0*/  HMMA.16816.F32.BF16 R48, R8, R20, R48 ;  /* 0x000000140830723c */ /* 0x000fe20000041830 */
[----:B-1----:R-:W-:-:S04]  /*6c00*/  FFMA.FTZ R2, R189, c[0x0][0x2d0], -R0 ;  /* 0x0000b400bd027a23 */ /* 0x002fc80000010800 */
[----:B------:R1:W-:Y:S03]  /*6c10*/  MUFU.EX2 R22, R2 ;  /* 0x0000000200167308 */ /* 0x0003e60000000800 */
[----:B------:R-:W-:Y:S01]  /*6c20*/  HMMA.16816.F32.BF16 R44, R8, R12, R44 ;  /* 0x0000000c082c723c */ /* 0x000fe2000004182c */
[--C-:B-1----:R-:W-:Y:S02]  /*6c30*/  FFMA.FTZ R2, R191, c[0x0][0x2d0], -R0.reuse ;  /* 0x0000b400bf027a23 */ /* 0x102fe40000010800 */
[----:B------:R-:W-:-:S04]  /*6c40*/  FFMA.FTZ R0, R195, c[0x0][0x2d0], -R0 ;  /* 0x0000b400c3007a23 */ /* 0x000fc80000010800 */
[----:B------:R1:W-:Y:S01]  /*6c50*/  MUFU.EX2 R20, R0 ;  /* 0x0000000000147308 */ /* 0x0003e20000000800 */
[----:B------:R-:W-:Y:S01]  /*6c60*/  HMMA.16816.F32.BF16 R52, R8, R26, R52 ;  /* 0x0000001a0834723c */ /* 0x000fe20000041834 */
[----:B-1----:R-:W-:-:S06]  /*6c70*/  FFMA.FTZ R0, R193, c[0x0][0x2d0], -R4 ;  /* 0x0000b400c1007a23 */ /* 0x002fcc0000010804 */
[----:B------:R1:W3:Y:S01]  /*6c80*/  MUFU.EX2 R12, R0 ;  /* 0x00000000000c7308 */ /* 0x0002e20000000800 */
[C---:B------:R-:W-:Y:S08]  /*6c90*/  HMMA.16816.F32.BF16 R40, R8.reuse, R16, R40 ;  /* 0x000000100828723c */ /* 0x040ff00000041828 */
[----:B------:R-:W-:Y:S01]  /*6ca0*/  HMMA.16816.F32.BF16 R28, R8, R18, R28 ;  /* 0x00000012081c723c */ /* 0x000fe2000004181c */
[----:B------:R4:W-:Y:S01]  /*6cb0*/  MUFU.EX2 R21, R2 ;  /* 0x0000000200157308 */ /* 0x0009e20000000800 */
[----:B------:R-:W5:Y:S01]  /*6cc0*/  LDSM.16.MT88.4 R16, [R200+0x2000] ;  /* 0x00200000c810783b */ /* 0x000f620000004200 */
[----:B-1----:R-:W-:-:S05]  /*6cd0*/  FFMA.FTZ R0, R192, c[0x0][0x2d0], -R4 ;  /* 0x0000b400c0007a23 */ /* 0x002fca0000010804 */
[----:B------:R-:W-:Y:S01]  /*6ce0*/  HMMA.16816.F32.BF16 R36, R8, R14, R36 ;  /* 0x0000000e0824723c */ /* 0x000fe20000041824 */
[----:B------:R1:W1:Y:S01]  /*6cf0*/  MUFU.EX2 R8, R0 ;  /* 0x0000000000087308 */ /* 0x0002620000000800 */
[----:B----4-:R-:W-:-:S04]  /*6d00*/  @P4 IMAD.HI.U32 R2, R248, c[0x0][0x2c8], RZ ;  /* 0x0000b200f8024a27 */ /* 0x010fc800078e00ff */
[----:B-1----:R-:W-:-:S04]  /*6d10*/  FFMA.FTZ R0, R216, c[0x0][0x2d0], -R4 ;  /* 0x0000b400d8007a23 */ /* 0x002fc80000010804 */
[----:B------:R1:W4:Y:S02]  /*6d20*/  MUFU.EX2 R9, R0 ;  /* 0x0000000000097308 */ /* 0x0003240000000800 */
[----:B-1----:R-:W-:-:S06]  /*6d30*/  FFMA.FTZ R0, R218, c[0x0][0x2d0], -R4 ;  /* 0x0000b400da007a23 */ /* 0x002fcc0000010804 */
[----:B------:R1:W-:Y:S02]  /*6d40*/  MUFU.EX2 R10, R0 ;  /* 0x00000000000a7308 */ /* 0x0003e40000000800 */
[----:B-1----:R-:W-:Y:S01]  /*6d50*/  IMAD.MOV.U32 R0, RZ, RZ, R248 ;  /* 0x000000ffff007224 */ /* 0x002fe200078e00f8 */
[----:B------:R-:W-:-:S04]  /*6d60*/  @P4 SHF.R.U32.HI R0, RZ, c[0x0][0x2cc], R2 ;  /* 0x0000b300ff004a19 */ /* 0x000fc80000011602 */
[----:B------:R-:W-:-:S05]  /*6d70*/  IADD3 R0, R0, R250, -R251 ;  /* 0x000000fa00007210 */ /* 0x000fca0007ffe8fb */
[----:B------:R-:W-:-:S05]  /*6d80*/  IMAD.HI R0, R0, 0x66666667, RZ ;  /* 0x6666666700007827 */ /* 0x000fca00078e02ff */
[----:B------:R-:W-:Y:S01]  /*6d90*/  SHF.R.U32.HI R2, RZ, 0x1f, R0 ;  /* 0x0000001fff027819 */ /* 0x000fe20000011600 */
[----:B------:R1:W1:Y:S03]  /*6da0*/  MUFU.EX2 R65, R3 ;  /* 0x0000000300417308 */ /* 0x0002660000000800 */
[----:B------:R-:W-:Y:S01]  /*6db0*/  LEA.HI.SX32 R11, R0, R2, 0x1b ;  /* 0x00000002000b7211 */ /* 0x000fe200078fdaff */
[----:B------:R-:W-:Y:S02]  /*6dc0*/  FADD.FTZ R2, R243, R231 ;  /* 0x000000e7f3027221 */ /* 0x000fe40000010000 */
[----:B------:R-:W-:Y:S02]  /*6dd0*/  FADD.FTZ R0, R227, R6 ;  /* 0x00000006e3007221 */ /* 0x000fe40000010000 */
[----:B------:R-:W-:Y:S02]  /*6de0*/  FADD.FTZ R6, R238, R237 ;  /* 0x000000edee067221 */ /* 0x000fe40000010000 */
[----:B------:R-:W-:-:S02]  /*6df0*/  FADD.FTZ R5, R230, R2 ;  /* 0x00000002e6057221 */ /* 0x000fc40000010000 */
[----:B------:R-:W-:Y:S02]  /*6e00*/  FADD.FTZ R4, R7, R0 ;  /* 0x0000000007047221 */ /* 0x000fe40000010000 */
[----:B-1----:R-:W-:Y:S02]  /*6e10*/  FADD.FTZ R3, R242, R241 ;  /* 0x000000f1f2037221 */ /* 0x002fe40000010000 */
        /* <DEDUP_REMOVED lines=55> */
[----:B---3--:R-:W-:Y:S02]  /*7190*/  FADD.FTZ R2, R12, R0 ;  /* 0x000000000c027221 */ /* 0x008fe40000010000 */
[----:B------:R-:W-:Y:S02]  /*71a0*/  FADD.FTZ R0, R64, R4 ;  /* 0x0000000440007221 */ /* 0x000fe40000010000 */
[----:B------:R-:W-:-:S02]  /*71b0*/  FADD.FTZ R4, R24, R5 ;  /* 0x0000000518047221 */ /* 0x000fc40000010000 */
[----:B------:R-:W-:Y:S02]  /*71c0*/  FADD.FTZ R3, R76, R3 ;  /* 0x000000034c037221 */ /* 0x000fe40000010000 */
[----:B------:R-:W-:Y:S02]  /*71d0*/  FADD.FTZ R2, R8, R2 ;  /* 0x0000000208027221 */ /* 0x000fe40000010000 */
[----:B------:R-:W-:Y:S02]  /*71e0*/  FADD.FTZ R0, R66, R0 ;  /* 0x0000000042007221 */ /* 0x000fe40000010000 */
[----:B------:R-:W-:Y:S02]  /*71f0*/  FADD.FTZ R4, R22, R4 ;  /* 0x0000000416047221 */ /* 0x000fe40000010000 */
[----:B------:R-:W-:Y:S02]  /*7200*/  FADD.FTZ R3, R77, R3 ;  /* 0x000000034d037221 */ /* 0x000fe40000010000 */
[----:B----4-:R-:W-:-:S02]  /*7210*/  FADD.FTZ R2, R9, R2 ;  /* 0x0000000209027221 */ /* 0x010fc40000010000 */
[----:B------:R-:W-:Y:S01]  /*7220*/  FADD.FTZ R0, R65, R0 ;  /* 0x0000000041007221 */ /* 0x000fe20000010000 */
[----:B------:R-:W-:Y:S01]  /*7230*/  IMNMX R13, R249, R11, !PT ;  /* 0x0000000bf90d7217 */ /* 0x000fe20007800200 */
[----:B------:R-:W-:Y:S02]  /*7240*/  FADD.FTZ R4, R21, R4 ;  /* 0x0000000415047221 */ /* 0x000fe40000010000 */
[----:B------:R-:W-:Y:S02]  /*7250*/  FADD.FTZ R5, R75, R3 ;  /* 0x000000034b057221 */ /* 0x000fe40000010000 */
[----:B------:R-:W-:Y:S02]  /*7260*/  FADD.FTZ R3, R10, R2 ;  /* 0x000000020a037221 */ /* 0x000fe40000010000 */
[----:B------:R-:W-:Y:S02]  /*7270*/  FADD.FTZ R2, R25, R0 ;  /* 0x0000000019027221 */ /* 0x000fe40000010000 */
[----:B------:R-:W-:Y:S01]  /*7280*/  FADD.FTZ R0, R20, R4 ;  /* 0x0000000414007221 */ /* 0x000fe20000010000 */
[----:B------:R1:W-:Y:S04]  /*7290*/  STL [R1+0x4], R13 ;  /* 0x0000040d01007387 */ /* 0x0003e80000100800 */
[----:B------:R1:W-:Y:S01]  /*72a0*/  STL [R1+0x14], R5 ;  /* 0x0000140501007387 */ /* 0x0003e20000100800 */
[----:B------:R-:W-:-:S03]  /*72b0*/  IADD3 R212, R246, -0x2, RZ ;  /* 0xfffffffef6d47810 */ /* 0x000fc60007ffe0ff */
[----:B------:R1:W-:Y:S04]  /*72c0*/  STL [R1+0x18], R3 ;  /* 0x0000180301007387 */ /* 0x0003e80000100800 */
[----:B------:R1:W-:Y:S04]  /*72d0*/  STL [R1+0x20], R0 ;  /* 0x0000200001007387 */ /* 0x0003e80000100800 */
[----:B------:R1:W-:Y:S01]  /*72e0*/  STL [R1+0x1c], R2 ;  /* 0x00001c0201007387 */ /* 0x0003e20000100800 */
[----:B------:R-:W-:Y:S02]  /*72f0*/  ISETP.GE.AND P0, PT, R212, R13, PT ;  /* 0x0000000dd400720c */ /* 0x000fe40003f06270 */
[----:B------:R-:W-:-:S02]  /*7300*/  F2FP.BF16.PACK_AB R144, R66, R64 ;  /* 0x000000404290723e */ /* 0x000fc400000010ff */
[----:B------:R-:W-:Y:S02]  /*7310*/  F2FP.BF16.PACK_AB R145, R22, R24 ;  /* 0x000000181691723e */ /* 0x000fe400000010ff */
[----:B------:R-:W-:Y:S02]  /*7320*/  F2FP.BF16.PACK_AB R146, R25, R65 ;  /* 0x000000411992723e */ /* 0x000fe400000010ff */
[----:B------:R-:W-:Y:S02]  /*7330*/  F2FP.BF16.PACK_AB R147, R20, R21 ;  /* 0x000000151493723e */ /* 0x000fe400000010ff */
[----:B------:R-:W-:Y:S02]  /*7340*/  F2FP.BF16.PACK_AB R148, R76, R78 ;  /* 0x0000004e4c94723e */ /* 0x000fe400000010ff */
[----:B------:R-:W-:Y:S02]  /*7350*/  F2FP.BF16.PACK_AB R149, R8, R12 ;  /* 0x0000000c0895723e */ /* 0x000fe400000010ff */
[----:B------:R-:W-:-:S02]  /*7360*/  F2FP.BF16.PACK_AB R150, R75, R77 ;  /* 0x0000004d4b96723e */ /* 0x000fc400000010ff */
[----:B------:R-:W-:Y:S01]  /*7370*/  F2FP.BF16.PACK_AB R151, R10, R9 ;  /* 0x000000090a97723e */ /* 0x000fe200000010ff */
[C---:B--2---:R-:W-:Y:S08]  /*7380*/  HMMA.16816.F32.BF16 R96, R144.reuse, R102, R88 ;  /* 0x000000669060723c */ /* 0x044ff00000041858 */
        /* <DEDUP_REMOVED lines=8> */
[----:B-----5:R-:W-:Y:S08]  /*7410*/  HMMA.16816.F32.BF16 R140, R144, R16, R140 ;  /* 0x00000010908c723c */ /* 0x020ff0000004188c */
[C---:B------:R-:W-:Y:S08]  /*7420*/  HMMA.16816.F32.BF16 R100, R148.reuse, R102, R52 ;  /* 0x000000669464723c */ /* 0x040ff00000041834 */
[C---:B------:R-:W-:Y:S08]  /*7430*/  HMMA.16816.F32.BF16 R116, R148.reuse, R118, R32 ;  /* 0x000000769474723c */ /* 0x040ff00000041820 */
[C---:B------:R-:W-:Y:S08]  /*7440*/  HMMA.16816.F32.BF16 R132, R148.reuse, R134, R28 ;  /* 0x000000869484723c */ /* 0x040ff0000004181c */
[----:B------:R-:W-:Y:S08]  /*7450*/  HMMA.16816.F32.BF16 R136, R148, R16, R44 ;  /* 0x000000109488723c */ /* 0x000ff0000004182c */
[-C--:B------:R-:W-:Y:S08]  /*7460*/  HMMA.16816.F32.BF16 R144, R144, R18.reuse, R60 ;  /* 0x000000129090723c */ /* 0x080ff0000004183c */
[----:B------:R-:W-:Y:S01]  /*7470*/  HMMA.16816.F32.BF16 R148, R148, R18, R36 ;  /* 0x000000129494723c */ /* 0x000fe20000041824 */
[----:B------:R-:W-:Y:S07]  /*7480*/  @!P0 BRA `(.L_x_1227) ;  /* 0x0000463000008947 */ /* 0x000fee0003800000 */
[----:B-1----:R-:W-:Y:S01]  /*7490*/  IMAD.IADD R0, R247, 0x1, R248 ;  /* 0x00000001f7007824 */ /* 0x002fe200078e02f8 */
[----:B------:R-:W-:Y:S01]  /*74a0*/  MOV R3, R73 ;  /* 0x0000004900037202 */ /* 0x000fe20000000f00 */
[----:B------:R-:W-:Y:S01]  /*74b0*/  IMAD.MOV.U32 R84, RZ, RZ, R72 ;  /* 0x000000ffff547224 */ /* 0x000fe200078e0048 */
[----:B------:R-:W-:Y:S01]  /*74c0*/  MOV R85, R71 ;  /* 0x0000004700557202 */ /* 0x000fe20000000f00 */
[----:B------:R-:W-:Y:S01]  /*74d0*/  IMAD.MOV.U32 R86, RZ, RZ, R70 ;  /* 0x000000ffff567224 */ /* 0x000fe200078e0046 */
[----:B------:R1:W-:Y:S01]  /*74e0*/  STL [R1], R0 ;  /* 0x0000000001007387 */ /* 0x0003e20000100800 */
[----:B------:R-:W-:Y:S01]  /*74f0*/  MOV R188, R212 ;  /* 0x000000d400bc7202 */ /* 0x000fe20000000f00 */
[----:B-1----:R-:W-:-:S05]  /*7500*/  @P4 IMAD.HI.U32 R0, R0, c[0x0][0x2c8], RZ ;  /* 0x0000b20000004a27 */ /* 0x002fca00078e00ff */
[----:B------:R-:W-:-:S05]  /*7510*/  @P4 SHF.R.U32.HI R0, RZ, c[0x0][0x2cc], R0 ;  /* 0x0000b300ff004a19 */ /* 0x000fca0000011600 */
[----:B------:R1:W-:Y:S02]  /*7520*/  @P4 STL [R1+0x8], R0 ;  /* 0x0000080001004387 */ /* 0x0003e40000100800 */
.L_x_1228:
[----:B--2---:R-:W2:Y:S01]  /*7530*/  LDL R218, [R1+0x24] ;  /* 0x0000240001da7983 */ /* 0x004ea20000100800 */
[----:B------:R-:W-:Y:S04]  /*7540*/  DEPBAR.LE SB0, 0x0 ;  /* 0x000080000000791a */ /* 0x000fe80000000000 */
[----:B------:R-:W3:Y:S01]  /*7550*/  LDL R2, [R1+0x48] ;  /* 0x0000480001027983 */ /* 0x000ee20000100800 */
[----:B------:R-:W-:Y:S03]  /*7560*/  WARPSYNC 0xffffffff ;  /* 0xffffffff00007948 */ /* 0x000fe60003800000 */
[----:B------:R-:W4:Y:S06]  /*7570*/  LDL.64 R178, [R1+0x40] ;  /* 0x0000400001b27983 */ /* 0x000f2c0000100a00 */
[----:B------:R-:W-:Y:S08]  /*7580*/  BAR.SYNC.DEFER_BLOCKING 0x0 ;  /* 0x0000000000007b1d */ /* 0x000ff00000010000 */
[----:B------:R-:W-:Y:S08]  /*7590*/  LDSM.16.M88.4 R80, [R203] ;  /* 0x00000000cb50783b */ /* 0x000ff00000000200 */
[----:B------:R-:W5:Y:S08]  /*75a0*/  LDSM.16.M88.4 R16, [R196] ;  /* 0x00000000c410783b */ /* 0x000f700000000200 */
        /* <DEDUP_REMOVED lines=8> */
[----:B------:R-:W2:Y:S08]  /*7630*/  LDSM.16.M88.4 R168, [R211] ;  /* 0x00000000d3a8783b */ /* 0x000eb00000000200 */
[----:B------:R-:W2:Y:S08]  /*7640*/  LDSM.16.M88.4 R172, [R210] ;  /* 0x00000000d2ac783b */ /* 0x000eb00000000200 */
[----:B------:R-:W4:Y:S04]  /*7650*/  LDL R217, [R1+0x8] ;  /* 0x0000080001d97983 */ /* 0x000f280000100800 */
[----:B------:R-:W4:Y:S04]  /*7660*/  LDL R216, [R1+0x4c] ;  /* 0x00004c0001d87983 */ /* 0x000f280000100800 */
[----:B------:R-:W4:Y:S04]  /*7670*/  LDL R215, [R1+0x10] ;  /* 0x0000100001d77983 */ /* 0x000f280000100800 */
[----:B------:R-:W4:Y:S01]  /*7680*/  LDL R195, [R1+0xc] ;  /* 0x00000c0001c37983 */ /* 0x000f220000100800 */
[-C--:B-----5:R-:W-:Y:S08]  /*7690*/  HMMA.16816.F32.BF16 R4, R80, R16.reuse, RZ ;  /* 0x000000105004723c */ /* 0x0a0ff000000418ff */
[C---:B-1----:R-:W-:Y:S08]  /*76a0*/  HMMA.16816.F32.BF16 R8, R76.reuse, R16, RZ ;  /* 0x000000104c08723c */ /* 0x042ff000000418ff */
        /* <DEDUP_REMOVED lines=20> */
[-C--:B------:R-:W-:Y:S07]  /*77f0*/  HMMA.16816.F32.BF16 R4, R156, R160.reuse, R4 ;  /* 0x000000a09c04723c */ /* 0x080fee0000041804 */
[----:B------:R-:W-:Y:S01]  /*7800*/  @!P2 SHF.R.S32.HI R0, RZ, 0x1f, R188 ;  /* 0x0000001fff00a819 */ /* 0x000fe200000114bc */
[C---:B------:R-:W-:Y:S04]  /*7810*/  HMMA.16816.F32.BF16 R8, R164.reuse, R160, R8 ;  /* 0x000000a0a408723c */ /* 0x040fe80000041808 */
[----:B------:R-:W-:Y:S03]  /*7820*/  @!P2 IMAD R0, R0, c[0x0][0x208], RZ ;  /* 0x000082000000aa24 */ /* 0x000fe600078e02ff */
[C---:B------:R-:W-:Y:S01]  /*7830*/  @!P2 IMAD.WIDE.U32 R160, R188.reuse, c[0x0][0x208], RZ ;  /* 0x00008200bca0aa25 */ /* 0x040fe200078e00ff */
[-C--:B------:R-:W-:Y:S04]  /*7840*/  HMMA.16816.F32.BF16 R12, R164, R162.reuse, R12 ;  /* 0x000000a2a40c723c */ /* 0x080fe8000004180c */
[----:B------:R-:W-:Y:S04]  /*7850*/  @!P2 IMAD R0, R188, c[0x0][0x20c], R0 ;  /* 0x00008300bc00aa24 */ /* 0x000fe800078e0200 */
[C---:B------:R-:W-:Y:S04]  /*7860*/  HMMA.16816.F32.BF16 R16, R156.reuse, R162, R16 ;  /* 0x000000a29c10723c */ /* 0x040fe80000041810 */
[----:B------:R-:W-:Y:S04]  /*7870*/  @!P2 IADD3 R0, R161, R0, RZ ;  /* 0x00000000a100a210 */ /* 0x000fe80007ffe0ff */
[-C--:B------:R-:W-:Y:S04]  /*7880*/  HMMA.16816.F32.BF16 R20, R156, R168.reuse, R20 ;  /* 0x000000a89c14723c */ /* 0x080fe80000041814 */
[----:B------:R-:W-:Y:S04]  /*7890*/  @!P2 IMAD R0, R0, 0x50, RZ ;  /* 0x000000500000a824 */ /* 0x000fe800078e02ff */
[C---:B------:R-:W-:Y:S07]  /*78a0*/  HMMA.16816.F32.BF16 R24, R164.reuse, R168, R24 ;  /* 0x000000a8a418723c */ /* 0x040fee0000041818 */
[----:B------:R-:W-:Y:S01]  /*78b0*/  @!P2 IMAD.MOV.U32 R169, RZ, RZ, c[0x0][0x208] ;  /* 0x00008200ffa9a624 */ /* 0x000fe200078e00ff */
[-C--:B------:R-:W-:Y:S08]  /*78c0*/  HMMA.16816.F32.BF16 R28, R164, R170.reuse, R28 ;  /* 0x000000aaa41c723c */ /* 0x080ff0000004181c */
[C---:B------:R-:W-:Y:S07]  /*78d0*/  HMMA.16816.F32.BF16 R32, R156.reuse, R170, R32 ;  /* 0x000000aa9c20723c */ /* 0x040fee0000041820 */
[----:B---3--:R-:W-:Y:S01]  /*78e0*/  @!P2 MOV R171, R2 ;  /* 0x0000000200aba202 */ /* 0x008fe20000000f00 */
[-C--:B------:R-:W-:Y:S04]  /*78f0*/  HMMA.16816.F32.BF16 R36, R156, R172.reuse, R36 ;  /* 0x000000ac9c24723c */ /* 0x080fe80000041824 */
[----:B----4-:R-:W-:Y:S01]  /*7900*/  @!P2 IMAD.MOV.U32 R170, RZ, RZ, R178 ;  /* 0x000000ffffaaa224 */ /* 0x010fe200078e00b2 */
[----:B------:R-:W-:Y:S03]  /*7910*/  @!P2 SHF.L.U32 R2, R169, 0x5, RZ ;  /* 0x00000005a902a819 */ /* 0x000fe600000006ff */
[C---:B------:R-:W-:Y:S04]  /*7920*/  HMMA.16816.F32.BF16 R40, R164.reuse, R172, R40 ;  /* 0x000000aca428723c */ /* 0x040fe80000041828 */
[----:B------:R-:W-:Y:S02]  /*7930*/  @!P2 IMAD.WIDE.U32 R170, R160, 0x50, R170 ;  /* 0x00000050a0aaa825 */ /* 0x000fe400078e00aa */
[----:B------:R-:W2:Y:S02]  /*7940*/  LDSM.16.M88.4 R160, [R208] ;  /* 0x00000000d0a0783b */ /* 0x000ea40000000200 */
[----:B------:R-:W-:Y:S01]  /*7950*/  @!P2 IMAD.MOV.U32 R172, RZ, RZ, 0x5 ;  /* 0x00000005ffaca424 */ /* 0x000fe200078e00ff */
[C---:B------:R-:W-:Y:S01]  /*7960*/  @!P2 LEA R168, P0, R170.reuse, c[0x0][0x1f8], 0x1 ;  /* 0x00007e00aaa8aa11 */ /* 0x040fe200078008ff */
[-C--:B------:R-:W-:Y:S03]  /*7970*/  HMMA.16816.F32.BF16 R44, R164, R174.reuse, R44 ;  /* 0x000000aea42c723c */ /* 0x080fe6000004182c */
[----:B------:R-:W-:Y:S02]  /*7980*/  @!P2 IADD3 R87, R171, R0, RZ ;  /* 0x00000000ab57a210 */ /* 0x000fe40007ffe0ff */
[----:B------:R-:W-:Y:S02]  /*7990*/  @!P2 SHF.L.U64.HI R0, R169, R172, c[0x0][0x20c] ;  /* 0x00008300a900a619 */ /* 0x000fe400000102ac */
[----:B------:R-:W-:Y:S01]  /*79a0*/  @!P2 LEA.HI.X R169, R170, c[0x0][0x1fc], R87, 0x1, P0 ;  /* 0x00007f00aaa9aa11 */ /* 0x000fe200000f0c57 */
[C---:B------:R-:W-:Y:S04]  /*79b0*/  HMMA.16816.F32.BF16 R48, R156.reuse, R174, R48 ;  /* 0x000000ae9c30723c */ /* 0x040fe80000041830 */
[----:B------:R-:W-:Y:S01]  /*79c0*/  @!PT LDS RZ, [RZ] ;  /* 0x00000000fffff984 */ /* 0x000fe20000000800 */
[----:B------:R-:W-:Y:S01]  /*79d0*/  @!PT LDS RZ, [RZ] ;  /* 0x00000000fffff984 */ /* 0x000fe20000000800 */
[----:B------:R-:W-:Y:S01]  /*79e0*/  @!PT LDS RZ, [RZ] ;  /* 0x00000000fffff984 */ /* 0x000fe20000000800 */
[----:B------:R3:W-:Y:S01]  /*79f0*/  @!P2 LDGSTS.E.BYPASS.LTC128B.128 [R213+0x100], [R168.64], !P6 ;  /* 0x00100000a8d5afae */ /* 0x0007e2000f101d48 */
[-C--:B------:R-:W-:Y:S03]  /*7a00*/  @!P2 IADD3 R176, P1, R168, R2.reuse, RZ ;  /* 0x00000002a8b0a210 */ /* 0x080fe60007f3e0ff */
[-C--:B-1----:R-:W-:Y:S04]  /*7a10*/  HMMA.16816.F32.BF16 R52, R156, R152.reuse, R52 ;  /* 0x000000989c34723c */ /* 0x082fe80000041834 */
[--C-:B------:R-:W-:Y:S01]  /*7a20*/  @!P2 IMAD.X R177, R169, 0x1, R0.reuse, P1 ;  /* 0x00000001a9b1a824 */ /* 0x100fe200008e0600 */
[----:B------:R-:W-:Y:S03]  /*7a30*/  @!P2 IADD3 R172, P0, R176, R2, RZ ;  /* 0x00000002b0aca210 */ /* 0x000fe60007f1e0ff */
[C---:B------:R-:W-:Y:S01]  /*7a40*/  HMMA.16816.F32.BF16 R56, R164.reuse, R152, R56 ;  /* 0x00000098a438723c */ /* 0x040fe20000041838 */
[----:B------:R1:W-:Y:S03]  /*7a50*/  @!P2 LDGSTS.E.BYPASS.LTC128B.128 [R213+0x900], [R176.64], !P6 ;  /* 0x00900000b0d5afae */ /* 0x0003e6000f101d48 */
[----:B------:R-:W-:Y:S02]  /*7a60*/  @!P2 IADD3.X R173, R177, R0, RZ, P0, !PT ;  /* 0x00000000b1ada210 */ /* 0x000fe400007fe4ff */
[-C--:B------:R-:W-:Y:S02]  /*7a70*/  @!P2 IADD3 R170, P1, R172, R2.reuse, RZ ;  /* 0x00000002acaaa210 */ /* 0x080fe40007f3e0ff */
[-C--:B------:R-:W-:Y:S01]  /*7a80*/  HMMA.16816.F32.BF16 R60, R164, R154.reuse, R60 ;  /* 0x0000009aa43c723c */ /* 0x080fe2000004183c */
[----:B------:R4:W-:Y:S03]  /*7a90*/  @!P2 LDGSTS.E.BYPASS.LTC128B.128 [R213+0x1100], [R172.64], !P6 ;  /* 0x01100000acd5afae */ /* 0x0009e6000f101d48 */
[----:B------:R-:W-:Y:S01]  /*7aa0*/  @!P2 IMAD.X R171, R173, 0x1, R0, P1 ;  /* 0x00000001adaba824 */ /* 0x000fe200008e0600 */
[----:B---3--:R-:W-:Y:S03]  /*7ab0*/  @!P2 IADD3 R168, P0, R170, R2, RZ ;  /* 0x00000002aaa8a210 */ /* 0x008fe60007f1e0ff */
[C---:B------:R-:W-:Y:S01]  /*7ac0*/  HMMA.16816.F32.BF16 R64, R156.reuse, R154, R64 ;  /* 0x0000009a9c40723c */ /* 0x040fe20000041840 */
[----:B------:R3:W-:Y:S03]  /*7ad0*/  @!P2 LDGSTS.E.BYPASS.LTC128B.128 [R213+0x1900], [R170.64], !P6 ;  /* 0x01900000aad5afae */ /* 0x0007e6000f101d48 */
[----:B------:R-:W-:Y:S04]  /*7ae0*/  @!P2 IADD3.X R169, R171, R0, RZ, P0, !PT ;  /* 0x00000000aba9a210 */ /* 0x000fe800007fe4ff */
[-C--:B--2---:R-:W-:Y:S01]  /*7af0*/  HMMA.16816.F32.BF16 R68, R156, R160.reuse, R68 ;  /* 0x000000a09c44723c */ /* 0x084fe20000041844 */
[----:B------:R3:W-:Y:S07]  /*7b00*/  @!P2 LDGSTS.E.BYPASS.LTC128B.128 [R213+0x2100], [R168.64], !P6 ;  /* 0x02100000a8d5afae */ /* 0x0007ee000f101d48 */
[C---:B------:R-:W-:Y:S01]  /*7b10*/  HMMA.16816.F32.BF16 R72, R164.reuse, R160, R72 ;  /* 0x000000a0a448723c */ /* 0x040fe20000041848 */
[----:B-1----:R-:W-:Y:S07]  /*7b20*/  LDSM.16.M88.4 R176, [R204+0x2000] ;  /* 0x00200000ccb0783b */ /* 0x002fee0000000200 */
[-C--:B------:R-:W-:Y:S01]  /*7b30*/  HMMA.16816.F32.BF16 R76, R164, R162.reuse, R76 ;  /* 0x000000a2a44c723c */ /* 0x080fe2000004184c */
[----:B----4-:R-:W-:Y:S07]  /*7b40*/  LDSM.16.M88.4 R172, [R202] ;  /* 0x00000000caac783b */ /* 0x010fee0000000200 */
[----:B------:R-:W-:Y:S01]  /*7b50*/  HMMA.16816.F32.BF16 R80, R156, R162, R80 ;  /* 0x000000a29c50723c */ /* 0x000fe20000041850 */
[----:B------:R-:W-:Y:S08]  /*7b60*/  LDSM.16.M88.4 R180, [R202+0x800] ;  /* 0x00080000cab4783b */ /* 0x000ff00000000200 */
[----:B---3--:R-:W1:Y:S08]  /*7b70*/  LDSM.16.M88.4 R168, [R204] ;  /* 0x00000000cca8783b */ /* 0x008e700000000200 */
[----:B------:R-:W2:Y:S08]  /*7b80*/  LDSM.16.M88.4 R152, [R202+0x1000] ;  /* 0x00100000ca98783b */ /* 0x000eb00000000200 */
[----:B------:R-:W3:Y:S08]  /*7b90*/  LDSM.16.M88.4 R164, [R202+0x1800] ;  /* 0x00180000caa4783b */ /* 0x000ef00000000200 */
        /* <DEDUP_REMOVED lines=8> */
[----:B------:R-:W5:Y:S07]  /*7c20*/  LDSM.16.M88.4 R172, [R205+0x2000] ;  /* 0x00200000cdac783b */ /* 0x000f6e0000000200 */
        /* <DEDUP_REMOVED lines=27> */
[----:B------:R1:W2:Y:S02]  /*7de0*/  MUFU.TANH R193, R0 ;  /* 0x0000000000c17308 */ /* 0x0002a40000002400 */
[----:B-1----:R-:W-:Y:S08]  /*7df0*/  FMUL.FTZ R0, R6, c[0x0][0x320] ;  /* 0x0000c80006007a20 */ /* 0x002ff00000410000 */
[----:B------:R1:W-:Y:S02]  /*7e00*/  MUFU.TANH R192, R0 ;  /* 0x0000000000c07308 */ /* 0x0003e40000002400 */
        /* <DEDUP_REMOVED lines=16> */
[----:B------:R3:W5:Y:S10]  /*7f10*/  MUFU.TANH R185, R0 ;  /* 0x0000000000b97308 */ /* 0x0007740000002400 */
[----:B------:R2:W-:Y:S01]  /*7f20*/  MUFU.TANH R166, R4 ;  /* 0x0000000400a67308 */ /* 0x0005e20000002400 */
[-C--:B-1----:R-:W-:Y:S08]  /*7f30*/  HMMA.16816.F32.BF16 R36, R156, R8.reuse, R36 ;  /* 0x000000089c24723c */ /* 0x082ff00000041824 */
[C---:B------:R-:W-:Y:S04]  /*7f40*/  HMMA.16816.F32.BF16 R40, R172.reuse, R8, R40 ;  /* 0x00000008ac28723c */ /* 0x040fe80000041828 */
[----:B---3--:R-:W-:Y:S04]  /*7f50*/  FMUL.FTZ R0, R13, c[0x0][0x320] ;  /* 0x0000c8000d007a20 */ /* 0x008fe80000410000 */
[-C--:B------:R-:W-:Y:S01]  /*7f60*/  HMMA.16816.F32.BF16 R44, R172, R10.reuse, R44 ;  /* 0x0000000aac2c723c */ /* 0x080fe2000004182c */
[----:B------:R1:W-:Y:S01]  /*7f70*/  MUFU.TANH R184, R0 ;  /* 0x0000000000b87308 */ /* 0x0003e20000002400 */
[----:B--2---:R-:W2:Y:S06]  /*7f80*/  LDSM.16.M88.4 R4, [R199+0x1800] ;  /* 0x00180000c704783b */ /* 0x004eac0000000200 */
[C---:B------:R-:W-:Y:S02]  /*7f90*/  HMMA.16816.F32.BF16 R48, R156.reuse, R10, R48 ;  /* 0x0000000a9c30723c */ /* 0x040fe40000041830 */
[----:B------:R-:W3:Y:S06]  /*7fa0*/  LDSM.16.M88.4 R8, [R199+0x2000] ;  /* 0x00200000c708783b */ /* 0x000eec0000000200 */
[----:B------:R-:W-:Y:S01]  /*7fb0*/  FMUL.FTZ R12, R43, c[0x0][0x320] ;  /* 0x0000c8002b0c7a20 */ /* 0x000fe20000410000 */
[----:B------:R-:W-:Y:S04]  /*7fc0*/  DEPBAR.LE SB0, 0x0 ;  /* 0x000080000000791a */ /* 0x000fe80000000000 */
[----:B------:R4:W-:Y:S01]  /*7fd0*/  MUFU.TANH R180, R12 ;  /* 0x0000000c00b47308 */ /* 0x0009e20000002400 */
[----:B------:R-:W-:Y:S02]  /*7fe0*/  BAR.SYNC.DEFER_BLOCKING 0x0 ;  /* 0x0000000000007b1d */ /* 0x000fe40000010000 */
[----:B------:R-:W-:Y:S02]  /*7ff0*/  FMUL.FTZ R2, R44, c[0x0][0x320] ;  /* 0x0000c8002c027a20 */ /* 0x000fe40000410000 */
[----:B-1----:R-:W-:Y:S05]  /*8000*/  FMUL.FTZ R0, R14, c[0x0][0x320] ;  /* 0x0000c8000e007a20 */ /* 0x002fea0000410000 */
[----:B------:R1:W-:Y:S10]  /*8010*/  MUFU.TANH R183, R0 ;  /* 0x0000000000b77308 */ /* 0x0003f40000002400 */
[----:B------:R3:W-:Y:S01]  /*8020*/  MUFU.TANH R182, R2 ;  /* 0x0000000200b67308 */ /* 0x0007e20000002400 */
[----:B----4-:R-:W-:Y:S01]  /*8030*/  FMUL.FTZ R12, R48, c[0x0][0x320] ;  /* 0x0000c800300c7a20 */ /* 0x010fe20000410000 */
[-C--:B--2---:R-:W-:Y:S05]  /*8040*/  HMMA.16816.F32.BF16 R52, R156, R4.reuse, R52 ;  /* 0x000000049c34723c */ /* 0x084fea0000041834 */
[----:B-1----:R-:W-:Y:S03]  /*8050*/  FMUL.FTZ R0, R15, c[0x0][0x320] ;  /* 0x0000c8000f007a20 */ /* 0x002fe60000410000 */
[C---:B------:R-:W-:Y:S01]  /*8060*/  HMMA.16816.F32.BF16 R56, R172.reuse, R4, R56 ;  /* 0x00000004ac38723c */ /* 0x040fe20000041838 */
[----:B------:R1:W2:Y:S07]  /*8070*/  MUFU.TANH R181, R0 ;  /* 0x0000000000b57308 */ /* 0x0002ae0000002400 */
[-C--:B------:R-:W-:Y:S04]  /*8080*/  HMMA.16816.F32.BF16 R60, R172, R6.reuse, R60 ;  /* 0x00000006ac3c723c */ /* 0x080fe8000004183c */
[----:B---3--:R-:W-:Y:S04]  /*8090*/  FMUL.FTZ R2, R51, c[0x0][0x320] ;  /* 0x0000c80033027a20 */ /* 0x008fe80000410000 */
[----:B------:R-:W-:Y:S01]  /*80a0*/  FMUL.FTZ R4, R53, c[0x0][0x320] ;  /* 0x0000c80035047a20 */ /* 0x000fe20000410000 */
[----:B------:R-:W-:Y:S01]  /*80b0*/  MUFU.TANH R155, R2 ;  /* 0x00000002009b7308 */ /* 0x000fe20000002400 */
[C---:B------:R-:W-:Y:S08]  /*80c0*/  HMMA.16816.F32.BF16 R64, R156.reuse, R6, R64 ;  /* 0x000000069c40723c */ /* 0x040ff00000041840 */
[-C--:B------:R-:W-:Y:S04]  /*80d0*/  HMMA.16816.F32.BF16 R68, R156, R8.reuse, R68 ;  /* 0x000000089c44723c */ /* 0x080fe80000041844 */
[----:B-1----:R-:W-:Y:S04]  /*80e0*/  FMUL.FTZ R0, R16, c[0x0][0x320] ;  /* 0x0000c80010007a20 */ /* 0x002fe80000410000 */
[----:B------:R1:W-:Y:S01]  /*80f0*/  MUFU.TANH R178, R0 ;  /* 0x0000000000b27308 */ /* 0x0003e20000002400 */
[C---:B------:R-:W-:Y:S07]  /*8100*/  HMMA.16816.F32.BF16 R72, R172.reuse, R8, R72 ;  /* 0x00000008ac48723c */ /* 0x040fee0000041848 */
[----:B------:R-:W-:Y:S01]  /*8110*/  FMUL.FTZ R8, R55, c[0x0][0x320] ;  /* 0x0000c80037087a20 */ /* 0x000fe20000410000 */
[-C--:B------:R-:W-:Y:S03]  /*8120*/  HMMA.16816.F32.BF16 R76, R172, R10.reuse, R76 ;  /* 0x0000000aac4c723c */ /* 0x080fe6000004184c */
[----:B------:R3:W-:Y:S01]  /*8130*/  MUFU.TANH R51, R8 ;  /* 0x0000000800337308 */ /* 0x0007e20000002400 */
[----:B------:R-:W-:Y:S04]  /*8140*/  FMUL.FTZ R9, R59, c[0x0][0x320] ;  /* 0x0000c8003b097a20 */ /* 0x000fe80000410000 */
[----:B------:R-:W-:Y:S04]  /*8150*/  HMMA.16816.F32.BF16 R80, R156, R10, R80 ;  /* 0x0000000a9c50723c */ /* 0x000fe80000041850 */
[----:B-1----:R-:W-:Y:S04]  /*8160*/  FMUL.FTZ R0, R17, c[0x0][0x320] ;  /* 0x0000c80011007a20 */ /* 0x002fe80000410000 */
[----:B------:R1:W4:Y:S01]  /*8170*/  MUFU.TANH R13, R0 ;  /* 0x00000000000d7308 */ /* 0x0003220000002400 */
[----:B---3--:R-:W-:Y:S09]  /*8180*/  FMUL.FTZ R8, R58, c[0x0][0x320] ;  /* 0x0000c8003a087a20 */ /* 0x008ff20000410000 */
[----:B------:R-:W-:Y:S06]  /*8190*/  MUFU.TANH R59, R8 ;  /* 0x00000008003b7308 */ /* 0x000fec0000002400 */
[----:B------:R-:W-:Y:S02]  /*81a0*/  FMUL.FTZ R43, R83, c[0x0][0x320] ;  /* 0x0000c800532b7a20 */ /* 0x000fe40000410000 */
[----:B-1----:R-:W-:Y:S04]  /*81b0*/  FMUL.FTZ R0, R18, c[0x0][0x320] ;  /* 0x0000c80012007a20 */ /* 0x002fe80000410000 */
        /* <DEDUP_REMOVED lines=9> */
[----:B-1----:R-:W-:Y:S08]  /*8250*/  FMUL.FTZ R0, R23, c[0x0][0x320] ;  /* 0x0000c80017007a20 */ /* 0x002ff00000410000 */
[----:B------:R1:W-:Y:S02]  /*8260*/  MUFU.TANH R169, R0 ;  /* 0x0000000000a97308 */ /* 0x0003e40000002400 */
[----:B-1----:R-:W-:Y:S08]  /*8270*/  FMUL.FTZ R0, R24, c[0x0][0x320] ;  /* 0x0000c80018007a20 */ /* 0x002ff00000410000 */
[----:B------:R1:W-:Y:S02]  /*8280*/  MUFU.TANH R167, R0 ;  /* 0x0000000000a77308 */ /* 0x0003e40000002400 */
        /* <DEDUP_REMOVED lines=11> */
[----:B------:R1:W1:Y:S02]  /*8340*/  MUFU.TANH R26, R0 ;  /* 0x00000000001a7308 */ /* 0x0002640000002400 */
[----:B-1----:R-:W-:Y:S08]  /*8350*/  FMUL.FTZ R0, R33, c[0x0][0x320] ;  /* 0x0000c80021007a20 */ /* 0x002ff00000410000 */
[----:B------:R1:W-:Y:S10]  /*8360*/  MUFU.TANH R33, R4 ;  /* 0x0000000400217308 */ /* 0x0003f40000002400 */
[----:B------:R2:W-:Y:S01]  /*8370*/  MUFU.TANH R25, R0 ;  /* 0x0000000000197308 */ /* 0x0005e20000002400 */
[----:B-1----:R-:W-:Y:S02]  /*8380*/  FMUL.FTZ R4, R54, c[0x0][0x320] ;  /* 0x0000c80036047a20 */ /* 0x002fe40000410000 */
[----:B--2---:R-:W-:Y:S07]  /*8390*/  FMUL.FTZ R0, R34, c[0x0][0x320] ;  /* 0x0000c80022007a20 */ /* 0x004fee0000410000 */
        /* <DEDUP_REMOVED lines=12> */
[----:B------:R-:W-:Y:S10]  /*8460*/  MUFU.TANH R40, R12 ;  /* 0x0000000c00287308 */ /* 0x000ff40000002400 */
[----:B------:R1:W1:Y:S02]  /*8470*/  MUFU.TANH R32, R0 ;  /* 0x0000000000207308 */ /* 0x0002640000002400 */
        /* <DEDUP_REMOVED lines=14> */
[----:B-1----:R1:W2:Y:S02]  /*8560*/  LDL R0, [R1] ;  /* 0x0000000001007983 */ /* 0x0022a40000100800 */
[----:B--2---:R-:W-:Y:S05]  /*8570*/  @P4 IMAD.MOV.U32 R0, RZ, RZ, R217 ;  /* 0x000000ffff004224 */ /* 0x004fea00078e00d9 */
[----:B------:R-:W2:Y:S08]  /*8580*/  SHFL.IDX PT, R2, R0, RZ, 0x1c1f ;  /* 0x001c1fff00027589 */ /* 0x000eb000000e0000 */
[----:B------:R-:W1:Y:S08]  /*8590*/  SHFL.IDX PT, R6, R0, 0x1, 0x1c1f ;  /* 0x003c1f0000067f89 */ /* 0x000e7000000e0000 */
[----:B------:R-:W1:Y:S08]  /*85a0*/  SHFL.IDX PT, R12, R0, 0x2, 0x1c1f ;  /* 0x005c1f00000c7f89 */ /* 0x000e7000000e0000 */
[----:B------:R1:W2:Y:S02]  /*85b0*/  SHFL.IDX PT, R7, R0, 0x3, 0x1c1f ;  /* 0x007c1f0000077f89 */ /* 0x0002a400000e0000 */
[----:B-1----:R-:W-:Y:S02]  /*85c0*/  FMUL.FTZ R0, R52, c[0x0][0x320] ;  /* 0x0000c80034007a20 */ /* 0x002fe40000410000 */
[----:B------:R-:W-:Y:S10]  /*85d0*/  MUFU.TANH R52, R4 ;  /* 0x0000000400347308 */ /* 0x000ff40000002400 */
[----:B------:R1:W1:Y:S02]  /*85e0*/  MUFU.TANH R38, R0 ;  /* 0x0000000000267308 */ /* 0x0002640000002400 */
[----:B-1----:R-:W-:Y:S05]  /*85f0*/  IMAD R0, R188, -0x50, RZ ;  /* 0xffffffb0bc007824 */ /* 0x002fea00078e02ff */
[----:B------:R-:W-:Y:S02]  /*8600*/  IADD3 R0, -R216, 0x1, R0 ;  /* 0x00000001d8007810 */ /* 0x000fe40007ffe100 */
[----:B------:R-:W3:Y:S02]  /*8610*/  LDL.64 R216, [R1+0x38] ;  /* 0x0000380001d87983 */ /* 0x000ee40000100a00 */
[----:B------:R-:W-:Y:S04]  /*8620*/  IADD3 R5, -R195, R0, R215 ;  /* 0x00000000c3057210 */ /* 0x000fe80007ffe1d7 */
[C---:B--2---:R-:W-:Y:S01]  /*8630*/  IADD3 R4, R5.reuse, R2, RZ ;  /* 0x0000000205047210 */ /* 0x044fe20007ffe0ff */
[C---:B------:R-:W-:Y:S01]  /*8640*/  IMAD.IADD R2, R5.reuse, 0x1, R6 ;  /* 0x0000000105027824 */ /* 0x040fe200078e0206 */
[C---:B------:R-:W-:Y:S01]  /*8650*/  IADD3 R0, R5.reuse, R12, RZ ;  /* 0x0000000c05007210 */ /* 0x040fe20007ffe0ff */
[----:B------:R-:W-:Y:S01]  /*8660*/  IMAD.IADD R5, R5, 0x1, R7 ;  /* 0x0000000105057824 */ /* 0x000fe200078e0207 */
[----:B------:R-:W-:Y:S01]  /*8670*/  ISETP.GT.AND P5, PT, R4, 0x1, PT ;  /* 0x000000010400780c */ /* 0x000fe20003fa4270 */
[----:B------:R-:W-:Y:S01]  /*8680*/  FMUL.FTZ R7, R57, c[0x0][0x320] ;  /* 0x0000c80039077a20 */ /* 0x000fe20000410000 */
[----:B------:R-:W2:Y:S01]  /*8690*/  LDL R215, [R1+0x28] ;  /* 0x0000280001d77983 */ /* 0x000ea20000100800 */
[----:B------:R-:W-:Y:S01]  /*86a0*/  FMUL.FTZ R6, R56, c[0x0][0x320] ;  /* 0x0000c80038067a20 */ /* 0x000fe20000410000 */
[----:B------:R-:W-:Y:S01]  /*86b0*/  FSEL R11, R193, -INF , P5 ;  /* 0xff800000c10b7808 */ /* 0x000fe20002800000 */
[----:B------:R1:W-:Y:S01]  /*86c0*/  MUFU.TANH R55, R7 ;  /* 0x0000000700377308 */ /* 0x0003e20000002400 */
[----:B------:R-:W-:Y:S02]  /*86d0*/  ISETP.GT.AND P5, PT, R5, RZ, PT ;  /* 0x000000ff0500720c */ /* 0x000fe40003fa4270 */
[----:B------:R-:W-:Y:S02]  /*86e0*/  ISETP.GT.AND P2, PT, R2, 0x1, PT ;  /* 0x000000010200780c */ /* 0x000fe40003f44270 */
[----:B------:R-:W-:Y:S02]  /*86f0*/  FSEL R22, R187, -INF , P5 ;  /* 0xff800000bb167808 */ /* 0x000fe40002800000 */
[----:B------:R-:W-:Y:S02]  /*8700*/  FSEL R15, R191, -INF , P2 ;  /* 0xff800000bf0f7808 */ /* 0x000fe40001000000 */
[----:B------:R-:W-:Y:S01]  /*8710*/  ISETP.GT.AND P2, PT, R0, 0x8, PT ;  /* 0x000000080000780c */ /* 0x000fe20003f44270 */
[----:B------:R1:W-:Y:S01]  /*8720*/  MUFU.TANH R53, R6 ;  /* 0x0000000600357308 */ /* 0x0003e20000002400 */
[----:B------:R-:W-:Y:S02]  /*8730*/  ISETP.GT.AND P5, PT, R5, 0x9, PT ;  /* 0x000000090500780c */ /* 0x000fe40003fa4270 */
[----:B-----5:R-:W-:Y:S02]  /*8740*/  FSEL R20, R185, -INF , P2 ;  /* 0xff800000b9147808 */ /* 0x020fe40001000000 */
[----:B------:R-:W-:Y:S02]  /*8750*/  ISETP.GT.AND P2, PT, R4, 0x9, PT ;  /* 0x000000090400780c */ /* 0x000fe40003f44270 */
[----:B------:R-:W-:Y:S02]  /*8760*/  FSEL R27, R181, -INF , P5 ;  /* 0xff800000b51b7808 */ /* 0x000fe40002800000 */
[----:B----4-:R-:W-:Y:S01]  /*8770*/  FSEL R13, R13, -INF , P2 ;  /* 0xff8000000d0d7808 */ /* 0x010fe20001000000 */
[----:B------:R-:W-:Y:S01]  /*8780*/  MUFU.TANH R181, R9 ;  /* 0x0000000900b57308 */ /* 0x000fe20000002400 */
[----:B------:R-:W-:Y:S02]  /*8790*/  ISETP.GT.AND P2, PT, R2, 0x10, PT ;  /* 0x000000100200780c */ /* 0x000fe40003f44270 */
[C---:B------:R-:W-:Y:S01]  /*87a0*/  ISETP.GT.AND P5, PT, R4.reuse, 0x10, PT ;  /* 0x000000100400780c */ /* 0x040fe20003fa4270 */
[----:B-1----:R-:W-:Y:S01]  /*87b0*/  FMUL.FTZ R7, R65, c[0x0][0x320] ;  /* 0x0000c80041077a20 */ /* 0x002fe20000410000 */
[----:B------:R-:W-:Y:S02]  /*87c0*/  ISETP.GT.AND P0, PT, R4, RZ, PT ;  /* 0x000000ff0400720c */ /* 0x000fe40003f04270 */
[----:B------:R-:W-:Y:S02]  /*87d0*/  ISETP.GT.AND P3, PT, R2, RZ, PT ;  /* 0x000000ff0200720c */ /* 0x000fe40003f64270 */
[----:B------:R-:W-:Y:S01]  /*87e0*/  ISETP.GT.AND P1, PT, R0, RZ, PT ;  /* 0x000000ff0000720c */ /* 0x000fe20003f24270 */
[----:B------:R1:W-:Y:S01]  /*87f0*/  MUFU.TANH R37, R7 ;  /* 0x0000000700257308 */ /* 0x0003e20000002400 */
[----:B------:R-:W-:Y:S02]  /*8800*/  FSEL R30, R170, -INF , P2 ;  /* 0xff800000aa1e7808 */ /* 0x000fe40001000000 */
[C---:B------:R-:W-:Y:S01]  /*8810*/  ISETP.GT.AND P2, PT, R5.reuse, 0x11, PT ;  /* 0x000000110500780c */ /* 0x040fe20003f44270 */
[----:B------:R-:W-:Y:S01]  /*8820*/  FMUL.FTZ R6, R60, c[0x0][0x320] ;  /* 0x0000c8003c067a20 */ /* 0x000fe20000410000 */
[----:B------:R-:W-:Y:S02]  /*8830*/  FSEL R14, R192, -INF , P3 ;  /* 0xff800000c00e7808 */ /* 0x000fe40001800000 */
[C---:B------:R-:W-:Y:S02]  /*8840*/  ISETP.GT.AND P3, PT, R5.reuse, 0x1, PT ;  /* 0x000000010500780c */ /* 0x040fe40003f64270 */
[----:B------:R-:W-:Y:S01]  /*8850*/  FSEL R18, R190, -INF , P1 ;  /* 0xff800000be127808 */ /* 0x000fe20000800000 */
[----:B------:R4:W-:Y:S01]  /*8860*/  MUFU.TANH R54, R6 ;  /* 0x0000000600367308 */ /* 0x0009e20000002400 */
[----:B------:R-:W-:Y:S02]  /*8870*/  FSEL R47, R164, -INF , P2 ;  /* 0xff800000a42f7808 */ /* 0x000fe40001000000 */
[----:B------:R-:W-:Y:S02]  /*8880*/  ISETP.GT.AND P2, PT, R4, 0x18, PT ;  /* 0x000000180400780c */ /* 0x000fe40003f44270 */
[----:B------:R-:W-:Y:S02]  /*8890*/  FSEL R29, R176, -INF , P5 ;  /* 0xff800000b01d7808 */ /* 0x000fe40002800000 */
[----:B------:R-:W-:Y:S02]  /*88a0*/  FSEL R26, R26, -INF , P2 ;  /* 0xff8000001a1a7808 */ /* 0x000fe40001000000 */
[----:B------:R-:W-:Y:S02]  /*88b0*/  ISETP.GT.AND P2, PT, R4, 0x21, PT ;  /* 0x000000210400780c */ /* 0x000fe40003f44270 */
[----:B------:R-:W-:Y:S02]  /*88c0*/  ISETP.GT.AND P5, PT, R0, 0x11, PT ;  /* 0x000000110000780c */ /* 0x000fe40003fa4270 */
[----:B------:R-:W-:Y:S01]  /*88d0*/  FSEL R57, R36, -INF , P2 ;  /* 0xff80000024397808 */ /* 0x000fe20001000000 */
[----:B-1----:R-:W-:Y:S01]  /*88e0*/  FMUL.FTZ R7, R66, c[0x0][0x320] ;  /* 0x0000c80042077a20 */ /* 0x002fe20000410000 */
[----:B------:R-:W-:Y:S02]  /*88f0*/  FSEL R23, R186, -INF , P3 ;  /* 0xff800000ba177808 */ /* 0x000fe40001800000 */
[----:B------:R-:W-:Y:S01]  /*8900*/  ISETP.GT.AND P1, PT, R0, 0x9, PT ;  /* 0x000000090000780c */ /* 0x000fe20003f24270 */
[----:B------:R1:W-:Y:S01]  /*8910*/  MUFU.TANH R50, R7 ;  /* 0x0000000700327308 */ /* 0x0003e20000002400 */
[----:B------:R-:W-:Y:S02]  /*8920*/  FSEL R42, R166, -INF , P5 ;  /* 0xff800000a62a7808 */ /* 0x000fe40002800000 */
[----:B------:R-:W-:Y:S02]  /*8930*/  ISETP.GT.AND P5, PT, R5, 0x18, PT ;  /* 0x000000180500780c */ /* 0x000fe40003fa4270 */
[----:B------:R-:W-:Y:S01]  /*8940*/  FSEL R10, R194, -INF , P0 ;  /* 0xff800000c20a7808 */ /* 0x000fe20000000000 */
[----:B----4-:R-:W-:Y:S01]  /*8950*/  FMUL.FTZ R6, R61, c[0x0][0x320] ;  /* 0x0000c8003d067a20 */ /* 0x010fe20000410000 */
[----:B------:R-:W-:Y:S02]  /*8960*/  FSEL R21, R184, -INF , P1 ;  /* 0xff800000b8157808 */ /* 0x000fe40000800000 */
[----:B------:R-:W-:Y:S01]  /*8970*/  FSEL R48, R161, -INF , P5 ;  /* 0xff800000a1307808 */ /* 0x000fe20002800000 */
[----:B------:R4:W-:Y:S01]  /*8980*/  MUFU.TANH R58, R6 ;  /* 0x00000006003a7308 */ /* 0x0009e20000002400 */
[----:B------:R-:W-:Y:S02]  /*8990*/  ISETP.GT.AND P5, PT, R2, 0x19, PT ;  /* 0x000000190200780c */ /* 0x000fe40003fa4270 */
[----:B------:R-:W-:Y:S02]  /*89a0*/  ISETP.GT.AND P3, PT, R4, 0x8, PT ;  /* 0x000000080400780c */ /* 0x000fe40003f64270 */
[----:B------:R-:W-:Y:S02]  /*89b0*/  FSEL R35, R35, -INF , P5 ;  /* 0xff80000023237808 */ /* 0x000fe40002800000 */
[----:B------:R-:W-:Y:S02]  /*89c0*/  ISETP.GT.AND P5, PT, R0, 0x20, PT ;  /* 0x000000200000780c */ /* 0x000fe40003fa4270 */
[----:B------:R-:W-:Y:S02]  /*89d0*/  FSEL R12, R178, -INF , P3 ;  /* 0xff800000b20c7808 */ /* 0x000fe40001800000 */
[----:B------:R-:W-:Y:S02]  /*89e0*/  FSEL R166, R32, -INF , P5 ;  /* 0xff80000020a67808 */ /* 0x000fe40002800000 */
[----:B------:R-:W-:Y:S01]  /*89f0*/  ISETP.GT.AND P1, PT, R2, 0x8, PT ;  /* 0x000000080200780c */ /* 0x000fe20003f24270 */
[----:B-1----:R-:W-:Y:S01]  /*8a00*/  FMUL.FTZ R7, R68, c[0x0][0x320] ;  /* 0x0000c80044077a20 */ /* 0x002fe20000410000 */
[----:B------:R-:W-:Y:S02]  /*8a10*/  ISETP.GT.AND P0, PT, R0, 0x1, PT ;  /* 0x000000010000780c */ /* 0x000fe40003f04270 */
[----:B------:R-:W-:Y:S01]  /*8a20*/  FSEL R16, R16, -INF , P1 ;  /* 0xff80000010107808 */ /* 0x000fe20000800000 */
[----:B------:R1:W-:Y:S01]  /*8a30*/  MUFU.TANH R36, R7 ;  /* 0x0000000700247308 */ /* 0x0003e20000002400 */
[----:B------:R-:W-:Y:S02]  /*8a40*/  ISETP.GT.AND P3, PT, R4, 0x11, PT ;  /* 0x000000110400780c */ /* 0x000fe40003f64270 */
[----:B------:R-:W-:Y:S02]  /*8a50*/  ISETP.GT.AND P1, PT, R2, 0x11, PT ;  /* 0x000000110200780c */ /* 0x000fe40003f24270 */
[----:B------:R-:W-:Y:S01]  /*8a60*/  FSEL R19, R189, -INF , P0 ;  /* 0xff800000bd137808 */ /* 0x000fe20000000000 */
[----:B----4-:R-:W-:Y:S01]  /*8a70*/  FMUL.FTZ R6, R64, c[0x0][0x320] ;  /* 0x0000c80040067a20 */ /* 0x010fe20000410000 */
[----:B------:R-:W-:Y:S02]  /*8a80*/  FSEL R28, R171, -INF , P3 ;  /* 0xff800000ab1c7808 */ /* 0x000fe40001800000 */
[----:B------:R-:W-:Y:S01]  /*8a90*/  ISETP.GT.AND P2, PT, R4, 0x28, PT ;  /* 0x000000280400780c */ /* 0x000fe20003f44270 */
[----:B------:R4:W5:Y:S01]  /*8aa0*/  MUFU.TANH R8, R6 ;  /* 0x0000000600087308 */ /* 0x0009620000002400 */
[----:B------:R-:W-:Y:S02]  /*8ab0*/  FSEL R31, R169, -INF , P1 ;  /* 0xff800000a91f7808 */ /* 0x000fe40000800000 */
[C---:B------:R-:W-:Y:S02]  /*8ac0*/  ISETP.GT.AND P0, PT, R5.reuse, 0x8, PT ;  /* 0x000000080500780c */ /* 0x040fe40003f04270 */
[----:B------:R-:W-:Y:S02]  /*8ad0*/  ISETP.GT.AND P3, PT, R5, 0x10, PT ;  /* 0x000000100500780c */ /* 0x000fe40003f64270 */
[----:B------:R-:W-:Y:S02]  /*8ae0*/  ISETP.GT.AND P1, PT, R0, 0x18, PT ;  /* 0x000000180000780c */ /* 0x000fe40003f24270 */
[----:B------:R-:W-:Y:S02]  /*8af0*/  FSEL R46, R165, -INF , P3 ;  /* 0xff800000a52e7808 */ /* 0x000fe40001800000 */
[----:B------:R-:W-:Y:S02]  /*8b00*/  ISETP.GT.AND P3, PT, R5, 0x19, PT ;  /* 0x000000190500780c */ /* 0x000fe40003f64270 */
[----:B------:R-:W-:Y:S01]  /*8b10*/  FSEL R44, R163, -INF , P1 ;  /* 0xff800000a32c7808 */ /* 0x000fe20000800000 */
[----:B-1----:R-:W-:Y:S01]  /*8b20*/  FMUL.FTZ R7, R69, c[0x0][0x320] ;  /* 0x0000c80045077a20 */ /* 0x002fe20000410000 */
[----:B------:R-:W-:Y:S02]  /*8b30*/  FSEL R49, R160, -INF , P3 ;  /* 0xff800000a0317808 */ /* 0x000fe40001800000 */
[----:B------:R-:W-:Y:S01]  /*8b40*/  FSEL R60, R40, -INF , P2 ;  /* 0xff800000283c7808 */ /* 0x000fe20001000000 */
[----:B------:R1:W1:Y:S01]  /*8b50*/  MUFU.TANH R32, R7 ;  /* 0x0000000700207308 */ /* 0x0002620000002400 */
[----:B------:R-:W-:Y:S01]  /*8b60*/  ISETP.GT.AND P1, PT, R4, 0x19, PT ;  /* 0x000000190400780c */ /* 0x000fe20003f24270 */
[----:B------:R-:W-:Y:S01]  /*8b70*/  FMUL.FTZ R40, R82, c[0x0][0x320] ;  /* 0x0000c80052287a20 */ /* 0x000fe20000410000 */
[----:B------:R-:W-:Y:S02]  /*8b80*/  FSEL R24, R183, -INF , P0 ;  /* 0xff800000b7187808 */ /* 0x000fe40000000000 */
[----:B------:R-:W-:Y:S02]  /*8b90*/  ISETP.GT.AND P0, PT, R2, 0x9, PT ;  /* 0x000000090200780c */ /* 0x000fe40003f04270 */
[----:B----4-:R-:W-:Y:S02]  /*8ba0*/  FMNMX.FTZ R6, R10, R3, !PT ;  /* 0x000000030a067209 */ /* 0x010fe40007810000 */
[----:B------:R-:W-:Y:S02]  /*8bb0*/  FSEL R17, R17, -INF , P0 ;  /* 0xff80000011117808 */ /* 0x000fe40000000000 */
[----:B------:R-:W-:Y:S02]  /*8bc0*/  FMNMX.FTZ R6, R11, R6, !PT ;  /* 0x000000060b067209 */ /* 0x000fe40007810000 */
[----:B------:R-:W-:Y:S02]  /*8bd0*/  ISETP.GT.AND P0, PT, R0, 0x10, PT ;  /* 0x000000100000780c */ /* 0x000fe40003f04270 */
[----:B------:R-:W-:Y:S02]  /*8be0*/  FMNMX.FTZ R6, R12, R6, !PT ;  /* 0x000000060c067209 */ /* 0x000fe40007810000 */
[----:B------:R-:W-:Y:S02]  /*8bf0*/  ISETP.GT.AND P3, PT, R4, 0x20, PT ;  /* 0x000000200400780c */ /* 0x000fe40003f64270 */
[----:B------:R-:W-:Y:S02]  /*8c00*/  FMNMX.FTZ R6, R13, R6, !PT ;  /* 0x000000060d067209 */ /* 0x000fe40007810000 */
[----:B------:R-:W-:Y:S02]  /*8c10*/  FSEL R25, R25, -INF , P1 ;  /* 0xff80000019197808 */ /* 0x000fe40000800000 */
[----:B------:R-:W-:Y:S01]  /*8c20*/  FMNMX.FTZ R6, R29, R6, !PT ;  /* 0x000000061d067209 */ /* 0x000fe20007810000 */
[----:B-1----:R-:W-:Y:S01]  /*8c30*/  FMUL.FTZ R7, R80, c[0x0][0x320] ;  /* 0x0000c80050077a20 */ /* 0x002fe20000410000 */
[----:B------:R-:W-:Y:S02]  /*8c40*/  FSEL R41, R167, -INF , P0 ;  /* 0xff800000a7297808 */ /* 0x000fe40000000000 */
[----:B------:R-:W-:Y:S01]  /*8c50*/  FSEL R56, R153, -INF , P3 ;  /* 0xff80000099387808 */ /* 0x000fe20001800000 */
[----:B------:R1:W4:Y:S01]  /*8c60*/  MUFU.TANH R9, R7 ;  /* 0x0000000700097308 */ /* 0x0003220000002400 */
[----:B------:R-:W-:Y:S02]  /*8c70*/  FMNMX.FTZ R6, R28, R6, !PT ;  /* 0x000000061c067209 */ /* 0x000fe40007810000 */
[----:B------:R-:W-:Y:S02]  /*8c80*/  ISETP.GT.AND P0, PT, R0, 0x19, PT ;  /* 0x000000190000780c */ /* 0x000fe40003f04270 */
[----:B------:R-:W-:Y:S02]  /*8c90*/  FMNMX.FTZ R6, R26, R6, !PT ;  /* 0x000000061a067209 */ /* 0x000fe40007810000 */
[----:B------:R-:W-:Y:S02]  /*8ca0*/  ISETP.GT.AND P1, PT, R2, 0x20, PT ;  /* 0x000000200200780c */ /* 0x000fe40003f24270 */
[----:B------:R-:W-:Y:S02]  /*8cb0*/  FMNMX.FTZ R6, R25, R6, !PT ;  /* 0x0000000619067209 */ /* 0x000fe40007810000 */
[----:B------:R-:W-:Y:S02]  /*8cc0*/  FSEL R45, R162, -INF , P0 ;  /* 0xff800000a22d7808 */ /* 0x000fe40000000000 */
[----:B------:R-:W-:Y:S02]  /*8cd0*/  ISETP.GT.AND P0, PT, R2, 0x18, PT ;  /* 0x000000180200780c */ /* 0x000fe40003f04270 */
[----:B------:R-:W-:Y:S02]  /*8ce0*/  FMNMX.FTZ R6, R56, R6, !PT ;  /* 0x0000000638067209 */ /* 0x000fe40007810000 */
[----:B------:R-:W-:Y:S02]  /*8cf0*/  FSEL R34, R34, -INF , P0 ;  /* 0xff80000022227808 */ /* 0x000fe40000000000 */
[----:B------:R-:W-:Y:S02]  /*8d00*/  ISETP.GT.AND P3, PT, R0, 0x21, PT ;  /* 0x000000210000780c */ /* 0x000fe40003f64270 */
[----:B------:R-:W-:Y:S02]  /*8d10*/  FSEL R160, R152, -INF , P1 ;  /* 0xff80000098a07808 */ /* 0x000fe40000800000 */
[----:B------:R-:W-:Y:S01]  /*8d20*/  ISETP.GT.AND P0, PT, R2, 0x21, PT ;  /* 0x000000210200780c */ /* 0x000fe20003f04270 */
[----:B-1----:R-:W-:Y:S01]  /*8d30*/  FMUL.FTZ R7, R81, c[0x0][0x320] ;  /* 0x0000c80051077a20 */ /* 0x002fe20000410000 */
[----:B------:R-:W-:Y:S02]  /*8d40*/  ISETP.GT.AND P1, PT, R4, 0x29, PT ;  /* 0x000000290400780c */ /* 0x000fe40003f24270 */
[----:B------:R-:W-:Y:S02]  /*8d50*/  FMNMX.FTZ R6, R57, R6, !PT ;  /* 0x0000000639067209 */ /* 0x000fe40007810000 */
[----:B------:R-:W-:Y:S01]  /*8d60*/  FSEL R167, R87, -INF , P3 ;  /* 0xff80000057a77808 */ /* 0x000fe20001800000 */
[----:B------:R-:W1:Y:S01]  /*8d70*/  MUFU.TANH R7, R7 ;  /* 0x0000000700077308 */ /* 0x000e620000002400 */
[----:B------:R-:W-:Y:S02]  /*8d80*/  FMNMX.FTZ R6, R60, R6, !PT ;  /* 0x000000063c067209 */ /* 0x000fe40007810000 */
[----:B------:R-:W-:Y:S02]  /*8d90*/  FSEL R162, R154, -INF , P0 ;  /* 0xff8000009aa27808 */ /* 0x000fe40000000000 */
[C---:B------:R-:W-:Y:S02]  /*8da0*/  ISETP.GT.AND P0, PT, R4.reuse, 0x30, PT ;  /* 0x000000300400780c */ /* 0x040fe40003f04270 */
[C---:B------:R-:W-:Y:S02]  /*8db0*/  ISETP.GT.AND P5, PT, R4.reuse, 0x31, PT ;  /* 0x000000310400780c */ /* 0x040fe40003fa4270 */
[C---:B------:R-:W-:Y:S02]  /*8dc0*/  ISETP.GT.AND P3, PT, R4.reuse, 0x38, PT ;  /* 0x000000380400780c */ /* 0x040fe40003f64270 */
[----:B------:R-:W-:Y:S02]  /*8dd0*/  FSEL R158, R39, -INF , P1 ;  /* 0xff800000279e7808 */ /* 0x000fe40000800000 */
[C---:B------:R-:W-:Y:S02]  /*8de0*/  ISETP.GT.AND P2, PT, R4.reuse, 0x39, PT ;  /* 0x000000390400780c */ /* 0x040fe40003f44270 */
[----:B------:R-:W-:Y:S02]  /*8df0*/  ISETP.GT.AND P1, PT, R4, 0x40, PT ;  /* 0x000000400400780c */ /* 0x000fe40003f24270 */
[----:B------:R-:W-:Y:S01]  /*8e00*/  FSEL R174, R38, -INF , P0 ;  /* 0xff80000026ae7808 */ /* 0x000fe20000000000 */
[----:B------:R-:W-:Y:S01]  /*8e10*/  FMUL.FTZ R38, R71, c[0x0][0x320] ;  /* 0x0000c80047267a20 */ /* 0x000fe20000410000 */
[----:B------:R-:W-:Y:S02]  /*8e20*/  ISETP.GT.AND P0, PT, R4, 0x41, PT ;  /* 0x000000410400780c */ /* 0x000fe40003f04270 */
[----:B------:R-:W-:Y:S01]  /*8e30*/  FSEL R176, R33, -INF , P5 ;  /* 0xff80000021b07808 */ /* 0x000fe20002800000 */
[----:B------:R-:W-:Y:S01]  /*8e40*/  FMUL.FTZ R33, R70, c[0x0][0x320] ;  /* 0x0000c80046217a20 */ /* 0x000fe20000410000 */
[----:B------:R-:W-:Y:S02]  /*8e50*/  ISETP.GT.AND P5, PT, R4, 0x48, PT ;  /* 0x000000480400780c */ /* 0x000fe40003fa4270 */
[----:B-----5:R-:W-:Y:S01]  /*8e60*/  FSEL R178, R8, -INF , P3 ;  /* 0xff80000008b27808 */ /* 0x020fe20001800000 */
[----:B------:R-:W-:Y:S01]  /*8e70*/  FMUL.FTZ R8, R67, c[0x0][0x320] ;  /* 0x0000c80043087a20 */ /* 0x000fe20000410000 */
[----:B------:R-:W-:Y:S02]  /*8e80*/  ISETP.GT.AND P3, PT, R4, 0x49, PT ;  /* 0x000000490400780c */ /* 0x000fe40003f64270 */
[----:B------:R-:W-:Y:S01]  /*8e90*/  FMNMX.FTZ R4, R158, R6, !PT ;  /* 0x000000069e047209 */ /* 0x000fe20007810000 */
[----:B------:R5:W2:Y:S01]  /*8ea0*/  MUFU.TANH R39, R8 ;  /* 0x0000000800277308 */ /* 0x000aa20000002400 */
[----:B------:R-:W-:Y:S02]  /*8eb0*/  FSEL R175, R37, -INF , P2 ;  /* 0xff80000025af7808 */ /* 0x000fe40001000000 */
[----:B------:R-:W-:Y:S02]  /*8ec0*/  FMNMX.FTZ R4, R174, R4, !PT ;  /* 0x00000004ae047209 */ /* 0x000fe40007810000 */
[----:B------:R-:W-:Y:S02]  /*8ed0*/  FSEL R247, R36, -INF , P1 ;  /* 0xff80000024f77808 */ /* 0x000fe40000800000 */
[----:B------:R-:W-:Y:S02]  /*8ee0*/  FMNMX.FTZ R4, R176, R4, !PT ;  /* 0x00000004b0047209 */ /* 0x000fe40007810000 */
[----:B------:R-:W-:Y:S01]  /*8ef0*/  FSEL R248, R32, -INF , P0 ;  /* 0xff80000020f87808 */ /* 0x000fe20000000000 */
[----:B------:R-:W2:Y:S01]  /*8f00*/  MUFU.TANH R37, R33 ;  /* 0x0000002100257308 */ /* 0x000ea20000002400 */
[----:B------:R-:W-:Y:S02]  /*8f10*/  FMNMX.FTZ R4, R178, R4, !PT ;  /* 0x00000004b2047209 */ /* 0x000fe40007810000 */
[----:B----4-:R-:W-:Y:S01]  /*8f20*/  FSEL R251, R9, -INF , P5 ;  /* 0xff80000009fb7808 */ /* 0x010fe20002800000 */
[----:B------:R-:W-:Y:S01]  /*8f30*/  FMUL.FTZ R9, R63, c[0x0][0x320] ;  /* 0x0000c8003f097a20 */ /* 0x000fe20000410000 */
[----:B------:R-:W-:Y:S02]  /*8f40*/  FMNMX.FTZ R4, R175, R4, !PT ;  /* 0x00000004af047209 */ /* 0x000fe40007810000 */
[----:B-1----:R-:W-:Y:S02]  /*8f50*/  FSEL R249, R7, -INF , P3 ;  /* 0xff80000007f97808 */ /* 0x002fe40001800000 */
[----:B------:R-:W-:Y:S01]  /*8f60*/  FMNMX.FTZ R4, R247, R4, !PT ;  /* 0x00000004f7047209 */ /* 0x000fe20007810000 */
[----:B------:R-:W-:Y:S01]  /*8f70*/  MUFU.TANH R33, R43 ;  /* 0x0000002b00217308 */ /* 0x000fe20000002400 */
[----:B------:R-:W-:Y:S02]  /*8f80*/  FMNMX.FTZ R6, R14, R84, !PT ;  /* 0x000000540e067209 */ /* 0x000fe40007810000 */
[----:B------:R-:W-:Y:S01]  /*8f90*/  FMNMX.FTZ R4, R248, R4, !PT ;  /* 0x00000004f8047209 */ /* 0x000fe20007810000 */
[----:B-----5:R-:W-:Y:S01]  /*8fa0*/  FMUL.FTZ R8, R62, c[0x0][0x320] ;  /* 0x0000c8003e087a20 */ /* 0x020fe20000410000 */
[----:B------:R-:W-:Y:S02]  /*8fb0*/  FMNMX.FTZ R6, R15, R6, !PT ;  /* 0x000000060f067209 */ /* 0x000fe40007810000 */
[----:B------:R-:W-:Y:S02]  /*8fc0*/  FMNMX.FTZ R4, R251, R4, !PT ;  /* 0x00000004fb047209 */ /* 0x000fe40007810000 */
[----:B------:R-:W-:Y:S01]  /*8fd0*/  FMNMX.FTZ R6, R16, R6, !PT ;  /* 0x0000000610067209 */ /* 0x000fe20007810000 */
[----:B------:R-:W-:Y:S01]  /*8fe0*/  MUFU.TANH R32, R38 ;  /* 0x0000002600207308 */ /* 0x000fe20000002400 */
[----:B------:R-:W-:Y:S02]  /*8ff0*/  FMNMX.FTZ R4, R249, R4, !PT ;  /* 0x00000004f9047209 */ /* 0x000fe40007810000 */
[----:B------:R-:W-:Y:S02]  /*9000*/  FMNMX.FTZ R6, R17, R6, !PT ;  /* 0x0000000611067209 */ /* 0x000fe40007810000 */
[----:B------:R-:W-:Y:S01]  /*9010*/  ISETP.GT.AND P3, PT, R2, 0x28, PT ;  /* 0x000000280200780c */ /* 0x000fe20003f64270 */
[----:B------:R-:W1:Y:S01]  /*9020*/  SHFL.BFLY PT, R7, R4, 0x2, 0x1f ;  /* 0x0c401f0004077f89 */ /* 0x000e6200000e0000 */
[----:B------:R-:W-:Y:S02]  /*9030*/  FMNMX.FTZ R6, R30, R6, !PT ;  /* 0x000000061e067209 */ /* 0x000fe40007810000 */
[----:B------:R-:W-:Y:S01]  /*9040*/  ISETP.GT.AND P2, PT, R5, 0x20, PT ;  /* 0x000000200500780c */ /* 0x000fe20003f44270 */
[----:B------:R4:W5:Y:S01]  /*9050*/  MUFU.TANH R36, R40 ;  /* 0x0000002800247308 */ /* 0x0009620000002400 */
[----:B------:R-:W-:Y:S02]  /*9060*/  FMNMX.FTZ R6, R31, R6, !PT ;  /* 0x000000061f067209 */ /* 0x000fe40007810000 */
[----:B------:R-:W-:Y:S02]  /*9070*/  ISETP.GT.AND P1, PT, R5, 0x21, PT ;  /* 0x000000210500780c */ /* 0x000fe40003f24270 */
[----:B------:R-:W-:Y:S02]  /*9080*/  FMNMX.FTZ R6, R34, R6, !PT ;  /* 0x0000000622067209 */ /* 0x000fe40007810000 */
[----:B------:R-:W-:Y:S02]  /*9090*/  ISETP.GT.AND P5, PT, R0, 0x29, PT ;  /* 0x000000290000780c */ /* 0x000fe40003fa4270 */
[----:B------:R-:W-:Y:S02]  /*90a0*/  FMNMX.FTZ R6, R35, R6, !PT ;  /* 0x0000000623067209 */ /* 0x000fe40007810000 */
[----:B------:R-:W-:Y:S02]  /*90b0*/  FSEL R164, R179, -INF , P2 ;  /* 0xff800000b3a47808 */ /* 0x000fe40001000000 */
[----:B------:R-:W-:Y:S02]  /*90c0*/  FMNMX.FTZ R6, R160, R6, !PT ;  /* 0x00000006a0067209 */ /* 0x000fe40007810000 */
[----:B------:R-:W-:Y:S02]  /*90d0*/  ISETP.GT.AND P2, PT, R2, 0x29, PT ;  /* 0x000000290200780c */ /* 0x000fe40003f44270 */
[----:B------:R-:W-:Y:S02]  /*90e0*/  FSEL R156, R168, -INF , P3 ;  /* 0xff800000a89c7808 */ /* 0x000fe40001800000 */
[----:B------:R-:W-:Y:S02]  /*90f0*/  FMNMX.FTZ R6, R162, R6, !PT ;  /* 0x00000006a2067209 */ /* 0x000fe40007810000 */
[----:B-1----:R-:W-:Y:S01]  /*9100*/  FMNMX.FTZ R4, R4, R7, !PT ;  /* 0x0000000704047209 */ /* 0x002fe20007810000 */
[----:B------:R-:W-:Y:S01]  /*9110*/  FMUL.FTZ R7, R72, c[0x0][0x320] ;  /* 0x0000c80048077a20 */ /* 0x000fe20000410000 */
[----:B------:R-:W-:Y:S01]  /*9120*/  FSEL R165, R180, -INF , P1 ;  /* 0xff800000b4a57808 */ /* 0x000fe20000800000 */
[----:B----4-:R-:W-:Y:S01]  /*9130*/  FMUL.FTZ R40, R79, c[0x0][0x320] ;  /* 0x0000c8004f287a20 */ /* 0x010fe20000410000 */
[----:B------:R-:W-:Y:S01]  /*9140*/  ISETP.GT.AND P1, PT, R2, 0x30, PT ;  /* 0x000000300200780c */ /* 0x000fe20003f24270 */
[----:B------:R1:W4:Y:S01]  /*9150*/  MUFU.TANH R43, R7 ;  /* 0x00000007002b7308 */ /* 0x0003220000002400 */
[----:B------:R-:W-:Y:S02]  /*9160*/  ISETP.GT.AND P0, PT, R0, 0x28, PT ;  /* 0x000000280000780c */ /* 0x000fe40003f04270 */
[----:B------:R-:W-:Y:S02]  /*9170*/  FSEL R163, R177, -INF , P5 ;  /* 0xff800000b1a37808 */ /* 0x000fe40002800000 */
[----:B------:R-:W-:Y:S02]  /*9180*/  FMNMX.FTZ R6, R156, R6, !PT ;  /* 0x000000069c067209 */ /* 0x000fe40007810000 */
[----:B------:R-:W-:Y:S02]  /*9190*/  FSEL R157, R155, -INF , P2 ;  /* 0xff8000009b9d7808 */ /* 0x000fe40001000000 */
[----:B------:R-:W-:Y:S02]  /*91a0*/  ISETP.GT.AND P5, PT, R2, 0x38, PT ;  /* 0x000000380200780c */ /* 0x000fe40003fa4270 */
[----:B------:R-:W-:Y:S02]  /*91b0*/  FSEL R161, R182, -INF , P0 ;  /* 0xff800000b6a17808 */ /* 0x000fe40000000000 */
[----:B------:R-:W-:Y:S02]  /*91c0*/  ISETP.GT.AND P0, PT, R2, 0x31, PT ;  /* 0x000000310200780c */ /* 0x000fe40003f04270 */
[----:B------:R-:W-:Y:S02]  /*91d0*/  FSEL R172, R52, -INF , P1 ;  /* 0xff80000034ac7808 */ /* 0x000fe40000800000 */
[C---:B------:R-:W-:Y:S02]  /*91e0*/  ISETP.GT.AND P3, PT, R2.reuse, 0x39, PT ;  /* 0x000000390200780c */ /* 0x040fe40003f64270 */
[C---:B------:R-:W-:Y:S02]  /*91f0*/  ISETP.GT.AND P2, PT, R2.reuse, 0x40, PT ;  /* 0x000000400200780c */ /* 0x040fe40003f44270 */
[C---:B------:R-:W-:Y:S02]  /*9200*/  ISETP.GT.AND P1, PT, R2.reuse, 0x41, PT ;  /* 0x000000410200780c */ /* 0x040fe40003f24270 */
[----:B------:R-:W-:Y:S01]  /*9210*/  FSEL R173, R51, -INF , P0 ;  /* 0xff80000033ad7808 */ /* 0x000fe20000000000 */
[----:B-1----:R-:W-:Y:S01]  /*9220*/  FMUL.FTZ R7, R73, c[0x0][0x320] ;  /* 0x0000c80049077a20 */ /* 0x002fe20000410000 */
[----:B------:R-:W-:Y:S01]  /*9230*/  MUFU.TANH R51, R8 ;  /* 0x0000000800337308 */ /* 0x000fe20000002400 */
[----:B------:R-:W-:Y:S02]  /*9240*/  ISETP.GT.AND P0, PT, R2, 0x48, PT ;  /* 0x000000480200780c */ /* 0x000fe40003f04270 */
[----:B------:R-:W-:Y:S02]  /*9250*/  FSEL R194, R50, -INF , P5 ;  /* 0xff80000032c27808 */ /* 0x000fe40002800000 */
[----:B------:R-:W-:Y:S02]  /*9260*/  ISETP.GT.AND P5, PT, R2, 0x49, PT ;  /* 0x000000490200780c */ /* 0x000fe40003fa4270 */
[----:B------:R-:W-:Y:S02]  /*9270*/  FMNMX.FTZ R2, R157, R6, !PT ;  /* 0x000000069d027209 */ /* 0x000fe40007810000 */
[----:B------:R-:W-:Y:S01]  /*9280*/  FMNMX.FTZ R6, R18, R85, !PT ;  /* 0x0000005512067209 */ /* 0x000fe20007810000 */
[----:B------:R1:W-:Y:S01]  /*9290*/  MUFU.TANH R50, R9 ;  /* 0x0000000900327308 */ /* 0x0003e20000002400 */
[----:B--2---:R-:W-:Y:S02]  /*92a0*/  FSEL R195, R39, -INF , P3 ;  /* 0xff80000027c37808 */ /* 0x004fe40001800000 */
[----:B------:R-:W-:Y:S02]  /*92b0*/  FMNMX.FTZ R6, R19, R6, !PT ;  /* 0x0000000613067209 */ /* 0x000fe40007810000 */
[----:B------:R-:W-:Y:S02]  /*92c0*/  FSEL R245, R37, -INF , P2 ;  /* 0xff80000025f57808 */ /* 0x000fe40001000000 */
[----:B------:R-:W-:Y:S02]  /*92d0*/  FMNMX.FTZ R6, R20, R6, !PT ;  /* 0x0000000614067209 */ /* 0x000fe40007810000 */
[----:B-----5:R-:W-:Y:S01]  /*92e0*/  FSEL R250, R36, -INF , P0 ;  /* 0xff80000024fa7808 */ /* 0x020fe20000000000 */
[----:B------:R2:W5:Y:S01]  /*92f0*/  MUFU.TANH R39, R7 ;  /* 0x0000000700277308 */ /* 0x0005620000002400 */
[----:B------:R-:W-:Y:S02]  /*9300*/  FMNMX.FTZ R6, R21, R6, !PT ;  /* 0x0000000615067209 */ /* 0x000fe40007810000 */
[----:B------:R-:W-:Y:S02]  /*9310*/  FMNMX.FTZ R2, R172, R2, !PT ;  /* 0x00000002ac027209 */ /* 0x000fe40007810000 */
[----:B------:R-:W-:Y:S01]  /*9320*/  FSEL R246, R32, -INF , P1 ;  /* 0xff80000020f67808 */ /* 0x000fe20000800000 */
[----:B------:R-:W-:Y:S01]  /*9330*/  FMUL.FTZ R32, R76, c[0x0][0x320] ;  /* 0x0000c8004c207a20 */ /* 0x000fe20000410000 */
[----:B------:R-:W-:Y:S02]  /*9340*/  FMNMX.FTZ R6, R41, R6, !PT ;  /* 0x0000000629067209 */ /* 0x000fe40007810000 */
[----:B------:R-:W-:Y:S01]  /*9350*/  FMNMX.FTZ R2, R173, R2, !PT ;  /* 0x00000002ad027209 */ /* 0x000fe20007810000 */
[----:B------:R3:W3:Y:S01]  /*9360*/  MUFU.TANH R38, R32 ;  /* 0x0000002000267308 */ /* 0x0006e20000002400 */
[----:B------:R-:W-:Y:S02]  /*9370*/  FMNMX.FTZ R6, R42, R6, !PT ;  /* 0x000000062a067209 */ /* 0x000fe40007810000 */
[----:B------:R-:W-:Y:S01]  /*9380*/  FMNMX.FTZ R2, R194, R2, !PT ;  /* 0x00000002c2027209 */ /* 0x000fe20007810000 */
[----:B-1----:R-:W1:Y:S01]  /*9390*/  SHFL.BFLY PT, R9, R4, 0x1, 0x1f ;  /* 0x0c201f0004097f89 */ /* 0x002e6200000e0000 */
[----:B------:R-:W-:Y:S02]  /*93a0*/  FMNMX.FTZ R6, R44, R6, !PT ;  /* 0x000000062c067209 */ /* 0x000fe40007810000 */
[----:B------:R-:W-:Y:S02]  /*93b0*/  FMNMX.FTZ R2, R195, R2, !PT ;  /* 0x00000002c3027209 */ /* 0x000fe40007810000 */
[----:B------:R-:W-:Y:S02]  /*93c0*/  FMNMX.FTZ R6, R45, R6, !PT ;  /* 0x000000062d067209 */ /* 0x000fe40007810000 */
[----:B------:R-:W-:Y:S02]  /*93d0*/  FMNMX.FTZ R2, R245, R2, !PT ;  /* 0x00000002f5027209 */ /* 0x000fe40007810000 */
[----:B------:R-:W-:Y:S02]  /*93e0*/  FMNMX.FTZ R6, R166, R6, !PT ;  /* 0x00000006a6067209 */ /* 0x000fe40007810000 */
[----:B--2---:R-:W-:Y:S02]  /*93f0*/  FMNMX.FTZ R7, R22, R86, !PT ;  /* 0x0000005616077209 */ /* 0x004fe40007810000 */
[----:B------:R-:W-:Y:S02]  /*9400*/  FMNMX.FTZ R2, R246, R2, !PT ;  /* 0x00000002f6027209 */ /* 0x000fe40007810000 */
[----:B------:R-:W-:Y:S02]  /*9410*/  FMNMX.FTZ R7, R23, R7, !PT ;  /* 0x0000000717077209 */ /* 0x000fe40007810000 */
[C---:B------:R-:W-:Y:S02]  /*9420*/  ISETP.GT.AND P2, PT, R0.reuse, 0x30, PT ;  /* 0x000000300000780c */ /* 0x040fe40003f44270 */
[C---:B------:R-:W-:Y:S01]  /*9430*/  ISETP.GT.AND P1, PT, R0.reuse, 0x31, PT ;  /* 0x000000310000780c */ /* 0x040fe20003f24270 */
[----:B---3--:R-:W-:Y:S01]  /*9440*/  FMUL.FTZ R32, R77, c[0x0][0x320] ;  /* 0x0000c8004d207a20 */ /* 0x008fe20000410000 */
[----:B------:R-:W-:Y:S02]  /*9450*/  ISETP.GT.AND P0, PT, R0, 0x38, PT ;  /* 0x000000380000780c */ /* 0x000fe40003f04270 */
[----:B------:R-:W-:Y:S01]  /*9460*/  FMNMX.FTZ R6, R167, R6, !PT ;  /* 0x00000006a7067209 */ /* 0x000fe20007810000 */
[----:B------:R2:W3:Y:S01]  /*9470*/  MUFU.TANH R36, R32 ;  /* 0x0000002000247308 */ /* 0x0004e20000002400 */
[----:B------:R-:W-:Y:S02]  /*9480*/  ISETP.GT.AND P3, PT, R5, 0x28, PT ;  /* 0x000000280500780c */ /* 0x000fe40003f64270 */
[----:B------:R-:W-:Y:S01]  /*9490*/  FSEL R252, R33, -INF , P5 ;  /* 0xff80000021fc7808 */ /* 0x000fe20002800000 */
[----:B------:R-:W-:Y:S01]  /*94a0*/  FMUL.FTZ R33, R75, c[0x0][0x320] ;  /* 0x0000c8004b217a20 */ /* 0x000fe20000410000 */
[----:B------:R-:W-:Y:S02]  /*94b0*/  FMNMX.FTZ R2, R250, R2, !PT ;  /* 0x00000002fa027209 */ /* 0x000fe40007810000 */
[----:B------:R-:W-:Y:S02]  /*94c0*/  FSEL R171, R53, -INF , P2 ;  /* 0xff80000035ab7808 */ /* 0x000fe40001000000 */
[----:B------:R-:W-:Y:S01]  /*94d0*/  FSEL R192, R55, -INF , P1 ;  /* 0xff80000037c07808 */ /* 0x000fe20000800000 */
[----:B------:R-:W-:Y:S01]  /*94e0*/  MUFU.TANH R33, R33 ;  /* 0x0000002100217308 */ /* 0x000fe20000002400 */
[----:B------:R-:W-:Y:S02]  /*94f0*/  FSEL R193, R54, -INF , P0 ;  /* 0xff80000036c17808 */ /* 0x000fe40000000000 */
[C---:B------:R-:W-:Y:S02]  /*9500*/  ISETP.GT.AND P2, PT, R0.reuse, 0x41, PT ;  /* 0x000000410000780c */ /* 0x040fe40003f44270 */
[C---:B------:R-:W-:Y:S02]  /*9510*/  ISETP.GT.AND P1, PT, R0.reuse, 0x48, PT ;  /* 0x000000480000780c */ /* 0x040fe40003f24270 */
[C---:B------:R-:W-:Y:S02]  /*9520*/  ISETP.GT.AND P0, PT, R0.reuse, 0x49, PT ;  /* 0x000000490000780c */ /* 0x040fe40003f04270 */
[----:B------:R-:W-:Y:S02]  /*9530*/  ISETP.GT.AND P5, PT, R0, 0x39, PT ;  /* 0x000000390000780c */ /* 0x000fe40003fa4270 */
[----:B------:R-:W-:Y:S02]  /*9540*/  FMNMX.FTZ R6, R161, R6, !PT ;  /* 0x00000006a1067209 */ /* 0x000fe40007810000 */
[----:B------:R-:W-:Y:S01]  /*9550*/  FSEL R159, R212, -INF , P3 ;  /* 0xff800000d49f7808 */ /* 0x000fe20001800000 */
[----:B--2---:R-:W-:Y:S01]  /*9560*/  FMUL.FTZ R32, R78, c[0x0][0x320] ;  /* 0x0000c8004e207a20 */ /* 0x004fe20000410000 */
[----:B------:R-:W-:Y:S02]  /*9570*/  ISETP.GT.AND P3, PT, R0, 0x40, PT ;  /* 0x000000400000780c */ /* 0x000fe40003f64270 */
[----:B------:R-:W-:Y:S01]  /*9580*/  FMNMX.FTZ R0, R24, R7, !PT ;  /* 0x0000000718007209 */ /* 0x000fe20007810000 */
[----:B------:R-:W-:Y:S01]  /*9590*/  FMUL.FTZ R7, R74, c[0x0][0x320] ;  /* 0x0000c8004a077a20 */ /* 0x000fe20000410000 */
[----:B------:R-:W-:Y:S01]  /*95a0*/  FMNMX.FTZ R2, R252, R2, !PT ;  /* 0x00000002fc027209 */ /* 0x000fe20007810000 */
[----:B------:R-:W-:Y:S01]  /*95b0*/  MUFU.TANH R32, R32 ;  /* 0x0000002000207308 */ /* 0x000fe20000002400 */
[----:B------:R-:W-:Y:S02]  /*95c0*/  FMNMX.FTZ R6, R163, R6, !PT ;  /* 0x00000006a3067209 */ /* 0x000fe40007810000 */
[----:B------:R-:W-:Y:S01]  /*95d0*/  FMNMX.FTZ R0, R27, R0, !PT ;  /* 0x000000001b007209 */ /* 0x000fe20007810000 */
[----:B------:R-:W2:Y:S01]  /*95e0*/  SHFL.BFLY PT, R8, R2, 0x2, 0x1f ;  /* 0x0c401f0002087f89 */ /* 0x000ea200000e0000 */
[----:B------:R-:W-:Y:S02]  /*95f0*/  FMNMX.FTZ R6, R171, R6, !PT ;  /* 0x00000006ab067209 */ /* 0x000fe40007810000 */
[----:B------:R-:W-:Y:S02]  /*9600*/  FMNMX.FTZ R0, R46, R0, !PT ;  /* 0x000000002e007209 */ /* 0x000fe40007810000 */
[----:B-1----:R-:W-:Y:S01]  /*9610*/  FMNMX.FTZ R73, R4, R9, !PT ;  /* 0x0000000904497209 */ /* 0x002fe20007810000 */
[----:B------:R1:W1:Y:S01]  /*9620*/  MUFU.TANH R37, R7 ;  /* 0x0000000700257308 */ /* 0x0002620000002400 */
[----:B------:R-:W-:Y:S02]  /*9630*/  FMNMX.FTZ R4, R47, R0, !PT ;  /* 0x000000002f047209 */ /* 0x000fe40007810000 */
[----:B------:R-:W-:Y:S02]  /*9640*/  FMNMX.FTZ R0, R192, R6, !PT ;  /* 0x00000006c0007209 */ /* 0x000fe40007810000 */
[----:B------:R-:W-:Y:S02]  /*9650*/  FSEL R170, R58, -INF , P5 ;  /* 0xff8000003aaa7808 */ /* 0x000fe40002800000 */
[----:B------:R-:W-:Y:S02]  /*9660*/  FMNMX.FTZ R0, R193, R0, !PT ;  /* 0x00000000c1007209 */ /* 0x000fe40007810000 */
[----:B------:R-:W-:Y:S01]  /*9670*/  FMNMX.FTZ R4, R48, R4, !PT ;  /* 0x0000000430047209 */ /* 0x000fe20007810000 */
[----:B------:R-:W1:Y:S01]  /*9680*/  MUFU.TANH R9, R40 ;  /* 0x0000002800097308 */ /* 0x000e620000002400 */
[----:B----4-:R-:W-:Y:S02]  /*9690*/  FSEL R225, R43, -INF , P3 ;  /* 0xff8000002be17808 */ /* 0x010fe40001800000 */
[----:B------:R-:W-:Y:S02]  /*96a0*/  FMNMX.FTZ R0, R170, R0, !PT ;  /* 0x00000000aa007209 */ /* 0x000fe40007810000 */
[----:B------:R-:W-:Y:S02]  /*96b0*/  FMNMX.FTZ R4, R49, R4, !PT ;  /* 0x0000000431047209 */ /* 0x000fe40007810000 */
[----:B-----5:R-:W-:Y:S02]  /*96c0*/  FSEL R230, R39, -INF , P2 ;  /* 0xff80000027e67808 */ /* 0x020fe40001000000 */
[----:B------:R-:W-:Y:S02]  /*96d0*/  FMNMX.FTZ R0, R225, R0, !PT ;  /* 0x00000000e1007209 */ /* 0x000fe40007810000 */
[----:B------:R-:W-:Y:S02]  /*96e0*/  FMNMX.FTZ R4, R164, R4, !PT ;  /* 0x00000004a4047209 */ /* 0x000fe40007810000 */
[----:B------:R-:W-:Y:S02]  /*96f0*/  FSEL R232, R38, -INF , P1 ;  /* 0xff80000026e87808 */ /* 0x000fe40000800000 */
[----:B------:R-:W-:Y:S02]  /*9700*/  FMNMX.FTZ R0, R230, R0, !PT ;  /* 0x00000000e6007209 */ /* 0x000fe40007810000 */
[----:B------:R-:W-:Y:S02]  /*9710*/  ISETP.GT.AND P5, PT, R5, 0x29, PT ;  /* 0x000000290500780c */ /* 0x000fe40003fa4270 */
[----:B------:R-:W-:Y:S02]  /*9720*/  FMNMX.FTZ R4, R165, R4, !PT ;  /* 0x00000004a5047209 */ /* 0x000fe40007810000 */
[----:B--2---:R-:W-:Y:S02]  /*9730*/  FMNMX.FTZ R2, R2, R8, !PT ;  /* 0x0000000802027209 */ /* 0x004fe40007810000 */
[----:B---3--:R-:W-:Y:S02]  /*9740*/  FSEL R234, R36, -INF , P0 ;  /* 0xff80000024ea7808 */ /* 0x008fe40000000000 */
[----:B------:R-:W-:Y:S01]  /*9750*/  FMNMX.FTZ R0, R232, R0, !PT ;  /* 0x00000000e8007209 */ /* 0x000fe20007810000 */
[----:B------:R-:W2:Y:S01]  /*9760*/  SHFL.BFLY PT, R8, R2, 0x1, 0x1f ;  /* 0x0c201f0002087f89 */ /* 0x000ea200000e0000 */
[----:B------:R-:W-:Y:S02]  /*9770*/  FSEL R155, R214, -INF , P5 ;  /* 0xff800000d69b7808 */ /* 0x000fe40002800000 */
[----:B------:R-:W-:Y:S02]  /*9780*/  ISETP.GT.AND P3, PT, R5, 0x30, PT ;  /* 0x000000300500780c */ /* 0x000fe40003f64270 */
[----:B------:R-:W-:Y:S01]  /*9790*/  FMNMX.FTZ R6, R159, R4, !PT ;  /* 0x000000049f067209 */ /* 0x000fe20007810000 */
[----:B------:R-:W-:Y:S01]  /*97a0*/  FMUL.FTZ R4, R73, c[0x0][0x2d0] ;  /* 0x0000b40049047a20 */ /* 0x000fe20000410000 */
[----:B------:R-:W-:Y:S02]  /*97b0*/  FMNMX.FTZ R0, R234, R0, !PT ;  /* 0x00000000ea007209 */ /* 0x000fe40007810000 */
[----:B------:R-:W-:Y:S02]  /*97c0*/  ISETP.GT.AND P2, PT, R5, 0x31, PT ;  /* 0x000000310500780c */ /* 0x000fe40003f44270 */
[----:B------:R-:W-:Y:S01]  /*97d0*/  FSEL R168, R59, -INF , P3 ;  /* 0xff8000003ba87808 */ /* 0x000fe20001800000 */
[----:B-1----:R-:W1:Y:S01]  /*97e0*/  SHFL.BFLY PT, R7, R0, 0x2, 0x1f ;  /* 0x0c401f0000077f89 */ /* 0x002e6200000e0000 */
[----:B------:R-:W-:Y:S02]  /*97f0*/  FSETP.NEU.FTZ.AND P3, PT, R73, -INF , PT ;  /* 0xff8000004900780b */ /* 0x000fe40003f7d000 */
[----:B------:R-:W-:Y:S02]  /*9800*/  FMNMX.FTZ R6, R155, R6, !PT ;  /* 0x000000069b067209 */ /* 0x000fe40007810000 */
[----:B------:R-:W-:Y:S02]  /*9810*/  FSEL R75, R4, RZ, P3 ;  /* 0x000000ff044b7208 */ /* 0x000fe40001800000 */
[----:B------:R-:W-:Y:S02]  /*9820*/  ISETP.GT.AND P1, PT, R5, 0x38, PT ;  /* 0x000000380500780c */ /* 0x000fe40003f24270 */
[----:B------:R-:W-:Y:S02]  /*9830*/  FSEL R169, R181, -INF , P2 ;  /* 0xff800000b5a97808 */ /* 0x000fe40001000000 */
[----:B------:R-:W-:Y:S01]  /*9840*/  FMNMX.FTZ R4, R168, R6, !PT ;  /* 0x00000006a8047209 */ /* 0x000fe20007810000 */
[--C-:B------:R-:W-:Y:S01]  /*9850*/  FFMA.FTZ R6, R10, c[0x0][0x2d0], -R75.reuse ;  /* 0x0000b4000a067a23 */ /* 0x100fe2000001084b */
[----:B------:R-:W-:Y:S02]  /*9860*/  FSEL R189, R51, -INF , P1 ;  /* 0xff80000033bd7808 */ /* 0x000fe40000800000 */
[----:B------:R-:W-:Y:S01]  /*9870*/  ISETP.GT.AND P0, PT, R5, 0x39, PT ;  /* 0x000000390500780c */ /* 0x000fe20003f04270 */
[----:B------:R3:W-:Y:S01]  /*9880*/  MUFU.EX2 R190, R6 ;  /* 0x0000000600be7308 */ /* 0x0007e20000000800 */
[----:B------:R-:W-:Y:S02]  /*9890*/  FMNMX.FTZ R4, R169, R4, !PT ;  /* 0x00000004a9047209 */ /* 0x000fe40007810000 */
[----:B------:R-:W-:Y:S02]  /*98a0*/  ISETP.GT.AND P1, PT, R5, 0x40, PT ;  /* 0x000000400500780c */ /* 0x000fe40003f24270 */
[----:B------:R-:W-:Y:S02]  /*98b0*/  FSEL R191, R50, -INF , P0 ;  /* 0xff80000032bf7808 */ /* 0x000fe40000000000 */
[----:B------:R-:W-:Y:S02]  /*98c0*/  FMNMX.FTZ R4, R189, R4, !PT ;  /* 0x00000004bd047209 */ /* 0x000fe40007810000 */
[----:B------:R-:W-:Y:S02]  /*98d0*/  FSEL R226, R37, -INF , P1 ;  /* 0xff80000025e27808 */ /* 0x000fe40000800000 */
[----:B------:R-:W-:Y:S02]  /*98e0*/  ISETP.GT.AND P0, PT, R5, 0x41, PT ;  /* 0x000000410500780c */ /* 0x000fe40003f04270 */
[----:B------:R-:W-:Y:S02]  /*98f0*/  FMNMX.FTZ R4, R191, R4, !PT ;  /* 0x00000004bf047209 */ /* 0x000fe40007810000 */
[----:B------:R-:W-:Y:S02]  /*9900*/  FSEL R229, R33, -INF , P0 ;  /* 0xff80000021e57808 */ /* 0x000fe40000000000 */
[----:B------:R-:W-:Y:S02]  /*9910*/  ISETP.GT.AND P1, PT, R5, 0x48, PT ;  /* 0x000000480500780c */ /* 0x000fe40003f24270 */
[----:B------:R-:W-:Y:S02]  /*9920*/  FMNMX.FTZ R4, R226, R4, !PT ;  /* 0x00000004e2047209 */ /* 0x000fe40007810000 */
[----:B--2---:R-:W-:Y:S02]  /*9930*/  FMNMX.FTZ R72, R2, R8, !PT ;  /* 0x0000000802487209 */ /* 0x004fe40007810000 */
[----:B------:R-:W-:Y:S01]  /*9940*/  FSEL R240, R32, -INF , P1 ;  /* 0xff80000020f07808 */ /* 0x000fe20000800000 */
[--C-:B---3--:R-:W-:Y:S01]  /*9950*/  FFMA.FTZ R6, R11, c[0x0][0x2d0], -R75.reuse ;  /* 0x0000b4000b067a23 */ /* 0x108fe2000001084b */
[----:B------:R-:W-:Y:S02]  /*9960*/  ISETP.GT.AND P0, PT, R5, 0x49, PT ;  /* 0x000000490500780c */ /* 0x000fe40003f04270 */
[----:B------:R-:W-:Y:S01]  /*9970*/  FMNMX.FTZ R5, R229, R4, !PT ;  /* 0x00000004e5057209 */ /* 0x000fe20007810000 */
[----:B------:R2:W3:Y:S01]  /*9980*/  MUFU.EX2 R186, R6 ;  /* 0x0000000600ba7308 */ /* 0x0004e20000000800 */
[----:B-1----:R-:W-:Y:S02]  /*9990*/  FMNMX.FTZ R4, R0, R7, !PT ;  /* 0x0000000700047209 */ /* 0x002fe40007810000 */
[----:B------:R-:W-:Y:S01]  /*99a0*/  FMNMX.FTZ R0, R240, R5, !PT ;  /* 0x00000005f0007209 */ /* 0x000fe20007810000 */
[C---:B------:R-:W-:Y:S01]  /*99b0*/  FMUL.FTZ R5, R72.reuse, c[0x0][0x2d0] ;  /* 0x0000b40048057a20 */ /* 0x040fe20000410000 */
[----:B------:R-:W-:Y:S01]  /*99c0*/  FSETP.NEU.FTZ.AND P2, PT, R72, -INF , PT ;  /* 0xff8000004800780b */ /* 0x000fe20003f5d000 */
[----:B------:R-:W1:Y:S01]  /*99d0*/  SHFL.BFLY PT, R7, R4, 0x1, 0x1f ;  /* 0x0c201f0004077f89 */ /* 0x000e6200000e0000 */
[----:B------:R-:W-:Y:S02]  /*99e0*/  FSEL R74, R9, -INF , P0 ;  /* 0xff800000094a7808 */ /* 0x000fe40000000000 */
[----:B------:R-:W-:Y:S02]  /*99f0*/  FSEL R152, R5, RZ, P2 ;  /* 0x000000ff05987208 */ /* 0x000fe40001000000 */
[----:B------:R-:W-:Y:S02]  /*9a00*/  FMNMX.FTZ R0, R74, R0, !PT ;  /* 0x000000004a007209 */ /* 0x000fe40007810000 */
[----:B------:R-:W-:Y:S01]  /*9a10*/  ISETP.GT.AND P5, PT, R188, R218, PT ;  /* 0x000000dabc00720c */ /* 0x000fe20003fa4270 */
[----:B------:R-:W-:Y:S01]  /*9a20*/  FFMA.FTZ R5, R14, c[0x0][0x2d0], -R152 ;  /* 0x0000b4000e057a23 */ /* 0x000fe20000010898 */
[----:B------:R-:W-:Y:S01]  /*9a30*/  IADD3 R212, R188, -0x1, RZ ;  /* 0xffffffffbcd47810 */ /* 0x000fe20007ffe0ff */
[----:B------:R-:W4:Y:S02]  /*9a40*/  SHFL.BFLY PT, R2, R0, 0x2, 0x1f ;  /* 0x0c401f0000027f89 */ /* 0x000f2400000e0000 */
[----:B------:R5:W-:Y:S01]  /*9a50*/  MUFU.EX2 R243, R5 ;  /* 0x0000000500f37308 */ /* 0x000be20000000800 */
[--C-:B--2---:R-:W-:Y:S01]  /*9a60*/  FFMA.FTZ R6, R12, c[0x0][0x2d0], -R75.reuse ;  /* 0x0000b4000c067a23 */ /* 0x104fe2000001084b */
[----:B---3--:R-:W-:Y:S06]  /*9a70*/  F2FP.BF16.PACK_AB R76, R186, R190 ;  /* 0x000000beba4c723e */ /* 0x008fec00000010ff */
[----:B------:R-:W-:Y:S01]  /*9a80*/  @P5 IMAD.MOV.U32 R11, RZ, RZ, c[0x0][0x1e0] ;  /* 0x00007800ff0b5624 */ /* 0x000fe200078e00ff */
[----:B------:R-:W-:Y:S01]  /*9a90*/  @P5 MOV R10, c[0x0][0x1e4] ;  /* 0x00007900000a5a02 */ /* 0x000fe20000000f00 */
[----:B------:R2:W-:Y:S01]  /*9aa0*/  MUFU.EX2 R185, R6 ;  /* 0x0000000600b97308 */ /* 0x0005e20000000800 */
[----:B------:R-:W-:Y:S01]  /*9ab0*/  FFMA.FTZ R12, R29, c[0x0][0x2d0], -R75 ;  /* 0x0000b4001d0c7a23 */ /* 0x000fe2000001084b */
[----:B-1----:R-:W-:Y:S02]  /*9ac0*/  FMNMX.FTZ R71, R4, R7, !PT ;  /* 0x0000000704477209 */ /* 0x002fe40007810000 */
[----:B------:R-:W-:Y:S02]  /*9ad0*/  @P5 SHF.L.U64.HI R10, R11, 0x5, R10 ;  /* 0x000000050b0a5819 */ /* 0x000fe4000001020a */
[C---:B------:R-:W-:Y:S01]  /*9ae0*/  FSETP.NEU.FTZ.AND P1, PT, R71.reuse, -INF , PT ;  /* 0xff8000004700780b */ /* 0x040fe20003f3d000 */
[----:B------:R-:W-:Y:S01]  /*9af0*/  FMUL.FTZ R4, R71, c[0x0][0x2d0] ;  /* 0x0000b40047047a20 */ /* 0x000fe20000410000 */
[----:B------:R-:W-:Y:S02]  /*9b00*/  @P5 SHF.L.U32 R11, R11, 0x5, RZ ;  /* 0x000000050b0b5819 */ /* 0x000fe400000006ff */
[----:B------:R-:W-:Y:S01]  /*9b10*/  MUFU.EX2 R233, R12 ;  /* 0x0000000c00e97308 */ /* 0x000fe20000000800 */
[----:B----4-:R-:W-:Y:S01]  /*9b20*/  FMNMX.FTZ R0, R0, R2, !PT ;  /* 0x0000000200007209 */ /* 0x010fe20007810000 */
[--C-:B-----5:R-:W-:Y:S01]  /*9b30*/  FFMA.FTZ R5, R15, c[0x0][0x2d0], -R152.reuse ;  /* 0x0000b4000f057a23 */ /* 0x120fe20000010898 */
[----:B------:R-:W-:Y:S03]  /*9b40*/  FSEL R153, R4, RZ, P1 ;  /* 0x000000ff04997208 */ /* 0x000fe60000800000 */
[----:B------:R-:W1:Y:S04]  /*9b50*/  SHFL.BFLY PT, R2, R0, 0x1, 0x1f ;  /* 0x0c201f0000027f89 */ /* 0x000e6800000e0000 */
[----:B------:R3:W4:Y:S01]  /*9b60*/  MUFU.EX2 R244, R5 ;  /* 0x0000000500f47308 */ /* 0x0007220000000800 */
[--C-:B------:R-:W-:Y:S02]  /*9b70*/  FFMA.FTZ R7, R18, c[0x0][0x2d0], -R153.reuse ;  /* 0x0000b40012077a23 */ /* 0x100fe40000010899 */
[----:B------:R-:W-:Y:S02]  /*9b80*/  FFMA.FTZ R8, R19, c[0x0][0x2d0], -R153 ;  /* 0x0000b40013087a23 */ /* 0x000fe40000010899 */
[----:B--2---:R-:W-:Y:S05]  /*9b90*/  FFMA.FTZ R6, R13, c[0x0][0x2d0], -R75 ;  /* 0x0000b4000d067a23 */ /* 0x004fea000001084b */
[----:B------:R2:W-:Y:S10]  /*9ba0*/  MUFU.EX2 R231, R7 ;  /* 0x0000000700e77308 */ /* 0x0005f40000000800 */
[----:B------:R5:W5:Y:S01]  /*9bb0*/  MUFU.EX2 R187, R6 ;  /* 0x0000000600bb7308 */ /* 0x000b620000000800 */
[----:B-1----:R-:W-:Y:S01]  /*9bc0*/  FMNMX.FTZ R70, R0, R2, !PT ;  /* 0x0000000200467209 */ /* 0x002fe20007810000 */
[--C-:B------:R-:W-:Y:S02]  /*9bd0*/  FFMA.FTZ R0, R20, c[0x0][0x2d0], -R153.reuse ;  /* 0x0000b40014007a23 */ /* 0x100fe40000010899 */
[----:B---3--:R-:W-:Y:S01]  /*9be0*/  FFMA.FTZ R5, R16, c[0x0][0x2d0], -R152 ;  /* 0x0000b40010057a23 */ /* 0x008fe20000010898 */
[----:B----4-:R-:W-:Y:S01]  /*9bf0*/  F2FP.BF16.PACK_AB R77, R244, R243 ;  /* 0x000000f3f44d723e */ /* 0x010fe200000010ff */
[----:B------:R-:W-:Y:S04]  /*9c00*/  FFMA.FTZ R2, R21, c[0x0][0x2d0], -R153 ;  /* 0x0000b40015027a23 */ /* 0x000fe80000010899 */
[----:B------:R-:W1:Y:S01]  /*9c10*/  MUFU.EX2 R238, R8 ;  /* 0x0000000800ee7308 */ /* 0x000e620000000800 */
[----:B--2---:R-:W-:Y:S09]  /*9c20*/  @P5 MOV R7, R215 ;  /* 0x000000d700075202 */ /* 0x004ff20000000f00 */
[----:B------:R2:W-:Y:S01]  /*9c30*/  MUFU.EX2 R43, R5 ;  /* 0x00000005002b7308 */ /* 0x0005e20000000800 */
[----:B-----5:R-:W-:Y:S02]  /*9c40*/  @P5 SHF.R.S32.HI R6, RZ, 0x1f, R212 ;  /* 0x0000001fff065819 */ /* 0x020fe400000114d4 */
[----:B------:R-:W-:Y:S03]  /*9c50*/  F2FP.BF16.PACK_AB R78, R187, R185 ;  /* 0x000000b9bb4e723e */ /* 0x000fe600000010ff */
[----:B------:R-:W-:Y:S04]  /*9c60*/  @P5 IMAD R6, R6, c[0x0][0x1e0], RZ ;  /* 0x0000780006065a24 */ /* 0x000fe800078e02ff */
[----:B------:R3:W-:Y:S01]  /*9c70*/  MUFU.EX2 R237, R0 ;  /* 0x0000000000ed7308 */ /* 0x0007e20000000800 */
[----:B------:R-:W-:Y:S01]  /*9c80*/  @P5 IMAD R6, R212, c[0x0][0x1e4], R6 ;  /* 0x00007900d4065a24 */ /* 0x000fe200078e0206 */
[----:B-1----:R-:W-:Y:S08]  /*9c90*/  F2FP.BF16.PACK_AB R64, R238, R231 ;  /* 0x000000e7ee40723e */ /* 0x002ff000000010ff */
[----:B------:R1:W4:Y:S01]  /*9ca0*/  MUFU.EX2 R242, R2 ;  /* 0x0000000200f27308 */ /* 0x0003220000000800 */
[----:B--2---:R-:W-:Y:S09]  /*9cb0*/  FFMA.FTZ R5, R17, c[0x0][0x2d0], -R152 ;  /* 0x0000b40011057a23 */ /* 0x004ff20000010898 */
[----:B------:R2:W5:Y:S01]  /*9cc0*/  MUFU.EX2 R40, R5 ;  /* 0x0000000500287308 */ /* 0x0005620000000800 */
[----:B---3--:R-:W-:Y:S02]  /*9cd0*/  FMUL.FTZ R0, R70, c[0x0][0x2d0] ;  /* 0x0000b40046007a20 */ /* 0x008fe40000410000 */
[----:B-1----:R-:W-:Y:S01]  /*9ce0*/  FFMA.FTZ R2, R28, c[0x0][0x2d0], -R75 ;  /* 0x0000b4001c027a23 */ /* 0x002fe2000001084b */
[----:B----4-:R-:W-:Y:S06]  /*9cf0*/  F2FP.BF16.PACK_AB R66, R242, R237 ;  /* 0x000000edf242723e */ /* 0x010fec00000010ff */
[----:B------:R1:W-:Y:S01]  /*9d00*/  MUFU.EX2 R236, R2 ;  /* 0x0000000200ec7308 */ /* 0x0003e20000000800 */
[----:B--2---:R-:W-:Y:S01]  /*9d10*/  @P5 IMAD.WIDE.U32 R4, R212, c[0x0][0x1e0], RZ ;  /* 0x00007800d4045a25 */ /* 0x004fe200078e00ff */
[----:B-----5:R-:W-:Y:S04]  /*9d20*/  F2FP.BF16.PACK_AB R79, R40, R43 ;  /* 0x0000002b284f723e */ /* 0x020fe800000010ff */
[----:B------:R-:W-:Y:S01]  /*9d30*/  @P5 IADD3 R5, R5, R6, RZ ;  /* 0x0000000605055210 */ /* 0x000fe20007ffe0ff */
[----:B------:R-:W-:Y:S04]  /*9d40*/  @P5 IMAD.MOV.U32 R6, RZ, RZ, R216 ;  /* 0x000000ffff065224 */ /* 0x000fe800078e00d8 */
[----:B------:R-:W-:Y:S04]  /*9d50*/  @P5 IMAD.WIDE.U32 R6, R4, 0x50, R6 ;  /* 0x0000005004065825 */ /* 0x000fe800078e0006 */
[----:B------:R-:W-:Y:S01]  /*9d60*/  @P5 IMAD R5, R5, 0x50, RZ ;  /* 0x0000005005055824 */ /* 0x000fe200078e02ff */
[----:B------:R-:W-:Y:S03]  /*9d70*/  @P5 LEA R4, P0, R6, c[0x0][0x1c8], 0x1 ;  /* 0x0000720006045a11 */ /* 0x000fe600078008ff */
[----:B------:R-:W-:Y:S02]  /*9d80*/  @P5 IMAD.IADD R5, R7, 0x1, R5 ;  /* 0x0000000107055824 */ /* 0x000fe400078e0205 */
[----:B-1----:R-:W-:Y:S03]  /*9d90*/  FFMA.FTZ R2, R30, c[0x0][0x2d0], -R152 ;  /* 0x0000b4001e027a23 */ /* 0x002fe60000010898 */
[----:B------:R-:W-:Y:S01]  /*9da0*/  @P5 LEA.HI.X R5, R6, c[0x0][0x1cc], R5, 0x1, P0 ;  /* 0x0000730006055a11 */ /* 0x000fe200000f0c05 */
[----:B------:R-:W-:Y:S01]  /*9db0*/  MUFU.EX2 R227, R2 ;  /* 0x0000000200e37308 */ /* 0x000fe20000000800 */
[----:B------:R-:W-:Y:S03]  /*9dc0*/  @P5 IADD3 R6, P0, R4, R11, RZ ;  /* 0x0000000b04065210 */ /* 0x000fe60007f1e0ff */
[----:B------:R1:W-:Y:S02]  /*9dd0*/  @P5 LDGSTS.E.BYPASS.LTC128B.128 [R213+0x2900], [R4.64], !P6 ;  /* 0x0290000004d55fae */ /* 0x0003e4000f101d48 */
[----:B------:R-:W-:Y:S01]  /*9de0*/  @P5 IMAD.X R7, R5, 0x1, R10, P0 ;  /* 0x0000000105075824 */ /* 0x000fe200000e060a */
[----:B------:R-:W-:Y:S04]  /*9df0*/  FSETP.NEU.FTZ.AND P0, PT, R70, -INF , PT ;  /* 0xff8000004600780b */ /* 0x000fe80003f1d000 */
[----:B------:R-:W-:Y:S01]  /*9e00*/  FSEL R154, R0, RZ, P0 ;  /* 0x000000ff009a7208 */ /* 0x000fe20000000000 */
[----:B------:R2:W-:Y:S04]  /*9e10*/  @P5 LDGSTS.E.BYPASS.LTC128B.128 [R213+0x3100], [R6.64], !P6 ;  /* 0x0310000006d55fae */ /* 0x0005e8000f101d48 */
[--C-:B------:R-:W-:Y:S04]  /*9e20*/  FFMA.FTZ R0, R22, c[0x0][0x2d0], -R154.reuse ;  /* 0x0000b40016007a23 */ /* 0x100fe8000001089a */
[----:B------:R3:W-:Y:S02]  /*9e30*/  MUFU.EX2 R223, R0 ;  /* 0x0000000000df7308 */ /* 0x0007e40000000800 */
[--C-:B---3--:R-:W-:Y:S08]  /*9e40*/  FFMA.FTZ R0, R23, c[0x0][0x2d0], -R154.reuse ;  /* 0x0000b40017007a23 */ /* 0x108ff0000001089a */
        /* <DEDUP_REMOVED lines=8> */
[----:B------:R3:W-:Y:S02]  /*9ed0*/  MUFU.EX2 R239, R0 ;  /* 0x0000000000ef7308 */ /* 0x0007e40000000800 */
[----:B---3--:R-:W-:Y:S08]  /*9ee0*/  FFMA.FTZ R0, R25, c[0x0][0x2d0], -R75 ;  /* 0x0000b40019007a23 */ /* 0x008ff0000001084b */
[----:B------:R3:W-:Y:S02]  /*9ef0*/  MUFU.EX2 R241, R0 ;  /* 0x0000000000f17308 */ /* 0x0007e40000000800 */
[----:B---3--:R-:W-:Y:S02]  /*9f00*/  FSEL R0, R73, RZ, P3 ;  /* 0x000000ff49007208 */ /* 0x008fe40001800000 */
[-C--:B------:R-:W-:Y:S03]  /*9f10*/  @P5 IADD3 R8, P3, R6, R11.reuse, RZ ;  /* 0x0000000b06085210 */ /* 0x080fe60007f7e0ff */
[----:B------:R-:W-:Y:S01]  /*9f20*/  FADD.FTZ R2, -R0, R3 ;  /* 0x0000000300027221 */ /* 0x000fe20000010100 */
[----:B------:R-:W-:Y:S02]  /*9f30*/  FSEL R0, R72, RZ, P2 ;  /* 0x000000ff48007208 */ /* 0x000fe40001000000 */
[-C--:B------:R-:W-:Y:S01]  /*9f40*/  @P5 IADD3.X R9, R7, R10.reuse, RZ, P3, !PT ;  /* 0x0000000a07095210 */ /* 0x080fe20001ffe4ff */
[----:B------:R-:W-:Y:S01]  /*9f50*/  FMUL.FTZ R2, R2, c[0x0][0x2d0] ;  /* 0x0000b40002027a20 */ /* 0x000fe20000410000 */
[-C--:B-1----:R-:W-:Y:S01]  /*9f60*/  @P5 IADD3 R4, P2, R8, R11.reuse, RZ ;  /* 0x0000000b08045210 */ /* 0x082fe20007f5e0ff */
[----:B------:R-:W-:Y:S02]  /*9f70*/  FADD.FTZ R0, -R0, R84 ;  /* 0x0000005400007221 */ /* 0x000fe40000010100 */
[----:B------:R1:W3:Y:S01]  /*9f80*/  MUFU.EX2 R69, R2 ;  /* 0x0000000200457308 */ /* 0x0002e20000000800 */
[----:B------:R4:W-:Y:S01]  /*9f90*/  @P5 LDGSTS.E.BYPASS.LTC128B.128 [R213+0x3900], [R8.64], !P6 ;  /* 0x0390000008d55fae */ /* 0x0009e2000f101d48 */
[----:B------:R-:W-:Y:S01]  /*9fa0*/  FMUL.FTZ R0, R0, c[0x0][0x2d0] ;  /* 0x0000b40000007a20 */ /* 0x000fe20000410000 */
[----:B--2---:R-:W-:Y:S01]  /*9fb0*/  @P5 IADD3 R6, P3, R4, R11, RZ ;  /* 0x0000000b04065210 */ /* 0x004fe20007f7e0ff */
[----:B------:R-:W-:Y:S05]  /*9fc0*/  @P5 IMAD.X R5, R9, 0x1, R10, P2 ;  /* 0x0000000109055824 */ /* 0x000fea00010e060a */
[----:B------:R2:W-:Y:S01]  /*9fd0*/  @P5 LDGSTS.E.BYPASS.LTC128B.128 [R213+0x4100], [R4.64], !P6 ;  /* 0x0410000004d55fae */ /* 0x0005e2000f101d48 */
[----:B------:R5:W2:Y:S01]  /*9fe0*/  MUFU.EX2 R68, R0 ;  /* 0x0000000000447308 */ /* 0x000aa20000000800 */
[----:B------:R-:W-:Y:S06]  /*9ff0*/  @P5 IADD3.X R7, R5, R10, RZ, P3, !PT ;  /* 0x0000000a05075210 */ /* 0x000fec0001ffe4ff */
[----:B------:R4:W-:Y:S01]  /*a000*/  @P5 LDGSTS.E.BYPASS.LTC128B.128 [R213+0x4900], [R6.64], !P6 ;  /* 0x0490000006d55fae */ /* 0x0009e2000f101d48 */
[----:B-1----:R-:W-:Y:S07]  /*a010*/  FSEL R2, R71, RZ, P1 ;  /* 0x000000ff47027208 */ /* 0x002fee0000800000 */
[----:B------:R-:W1:Y:S01]  /*a020*/  LDSM.16.MT88.4 R20, [R197] ;  /* 0x00000000c514783b */ /* 0x000e620000004200 */
[C---:B---3--:R-:W-:Y:S02]  /*a030*/  FMUL.FTZ R16, R69.reuse, R100 ;  /* 0x0000006445107220 */ /* 0x048fe40000410000 */
[C---:B------:R-:W-:Y:S02]  /*a040*/  FMUL.FTZ R17, R69.reuse, R101 ;  /* 0x0000006545117220 */ /* 0x040fe40000410000 */
[C---:B------:R-:W-:Y:S02]  /*a050*/  FMUL.FTZ R32, R69.reuse, R116 ;  /* 0x0000007445207220 */ /* 0x040fe40000410000 */
[C---:B------:R-:W-:Y:S01]  /*a060*/  FMUL.FTZ R33, R69.reuse, R117 ;  /* 0x0000007545217220 */ /* 0x040fe20000410000 */
[----:B------:R-:W3:Y:S01]  /*a070*/  LDSM.16.MT88.4 R36, [R201] ;  /* 0x00000000c924783b */ /* 0x000ee20000004200 */
[----:B-----5:R-:W-:Y:S01]  /*a080*/  FADD.FTZ R0, -R2, R85 ;  /* 0x0000005502007221 */ /* 0x020fe20000010100 */
[----:B------:R-:W-:Y:S01]  /*a090*/  FSEL R2, R70, RZ, P0 ;  /* 0x000000ff46027208 */ /* 0x000fe20000000000 */
[C---:B--2---:R-:W-:Y:S02]  /*a0a0*/  FMUL.FTZ R4, R69.reuse, R88 ;  /* 0x0000005845047220 */ /* 0x044fe40000410000 */
[----:B------:R-:W-:Y:S02]  /*a0b0*/  FMUL.FTZ R0, R0, c[0x0][0x2d0] ;  /* 0x0000b40000007a20 */ /* 0x000fe40000410000 */
[----:B------:R-:W-:Y:S01]  /*a0c0*/  FMUL.FTZ R5, R69, R89 ;  /* 0x0000005945057220 */ /* 0x000fe20000410000 */
[----:B------:R-:W2:Y:S01]  /*a0d0*/  LDSM.16.MT88.4 R52, [R198] ;  /* 0x00000000c634783b */ /* 0x000ea20000004200 */
[----:B------:R5:W3:Y:S01]  /*a0e0*/  MUFU.EX2 R3, R0 ;  /* 0x0000000000037308 */ /* 0x000ae20000000800 */
[C---:B------:R-:W-:Y:S02]  /*a0f0*/  FMUL.FTZ R18, R68.reuse, R102 ;  /* 0x0000006644127220 */ /* 0x040fe40000410000 */
[C---:B----4-:R-:W-:Y:S02]  /*a100*/  FMUL.FTZ R6, R68.reuse, R90 ;  /* 0x0000005a44067220 */ /* 0x050fe40000410000 */
[C---:B------:R-:W-:Y:S02]  /*a110*/  FMUL.FTZ R7, R68.reuse, R91 ;  /* 0x0000005b44077220 */ /* 0x040fe40000410000 */
[----:B------:R-:W4:Y:S01]  /*a120*/  LDSM.16.MT88.4 R80, [R200] ;  /* 0x00000000c850783b */ /* 0x000f220000004200 */
[C---:B------:R-:W-:Y:S02]  /*a130*/  FMUL.FTZ R19, R68.reuse, R103 ;  /* 0x0000006744137220 */ /* 0x040fe40000410000 */
[C---:B------:R-:W-:Y:S02]  /*a140*/  FMUL.FTZ R50, R68.reuse, R134 ;  /* 0x0000008644327220 */ /* 0x040fe40000410000 */
[----:B------:R-:W-:Y:S03]  /*a150*/  FMUL.FTZ R51, R68, R135 ;  /* 0x0000008744337220 */ /* 0x000fe60000410000 */
[----:B------:R-:W-:Y:S01]  /*a160*/  LDSM.16.MT88.4 R88, [R201+0x800] ;  /* 0x00080000c958783b */ /* 0x000fe20000004200 */
[-C--:B-1----:R-:W-:Y:S07]  /*a170*/  HMMA.16816.F32.BF16 R4, R76, R20.reuse, R4 ;  /* 0x000000144c04723c */ /* 0x082fee0000041804 */
[----:B------:R-:W-:Y:S01]  /*a180*/  LDSM.16.MT88.4 R100, [R197+0x2000] ;  /* 0x00200000c564783b */ /* 0x000fe20000004200 */
[----:B-----5:R-:W-:Y:S04]  /*a190*/  FADD.FTZ R0, -R2, R86 ;  /* 0x0000005602007221 */ /* 0x020fe80000010100 */
[--C-:B------:R-:W-:Y:S02]  /*a1a0*/  FFMA.FTZ R2, R31, c[0x0][0x2d0], -R152.reuse ;  /* 0x0000b4001f027a23 */ /* 0x100fe40000010898 */
[----:B------:R-:W-:Y:S01]  /*a1b0*/  FMUL.FTZ R0, R0, c[0x0][0x2d0] ;  /* 0x0000b40000007a20 */ /* 0x000fe20000410000 */
[----:B------:R-:W1:Y:S01]  /*a1c0*/  LDSM.16.MT88.4 R84, [R197+0x800] ;  /* 0x00080000c554783b */ /* 0x000e620000004200 */
[----:B------:R5:W-:Y:S01]  /*a1d0*/  MUFU.EX2 R222, R2 ;  /* 0x0000000200de7308 */ /* 0x000be20000000800 */
[C---:B---3--:R-:W-:Y:S02]  /*a1e0*/  FMUL.FTZ R8, R3.reuse, R92 ;  /* 0x0000005c03087220 */ /* 0x048fe40000410000 */
[C---:B------:R-:W-:Y:S02]  /*a1f0*/  FMUL.FTZ R9, R3.reuse, R93 ;  /* 0x0000005d03097220 */ /* 0x040fe40000410000 */
[C---:B------:R-:W-:Y:S01]  /*a200*/  FMUL.FTZ R24, R3.reuse, R108 ;  /* 0x0000006c03187220 */ /* 0x040fe20000410000 */
[----:B------:R-:W-:Y:S01]  /*a210*/  MOV R108, R190 ;  /* 0x000000be006c7202 */ /* 0x000fe20000000f00 */
[C---:B------:R-:W-:Y:S01]  /*a220*/  FMUL.FTZ R12, R3.reuse, R96 ;  /* 0x00000060030c7220 */ /* 0x040fe20000410000 */
[----:B------:R-:W0:Y:S01]  /*a230*/  LDGDEPBAR ;  /* 0x00000000000079af */ /* 0x000e220000000000 */
[C---:B------:R-:W-:Y:S01]  /*a240*/  FMUL.FTZ R13, R3.reuse, R97 ;  /* 0x00000061030d7220 */ /* 0x040fe20000410000 */
[----:B------:R-:W3:Y:S01]  /*a250*/  MUFU.EX2 R0, R0 ;  /* 0x0000000000007308 */ /* 0x000ee20000000800 */
[----:B------:R-:W-:Y:S01]  /*a260*/  MOV R97, R186 ;  /* 0x000000ba00617202 */ /* 0x000fe20000000f00 */
[----:B------:R-:W-:Y:S02]  /*a270*/  IMAD.MOV.U32 R96, RZ, RZ, R185 ;  /* 0x000000ffff607224 */ /* 0x000fe400078e00b9 */
[C---:B------:R-:W-:Y:S02]  /*a280*/  FMUL.FTZ R25, R3.reuse, R109 ;  /* 0x0000006d03197220 */ /* 0x040fe40000410000 */
[C---:B------:R-:W-:Y:S02]  /*a290*/  FMUL.FTZ R28, R3.reuse, R112 ;  /* 0x00000070031c7220 */ /* 0x040fe40000410000 */
[C---:B------:R-:W-:Y:S02]  /*a2a0*/  FMUL.FTZ R29, R3.reuse, R113 ;  /* 0x00000071031d7220 */ /* 0x040fe40000410000 */
[----:B------:R-:W-:Y:S02]  /*a2b0*/  FMUL.FTZ R61, R3, R145 ;  /* 0x00000091033d7220 */ /* 0x000fe40000410000 */
[--C-:B-----5:R-:W-:Y:S02]  /*a2c0*/  FFMA.FTZ R2, R34, c[0x0][0x2d0], -R152.reuse ;  /* 0x0000b40022027a23 */ /* 0x120fe40000010898 */
[----:B------:R-:W-:Y:S02]  /*a2d0*/  FMUL.FTZ R34, R68, R118 ;  /* 0x0000007644227220 */ /* 0x000fe40000410000 */
[----:B------:R5:W-:Y:S01]  /*a2e0*/  MUFU.EX2 R221, R2 ;  /* 0x0000000200dd7308 */ /* 0x000be20000000800 */
[C---:B---3--:R-:W-:Y:S02]  /*a2f0*/  FMUL.FTZ R10, R0.reuse, R94 ;  /* 0x0000005e000a7220 */ /* 0x048fe40000410000 */
[C---:B------:R-:W-:Y:S02]  /*a300*/  FMUL.FTZ R11, R0.reuse, R95 ;  /* 0x0000005f000b7220 */ /* 0x040fe40000410000 */
[----:B------:R-:W3:Y:S01]  /*a310*/  LDSM.16.MT88.4 R92, [R198+0x800] ;  /* 0x00080000c65c783b */ /* 0x000ee20000004200 */
[C---:B------:R-:W-:Y:S02]  /*a320*/  FMUL.FTZ R14, R0.reuse, R98 ;  /* 0x00000062000e7220 */ /* 0x040fe40000410000 */
[C---:B------:R-:W-:Y:S02]  /*a330*/  FMUL.FTZ R15, R0.reuse, R99 ;  /* 0x00000063000f7220 */ /* 0x040fe40000410000 */
[C---:B------:R-:W-:Y:S04]  /*a340*/  HMMA.16816.F32.BF16 R8, R64.reuse, R20, R8 ;  /* 0x000000144008723c */ /* 0x040fe80000041808 */
[C---:B------:R-:W-:Y:S02]  /*a350*/  FMUL.FTZ R26, R0.reuse, R110 ;  /* 0x0000006e001a7220 */ /* 0x040fe40000410000 */
[----:B------:R-:W-:Y:S02]  /*a360*/  FMUL.FTZ R27, R0, R111 ;  /* 0x0000006f001b7220 */ /* 0x000fe40000410000 */
[-C--:B------:R-:W-:Y:S04]  /*a370*/  HMMA.16816.F32.BF16 R12, R64, R22.reuse, R12 ;  /* 0x00000016400c723c */ /* 0x080fe8000004180c */
[----:B-----5:R-:W-:Y:S02]  /*a380*/  FFMA.FTZ R2, R35, c[0x0][0x2d0], -R152 ;  /* 0x0000b40023027a23 */ /* 0x020fe40000010898 */
[----:B------:R-:W-:Y:S01]  /*a390*/  FMUL.FTZ R21, R69, R105 ;  /* 0x0000006945157220 */ /* 0x000fe20000410000 */
[----:B------:R-:W-:Y:S01]  /*a3a0*/  MOV R105, R40 ;  /* 0x0000002800697202 */ /* 0x000fe20000000f00 */
[C---:B------:R-:W-:Y:S01]  /*a3b0*/  HMMA.16816.F32.BF16 R16, R76.reuse, R22, R16 ;  /* 0x000000164c10723c */ /* 0x040fe20000041810 */
[----:B------:R5:W-:Y:S03]  /*a3c0*/  MUFU.EX2 R220, R2 ;  /* 0x0000000200dc7308 */ /* 0x000be60000000800 */
[----:B------:R-:W-:Y:S02]  /*a3d0*/  FMUL.FTZ R40, R3, R124 ;  /* 0x0000007c03287220 */ /* 0x000fe40000410000 */
[----:B------:R-:W-:Y:S02]  /*a3e0*/  FMUL.FTZ R20, R69, R104 ;  /* 0x0000006845147220 */ /* 0x000fe40000410000 */
[C---:B------:R-:W-:Y:S04]  /*a3f0*/  FMUL.FTZ R22, R68.reuse, R106 ;  /* 0x0000006a44167220 */ /* 0x040fe80000410000 */
[----:B------:R-:W-:Y:S02]  /*a400*/  IMAD.MOV.U32 R106, RZ, RZ, R187 ;  /* 0x000000ffff6a7224 */ /* 0x000fe400078e00bb */
[C---:B------:R-:W-:Y:S02]  /*a410*/  FMUL.FTZ R23, R68.reuse, R107 ;  /* 0x0000006b44177220 */ /* 0x040fe40000410000 */
[----:B------:R-:W3:Y:S01]  /*a420*/  LDL.LU R107, [R1+0x14] ;  /* 0x00001400016b7983 */ /* 0x000ee20000300800 */
[----:B------:R-:W-:Y:S02]  /*a430*/  FMUL.FTZ R35, R68, R119 ;  /* 0x0000007744237220 */ /* 0x000fe40000410000 */
[C---:B------:R-:W-:Y:S01]  /*a440*/  FMUL.FTZ R30, R0.reuse, R114 ;  /* 0x00000072001e7220 */ /* 0x040fe20000410000 */
[----:B------:R-:W-:Y:S01]  /*a450*/  LDSM.16.MT88.4 R116, [R201+0x2000] ;  /* 0x00200000c974783b */ /* 0x000fe20000004200 */
[-C--:B------:R-:W-:Y:S03]  /*a460*/  HMMA.16816.F32.BF16 R20, R76, R36.reuse, R20 ;  /* 0x000000244c14723c */ /* 0x080fe60000041814 */
[C---:B------:R-:W-:Y:S02]  /*a470*/  FMUL.FTZ R31, R0.reuse, R115 ;  /* 0x00000073001f7220 */ /* 0x040fe40000410000 */
[--C-:B-----5:R-:W-:Y:S02]  /*a480*/  FFMA.FTZ R2, R41, c[0x0][0x2d0], -R153.reuse ;  /* 0x0000b40029027a23 */ /* 0x120fe40000010899 */
[----:B------:R-:W5:Y:S01]  /*a490*/  LDL.LU R104, [R1+0x18] ;  /* 0x0000180001687983 */ /* 0x000f620000300800 */
[C---:B------:R-:W-:Y:S01]  /*a4a0*/  HMMA.16816.F32.BF16 R24, R64.reuse, R36, R24 ;  /* 0x000000244018723c */ /* 0x040fe20000041818 */
[----:B------:R1:W-:Y:S02]  /*a4b0*/  MUFU.EX2 R219, R2 ;  /* 0x0000000200db7308 */ /* 0x0003e40000000800 */
[----:B------:R-:W3:Y:S01]  /*a4c0*/  LDL.LU R99, [R1+0x1c] ;  /* 0x00001c0001637983 */ /* 0x000ee20000300800 */
[----:B------:R-:W-:Y:S02]  /*a4d0*/  FMUL.FTZ R41, R3, R125 ;  /* 0x0000007d03297220 */ /* 0x000fe40000410000 */
[C---:B------:R-:W-:Y:S01]  /*a4e0*/  FMUL.FTZ R59, R0.reuse, R143 ;  /* 0x0000008f003b7220 */ /* 0x040fe20000410000 */
[----:B------:R-:W5:Y:S01]  /*a4f0*/  LDL.LU R98, [R1+0x20] ;  /* 0x0000200001627983 */ /* 0x000f620000300800 */
[-C--:B------:R-:W-:Y:S04]  /*a500*/  HMMA.16816.F32.BF16 R28, R64, R38.reuse, R28 ;  /* 0x00000026401c723c */ /* 0x080fe8000004181c */
[C---:B------:R-:W-:Y:S02]  /*a510*/  FMUL.FTZ R36, R69.reuse, R120 ;  /* 0x0000007845247220 */ /* 0x040fe40000410000 */
[C---:B------:R-:W-:Y:S01]  /*a520*/  FMUL.FTZ R37, R69.reuse, R121 ;  /* 0x0000007945257220 */ /* 0x040fe20000410000 */
[----:B------:R-:W-:Y:S01]  /*a530*/  MOV R121, R106 ;  /* 0x0000006a00797202 */ /* 0x000fe20000000f00 */
[C---:B------:R-:W-:Y:S04]  /*a540*/  HMMA.16816.F32.BF16 R32, R76.reuse, R38, R32 ;  /* 0x000000264c20723c */ /* 0x040fe80000041820 */
[C---:B------:R-:W-:Y:S02]  /*a550*/  FMUL.FTZ R58, R0.reuse, R142 ;  /* 0x0000008e003a7220 */ /* 0x040fe40000410000 */
[----:B------:R-:W-:Y:S02]  /*a560*/  FMUL.FTZ R62, R0, R146 ;  /* 0x00000092003e7220 */ /* 0x000fe40000410000 */
[----:B------:R-:W-:Y:S02]  /*a570*/  FMUL.FTZ R39, R68, R123 ;  /* 0x0000007b44277220 */ /* 0x000fe40000410000 */
[----:B------:R-:W5:Y:S02]  /*a580*/  LDL R123, [R1+0x4] ;  /* 0x00000400017b7983 */ /* 0x000f640000100800 */
[----:B-1----:R-:W-:Y:S02]  /*a590*/  FFMA.FTZ R2, R42, c[0x0][0x2d0], -R153 ;  /* 0x0000b4002a027a23 */ /* 0x002fe40000010899 */
[----:B------:R-:W-:Y:S01]  /*a5a0*/  FMUL.FTZ R38, R68, R122 ;  /* 0x0000007a44267220 */ /* 0x000fe20000410000 */
[----:B------:R-:W-:Y:S01]  /*a5b0*/  MOV R122, R43 ;  /* 0x0000002b007a7202 */ /* 0x000fe20000000f00 */
[----:B------:R1:W1:Y:S01]  /*a5c0*/  MUFU.EX2 R218, R2 ;  /* 0x0000000200da7308 */ /* 0x0002620000000800 */
[C---:B------:R-:W-:Y:S02]  /*a5d0*/  FMUL.FTZ R42, R0.reuse, R126 ;  /* 0x0000007e002a7220 */ /* 0x040fe40000410000 */
[C---:B------:R-:W-:Y:S02]  /*a5e0*/  FMUL.FTZ R43, R0.reuse, R127 ;  /* 0x0000007f002b7220 */ /* 0x040fe40000410000 */
[-C--:B--2---:R-:W-:Y:S03]  /*a5f0*/  HMMA.16816.F32.BF16 R36, R76, R52.reuse, R36 ;  /* 0x000000344c24723c */ /* 0x084fe60000041824 */
[----:B------:R-:W-:Y:S02]  /*a600*/  FMUL.FTZ R63, R0, R147 ;  /* 0x00000093003f7220 */ /* 0x000fe40000410000 */
[----:B------:R-:W-:Y:S03]  /*a610*/  IMAD.MOV.U32 R120, RZ, RZ, R105 ;  /* 0x000000ffff787224 */ /* 0x000fe600078e0069 */
[C---:B------:R-:W-:Y:S07]  /*a620*/  HMMA.16816.F32.BF16 R40, R64.reuse, R52, R40 ;  /* 0x000000344028723c */ /* 0x040fee0000041828 */
[C---:B------:R-:W-:Y:S02]  /*a630*/  FMUL.FTZ R53, R69.reuse, R137 ;  /* 0x0000008945357220 */ /* 0x040fe40000410000 */
[----:B------:R-:W-:Y:S03]  /*a640*/  FMUL.FTZ R52, R69, R136 ;  /* 0x0000008845347220 */ /* 0x000fe60000410000 */
[--C-:B-1----:R-:W-:Y:S02]  /*a650*/  FFMA.FTZ R2, R44, c[0x0][0x2d0], -R153.reuse ;  /* 0x0000b4002c027a23 */ /* 0x102fe40000010899 */
[----:B------:R-:W-:Y:S02]  /*a660*/  FMUL.FTZ R44, R3, R128 ;  /* 0x00000080032c7220 */ /* 0x000fe40000410000 */
[----:B------:R1:W-:Y:S02]  /*a670*/  MUFU.EX2 R217, R2 ;  /* 0x0000000200d97308 */ /* 0x0003e40000000800 */
[----:B-1----:R-:W-:Y:S02]  /*a680*/  FFMA.FTZ R2, R45, c[0x0][0x2d0], -R153 ;  /* 0x0000b4002d027a23 */ /* 0x002fe40000010899 */
[----:B------:R-:W-:Y:S06]  /*a690*/  FMUL.FTZ R45, R3, R129 ;  /* 0x00000081032d7220 */ /* 0x000fec0000410000 */
[----:B------:R1:W-:Y:S02]  /*a6a0*/  MUFU.EX2 R216, R2 ;  /* 0x0000000200d87308 */ /* 0x0003e40000000800 */
[--C-:B-1----:R-:W-:Y:S02]  /*a6b0*/  FFMA.FTZ R2, R46, c[0x0][0x2d0], -R154.reuse ;  /* 0x0000b4002e027a23 */ /* 0x102fe4000001089a */
[C---:B------:R-:W-:Y:S06]  /*a6c0*/  FMUL.FTZ R46, R0.reuse, R130 ;  /* 0x00000082002e7220 */ /* 0x040fec0000410000 */
[----:B------:R1:W-:Y:S02]  /*a6d0*/  MUFU.EX2 R215, R2 ;  /* 0x0000000200d77308 */ /* 0x0003e40000000800 */
[--C-:B-1----:R-:W-:Y:S02]  /*a6e0*/  FFMA.FTZ R2, R47, c[0x0][0x2d0], -R154.reuse ;  /* 0x0000b4002f027a23 */ /* 0x102fe4000001089a */
[----:B------:R-:W-:Y:S06]  /*a6f0*/  FMUL.FTZ R47, R0, R131 ;  /* 0x00000083002f7220 */ /* 0x000fec0000410000 */
[----:B------:R1:W2:Y:S01]  /*a700*/  MUFU.EX2 R214, R2 ;  /* 0x0000000200d67308 */ /* 0x0002a20000000800 */
[-C--:B------:R-:W-:Y:S03]  /*a710*/  HMMA.16816.F32.BF16 R44, R64, R54.reuse, R44 ;  /* 0x00000036402c723c */ /* 0x080fe6000004182c */
[--C-:B-1----:R-:W-:Y:S02]  /*a720*/  FFMA.FTZ R2, R48, c[0x0][0x2d0], -R154.reuse ;  /* 0x0000b40030027a23 */ /* 0x102fe4000001089a */
[----:B------:R-:W-:Y:S04]  /*a730*/  FMUL.FTZ R48, R69, R132 ;  /* 0x0000008445307220 */ /* 0x000fe80000410000 */
[----:B------:R1:W-:Y:S03]  /*a740*/  MUFU.EX2 R124, R2 ;  /* 0x00000002007c7308 */ /* 0x0003e60000000800 */
[----:B-1----:R-:W-:Y:S02]  /*a750*/  FFMA.FTZ R2, R49, c[0x0][0x2d0], -R154 ;  /* 0x0000b40031027a23 */ /* 0x002fe4000001089a */
[----:B------:R-:W-:Y:S05]  /*a760*/  FMUL.FTZ R49, R69, R133 ;  /* 0x0000008545317220 */ /* 0x000fea0000410000 */
[----:B------:R1:W1:Y:S01]  /*a770*/  MUFU.EX2 R131, R2 ;  /* 0x0000000200837308 */ /* 0x0002620000000800 */
[----:B------:R-:W-:Y:S01]  /*a780*/  LDSM.16.MT88.4 R132, [R198+0x2000] ;  /* 0x00200000c684783b */ /* 0x000fe20000004200 */
[C---:B------:R-:W-:Y:S07]  /*a790*/  HMMA.16816.F32.BF16 R48, R76.reuse, R54, R48 ;  /* 0x000000364c30723c */ /* 0x040fee0000041830 */
[C---:B------:R-:W-:Y:S02]  /*a7a0*/  FMUL.FTZ R54, R68.reuse, R138 ;  /* 0x0000008a44367220 */ /* 0x040fe40000410000 */
[----:B------:R-:W-:Y:S07]  /*a7b0*/  FMUL.FTZ R55, R68, R139 ;  /* 0x0000008b44377220 */ /* 0x000fee0000410000 */
[-C--:B----4-:R-:W-:Y:S03]  /*a7c0*/  HMMA.16816.F32.BF16 R52, R76, R80.reuse, R52 ;  /* 0x000000504c34723c */ /* 0x090fe60000041834 */
[--C-:B-1----:R-:W-:Y:S02]  /*a7d0*/  FFMA.FTZ R2, R56, c[0x0][0x2d0], -R75.reuse ;  /* 0x0000b40038027a23 */ /* 0x102fe4000001084b */
[----:B------:R-:W-:Y:S02]  /*a7e0*/  FMUL.FTZ R56, R3, R140 ;  /* 0x0000008c03387220 */ /* 0x000fe40000410000 */
[----:B------:R1:W-:Y:S02]  /*a7f0*/  MUFU.EX2 R130, R2 ;  /* 0x0000000200827308 */ /* 0x0003e40000000800 */
[--C-:B-1----:R-:W-:Y:S03]  /*a800*/  FFMA.FTZ R2, R57, c[0x0][0x2d0], -R75.reuse ;  /* 0x0000b40039027a23 */ /* 0x102fe6000001084b */
[C---:B------:R-:W-:Y:S05]  /*a810*/  FMUL.FTZ R57, R3.reuse, R141 ;  /* 0x0000008d03397220 */ /* 0x040fea0000410000 */
[----:B------:R1:W4:Y:S02]  /*a820*/  MUFU.EX2 R190, R2 ;  /* 0x0000000200be7308 */ /* 0x0003240000000800 */
[C---:B------:R-:W-:Y:S07]  /*a830*/  HMMA.16816.F32.BF16 R56, R64.reuse, R80, R56 ;  /* 0x000000504038723c */ /* 0x040fee0000041838 */
[----:B------:R-:W-:Y:S02]  /*a840*/  F2FP.BF16.PACK_AB R80, R218, R219 ;  /* 0x000000dbda50723e */ /* 0x000fe400000010ff */
[----:B--2---:R-:W-:Y:S03]  /*a850*/  F2FP.BF16.PACK_AB R81, R214, R215 ;  /* 0x000000d7d651723e */ /* 0x004fe600000010ff */
[--C-:B-1----:R-:W-:Y:S02]  /*a860*/  FFMA.FTZ R2, R60, c[0x0][0x2d0], -R75.reuse ;  /* 0x0000b4003c027a23 */ /* 0x102fe4000001084b */
[----:B------:R-:W-:Y:S02]  /*a870*/  FMUL.FTZ R60, R3, R144 ;  /* 0x00000090033c7220 */ /* 0x000fe40000410000 */
[----:B------:R1:W-:Y:S05]  /*a880*/  MUFU.EX2 R187, R2 ;  /* 0x0000000200bb7308 */ /* 0x0003ea0000000800 */
[-C--:B------:R-:W-:Y:S07]  /*a890*/  HMMA.16816.F32.BF16 R60, R64, R82.reuse, R60 ;  /* 0x00000052403c723c */ /* 0x080fee000004183c */
[C---:B------:R-:W-:Y:S02]  /*a8a0*/  FMUL.FTZ R64, R69.reuse, R148 ;  /* 0x0000009445407220 */ /* 0x040fe40000410000 */
[C---:B------:R-:W-:Y:S03]  /*a8b0*/  FMUL.FTZ R65, R69.reuse, R149 ;  /* 0x0000009545417220 */ /* 0x040fe60000410000 */
[C---:B------:R-:W-:Y:S02]  /*a8c0*/  FMUL.FTZ R66, R68.reuse, R150 ;  /* 0x0000009644427220 */ /* 0x040fe40000410000 */
[----:B------:R-:W-:Y:S02]  /*a8d0*/  FMUL.FTZ R67, R68, R151 ;  /* 0x0000009744437220 */ /* 0x000fe40000410000 */
[----:B---3--:R-:W-:Y:S02]  /*a8e0*/  FFMA.FTZ R69, R69, R107, R108 ;  /* 0x0000006b45457223 */ /* 0x008fe4000001006c */
[----:B-1----:R-:W-:Y:S03]  /*a8f0*/  FFMA.FTZ R2, R158, c[0x0][0x2d0], -R75 ;  /* 0x0000b4009e027a23 */ /* 0x002fe6000001084b */
[----:B------:R-:W-:Y:S01]  /*a900*/  HMMA.16816.F32.BF16 R64, R76, R82, R64 ;  /* 0x000000524c40723c */ /* 0x000fe20000041840 */
[----:B------:R1:W2:Y:S06]  /*a910*/  MUFU.EX2 R186, R2 ;  /* 0x0000000200ba7308 */ /* 0x0002ac0000000800 */
[----:B------:R-:W-:Y:S02]  /*a920*/  F2FP.BF16.PACK_AB R76, R236, R233 ;  /* 0x000000e9ec4c723e */ /* 0x000fe400000010ff */
[----:B------:R-:W-:Y:S03]  /*a930*/  F2FP.BF16.PACK_AB R78, R241, R239 ;  /* 0x000000eff14e723e */ /* 0x000fe600000010ff */
[----:B------:R-:W-:Y:S02]  /*a940*/  F2FP.BF16.PACK_AB R77, R222, R227 ;  /* 0x000000e3de4d723e */ /* 0x000fe400000010ff */
[----:B------:R-:W-:Y:S02]  /*a950*/  F2FP.BF16.PACK_AB R79, R220, R221 ;  /* 0x000000dddc4f723e */ /* 0x000fe400000010ff */
[----:B------:R-:W-:Y:S02]  /*a960*/  F2FP.BF16.PACK_AB R82, R216, R217 ;  /* 0x000000d9d852723e */ /* 0x000fe400000010ff */
[----:B------:R-:W-:Y:S02]  /*a970*/  F2FP.BF16.PACK_AB R83, R131, R124 ;  /* 0x0000007c8353723e */ /* 0x000fe400000010ff */
[----:B-----5:R-:W-:Y:S01]  /*a980*/  ISETP.GT.AND P0, PT, R188, R123, PT ;  /* 0x0000007bbc00720c */ /* 0x020fe20003f04270 */
[-C--:B------:R-:W-:Y:S03]  /*a990*/  HMMA.16816.F32.BF16 R4, R76, R84.reuse, R4 ;  /* 0x000000544c04723c */ /* 0x080fe60000041804 */
[----:B------:R-:W-:Y:S01]  /*a9a0*/  MOV R188, R212 ;  /* 0x000000d400bc7202 */ /* 0x000fe20000000f00 */
[--C-:B-1----:R-:W-:Y:S04]  /*a9b0*/  FFMA.FTZ R2, R160, c[0x0][0x2d0], -R152.reuse ;  /* 0x0000b400a0027a23 */ /* 0x102fe80000010898 */
[C---:B------:R-:W-:Y:S01]  /*a9c0*/  HMMA.16816.F32.BF16 R8, R80.reuse, R84, R8 ;  /* 0x000000545008723c */ /* 0x040fe20000041808 */
[----:B------:R1:W-:Y:S07]  /*a9d0*/  MUFU.EX2 R129, R2 ;  /* 0x0000000200817308 */ /* 0x0003ee0000000800 */
[-C--:B------:R-:W-:Y:S08]  /*a9e0*/  HMMA.16816.F32.BF16 R12, R80, R86.reuse, R12 ;  /* 0x00000056500c723c */ /* 0x080ff0000004180c */
[C---:B------:R-:W-:Y:S01]  /*a9f0*/  HMMA.16816.F32.BF16 R16, R76.reuse, R86, R16 ;  /* 0x000000564c10723c */ /* 0x040fe20000041810 */
[----:B------:R-:W3:Y:S07]  /*aa00*/  LDSM.16.MT88.4 R84, [R200+0x800] ;  /* 0x00080000c854783b */ /* 0x000eee0000004200 */
[-C--:B------:R-:W-:Y:S04]  /*aa10*/  HMMA.16816.F32.BF16 R20, R76, R88.reuse, R20 ;  /* 0x000000584c14723c */ /* 0x080fe80000041814 */
[--C-:B-1----:R-:W-:Y:S04]  /*aa20*/  FFMA.FTZ R2, R162, c[0x0][0x2d0], -R152.reuse ;  /* 0x0000b400a2027a23 */ /* 0x102fe80000010898 */
[C---:B------:R-:W-:Y:S01]  /*aa30*/  HMMA.16816.F32.BF16 R24, R80.reuse, R88, R24 ;  /* 0x000000585018723c */ /* 0x040fe20000041818 */
[----:B------:R1:W5:Y:S06]  /*aa40*/  MUFU.EX2 R185, R2 ;  /* 0x0000000200b97308 */ /* 0x00036c0000000800 */
[--C-:B------:R-:W-:Y:S01]  /*aa50*/  FFMA.FTZ R88, R163, c[0x0][0x2d0], -R153.reuse ;  /* 0x0000b400a3587a23 */ /* 0x100fe20000010899 */
[-C--:B------:R-:W-:Y:S03]  /*aa60*/  HMMA.16816.F32.BF16 R28, R80, R90.reuse, R28 ;  /* 0x0000005a501c723c */ /* 0x080fe6000004181c */
[----:B------:R2:W-:Y:S05]  /*aa70*/  MUFU.EX2 R180, R88 ;  /* 0x0000005800b47308 */ /* 0x0005ea0000000800 */
[C---:B------:R-:W-:Y:S08]  /*aa80*/  HMMA.16816.F32.BF16 R32, R76.reuse, R90, R32 ;  /* 0x0000005a4c20723c */ /* 0x040ff00000041820 */
[-C--:B------:R-:W-:Y:S04]  /*aa90*/  HMMA.16816.F32.BF16 R36, R76, R92.reuse, R36 ;  /* 0x0000005c4c24723c */ /* 0x080fe80000041824 */
[--C-:B-1----:R-:W-:Y:S04]  /*aaa0*/  FFMA.FTZ R2, R156, c[0x0][0x2d0], -R152.reuse ;  /* 0x0000b4009c027a23 */ /* 0x102fe80000010898 */
[C---:B------:R-:W-:Y:S01]  /*aab0*/  HMMA.16816.F32.BF16 R40, R80.reuse, R92, R40 ;  /* 0x0000005c5028723c */ /* 0x040fe20000041828 */
[----:B------:R1:W-:Y:S01]  /*aac0*/  MUFU.EX2 R184, R2 ;  /* 0x0000000200b87308 */ /* 0x0003e20000000800 */
[----:B--2---:R-:W2:Y:S06]  /*aad0*/  LDSM.16.MT88.4 R88, [R197+0x1000] ;  /* 0x00100000c558783b */ /* 0x004eac0000004200 */
[-C--:B------:R-:W-:Y:S08]  /*aae0*/  HMMA.16816.F32.BF16 R44, R80, R94.reuse, R44 ;  /* 0x0000005e502c723c */ /* 0x080ff0000004182c */
[C---:B------:R-:W-:Y:S01]  /*aaf0*/  HMMA.16816.F32.BF16 R48, R76.reuse, R94, R48 ;  /* 0x0000005e4c30723c */ /* 0x040fe20000041830 */
[----:B------:R-:W-:Y:S07]  /*ab00*/  LDSM.16.MT88.4 R92, [R198+0x1000] ;  /* 0x00100000c65c783b */ /* 0x000fee0000004200 */
[-C--:B---3--:R-:W-:Y:S04]  /*ab10*/  HMMA.16816.F32.BF16 R52, R76, R84.reuse, R52 ;  /* 0x000000544c34723c */ /* 0x088fe80000041834 */
[----:B-1----:R-:W-:Y:S04]  /*ab20*/  FFMA.FTZ R2, R157, c[0x0][0x2d0], -R152 ;  /* 0x0000b4009d027a23 */ /* 0x002fe80000010898 */
[C---:B------:R-:W-:Y:S01]  /*ab30*/  HMMA.16816.F32.BF16 R56, R80.reuse, R84, R56 ;  /* 0x000000545038723c */ /* 0x040fe20000041838 */
[----:B------:R1:W3:Y:S07]  /*ab40*/  MUFU.EX2 R183, R2 ;  /* 0x0000000200b77308 */ /* 0x0002ee0000000800 */
[-C--:B------:R-:W-:Y:S08]  /*ab50*/  HMMA.16816.F32.BF16 R60, R80, R86.reuse, R60 ;  /* 0x00000056503c723c */ /* 0x080ff0000004183c */
[----:B------:R-:W-:Y:S01]  /*ab60*/  HMMA.16816.F32.BF16 R64, R76, R86, R64 ;  /* 0x000000564c40723c */ /* 0x000fe20000041840 */
[----:B------:R-:W2:Y:S06]  /*ab70*/  LDSM.16.MT88.4 R84, [R201+0x1000] ;  /* 0x00100000c954783b */ /* 0x000eac0000004200 */
[----:B----4-:R-:W-:Y:S01]  /*ab80*/  F2FP.BF16.PACK_AB R76, R190, R130 ;  /* 0x00000082be4c723e */ /* 0x010fe200000010ff */
[--C-:B-1----:R-:W-:Y:S01]  /*ab90*/  FFMA.FTZ R2, R166, c[0x0][0x2d0], -R153.reuse ;  /* 0x0000b400a6027a23 */ /* 0x102fe20000010899 */
[----:B------:R-:W-:Y:S03]  /*aba0*/  F2FP.BF16.PACK_AB R78, R186, R187 ;  /* 0x000000bbba4e723e */ /* 0x000fe600000010ff */
[----:B------:R1:W-:Y:S01]  /*abb0*/  MUFU.EX2 R128, R2 ;  /* 0x0000000200807308 */ /* 0x0003e20000000800 */
[----:B-----5:R-:W-:Y:S02]  /*abc0*/  F2FP.BF16.PACK_AB R77, R185, R129 ;  /* 0x00000081b94d723e */ /* 0x020fe400000010ff */
[----:B---3--:R-:W-:Y:S07]  /*abd0*/  F2FP.BF16.PACK_AB R79, R183, R184 ;  /* 0x000000b8b74f723e */ /* 0x008fee00000010ff */
[-C--:B--2---:R-:W-:Y:S03]  /*abe0*/  HMMA.16816.F32.BF16 R4, R76, R88.reuse, R4 ;  /* 0x000000584c04723c */ /* 0x084fe60000041804 */
[--C-:B-1----:R-:W-:Y:S04]  /*abf0*/  FFMA.FTZ R2, R167, c[0x0][0x2d0], -R153.reuse ;  /* 0x0000b400a7027a23 */ /* 0x102fe80000010899 */
[----:B------:R1:W2:Y:S02]  /*ac00*/  MUFU.EX2 R181, R2 ;  /* 0x0000000200b57308 */ /* 0x0002a40000000800 */
[----:B-1----:R-:W-:Y:S03]  /*ac10*/  FFMA.FTZ R2, R161, c[0x0][0x2d0], -R153 ;  /* 0x0000b400a1027a23 */ /* 0x002fe60000010899 */
[----:B--2---:R-:W-:Y:S05]  /*ac20*/  F2FP.BF16.PACK_AB R80, R181, R128 ;  /* 0x00000080b550723e */ /* 0x004fea00000010ff */
        /* <DEDUP_REMOVED lines=19> */
[-C--:B------:R-:W-:Y:S01]  /*ad60*/  HMMA.16816.F32.BF16 R20, R76, R84.reuse, R20 ;  /* 0x000000544c14723c */ /* 0x080fe20000041814 */
[----:B------:R1:W3:Y:S07]  /*ad70*/  MUFU.EX2 R177, R2 ;  /* 0x0000000200b17308 */ /* 0x0002ee0000000800 */
[C---:B------:R-:W-:Y:S07]  /*ad80*/  HMMA.16816.F32.BF16 R24, R80.reuse, R84, R24 ;  /* 0x000000545018723c */ /* 0x040fee0000041818 */
[----:B------:R-:W-:Y:S01]  /*ad90*/  FFMA.FTZ R84, R193, c[0x0][0x2d0], -R153 ;  /* 0x0000b400c1547a23 */ /* 0x000fe20000010899 */
[-C--:B------:R-:W-:Y:S08]  /*ada0*/  HMMA.16816.F32.BF16 R28, R80, R86.reuse, R28 ;  /* 0x00000056501c723c */ /* 0x080ff0000004181c */
[C---:B------:R-:W-:Y:S04]  /*adb0*/  HMMA.16816.F32.BF16 R32, R76.reuse, R86, R32 ;  /* 0x000000564c20723c */ /* 0x040fe80000041820 */
[--C-:B-1----:R-:W-:Y:S04]  /*adc0*/  FFMA.FTZ R2, R178, c[0x0][0x2d0], -R75.reuse ;  /* 0x0000b400b2027a23 */ /* 0x102fe8000001084b */
[-C--:B------:R-:W-:Y:S01]  /*add0*/  HMMA.16816.F32.BF16 R36, R76, R92.reuse, R36 ;  /* 0x0000005c4c24723c */ /* 0x080fe20000041824 */
[----:B------:R1:W-:Y:S07]  /*ade0*/  MUFU.EX2 R178, R2 ;  /* 0x0000000200b27308 */ /* 0x0003ee0000000800 */
[C---:B------:R-:W-:Y:S08]  /*adf0*/  HMMA.16816.F32.BF16 R40, R80.reuse, R92, R40 ;  /* 0x0000005c5028723c */ /* 0x040ff00000041828 */
[-C--:B------:R-:W-:Y:S08]  /*ae00*/  HMMA.16816.F32.BF16 R44, R80, R94.reuse, R44 ;  /* 0x0000005e502c723c */ /* 0x080ff0000004182c */
[C---:B------:R-:W-:Y:S01]  /*ae10*/  HMMA.16816.F32.BF16 R48, R76.reuse, R94, R48 ;  /* 0x0000005e4c30723c */ /* 0x040fe20000041830 */
[----:B------:R-:W-:Y:S03]  /*ae20*/  LDSM.16.MT88.4 R92, [R198+0x1800] ;  /* 0x00180000c65c783b */ /* 0x000fe60000004200 */
[----:B-1----:R-:W-:Y:S04]  /*ae30*/  FFMA.FTZ R2, R175, c[0x0][0x2d0], -R75 ;  /* 0x0000b400af027a23 */ /* 0x002fe8000001084b */
[----:B------:R1:W4:Y:S01]  /*ae40*/  MUFU.EX2 R176, R2 ;  /* 0x0000000200b07308 */ /* 0x0003220000000800 */
[-C--:B--2---:R-:W-:Y:S08]  /*ae50*/  HMMA.16816.F32.BF16 R52, R76, R88.reuse, R52 ;  /* 0x000000584c34723c */ /* 0x084ff00000041834 */
[C---:B------:R-:W-:Y:S08]  /*ae60*/  HMMA.16816.F32.BF16 R56, R80.reuse, R88, R56 ;  /* 0x000000585038723c */ /* 0x040ff00000041838 */
[-C--:B------:R-:W-:Y:S04]  /*ae70*/  HMMA.16816.F32.BF16 R60, R80, R90.reuse, R60 ;  /* 0x0000005a503c723c */ /* 0x080fe8000004183c */
[--C-:B-1----:R-:W-:Y:S04]  /*ae80*/  FFMA.FTZ R2, R172, c[0x0][0x2d0], -R152.reuse ;  /* 0x0000b400ac027a23 */ /* 0x102fe80000010898 */
[----:B------:R-:W-:Y:S01]  /*ae90*/  HMMA.16816.F32.BF16 R64, R76, R90, R64 ;  /* 0x0000005a4c40723c */ /* 0x000fe20000041840 */
[----:B------:R-:W-:Y:S01]  /*aea0*/  LDSM.16.MT88.4 R88, [R201+0x1800] ;  /* 0x00180000c958783b */ /* 0x000fe20000004200 */
[----:B------:R1:W-:Y:S05]  /*aeb0*/  MUFU.EX2 R175, R2 ;  /* 0x0000000200af7308 */ /* 0x0003ea0000000800 */
[----:B---3--:R-:W-:Y:S02]  /*aec0*/  F2FP.BF16.PACK_AB R76, R177, R136 ;  /* 0x00000088b14c723e */ /* 0x008fe400000010ff */
[----:B----4-:R-:W-:Y:S03]  /*aed0*/  F2FP.BF16.PACK_AB R78, R176, R178 ;  /* 0x000000b2b04e723e */ /* 0x010fe600000010ff */
[--C-:B-1----:R-:W-:Y:S04]  /*aee0*/  FFMA.FTZ R2, R173, c[0x0][0x2d0], -R152.reuse ;  /* 0x0000b400ad027a23 */ /* 0x102fe80000010898 */
        /* <DEDUP_REMOVED lines=8> */
[----:B------:R1:W-:Y:S10]  /*af70*/  MUFU.EX2 R171, R84 ;  /* 0x0000005400ab7308 */ /* 0x0003f40000000800 */
[----:B------:R2:W-:Y:S01]  /*af80*/  MUFU.EX2 R143, R2 ;  /* 0x00000002008f7308 */ /* 0x0005e20000000800 */
[----:B-1----:R-:W1:Y:S01]  /*af90*/  LDSM.16.MT88.4 R84, [R197+0x1800] ;  /* 0x00180000c554783b */ /* 0x002e620000004200 */
[--C-:B--2---:R-:W-:Y:S08]  /*afa0*/  FFMA.FTZ R2, R192, c[0x0][0x2d0], -R153.reuse ;  /* 0x0000b400c0027a23 */ /* 0x104ff00000010899 */
[----:B------:R2:W3:Y:S02]  /*afb0*/  MUFU.EX2 R142, R2 ;  /* 0x00000002008e7308 */ /* 0x0004e40000000800 */
[----:B--2---:R-:W-:Y:S01]  /*afc0*/  FFMA.FTZ R2, R170, c[0x0][0x2d0], -R153 ;  /* 0x0000b400aa027a23 */ /* 0x004fe20000010899 */
[----:B---3--:R-:W-:Y:S01]  /*afd0*/  F2FP.BF16.PACK_AB R80, R142, R143 ;  /* 0x0000008f8e50723e */ /* 0x008fe200000010ff */
[-C--:B-1----:R-:W-:Y:S06]  /*afe0*/  HMMA.16816.F32.BF16 R4, R76, R84.reuse, R4 ;  /* 0x000000544c04723c */ /* 0x082fec0000041804 */
        /* <DEDUP_REMOVED lines=19> */
[-C--:B------:R-:W-:Y:S01]  /*b120*/  HMMA.16816.F32.BF16 R20, R76, R88.reuse, R20 ;  /* 0x000000584c14723c */ /* 0x080fe20000041814 */
        /* <DEDUP_REMOVED lines=13> */
[----:B-1----:R-:W-:Y:S04]  /*b200*/  FFMA.FTZ R2, R245, c[0x0][0x2d0], -R152 ;  /* 0x0000b400f5027a23 */ /* 0x002fe80000010898 */
[----:B------:R1:W-:Y:S01]  /*b210*/  MUFU.EX2 R163, R2 ;  /* 0x0000000200a37308 */ /* 0x0003e20000000800 */
[-C--:B--2---:R-:W-:Y:S03]  /*b220*/  HMMA.16816.F32.BF16 R52, R76, R84.reuse, R52 ;  /* 0x000000544c34723c */ /* 0x084fe60000041834 */
[----:B---3--:R-:W-:Y:S05]  /*b230*/  F2FP.BF16.PACK_AB R150, R164, R165 ;  /* 0x000000a5a496723e */ /* 0x008fea00000010ff */
[C---:B------:R-:W-:Y:S07]  /*b240*/  HMMA.16816.F32.BF16 R56, R80.reuse, R84, R56 ;  /* 0x000000545038723c */ /* 0x040fee0000041838 */
[----:B------:R-:W-:Y:S01]  /*b250*/  IMAD.MOV.U32 R84, RZ, RZ, R72 ;  /* 0x000000ffff547224 */ /* 0x000fe200078e0048 */
[-C--:B------:R-:W-:Y:S04]  /*b260*/  HMMA.16816.F32.BF16 R60, R80, R86.reuse, R60 ;  /* 0x00000056503c723c */ /* 0x080fe8000004183c */
[----:B------:R-:W-:Y:S01]  /*b270*/  MOV R85, R71 ;  /* 0x0000004700557202 */ /* 0x000fe20000000f00 */
[--C-:B-1----:R-:W-:Y:S03]  /*b280*/  FFMA.FTZ R2, R246, c[0x0][0x2d0], -R152.reuse ;  /* 0x0000b400f6027a23 */ /* 0x102fe60000010898 */
[----:B------:R-:W-:Y:S01]  /*b290*/  HMMA.16816.F32.BF16 R64, R76, R86, R64 ;  /* 0x000000564c40723c */ /* 0x000fe20000041840 */
[----:B------:R1:W2:Y:S06]  /*b2a0*/  MUFU.EX2 R161, R2 ;  /* 0x0000000200a17308 */ /* 0x0002ac0000000800 */
[----:B------:R-:W-:Y:S01]  /*b2b0*/  MOV R86, R70 ;  /* 0x0000004600567202 */ /* 0x000fe20000000f00 */
[--C-:B-1----:R-:W-:Y:S01]  /*b2c0*/  FFMA.FTZ R2, R250, c[0x0][0x2d0], -R152.reuse ;  /* 0x0000b400fa027a23 */ /* 0x102fe20000010898 */
[----:B--2---:R-:W-:Y:S03]  /*b2d0*/  F2FP.BF16.PACK_AB R149, R161, R163 ;  /* 0x000000a3a195723e */ /* 0x004fe600000010ff */
[----:B------:R-:W-:Y:S01]  /*b2e0*/  FFMA.FTZ R152, R252, c[0x0][0x2d0], -R152 ;  /* 0x0000b400fc987a23 */ /* 0x000fe20000010898 */
[----:B------:R1:W-:Y:S10]  /*b2f0*/  MUFU.EX2 R162, R2 ;  /* 0x0000000200a27308 */ /* 0x0003f40000000800 */
[----:B------:R-:W2:Y:S01]  /*b300*/  MUFU.EX2 R160, R152 ;  /* 0x0000009800a07308 */ /* 0x000ea20000000800 */
[--C-:B-1----:R-:W-:Y:S09]  /*b310*/  FFMA.FTZ R2, R225, c[0x0][0x2d0], -R153.reuse ;  /* 0x0000b400e1027a23 */ /* 0x102ff20000010899 */
[----:B------:R1:W-:Y:S01]  /*b320*/  MUFU.EX2 R158, R2 ;  /* 0x00000002009e7308 */ /* 0x0003e20000000800 */
[----:B--2---:R-:W-:Y:S07]  /*b330*/  F2FP.BF16.PACK_AB R151, R160, R162 ;  /* 0x000000a2a097723e */ /* 0x004fee00000010ff */
[-C--:B------:R-:W-:Y:S01]  /*b340*/  HMMA.16816.F32.BF16 R88, R148, R100.reuse, R4 ;  /* 0x000000649458723c */ /* 0x080fe20000041804 */
[----:B------:R-:W2:Y:S04]  /*b350*/  LDSM.16.MT88.4 R4, [R200+0x2000] ;  /* 0x00200000c804783b */ /* 0x000ea80000004200 */
[--C-:B-1----:R-:W-:Y:S04]  /*b360*/  FFMA.FTZ R2, R230, c[0x0][0x2d0], -R153.reuse ;  /* 0x0000b400e6027a23 */ /* 0x102fe80000010899 */
[----:B------:R1:W3:Y:S03]  /*b370*/  MUFU.EX2 R159, R2 ;  /* 0x00000002009f7308 */ /* 0x0002e60000000800 */
[--C-:B-1----:R-:W-:Y:S01]  /*b380*/  FFMA.FTZ R2, R232, c[0x0][0x2d0], -R153.reuse ;  /* 0x0000b400e8027a23 */ /* 0x102fe20000010899 */
[----:B---3--:R-:W-:Y:S01]  /*b390*/  F2FP.BF16.PACK_AB R144, R159, R158 ;  /* 0x0000009e9f90723e */ /* 0x008fe200000010ff */
[----:B------:R-:W-:Y:S05]  /*b3a0*/  FFMA.FTZ R153, R234, c[0x0][0x2d0], -R153 ;  /* 0x0000b400ea997a23 */ /* 0x000fea0000010899 */
[----:B------:R1:W-:Y:S10]  /*b3b0*/  MUFU.EX2 R157, R2 ;  /* 0x00000002009d7308 */ /* 0x0003f40000000800 */
[----:B------:R-:W3:Y:S01]  /*b3c0*/  MUFU.EX2 R156, R153 ;  /* 0x00000099009c7308 */ /* 0x000ee20000000800 */
[--C-:B-1----:R-:W-:Y:S09]  /*b3d0*/  FFMA.FTZ R2, R226, c[0x0][0x2d0], -R154.reuse ;  /* 0x0000b400e2027a23 */ /* 0x102ff2000001089a */
[----:B------:R1:W-:Y:S01]  /*b3e0*/  MUFU.EX2 R155, R2 ;  /* 0x00000002009b7308 */ /* 0x0003e20000000800 */
[----:B---3--:R-:W-:Y:S01]  /*b3f0*/  F2FP.BF16.PACK_AB R146, R156, R157 ;  /* 0x0000009d9c92723e */ /* 0x008fe200000010ff */
[--C-:B-1----:R-:W-:Y:S08]  /*b400*/  FFMA.FTZ R2, R229, c[0x0][0x2d0], -R154.reuse ;  /* 0x0000b400e5027a23 */ /* 0x102ff0000001089a */
[----:B------:R1:W3:Y:S02]  /*b410*/  MUFU.EX2 R153, R2 ;  /* 0x0000000200997308 */ /* 0x0002e40000000800 */
[--C-:B-1----:R-:W-:Y:S01]  /*b420*/  FFMA.FTZ R2, R240, c[0x0][0x2d0], -R154.reuse ;  /* 0x0000b400f0027a23 */ /* 0x102fe2000001089a */
[----:B---3--:R-:W-:Y:S01]  /*b430*/  F2FP.BF16.PACK_AB R145, R153, R155 ;  /* 0x0000009b9991723e */ /* 0x008fe200000010ff */
[----:B------:R-:W-:Y:S06]  /*b440*/  FFMA.FTZ R154, R74, c[0x0][0x2d0], -R154 ;  /* 0x0000b4004a9a7a23 */ /* 0x000fec000001089a */
[----:B------:R1:W-:Y:S10]  /*b450*/  MUFU.EX2 R152, R2 ;  /* 0x0000000200987308 */ /* 0x0003f40000000800 */
[----:B------:R-:W3:Y:S01]  /*b460*/  MUFU.EX2 R75, R154 ;  /* 0x0000009a004b7308 */ /* 0x000ee20000000800 */
[----:B-1----:R-:W-:Y:S02]  /*b470*/  FFMA.FTZ R2, R68, R104, R243 ;  /* 0x0000006844027223 */ /* 0x002fe400000100f3 */
[----:B------:R-:W-:Y:S02]  /*b480*/  FFMA.FTZ R68, R3, R99, R231 ;  /* 0x0000006303447223 */ /* 0x000fe400000100e7 */
[----:B------:R-:W-:Y:S02]  /*b490*/  FFMA.FTZ R3, R0, R98, R223 ;  /* 0x0000006200037223 */ /* 0x000fe400000100df */
[----:B------:R-:W-:Y:S02]  /*b4a0*/  FADD.FTZ R0, R97, R69 ;  /* 0x0000004561007221 */ /* 0x000fe40000010000 */
[----:B------:R-:W-:Y:S02]  /*b4b0*/  FADD.FTZ R69, R238, R68 ;  /* 0x00000044ee457221 */ /* 0x000fe40000010000 */
[----:B------:R-:W-:Y:S01]  /*b4c0*/  FADD.FTZ R68, R96, R0 ;  /* 0x0000000060447221 */ /* 0x000fe20000010000 */
[----:B---3--:R-:W-:Y:S01]  /*b4d0*/  F2FP.BF16.PACK_AB R147, R75, R152 ;  /* 0x000000984b93723e */ /* 0x008fe200000010ff */
        /* <DEDUP_REMOVED lines=89> */
[----:B------:R1:W-:Y:S04]  /*ba70*/  STL [R1+0x18], R3 ;  /* 0x0000180301007387 */ /* 0x0003e80000100800 */
[----:B------:R2:W-:Y:S04]  /*ba80*/  STL [R1+0x1c], R2 ;  /* 0x00001c0201007387 */ /* 0x0005e80000100800 */
[----:B------:R2:W-:Y:S01]  /*ba90*/  STL [R1+0x20], R0 ;  /* 0x0000200001007387 */ /* 0x0005e20000100800 */
[----:B-1----:R-:W-:Y:S01]  /*baa0*/  MOV R3, R73 ;  /* 0x0000004900037202 */ /* 0x002fe20000000f00 */
[----:B------:R-:W-:-:S05]  /*bab0*/  @P0 BRA `(.L_x_1228) ;  /* 0xffffba7000000947 */ /* 0x000fca000383ffff */
.L_x_1227:
[----:B-12---:R-:W2:Y:S02]  /*bac0*/  LDL R0, [R1+0x24] ;  /* 0x0000240001007983 */ /* 0x006ea40000100800 */
[----:B--2---:R-:W-:-:S13]  /*bad0*/  ISETP.GE.AND P0, PT, R212, R0, PT ;  /* 0x00000000d400720c */ /* 0x004fda0003f06270 */
[----:B------:R-:W-:Y:S05]  /*bae0*/  @!P0 BRA `(.L_x_1229) ;  /* 0x00003af000008947 */ /* 0x000fea0003800000 */
[----:B------:R-:W-:Y:S01]  /*baf0*/  IMAD.MOV.U32 R3, RZ, RZ, R72 ;  /* 0x000000ffff037224 */ /* 0x000fe200078e0048 */
[----:B------:R-:W-:Y:S01]  /*bb00*/  MOV R85, R70 ;  /* 0x0000004600557202 */ /* 0x000fe20000000f00 */
[----:B------:R-:W-:Y:S01]  /*bb10*/  IMAD.MOV.U32 R2, RZ, RZ, R73 ;  /* 0x000000ffff027224 */ /* 0x000fe200078e0049 */
[----:B------:R-:W-:Y:S02]  /*bb20*/  MOV R84, R71 ;  /* 0x0000004700547202 */ /* 0x000fe40000000f00 */
.L_x_1230:
[----:B------:R-:W2:Y:S01]  /*bb30*/  LDL R174, [R1+0x48] ;  /* 0x0000480001ae7983 */ /* 0x000ea20000100800 */
[----:B------:R-:W-:Y:S04]  /*bb40*/  DEPBAR.LE SB0, 0x0 ;  /* 0x000080000000791a */ /* 0x000fe80000000000 */
[----:B------:R-:W2:Y:S01]  /*bb50*/  LDL.64 R172, [R1+0x40] ;  /* 0x0000400001ac7983 */ /* 0x000ea20000100a00 */
        /* <DEDUP_REMOVED lines=20> */
[----:B------:R-:W1:Y:S08]  /*bca0*/  LDSM.16.M88.4 R160, [R207] ;  /* 0x00000000cfa0783b */ /* 0x000e700000000200 */
[----:B------:R-:W1:Y:S08]  /*bcb0*/  LDSM.16.M88.4 R164, [R206+0x2000] ;  /* 0x00200000cea4783b */ /* 0x000e700000000200 */
[----:B------:R-:W1:Y:S01]  /*bcc0*/  LDSM.16.M88.4 R168, [R211] ;  /* 0x00000000d3a8783b */ /* 0x000e620000000200 */
[----:B--2---:R-:W-:Y:S01]  /*bcd0*/  MOV R173, R174 ;  /* 0x000000ae00ad7202 */ /* 0x004fe20000000f00 */
[-C--:B-1----:R-:W-:Y:S04]  /*bce0*/  HMMA.16816.F32.BF16 R4, R80, R16.reuse, RZ ;  /* 0x000000105004723c */ /* 0x082fe800000418ff */
[----:B------:R-:W-:Y:S04]  /*bcf0*/  IMAD.WIDE.U32 R172, R86, 0x50, R172 ;  /* 0x0000005056ac7825 */ /* 0x000fe800078e00ac */
[C---:B---3--:R-:W-:Y:S04]  /*bd00*/  HMMA.16816.F32.BF16 R8, R76.reuse, R16, RZ ;  /* 0x000000104c08723c */ /* 0x048fe800000418ff */
[----:B------:R-:W-:Y:S02]  /*bd10*/  LEA R86, P0, R172, c[0x0][0x1f8], 0x1 ;  /* 0x00007e00ac567a11 */ /* 0x000fe400078008ff */
[----:B------:R-:W-:Y:S02]  /*bd20*/  IADD3 R0, R173, R0, RZ ;  /* 0x00000000ad007210 */ /* 0x000fe40007ffe0ff */
[-C--:B------:R-:W-:Y:S01]  /*bd30*/  HMMA.16816.F32.BF16 R12, R76, R18.reuse, RZ ;  /* 0x000000124c0c723c */ /* 0x080fe200000418ff */
[-C--:B------:R-:W-:Y:S03]  /*bd40*/  IADD3 R176, P1, R86, R179.reuse, RZ ;  /* 0x000000b356b07210 */ /* 0x080fe60007f3e0ff */
[----:B------:R-:W-:Y:S02]  /*bd50*/  LEA.HI.X R87, R172, c[0x0][0x1fc], R0, 0x1, P0 ;  /* 0x00007f00ac577a11 */ /* 0x000fe400000f0c00 */
[-C--:B------:R-:W-:Y:S02]  /*bd60*/  IADD3 R174, P0, R176, R179.reuse, RZ ;  /* 0x000000b3b0ae7210 */ /* 0x080fe40007f1e0ff */
[C---:B------:R-:W-:Y:S04]  /*bd70*/  HMMA.16816.F32.BF16 R16, R80.reuse, R18, RZ ;  /* 0x000000125010723c */ /* 0x040fe800000418ff */
[-C--:B------:R-:W-:Y:S02]  /*bd80*/  IADD3.X R177, R87, R178.reuse, RZ, P1, !PT ;  /* 0x000000b257b17210 */ /* 0x080fe40000ffe4ff */
[-C--:B------:R-:W-:Y:S02]  /*bd90*/  IADD3 R172, P1, R174, R179.reuse, RZ ;  /* 0x000000b3aeac7210 */ /* 0x080fe40007f3e0ff */
[-C--:B----4-:R-:W-:Y:S01]  /*bda0*/  HMMA.16816.F32.BF16 R20, R80, R32.reuse, RZ ;  /* 0x000000205014723c */ /* 0x090fe200000418ff */
[-C--:B------:R-:W-:Y:S04]  /*bdb0*/  IADD3.X R175, R177, R178.reuse, RZ, P0, !PT ;  /* 0x000000b2b1af7210 */ /* 0x080fe800007fe4ff */
[-C--:B------:R-:W-:Y:S03]  /*bdc0*/  IADD3.X R173, R175, R178.reuse, RZ, P1, !PT ;  /* 0x000000b2afad7210 */ /* 0x080fe60000ffe4ff */
        /* <DEDUP_REMOVED lines=20> */
[----:B------:R-:W2:Y:S07]  /*bf10*/  LDSM.16.M88.4 R160, [R209] ;  /* 0x00000000d1a0783b */ /* 0x000eae0000000200 */
[-C--:B------:R-:W-:Y:S08]  /*bf20*/  HMMA.16816.F32.BF16 R20, R156, R168.reuse, R20 ;  /* 0x000000a89c14723c */ /* 0x080ff00000041814 */
[C---:B------:R-:W-:Y:S08]  /*bf30*/  HMMA.16816.F32.BF16 R24, R164.reuse, R168, R24 ;  /* 0x000000a8a418723c */ /* 0x040ff00000041818 */
[-C--:B------:R-:W-:Y:S08]  /*bf40*/  HMMA.16816.F32.BF16 R28, R164, R170.reuse, R28 ;  /* 0x000000aaa41c723c */ /* 0x080ff0000004181c */
[C---:B------:R-:W-:Y:S01]  /*bf50*/  HMMA.16816.F32.BF16 R32, R156.reuse, R170, R32 ;  /* 0x000000aa9c20723c */ /* 0x040fe20000041820 */
[----:B------:R-:W3:Y:S07]  /*bf60*/  LDSM.16.M88.4 R168, [R208] ;  /* 0x00000000d0a8783b */ /* 0x000eee0000000200 */
        /* <DEDUP_REMOVED lines=12> */
[-C--:B--2---:R-:W-:Y:S04]  /*c030*/  HMMA.16816.F32.BF16 R52, R156, R160.reuse, R52 ;  /* 0x000000a09c34723c */ /* 0x084fe80000041834 */
[----:B------:R-:W-:Y:S04]  /*c040*/  IADD3.X R87, R173, R178, RZ, P0, !PT ;  /* 0x000000b2ad577210 */ /* 0x000fe800007fe4ff */
[C---:B------:R-:W-:Y:S01]  /*c050*/  HMMA.16816.F32.BF16 R56, R164.reuse, R160, R56 ;  /* 0x000000a0a438723c */ /* 0x040fe20000041838 */
[----:B------:R1:W-:Y:S07]  /*c060*/  LDGSTS.E.BYPASS.LTC128B.128 [R213+0x2100], [R86.64], !P6 ;  /* 0x0210000056d57fae */ /* 0x0003ee000f101d48 */
[-C--:B------:R-:W-:Y:S01]  /*c070*/  HMMA.16816.F32.BF16 R60, R164, R162.reuse, R60 ;  /* 0x000000a2a43c723c */ /* 0x080fe2000004183c */
[----:B----4-:R-:W-:Y:S07]  /*c080*/  LDSM.16.M88.4 R176, [R202] ;  /* 0x00000000cab0783b */ /* 0x010fee0000000200 */
[C---:B------:R-:W-:Y:S01]  /*c090*/  HMMA.16816.F32.BF16 R64, R156.reuse, R162, R64 ;  /* 0x000000a29c40723c */ /* 0x040fe20000041840 */
[----:B-----5:R-:W2:Y:S07]  /*c0a0*/  LDSM.16.M88.4 R172, [R204] ;  /* 0x00000000ccac783b */ /* 0x020eae0000000200 */
[-C--:B---3--:R-:W-:Y:S01]  /*c0b0*/  HMMA.16816.F32.BF16 R68, R156, R168.reuse, R68 ;  /* 0x000000a89c44723c */ /* 0x088fe20000041844 */
[----:B------:R-:W3:Y:S07]  /*c0c0*/  LDSM.16.M88.4 R180, [R204+0x2000] ;  /* 0x00200000ccb4783b */ /* 0x000eee0000000200 */
[C---:B------:R-:W-:Y:S01]  /*c0d0*/  HMMA.16816.F32.BF16 R72, R164.reuse, R168, R72 ;  /* 0x000000a8a448723c */ /* 0x040fe20000041848 */
[----:B------:R-:W4:Y:S07]  /*c0e0*/  LDSM.16.M88.4 R152, [R202+0x800] ;  /* 0x00080000ca98783b */ /* 0x000f2e0000000200 */
[-C--:B------:R-:W-:Y:S01]  /*c0f0*/  HMMA.16816.F32.BF16 R76, R164, R170.reuse, R76 ;  /* 0x000000aaa44c723c */ /* 0x080fe2000004184c */
[----:B------:R-:W5:Y:S07]  /*c100*/  LDSM.16.M88.4 R160, [R202+0x1000] ;  /* 0x00100000caa0783b */ /* 0x000f6e0000000200 */
[----:B------:R-:W-:Y:S01]  /*c110*/  HMMA.16816.F32.BF16 R80, R156, R170, R80 ;  /* 0x000000aa9c50723c */ /* 0x000fe20000041850 */
[----:B------:R-:W1:Y:S07]  /*c120*/  LDSM.16.M88.4 R184, [R202+0x1800] ;  /* 0x00180000cab8783b */ /* 0x000e6e0000000200 */
[-C--:B--2---:R-:W-:Y:S01]  /*c130*/  HMMA.16816.F32.BF16 R4, R172, R176.reuse, R4 ;  /* 0x000000b0ac04723c */ /* 0x084fe20000041804 */
[----:B------:R-:W2:Y:S07]  /*c140*/  LDSM.16.M88.4 R188, [R202+0x2000] ;  /* 0x00200000cabc783b */ /* 0x000eae0000000200 */
[C---:B---3--:R-:W-:Y:S01]  /*c150*/  HMMA.16816.F32.BF16 R8, R180.reuse, R176, R8 ;  /* 0x000000b0b408723c */ /* 0x048fe20000041808 */
[----:B------:R-:W-:Y:S07]  /*c160*/  LDSM.16.M88.4 R164, [R205] ;  /* 0x00000000cda4783b */ /* 0x000fee0000000200 */
[-C--:B------:R-:W-:Y:S01]  /*c170*/  HMMA.16816.F32.BF16 R12, R180, R178.reuse, R12 ;  /* 0x000000b2b40c723c */ /* 0x080fe2000004180c */
[----:B------:R-:W3:Y:S07]  /*c180*/  LDSM.16.M88.4 R192, [R199] ;  /* 0x00000000c7c0783b */ /* 0x000eee0000000200 */
[C---:B------:R-:W-:Y:S01]  /*c190*/  HMMA.16816.F32.BF16 R16, R172.reuse, R178, R16 ;  /* 0x000000b2ac10723c */ /* 0x040fe20000041810 */
[----:B------:R-:W0:Y:S07]  /*c1a0*/  LDGDEPBAR ;  /* 0x00000000000079af */ /* 0x000e2e0000000000 */
[-C--:B----4-:R-:W-:Y:S08]  /*c1b0*/  HMMA.16816.F32.BF16 R20, R172, R152.reuse, R20 ;  /* 0x00000098ac14723c */ /* 0x090ff00000041814 */
[C---:B------:R-:W-:Y:S08]  /*c1c0*/  HMMA.16816.F32.BF16 R24, R180.reuse, R152, R24 ;  /* 0x00000098b418723c */ /* 0x040ff00000041818 */
[-C--:B------:R-:W-:Y:S08]  /*c1d0*/  HMMA.16816.F32.BF16 R28, R180, R154.reuse, R28 ;  /* 0x0000009ab41c723c */ /* 0x080ff0000004181c */
[C---:B------:R-:W-:Y:S01]  /*c1e0*/  HMMA.16816.F32.BF16 R32, R172.reuse, R154, R32 ;  /* 0x0000009aac20723c */ /* 0x040fe20000041820 */
[----:B------:R-:W4:Y:S07]  /*c1f0*/  LDSM.16.M88.4 R152, [R205+0x2000] ;  /* 0x00200000cd98783b */ /* 0x000f2e0000000200 */
        /* <DEDUP_REMOVED lines=8> */
[-C--:B--2---:R-:W-:Y:S08]  /*c280*/  HMMA.16816.F32.BF16 R68, R172, R188.reuse, R68 ;  /* 0x000000bcac44723c */ /* 0x084ff00000041844 */
[C---:B------:R-:W-:Y:S08]  /*c290*/  HMMA.16816.F32.BF16 R72, R180.reuse, R188, R72 ;  /* 0x000000bcb448723c */ /* 0x040ff00000041848 */
[-C--:B------:R-:W-:Y:S08]  /*c2a0*/  HMMA.16816.F32.BF16 R76, R180, R190.reuse, R76 ;  /* 0x000000beb44c723c */ /* 0x080ff0000004184c */
[----:B------:R-:W-:Y:S08]  /*c2b0*/  HMMA.16816.F32.BF16 R80, R172, R190, R80 ;  /* 0x000000beac50723c */ /* 0x000ff00000041850 */
[-C--:B---3--:R-:W-:Y:S08]  /*c2c0*/  HMMA.16816.F32.BF16 R4, R164, R192.reuse, R4 ;  /* 0x000000c0a404723c */ /* 0x088ff00000041804 */
[C---:B----4-:R-:W-:Y:S08]  /*c2d0*/  HMMA.16816.F32.BF16 R8, R152.reuse, R192, R8 ;  /* 0x000000c09808723c */ /* 0x050ff00000041808 */
        /* <DEDUP_REMOVED lines=76> */
[----:B------:R-:W-:Y:S01]  /*c7a0*/  MUFU.TANH R154, R11 ;  /* 0x0000000b009a7308 */ /* 0x000fe20000002400 */
[----:B-1----:R-:W-:Y:S01]  /*c7b0*/  FMUL.FTZ R0, R19, c[0x0][0x320] ;  /* 0x0000c80013007a20 */ /* 0x002fe20000410000 */
[----:B--2---:R-:W-:Y:S08]  /*c7c0*/  FMNMX.FTZ R5, R16, R5, !PT ;  /* 0x0000000510057209 */ /* 0x004ff00007810000 */
        /* <DEDUP_REMOVED lines=9> */
[----:B--2---:R-:W-:Y:S01]  /*c860*/  FMNMX.FTZ R5, R21, R5, !PT ;  /* 0x0000000515057209 */ /* 0x004fe20007810000 */
[----:B------:R-:W2:Y:S06]  /*c870*/  LDL.64 R22, [R1+0x38] ;  /* 0x0000380001167983 */ /* 0x000eac0000100a00 */
[----:B------:R1:W3:Y:S02]  /*c880*/  MUFU.TANH R170, R0 ;  /* 0x0000000000aa7308 */ /* 0x0002e40000002400 */
[----:B-1----:R-:W-:Y:S01]  /*c890*/  FMUL.FTZ R0, R24, c[0x0][0x320] ;  /* 0x0000c80018007a20 */ /* 0x002fe20000410000 */
[----:B---3--:R-:W-:Y:S07]  /*c8a0*/  FMNMX.FTZ R5, R170, R5, !PT ;  /* 0x00000005aa057209 */ /* 0x008fee0007810000 */
        /* <DEDUP_REMOVED lines=13> */
[----:B------:R-:W-:Y:S01]  /*c980*/  MUFU.TANH R30, R7 ;  /* 0x00000007001e7308 */ /* 0x000fe20000002400 */
[----:B---3--:R-:W-:Y:S09]  /*c990*/  FMUL.FTZ R0, R32, c[0x0][0x320] ;  /* 0x0000c80020007a20 */ /* 0x008ff20000410000 */
[----:B------:R1:W-:Y:S02]  /*c9a0*/  MUFU.TANH R14, R0 ;  /* 0x00000000000e7308 */ /* 0x0003e40000002400 */
[----:B-1----:R-:W-:Y:S08]  /*c9b0*/  FMUL.FTZ R0, R33, c[0x0][0x320] ;  /* 0x0000c80021007a20 */ /* 0x002ff00000410000 */
[----:B------:R1:W-:Y:S02]  /*c9c0*/  MUFU.TANH R12, R0 ;  /* 0x00000000000c7308 */ /* 0x0003e40000002400 */
[----:B-1----:R-:W-:Y:S08]  /*c9d0*/  FMUL.FTZ R0, R34, c[0x0][0x320] ;  /* 0x0000c80022007a20 */ /* 0x002ff00000410000 */
[----:B------:R1:W-:Y:S10]  /*c9e0*/  MUFU.TANH R34, R6 ;  /* 0x0000000600227308 */ /* 0x0003f40000002400 */
[----:B------:R3:W4:Y:S01]  /*c9f0*/  MUFU.TANH R18, R0 ;  /* 0x0000000000127308 */ /* 0x0007220000002400 */
[----:B-1----:R-:W-:Y:S09]  /*ca00*/  FMUL.FTZ R6, R80, c[0x0][0x320] ;  /* 0x0000c80050067a20 */ /* 0x002ff20000410000 */
[----:B------:R1:W-:Y:S01]  /*ca10*/  MUFU.TANH R167, R6 ;  /* 0x0000000600a77308 */ /* 0x0003e20000002400 */
[----:B---3--:R-:W-:Y:S01]  /*ca20*/  FMUL.FTZ R0, R35, c[0x0][0x320] ;  /* 0x0000c80023007a20 */ /* 0x008fe20000410000 */
[----:B----4-:R-:W-:Y:S08]  /*ca30*/  FMNMX.FTZ R5, R18, R5, !PT ;  /* 0x0000000512057209 */ /* 0x010ff00007810000 */
[----:B------:R3:W4:Y:S10]  /*ca40*/  MUFU.TANH R17, R0 ;  /* 0x0000000000117308 */ /* 0x0007340000002400 */
[----:B------:R5:W-:Y:S01]  /*ca50*/  MUFU.TANH R35, R4 ;  /* 0x0000000400237308 */ /* 0x000be20000002400 */
[----:B-1----:R-:W-:Y:S09]  /*ca60*/  FMUL.FTZ R6, R81, c[0x0][0x320] ;  /* 0x0000c80051067a20 */ /* 0x002ff20000410000 */
[----:B------:R1:W-:Y:S01]  /*ca70*/  MUFU.TANH R27, R6 ;  /* 0x00000006001b7308 */ /* 0x0003e20000002400 */
[----:B---3--:R-:W-:Y:S01]  /*ca80*/  FMUL.FTZ R0, R36, c[0x0][0x320] ;  /* 0x0000c80024007a20 */ /* 0x008fe20000410000 */
[----:B----4-:R-:W-:Y:S01]  /*ca90*/  FMNMX.FTZ R5, R17, R5, !PT ;  /* 0x0000000511057209 */ /* 0x010fe20007810000 */
[----:B------:R-:W3:Y:S07]  /*caa0*/  LDL R36, [R1+0x28] ;  /* 0x0000280001247983 */ /* 0x000eee0000100800 */
[----:B------:R4:W-:Y:S01]  /*cab0*/  MUFU.TANH R179, R0 ;  /* 0x0000000000b37308 */ /* 0x0009e20000002400 */
[----:B-----5:R-:W-:Y:S04]  /*cac0*/  FMNMX.FTZ R4, R171, R84, !PT ;  /* 0x00000054ab047209 */ /* 0x020fe80007810000 */
[----:B------:R-:W-:Y:S04]  /*cad0*/  FMNMX.FTZ R4, R162, R4, !PT ;  /* 0x00000004a2047209 */ /* 0x000fe80007810000 */
[----:B------:R-:W-:Y:S01]  /*cae0*/  FMNMX.FTZ R4, R157, R4, !PT ;  /* 0x000000049d047209 */ /* 0x000fe20007810000 */
[----:B-1----:R-:W-:Y:S03]  /*caf0*/  FMUL.FTZ R6, R82, c[0x0][0x320] ;  /* 0x0000c80052067a20 */ /* 0x002fe60000410000 */
[----:B------:R-:W-:Y:S01]  /*cb00*/  FMNMX.FTZ R4, R87, R4, !PT ;  /* 0x0000000457047209 */ /* 0x000fe20007810000 */
[----:B------:R1:W-:Y:S03]  /*cb10*/  MUFU.TANH R29, R6 ;  /* 0x00000006001d7308 */ /* 0x0003e60000002400 */
[----:B------:R-:W-:Y:S01]  /*cb20*/  FMNMX.FTZ R4, R24, R4, !PT ;  /* 0x0000000418047209 */ /* 0x000fe20007810000 */
[----:B----4-:R-:W-:Y:S03]  /*cb30*/  FMUL.FTZ R0, R37, c[0x0][0x320] ;  /* 0x0000c80025007a20 */ /* 0x010fe60000410000 */
[----:B------:R-:W-:Y:S01]  /*cb40*/  FMNMX.FTZ R4, R176, R4, !PT ;  /* 0x00000004b0047209 */ /* 0x000fe20007810000 */
[----:B------:R-:W4:Y:S02]  /*cb50*/  LDL R37, [R1+0x24] ;  /* 0x0000240001257983 */ /* 0x000f240000100800 */
[----:B------:R5:W-:Y:S01]  /*cb60*/  MUFU.TANH R182, R0 ;  /* 0x0000000000b67308 */ /* 0x000be20000002400 */
[----:B------:R-:W-:Y:S04]  /*cb70*/  FMNMX.FTZ R4, R25, R4, !PT ;  /* 0x0000000419047209 */ /* 0x000fe80007810000 */
[----:B------:R-:W-:Y:S01]  /*cb80*/  FMNMX.FTZ R4, R26, R4, !PT ;  /* 0x000000041a047209 */ /* 0x000fe20007810000 */
[----:B-1----:R-:W-:Y:S04]  /*cb90*/  FMUL.FTZ R6, R83, c[0x0][0x320] ;  /* 0x0000c80053067a20 */ /* 0x002fe80000410000 */
[----:B------:R1:W-:Y:S01]  /*cba0*/  MUFU.TANH R41, R6 ;  /* 0x0000000600297308 */ /* 0x0003e20000002400 */
[----:B-----5:R-:W-:Y:S09]  /*cbb0*/  FMUL.FTZ R0, R38, c[0x0][0x320] ;  /* 0x0000c80026007a20 */ /* 0x020ff20000410000 */
[----:B------:R5:W2:Y:S01]  /*cbc0*/  MUFU.TANH R185, R0 ;  /* 0x0000000000b97308 */ /* 0x000aa20000002400 */
[----:B-1----:R-:W-:Y:S04]  /*cbd0*/  FMNMX.FTZ R6, R169, R85, !PT ;  /* 0x00000055a9067209 */ /* 0x002fe80007810000 */
[----:B------:R-:W-:Y:S04]  /*cbe0*/  FMNMX.FTZ R6, R168, R6, !PT ;  /* 0x00000006a8067209 */ /* 0x000fe80007810000 */
[----:B------:R-:W-:Y:S01]  /*cbf0*/  FMNMX.FTZ R7, R158, R6, !PT ;  /* 0x000000069e077209 */ /* 0x000fe20007810000 */
[----:B-----5:R-:W-:Y:S01]  /*cc00*/  FMUL.FTZ R0, R39, c[0x0][0x320] ;  /* 0x0000c80027007a20 */ /* 0x020fe20000410000 */
[----:B--2---:R-:W-:Y:S03]  /*cc10*/  FMNMX.FTZ R5, R185, R5, !PT ;  /* 0x00000005b9057209 */ /* 0x004fe60007810000 */
        /* <DEDUP_REMOVED lines=23> */
[----:B------:R1:W-:Y:S01]  /*cd90*/  MUFU.TANH R178, R0 ;  /* 0x0000000000b27308 */ /* 0x0003e20000002400 */
[C---:B----4-:R-:W-:Y:S02]  /*cda0*/  ISETP.GT.AND P0, PT, R212.reuse, R37, PT ;  /* 0x00000025d400720c */ /* 0x050fe40003f04270 */
[----:B------:R-:W-:Y:S01]  /*cdb0*/  IADD3 R212, R212, -0x1, RZ ;  /* 0xffffffffd4d47810 */ /* 0x000fe20007ffe0ff */
[----:B-1----:R-:W-:Y:S06]  /*cdc0*/  FMUL.FTZ R0, R50, c[0x0][0x320] ;  /* 0x0000c80032007a20 */ /* 0x002fec0000410000 */
        /* <DEDUP_REMOVED lines=18> */
[----:B------:R1:W2:Y:S02]  /*cef0*/  MUFU.TANH R216, R0 ;  /* 0x0000000000d87308 */ /* 0x0002a40000002400 */
[----:B-1----:R-:W-:Y:S01]  /*cf00*/  FMUL.FTZ R0, R60, c[0x0][0x320] ;  /* 0x0000c8003c007a20 */ /* 0x002fe20000410000 */
[----:B--2---:R-:W-:Y:S07]  /*cf10*/  MOV R155, R216 ;  /* 0x000000d8009b7202 */ /* 0x004fee0000000f00 */
        /* <DEDUP_REMOVED lines=17> */
[----:B------:R-:W4:Y:S01]  /*d030*/  SHFL.BFLY PT, R9, R6, 0x2, 0x1f ;  /* 0x0c401f0006097f89 */ /* 0x000f2200000e0000 */
[----:B-1----:R-:W-:Y:S04]  /*d040*/  FMUL.FTZ R0, R65, c[0x0][0x320] ;  /* 0x0000c80041007a20 */ /* 0x002fe80000410000 */
[----:B------:R1:W-:Y:S01]  /*d050*/  MUFU.TANH R245, R0 ;  /* 0x0000000000f57308 */ /* 0x0003e20000002400 */
[----:B--2---:R-:W-:Y:S02]  /*d060*/  FMNMX.FTZ R7, R181, R4, !PT ;  /* 0x00000004b5077209 */ /* 0x004fe40007810000 */
[----:B----4-:R-:W-:Y:S05]  /*d070*/  FMNMX.FTZ R6, R6, R9, !PT ;  /* 0x0000000906067209 */ /* 0x010fea0007810000 */
[----:B------:R-:W2:Y:S01]  /*d080*/  SHFL.BFLY PT, R9, R6, 0x1, 0x1f ;  /* 0x0c201f0006097f89 */ /* 0x000ea200000e0000 */
[----:B-1----:R-:W-:Y:S04]  /*d090*/  FMUL.FTZ R0, R66, c[0x0][0x320] ;  /* 0x0000c80042007a20 */ /* 0x002fe80000410000 */
[----:B------:R1:W4:Y:S02]  /*d0a0*/  MUFU.TANH R248, R0 ;  /* 0x0000000000f87308 */ /* 0x0003240000002400 */
[----:B-1----:R-:W-:Y:S01]  /*d0b0*/  FMUL.FTZ R0, R67, c[0x0][0x320] ;  /* 0x0000c80043007a20 */ /* 0x002fe20000410000 */
[----:B----4-:R-:W-:Y:S07]  /*d0c0*/  FMNMX.FTZ R5, R248, R5, !PT ;  /* 0x00000005f8057209 */ /* 0x010fee0007810000 */
[----:B------:R1:W4:Y:S02]  /*d0d0*/  MUFU.TANH R251, R0 ;  /* 0x0000000000fb7308 */ /* 0x0003240000002400 */
[----:B-1----:R-:W-:Y:S01]  /*d0e0*/  FMUL.FTZ R0, R68, c[0x0][0x320] ;  /* 0x0000c80044007a20 */ /* 0x002fe20000410000 */
[----:B----4-:R-:W-:Y:S07]  /*d0f0*/  FMNMX.FTZ R5, R251, R5, !PT ;  /* 0x00000005fb057209 */ /* 0x010fee0007810000 */
[----:B------:R1:W-:Y:S02]  /*d100*/  MUFU.TANH R193, R0 ;  /* 0x0000000000c17308 */ /* 0x0003e40000002400 */
[----:B-1----:R-:W-:Y:S08]  /*d110*/  FMUL.FTZ R0, R69, c[0x0][0x320] ;  /* 0x0000c80045007a20 */ /* 0x002ff00000410000 */
[----:B------:R1:W-:Y:S02]  /*d120*/  MUFU.TANH R215, R0 ;  /* 0x0000000000d77308 */ /* 0x0003e40000002400 */
[----:B-1----:R-:W-:Y:S08]  /*d130*/  FMUL.FTZ R0, R70, c[0x0][0x320] ;  /* 0x0000c80046007a20 */ /* 0x002ff00000410000 */
[----:B------:R1:W4:Y:S02]  /*d140*/  MUFU.TANH R40, R0 ;  /* 0x0000000000287308 */ /* 0x0003240000002400 */
[----:B-1----:R-:W-:Y:S01]  /*d150*/  FMUL.FTZ R0, R71, c[0x0][0x320] ;  /* 0x0000c80047007a20 */ /* 0x002fe20000410000 */
[----:B--2---:R-:W-:Y:S02]  /*d160*/  FMNMX.FTZ R71, R6, R9, !PT ;  /* 0x0000000906477209 */ /* 0x004fe40007810000 */
[----:B----4-:R-:W-:Y:S05]  /*d170*/  FMNMX.FTZ R5, R40, R5, !PT ;  /* 0x0000000528057209 */ /* 0x010fea0007810000 */
        /* <DEDUP_REMOVED lines=25> */
[----:B------:R-:W-:Y:S04]  /*d310*/  FMNMX.FTZ R0, R215, R0, !PT ;  /* 0x00000000d7007209 */ /* 0x000fe80007810000 */
        /* <DEDUP_REMOVED lines=8> */
[----:B------:R2:W4:Y:S03]  /*d3a0*/  MUFU.TANH R75, R7 ;  /* 0x00000007004b7308 */ /* 0x0005260000002400 */
[----:B------:R-:W-:Y:S04]  /*d3b0*/  FMNMX.FTZ R0, R250, R0, !PT ;  /* 0x00000000fa007209 */ /* 0x000fe80007810000 */
[----:B------:R-:W-:Y:S02]  /*d3c0*/  FMNMX.FTZ R0, R252, R0, !PT ;  /* 0x00000000fc007209 */ /* 0x000fe40007810000 */
[----:B-1----:R-:W-:Y:S02]  /*d3d0*/  FMNMX.FTZ R73, R4, R10, !PT ;  /* 0x0000000a04497209 */ /* 0x002fe40007810000 */
[----:B--2---:R-:W-:Y:S01]  /*d3e0*/  FMNMX.FTZ R7, R192, R0, !PT ;  /* 0x00000000c0077209 */ /* 0x004fe20007810000 */
[----:B------:R-:W-:Y:S02]  /*d3f0*/  FMUL.FTZ R0, R79, c[0x0][0x320] ;  /* 0x0000c8004f007a20 */ /* 0x000fe40000410000 */
[----:B------:R-:W-:Y:S01]  /*d400*/  FMUL.FTZ R78, R73, c[0x0][0x2d0] ;  /* 0x0000b400494e7a20 */ /* 0x000fe20000410000 */
[----:B------:R-:W-:Y:S01]  /*d410*/  FMNMX.FTZ R7, R155, R7, !PT ;  /* 0x000000079b077209 */ /* 0x000fe20007810000 */
[----:B------:R1:W2:Y:S01]  /*d420*/  MUFU.TANH R76, R0 ;  /* 0x00000000004c7308 */ /* 0x0002a20000002400 */
[----:B------:R-:W-:Y:S02]  /*d430*/  FMUL.FTZ R79, R72, c[0x0][0x2d0] ;  /* 0x0000b400484f7a20 */ /* 0x000fe40000410000 */
[----:B-1----:R-:W-:Y:S01]  /*d440*/  FMNMX.FTZ R0, R153, R7, !PT ;  /* 0x0000000799007209 */ /* 0x002fe20007810000 */
[----:B------:R-:W-:Y:S03]  /*d450*/  FFMA.FTZ R7, R20, c[0x0][0x2d0], -R78 ;  /* 0x0000b40014077a23 */ /* 0x000fe6000001084e */
[----:B------:R-:W-:Y:S03]  /*d460*/  FMNMX.FTZ R4, R152, R0, !PT ;  /* 0x0000000098047209 */ /* 0x000fe60007810000 */
[----:B------:R1:W-:Y:S01]  /*d470*/  MUFU.EX2 R225, R7 ;  /* 0x0000000700e17308 */ /* 0x0003e20000000800 */
[----:B------:R-:W-:Y:S01]  /*d480*/  FADD.FTZ R0, -R73, R2 ;  /* 0x0000000249007221 */ /* 0x000fe20000010100 */
[----:B------:R-:W-:Y:S03]  /*d490*/  FMNMX.FTZ R4, R33, R4, !PT ;  /* 0x0000000421047209 */ /* 0x000fe60007810000 */
[----:B------:R-:W-:Y:S01]  /*d4a0*/  FMUL.FTZ R2, R0, c[0x0][0x2d0] ;  /* 0x0000b40000027a20 */ /* 0x000fe20000410000 */
[----:B------:R-:W-:Y:S01]  /*d4b0*/  FMNMX.FTZ R0, R154, R4, !PT ;  /* 0x000000049a007209 */ /* 0x000fe20007810000 */
[--C-:B------:R-:W-:Y:S01]  /*d4c0*/  FFMA.FTZ R4, R160, c[0x0][0x2d0], -R78.reuse ;  /* 0x0000b400a0047a23 */ /* 0x100fe2000001084e */
[----:B------:R-:W-:Y:S02]  /*d4d0*/  MOV R160, R41 ;  /* 0x0000002900a07202 */ /* 0x000fe40000000f00 */
[----:B------:R5:W3:Y:S01]  /*d4e0*/  MUFU.EX2 R74, R2 ;  /* 0x00000002004a7308 */ /* 0x000ae20000000800 */
[----:B----4-:R-:W-:Y:S04]  /*d4f0*/  FMNMX.FTZ R0, R75, R0, !PT ;  /* 0x000000004b007209 */ /* 0x010fe80007810000 */
[----:B--2---:R-:W-:Y:S05]  /*d500*/  FMNMX.FTZ R0, R76, R0, !PT ;  /* 0x000000004c007209 */ /* 0x004fea0007810000 */
[----:B------:R-:W-:Y:S01]  /*d510*/  MUFU.EX2 R230, R4 ;  /* 0x0000000400e67308 */ /* 0x000fe20000000800 */
[----:B-1----:R-:W-:Y:S01]  /*d520*/  @P0 MOV R7, c[0x0][0x1e4] ;  /* 0x0000790000070a02 */ /* 0x002fe20000000f00 */
[----:B-----5:R-:W-:Y:S02]  /*d530*/  FADD.FTZ R2, -R72, R3 ;  /* 0x0000000348027221 */ /* 0x020fe40000010100 */
[----:B------:R-:W1:Y:S01]  /*d540*/  SHFL.BFLY PT, R3, R0, 0x2, 0x1f ;  /* 0x0c401f0000037f89 */ /* 0x000e6200000e0000 */
[----:B---3--:R-:W-:Y:S02]  /*d550*/  FMUL.FTZ R48, R74, R132 ;  /* 0x000000844a307220 */ /* 0x008fe40000410000 */
[----:B------:R-:W-:Y:S02]  /*d560*/  FMUL.FTZ R2, R2, c[0x0][0x2d0] ;  /* 0x0000b40002027a20 */ /* 0x000fe40000410000 */
[----:B------:R-:W-:Y:S02]  /*d570*/  FMUL.FTZ R49, R74, R133 ;  /* 0x000000854a317220 */ /* 0x000fe40000410000 */
[----:B------:R2:W3:Y:S01]  /*d580*/  MUFU.EX2 R69, R2 ;  /* 0x0000000200457308 */ /* 0x0004e20000000800 */
[----:B-1----:R-:W-:Y:S01]  /*d590*/  FMNMX.FTZ R0, R0, R3, !PT ;  /* 0x0000000300007209 */ /* 0x002fe20007810000 */
[----:B------:R-:W-:Y:S08]  /*d5a0*/  FFMA.FTZ R3, R13, c[0x0][0x2d0], -R78 ;  /* 0x0000b4000d037a23 */ /* 0x000ff0000001084e */
[----:B------:R1:W-:Y:S01]  /*d5b0*/  MUFU.EX2 R238, R3 ;  /* 0x0000000300ee7308 */ /* 0x0003e20000000800 */
[----:B--2---:R-:W-:Y:S02]  /*d5c0*/  FADD.FTZ R2, -R71, R84 ;  /* 0x0000005447027221 */ /* 0x004fe40000010100 */
[C---:B---3--:R-:W-:Y:S02]  /*d5d0*/  FMUL.FTZ R50, R69.reuse, R134 ;  /* 0x0000008645327220 */ /* 0x048fe40000410000 */
[----:B------:R-:W-:Y:S02]  /*d5e0*/  FMUL.FTZ R2, R2, c[0x0][0x2d0] ;  /* 0x0000b40002027a20 */ /* 0x000fe40000410000 */
[----:B------:R-:W-:Y:S03]  /*d5f0*/  FMUL.FTZ R51, R69, R135 ;  /* 0x0000008745337220 */ /* 0x000fe60000410000 */
[----:B------:R2:W3:Y:S01]  /*d600*/  MUFU.EX2 R68, R2 ;  /* 0x0000000200447308 */ /* 0x0004e20000000800 */
[--C-:B-1----:R-:W-:Y:S09]  /*d610*/  FFMA.FTZ R3, R163, c[0x0][0x2d0], -R79.reuse ;  /* 0x0000b400a3037a23 */ /* 0x102ff2000001084f */
[----:B------:R1:W-:Y:S01]  /*d620*/  MUFU.EX2 R231, R3 ;  /* 0x0000000300e77308 */ /* 0x0003e20000000800 */
[--C-:B--2---:R-:W-:Y:S02]  /*d630*/  FFMA.FTZ R2, R156, c[0x0][0x2d0], -R78.reuse ;  /* 0x0000b4009c027a23 */ /* 0x104fe4000001084e */
[C---:B---3--:R-:W-:Y:S07]  /*d640*/  FMUL.FTZ R13, R68.reuse, R97 ;  /* 0x00000061440d7220 */ /* 0x048fee0000410000 */
[----:B------:R2:W3:Y:S01]  /*d650*/  MUFU.EX2 R237, R2 ;  /* 0x0000000200ed7308 */ /* 0x0004e20000000800 */
[----:B------:R-:W-:Y:S02]  /*d660*/  FMUL.FTZ R156, R71, c[0x0][0x2d0] ;  /* 0x0000b400479c7a20 */ /* 0x000fe40000410000 */
[C---:B------:R-:W-:Y:S02]  /*d670*/  FMUL.FTZ R41, R68.reuse, R125 ;  /* 0x0000007d44297220 */ /* 0x040fe40000410000 */
[C---:B------:R-:W-:Y:S02]  /*d680*/  FMUL.FTZ R45, R68.reuse, R129 ;  /* 0x00000081442d7220 */ /* 0x040fe40000410000 */
[C---:B------:R-:W-:Y:S02]  /*d690*/  FMUL.FTZ R57, R68.reuse, R141 ;  /* 0x0000008d44397220 */ /* 0x040fe40000410000 */
[C---:B------:R-:W-:Y:S02]  /*d6a0*/  FMUL.FTZ R56, R68.reuse, R140 ;  /* 0x0000008c44387220 */ /* 0x040fe40000410000 */
[C---:B------:R-:W-:Y:S02]  /*d6b0*/  FMUL.FTZ R60, R68.reuse, R144 ;  /* 0x00000090443c7220 */ /* 0x040fe40000410000 */
[----:B------:R-:W-:Y:S02]  /*d6c0*/  FMUL.FTZ R61, R68, R145 ;  /* 0x00000091443d7220 */ /* 0x000fe40000410000 */
[--C-:B-1----:R-:W-:Y:S01]  /*d6d0*/  FFMA.FTZ R3, R161, c[0x0][0x2d0], -R79.reuse ;  /* 0x0000b400a1037a23 */ /* 0x102fe2000001084f */
[----:B------:R-:W-:Y:S03]  /*d6e0*/  MOV R161, R31 ;  /* 0x0000001f00a17202 */ /* 0x000fe60000000f00 */
[----:B------:R1:W4:Y:S01]  /*d6f0*/  MUFU.EX2 R233, R3 ;  /* 0x0000000300e97308 */ /* 0x0003220000000800 */
[----:B--2---:R-:W-:Y:S01]  /*d700*/  FFMA.FTZ R2, R86, c[0x0][0x2d0], -R78 ;  /* 0x0000b40056027a23 */ /* 0x004fe2000001084e */
[----:B---3--:R-:W-:Y:S08]  /*d710*/  F2FP.BF16.PACK_AB R80, R237, R230 ;  /* 0x000000e6ed50723e */ /* 0x008ff000000010ff */
[----:B------:R2:W3:Y:S01]  /*d720*/  MUFU.EX2 R236, R2 ;  /* 0x0000000200ec7308 */ /* 0x0004e20000000800 */
[--C-:B-1----:R-:W-:Y:S01]  /*d730*/  FFMA.FTZ R3, R16, c[0x0][0x2d0], -R79.reuse ;  /* 0x0000b40010037a23 */ /* 0x102fe2000001084f */
[----:B----4-:R-:W-:Y:S01]  /*d740*/  F2FP.BF16.PACK_AB R81, R233, R231 ;  /* 0x000000e7e951723e */ /* 0x010fe200000010ff */
[----:B------:R-:W-:Y:S01]  /*d750*/  FMUL.FTZ R16, R74, R100 ;  /* 0x000000644a107220 */ /* 0x000fe20000410000 */
[----:B------:R-:W-:Y:S06]  /*d760*/  MOV R100, R29 ;  /* 0x0000001d00647202 */ /* 0x000fec0000000f00 */
[----:B------:R1:W-:Y:S01]  /*d770*/  MUFU.EX2 R234, R3 ;  /* 0x0000000300ea7308 */ /* 0x0003e20000000800 */
[----:B------:R-:W-:Y:S01]  /*d780*/  FMUL.FTZ R29, R68, R113 ;  /* 0x00000071441d7220 */ /* 0x000fe20000410000 */
[----:B--2---:R-:W2:Y:S01]  /*d790*/  SHFL.BFLY PT, R2, R0, 0x1, 0x1f ;  /* 0x0c201f0000027f89 */ /* 0x004ea200000e0000 */
[----:B---3--:R-:W-:Y:S02]  /*d7a0*/  F2FP.BF16.PACK_AB R82, R238, R236 ;  /* 0x000000ecee52723e */ /* 0x008fe400000010ff */
[----:B--2---:R-:W-:Y:S01]  /*d7b0*/  FMNMX.FTZ R70, R0, R2, !PT ;  /* 0x0000000200467209 */ /* 0x004fe20007810000 */
[--C-:B------:R-:W-:Y:S01]  /*d7c0*/  FFMA.FTZ R2, R171, c[0x0][0x2d0], -R156.reuse ;  /* 0x0000b400ab027a23 */ /* 0x100fe2000001089c */
[----:B------:R-:W-:Y:S01]  /*d7d0*/  MOV R171, R193 ;  /* 0x000000c100ab7202 */ /* 0x000fe20000000f00 */
[----:B------:R-:W-:Y:S02]  /*d7e0*/  FFMA.FTZ R0, R15, c[0x0][0x2d0], -R79 ;  /* 0x0000b4000f007a23 */ /* 0x000fe4000001084f */
[----:B------:R2:W-:Y:S01]  /*d7f0*/  MUFU.EX2 R227, R2 ;  /* 0x0000000200e37308 */ /* 0x0005e20000000800 */
[----:B------:R-:W-:Y:S04]  /*d800*/  FMUL.FTZ R77, R70, c[0x0][0x2d0] ;  /* 0x0000b400464d7a20 */ /* 0x000fe80000410000 */
[--C-:B-1----:R-:W-:Y:S01]  /*d810*/  FFMA.FTZ R3, R158, c[0x0][0x2d0], -R77.reuse ;  /* 0x0000b4009e037a23 */ /* 0x102fe2000001084d */
[----:B------:R-:W-:Y:S01]  /*d820*/  MOV R158, R40 ;  /* 0x00000028009e7202 */ /* 0x000fe20000000f00 */
[----:B------:R-:W-:Y:S01]  /*d830*/  FFMA.FTZ R5, R159, c[0x0][0x2d0], -R77 ;  /* 0x0000b4009f057a23 */ /* 0x000fe2000001084d */
[----:B------:R-:W-:Y:S01]  /*d840*/  MOV R159, R33 ;  /* 0x00000021009f7202 */ /* 0x000fe20000000f00 */
[----:B------:R-:W-:Y:S01]  /*d850*/  FMUL.FTZ R33, R74, R117 ;  /* 0x000000754a217220 */ /* 0x000fe20000410000 */
[----:B------:R-:W-:Y:S01]  /*d860*/  MUFU.EX2 R174, R3 ;  /* 0x0000000300ae7308 */ /* 0x000fe20000000800 */
[----:B------:R-:W-:Y:S09]  /*d870*/  FMUL.FTZ R40, R68, R124 ;  /* 0x0000007c44287220 */ /* 0x000ff20000410000 */
[----:B------:R1:W3:Y:S01]  /*d880*/  MUFU.EX2 R175, R5 ;  /* 0x0000000500af7308 */ /* 0x0002e20000000800 */
[--C-:B--2---:R-:W-:Y:S01]  /*d890*/  FFMA.FTZ R2, R162, c[0x0][0x2d0], -R156.reuse ;  /* 0x0000b400a2027a23 */ /* 0x104fe2000001089c */
[----:B------:R-:W-:Y:S08]  /*d8a0*/  MOV R162, R27 ;  /* 0x0000001b00a27202 */ /* 0x000ff00000000f00 */
[----:B------:R2:W4:Y:S10]  /*d8b0*/  MUFU.EX2 R228, R2 ;  /* 0x0000000200e47308 */ /* 0x0005340000000800 */
[----:B------:R5:W5:Y:S01]  /*d8c0*/  MUFU.EX2 R235, R0 ;  /* 0x0000000000eb7308 */ /* 0x000b620000000800 */
[----:B-1----:R-:W-:Y:S02]  /*d8d0*/  @P0 MOV R5, R36 ;  /* 0x0000002400050202 */ /* 0x002fe40000000f00 */
[----:B---3--:R-:W-:Y:S01]  /*d8e0*/  F2FP.BF16.PACK_AB R67, R175, R174 ;  /* 0x000000aeaf43723e */ /* 0x008fe200000010ff */
[--C-:B--2---:R-:W-:Y:S01]  /*d8f0*/  FFMA.FTZ R2, R157, c[0x0][0x2d0], -R156.reuse ;  /* 0x0000b4009d027a23 */ /* 0x104fe2000001089c */
[----:B------:R-:W-:Y:S02]  /*d900*/  MOV R157, R30 ;  /* 0x0000001e009d7202 */ /* 0x000fe40000000f00 */
[----:B----4-:R-:W-:Y:S03]  /*d910*/  F2FP.BF16.PACK_AB R64, R228, R227 ;  /* 0x000000e3e440723e */ /* 0x010fe600000010ff */
[----:B------:R1:W-:Y:S01]  /*d920*/  MUFU.EX2 R229, R2 ;  /* 0x0000000200e57308 */ /* 0x0003e20000000800 */
[----:B-----5:R-:W-:Y:S01]  /*d930*/  FADD.FTZ R0, -R70, R85 ;  /* 0x0000005546007221 */ /* 0x020fe20000010100 */
[----:B------:R-:W-:Y:S03]  /*d940*/  F2FP.BF16.PACK_AB R83, R235, R234 ;  /* 0x000000eaeb53723e */ /* 0x000fe600000010ff */
[----:B------:R-:W-:Y:S06]  /*d950*/  FMUL.FTZ R0, R0, c[0x0][0x2d0] ;  /* 0x0000b40000007a20 */ /* 0x000fec0000410000 */
[----:B------:R-:W2:Y:S01]  /*d960*/  MUFU.EX2 R0, R0 ;  /* 0x0000000000007308 */ /* 0x000ea20000000800 */
[----:B-1----:R-:W-:Y:S09]  /*d970*/  FFMA.FTZ R2, R87, c[0x0][0x2d0], -R156 ;  /* 0x0000b40057027a23 */ /* 0x002ff2000001089c */
[----:B------:R1:W3:Y:S01]  /*d980*/  MUFU.EX2 R232, R2 ;  /* 0x0000000200e87308 */ /* 0x0002e20000000800 */
[C---:B--2---:R-:W-:Y:S02]  /*d990*/  FMUL.FTZ R11, R0.reuse, R95 ;  /* 0x0000005f000b7220 */ /* 0x044fe40000410000 */
[C---:B------:R-:W-:Y:S02]  /*d9a0*/  FMUL.FTZ R15, R0.reuse, R99 ;  /* 0x00000063000f7220 */ /* 0x040fe40000410000 */
[C---:B------:R-:W-:Y:S02]  /*d9b0*/  FMUL.FTZ R27, R0.reuse, R111 ;  /* 0x0000006f001b7220 */ /* 0x040fe40000410000 */
[C---:B------:R-:W-:Y:S02]  /*d9c0*/  FMUL.FTZ R30, R0.reuse, R114 ;  /* 0x00000072001e7220 */ /* 0x040fe40000410000 */
[C---:B------:R-:W-:Y:S02]  /*d9d0*/  FMUL.FTZ R31, R0.reuse, R115 ;  /* 0x00000073001f7220 */ /* 0x040fe40000410000 */
[----:B------:R-:W-:Y:S02]  /*d9e0*/  FMUL.FTZ R42, R0, R126 ;  /* 0x0000007e002a7220 */ /* 0x000fe40000410000 */
[--C-:B-1----:R-:W-:Y:S01]  /*d9f0*/  FFMA.FTZ R2, R169, c[0x0][0x2d0], -R77.reuse ;  /* 0x0000b400a9027a23 */ /* 0x102fe2000001084d */
[----:B------:R-:W-:Y:S01]  /*da00*/  MOV R169, R34 ;  /* 0x0000002200a97202 */ /* 0x000fe20000000f00 */
[C---:B------:R-:W-:Y:S01]  /*da10*/  FMUL.FTZ R34, R69.reuse, R118 ;  /* 0x0000007645227220 */ /* 0x040fe20000410000 */
[----:B---3--:R-:W-:Y:S01]  /*da20*/  F2FP.BF16.PACK_AB R66, R232, R229 ;  /* 0x000000e5e842723e */ /* 0x008fe200000010ff */
[----:B------:R1:W-:Y:S01]  /*da30*/  MUFU.EX2 R172, R2 ;  /* 0x0000000200ac7308 */ /* 0x0003e20000000800 */
[C---:B------:R-:W-:Y:S02]  /*da40*/  FMUL.FTZ R43, R0.reuse, R127 ;  /* 0x0000007f002b7220 */ /* 0x040fe40000410000 */
[C---:B------:R-:W-:Y:S02]  /*da50*/  FMUL.FTZ R46, R0.reuse, R130 ;  /* 0x00000082002e7220 */ /* 0x040fe40000410000 */
[C---:B------:R-:W-:Y:S02]  /*da60*/  FMUL.FTZ R47, R0.reuse, R131 ;  /* 0x00000083002f7220 */ /* 0x040fe40000410000 */
[C---:B------:R-:W-:Y:S02]  /*da70*/  FMUL.FTZ R59, R0.reuse, R143 ;  /* 0x0000008f003b7220 */ /* 0x040fe40000410000 */
[C---:B------:R-:W-:Y:S02]  /*da80*/  FMUL.FTZ R58, R0.reuse, R142 ;  /* 0x0000008e003a7220 */ /* 0x040fe40000410000 */
[C---:B------:R-:W-:Y:S02]  /*da90*/  FMUL.FTZ R62, R0.reuse, R146 ;  /* 0x00000092003e7220 */ /* 0x040fe40000410000 */
[----:B------:R-:W-:Y:S02]  /*daa0*/  FMUL.FTZ R63, R0, R147 ;  /* 0x00000093003f7220 */ /* 0x000fe40000410000 */
[----:B-1----:R-:W-:Y:S01]  /*dab0*/  FFMA.FTZ R2, R168, c[0x0][0x2d0], -R77 ;  /* 0x0000b400a8027a23 */ /* 0x002fe2000001084d */
[----:B------:R-:W-:Y:S01]  /*dac0*/  MOV R168, R35 ;  /* 0x0000002300a87202 */ /* 0x000fe20000000f00 */
[----:B------:R-:W-:Y:S02]  /*dad0*/  FMUL.FTZ R35, R69, R119 ;  /* 0x0000007745237220 */ /* 0x000fe40000410000 */
[----:B------:R1:W2:Y:S02]  /*dae0*/  MUFU.EX2 R173, R2 ;  /* 0x0000000200ad7308 */ /* 0x0002a40000000800 */
[----:B-1----:R-:W-:Y:S02]  /*daf0*/  @P0 SHF.R.S32.HI R2, RZ, 0x1f, R212 ;  /* 0x0000001fff020819 */ /* 0x002fe400000114d4 */
[----:B--2---:R-:W-:Y:S03]  /*db00*/  F2FP.BF16.PACK_AB R65, R173, R172 ;  /* 0x000000acad41723e */ /* 0x004fe600000010ff */
[----:B------:R-:W-:Y:S02]  /*db10*/  @P0 IMAD R4, R2, c[0x0][0x1e0], RZ ;  /* 0x0000780002040a24 */ /* 0x000fe400078e02ff */
[C---:B------:R-:W-:Y:S04]  /*db20*/  @P0 IMAD.WIDE.U32 R2, R212.reuse, c[0x0][0x1e0], RZ ;  /* 0x00007800d4020a25 */ /* 0x040fe800078e00ff */
[----:B------:R-:W-:Y:S01]  /*db30*/  @P0 IMAD R6, R212, c[0x0][0x1e4], R4 ;  /* 0x00007900d4060a24 */ /* 0x000fe200078e0204 */
[----:B------:R-:W-:Y:S04]  /*db40*/  @P0 MOV R4, R22 ;  /* 0x0000001600040202 */ /* 0x000fe80000000f00 */
[----:B------:R-:W-:Y:S01]  /*db50*/  @P0 IADD3 R3, R3, R6, RZ ;  /* 0x0000000603030210 */ /* 0x000fe20007ffe0ff */
[----:B------:R-:W-:Y:S02]  /*db60*/  FFMA.FTZ R6, R19, c[0x0][0x2d0], -R78 ;  /* 0x0000b40013067a23 */ /* 0x000fe4000001084e */
[----:B------:R-:W-:Y:S01]  /*db70*/  @P0 IMAD.WIDE.U32 R4, R2, 0x50, R4 ;  /* 0x0000005002040825 */ /* 0x000fe200078e0004 */
[----:B------:R-:W-:Y:S01]  /*db80*/  @P0 MOV R2, c[0x0][0x1e0] ;  /* 0x0000780000020a02 */ /* 0x000fe20000000f00 */
[----:B------:R1:W-:Y:S02]  /*db90*/  MUFU.EX2 R226, R6 ;  /* 0x0000000600e27308 */ /* 0x0003e40000000800 */
[----:B------:R-:W-:Y:S01]  /*dba0*/  FMUL.FTZ R19, R69, R103 ;  /* 0x0000006745137220 */ /* 0x000fe20000410000 */
[----:B------:R-:W-:Y:S02]  /*dbb0*/  @P0 LEA R8, P1, R4, c[0x0][0x1c8], 0x1 ;  /* 0x0000720004080a11 */ /* 0x000fe400078208ff */
[C---:B------:R-:W-:Y:S02]  /*dbc0*/  @P0 SHF.L.U64.HI R10, R2.reuse, 0x5, R7 ;  /* 0x00000005020a0819 */ /* 0x040fe40000010207 */
[----:B------:R-:W-:Y:S01]  /*dbd0*/  MOV R103, R192 ;  /* 0x000000c000677202 */ /* 0x000fe20000000f00 */
[----:B-1----:R-:W-:Y:S01]  /*dbe0*/  @P0 IMAD R6, R3, 0x50, RZ ;  /* 0x0000005003060824 */ /* 0x002fe200078e02ff */
[----:B------:R-:W-:Y:S04]  /*dbf0*/  @P0 SHF.L.U32 R3, R2, 0x5, RZ ;  /* 0x0000000502030819 */ /* 0x000fe800000006ff */
[----:B------:R-:W-:Y:S02]  /*dc00*/  @P0 IADD3 R5, R5, R6, RZ ;  /* 0x0000000605050210 */ /* 0x000fe40007ffe0ff */
[-C--:B------:R-:W-:Y:S02]  /*dc10*/  @P0 IADD3 R6, P3, R8, R3.reuse, RZ ;  /* 0x0000000308060210 */ /* 0x080fe40007f7e0ff */
[----:B------:R-:W-:Y:S01]  /*dc20*/  @P0 LEA.HI.X R9, R4, c[0x0][0x1cc], R5, 0x1, P1 ;  /* 0x0000730004090a11 */ /* 0x000fe200008f0c05 */
[--C-:B------:R-:W-:Y:S01]  /*dc30*/  FFMA.FTZ R5, R14, c[0x0][0x2d0], -R78.reuse ;  /* 0x0000b4000e057a23 */ /* 0x100fe2000001084e */
[-C--:B------:R-:W-:Y:S01]  /*dc40*/  @P0 IADD3 R4, P2, R6, R3.reuse, RZ ;  /* 0x0000000306040210 */ /* 0x080fe20007f5e0ff */
[----:B------:R-:W-:Y:S01]  /*dc50*/  FMUL.FTZ R14, R0, R98 ;  /* 0x00000062000e7220 */ /* 0x000fe20000410000 */
[-C--:B------:R-:W-:Y:S01]  /*dc60*/  @P0 IADD3.X R7, R9, R10.reuse, RZ, P3, !PT ;  /* 0x0000000a09070210 */ /* 0x080fe20001ffe4ff */
[----:B------:R1:W-:Y:S01]  /*dc70*/  MUFU.EX2 R224, R5 ;  /* 0x0000000500e07308 */ /* 0x0003e20000000800 */
[----:B------:R2:W-:Y:S01]  /*dc80*/  @P0 LDGSTS.E.BYPASS.LTC128B.128 [R213+0x2900], [R8.64], !P6 ;  /* 0x0290000008d50fae */ /* 0x0005e2000f101d48 */
[-C--:B------:R-:W-:Y:S07]  /*dc90*/  @P0 IADD3 R2, P1, R4, R3.reuse, RZ ;  /* 0x0000000304020210 */ /* 0x080fee0007f3e0ff */
[----:B------:R3:W-:Y:S01]  /*dca0*/  @P0 LDGSTS.E.BYPASS.LTC128B.128 [R213+0x3100], [R6.64], !P6 ;  /* 0x0310000006d50fae */ /* 0x0007e2000f101d48 */
[-C--:B-1----:R-:W-:Y:S02]  /*dcb0*/  @P0 IADD3.X R5, R7, R10.reuse, RZ, P2, !PT ;  /* 0x0000000a07050210 */ /* 0x082fe400017fe4ff */
[----:B--2---:R-:W-:Y:S05]  /*dcc0*/  @P0 IADD3 R8, P2, R2, R3, RZ ;  /* 0x0000000302080210 */ /* 0x004fea0007f5e0ff */
[----:B------:R1:W-:Y:S01]  /*dcd0*/  @P0 LDGSTS.E.BYPASS.LTC128B.128 [R213+0x3900], [R4.64], !P6 ;  /* 0x0390000004d50fae */ /* 0x0003e2000f101d48 */
[----:B------:R-:W-:Y:S01]  /*dce0*/  @P0 IADD3.X R3, R5, R10, RZ, P1, !PT ;  /* 0x0000000a05030210 */ /* 0x000fe20000ffe4ff */
[----:B------:R-:W-:Y:S02]  /*dcf0*/  FFMA.FTZ R9, R12, c[0x0][0x2d0], -R78 ;  /* 0x0000b4000c097a23 */ /* 0x000fe4000001084e */
[----:B------:R-:W-:Y:S02]  /*dd00*/  FMUL.FTZ R12, R68, R96 ;  /* 0x00000060440c7220 */ /* 0x000fe40000410000 */
[----:B------:R2:W-:Y:S01]  /*dd10*/  MUFU.EX2 R223, R9 ;  /* 0x0000000900df7308 */ /* 0x0005e20000000800 */
[C---:B---3--:R-:W-:Y:S01]  /*dd20*/  FMUL.FTZ R6, R69.reuse, R90 ;  /* 0x0000005a45067220 */ /* 0x048fe20000410000 */
[----:B------:R3:W-:Y:S01]  /*dd30*/  @P0 LDGSTS.E.BYPASS.LTC128B.128 [R213+0x4100], [R2.64], !P6 ;  /* 0x0410000002d50fae */ /* 0x0007e2000f101d48 */
[----:B------:R-:W-:Y:S02]  /*dd40*/  FMUL.FTZ R7, R69, R91 ;  /* 0x0000005b45077220 */ /* 0x000fe40000410000 */
[--C-:B-1----:R-:W-:Y:S02]  /*dd50*/  FFMA.FTZ R4, R21, c[0x0][0x2d0], -R79.reuse ;  /* 0x0000b40015047a23 */ /* 0x102fe4000001084f */
[----:B------:R-:W-:Y:S01]  /*dd60*/  FMUL.FTZ R5, R74, R89 ;  /* 0x000000594a057220 */ /* 0x000fe20000410000 */
[----:B--2---:R-:W-:Y:S02]  /*dd70*/  @P0 IADD3.X R9, R3, R10, RZ, P2, !PT ;  /* 0x0000000a03090210 */ /* 0x004fe400017fe4ff */
[----:B------:R1:W-:Y:S01]  /*dd80*/  MUFU.EX2 R219, R4 ;  /* 0x0000000400db7308 */ /* 0x0003e20000000800 */
[----:B------:R-:W-:Y:S02]  /*dd90*/  FMUL.FTZ R10, R0, R94 ;  /* 0x0000005e000a7220 */ /* 0x000fe40000410000 */
[--C-:B---3--:R-:W-:Y:S01]  /*dda0*/  FFMA.FTZ R2, R170, c[0x0][0x2d0], -R79.reuse ;  /* 0x0000b400aa027a23 */ /* 0x108fe2000001084f */
[----:B------:R-:W-:Y:S01]  /*ddb0*/  MOV R170, R215 ;  /* 0x000000d700aa7202 */ /* 0x000fe20000000f00 */
[----:B------:R2:W-:Y:S01]  /*ddc0*/  @P0 LDGSTS.E.BYPASS.LTC128B.128 [R213+0x4900], [R8.64], !P6 ;  /* 0x0490000008d50fae */ /* 0x0005e2000f101d48 */
[--C-:B------:R-:W-:Y:S04]  /*ddd0*/  FFMA.FTZ R3, R249, c[0x0][0x2d0], -R79.reuse ;  /* 0x0000b400f9037a23 */ /* 0x100fe8000001084f */
[----:B------:R3:W-:Y:S03]  /*dde0*/  MUFU.EX2 R220, R2 ;  /* 0x0000000200dc7308 */ /* 0x0007e60000000800 */
[----:B------:R-:W4:Y:S08]  /*ddf0*/  LDSM.16.MT88.4 R20, [R197] ;  /* 0x00000000c514783b */ /* 0x000f300000004200 */
[----:B------:R-:W5:Y:S01]  /*de00*/  LDSM.16.MT88.4 R36, [R201] ;  /* 0x00000000c924783b */ /* 0x000f620000004200 */
[----:B-1----:R-:W-:Y:S07]  /*de10*/  FMUL.FTZ R4, R74, R88 ;  /* 0x000000584a047220 */ /* 0x002fee0000410000 */
[----:B------:R-:W1:Y:S01]  /*de20*/  LDSM.16.MT88.4 R52, [R198] ;  /* 0x00000000c634783b */ /* 0x000e620000004200 */
[----:B--2---:R-:W-:Y:S02]  /*de30*/  FMUL.FTZ R8, R68, R92 ;  /* 0x0000005c44087220 */ /* 0x004fe40000410000 */
[--C-:B---3--:R-:W-:Y:S02]  /*de40*/  FFMA.FTZ R2, R18, c[0x0][0x2d0], -R79.reuse ;  /* 0x0000b40012027a23 */ /* 0x108fe4000001084f */
[----:B------:R-:W-:Y:S03]  /*de50*/  FMUL.FTZ R9, R68, R93 ;  /* 0x0000005d44097220 */ /* 0x000fe60000410000 */
[----:B------:R-:W2:Y:S01]  /*de60*/  LDSM.16.MT88.4 R84, [R200] ;  /* 0x00000000c854783b */ /* 0x000ea20000004200 */
[----:B------:R3:W-:Y:S01]  /*de70*/  MUFU.EX2 R221, R2 ;  /* 0x0000000200dd7308 */ /* 0x0007e20000000800 */
[----:B------:R-:W-:Y:S01]  /*de80*/  FMUL.FTZ R18, R69, R102 ;  /* 0x0000006645127220 */ /* 0x000fe20000410000 */
[----:B------:R-:W-:Y:S05]  /*de90*/  MOV R102, R191 ;  /* 0x000000bf00667202 */ /* 0x000fea0000000f00 */
[----:B------:R-:W1:Y:S01]  /*dea0*/  LDSM.16.MT88.4 R88, [R197+0x800] ;  /* 0x00080000c558783b */ /* 0x000e620000004200 */
[-C--:B----4-:R-:W-:Y:S07]  /*deb0*/  HMMA.16816.F32.BF16 R4, R80, R20.reuse, R4 ;  /* 0x000000145004723c */ /* 0x090fee0000041804 */
[----:B------:R-:W4:Y:S01]  /*dec0*/  LDSM.16.MT88.4 R92, [R201+0x800] ;  /* 0x00080000c95c783b */ /* 0x000f220000004200 */
[C---:B------:R-:W-:Y:S07]  /*ded0*/  HMMA.16816.F32.BF16 R8, R64.reuse, R20, R8 ;  /* 0x000000144008723c */ /* 0x040fee0000041808 */
[----:B------:R-:W1:Y:S01]  /*dee0*/  LDSM.16.MT88.4 R96, [R198+0x800] ;  /* 0x00080000c660783b */ /* 0x000e620000004200 */
[----:B---3--:R-:W-:Y:S04]  /*def0*/  FFMA.FTZ R2, R17, c[0x0][0x2d0], -R79 ;  /* 0x0000b40011027a23 */ /* 0x008fe8000001084f */
[C---:B------:R-:W-:Y:S01]  /*df00*/  FMUL.FTZ R17, R74.reuse, R101 ;  /* 0x000000654a117220 */ /* 0x040fe20000410000 */
[----:B------:R-:W-:Y:S01]  /*df10*/  MOV R101, R189 ;  /* 0x000000bd00657202 */ /* 0x000fe20000000f00 */
[-C--:B------:R-:W-:Y:S01]  /*df20*/  HMMA.16816.F32.BF16 R12, R64, R22.reuse, R12 ;  /* 0x00000016400c723c */ /* 0x080fe2000004180c */
[----:B------:R3:W-:Y:S01]  /*df30*/  MUFU.EX2 R222, R2 ;  /* 0x0000000200de7308 */ /* 0x0007e20000000800 */
[----:B------:R-:W-:Y:S01]  /*df40*/  LDSM.16.MT88.4 R132, [R198+0x2000] ;  /* 0x00200000c684783b */ /* 0x000fe20000004200 */
[C---:B------:R-:W-:Y:S01]  /*df50*/  FMUL.FTZ R21, R74.reuse, R105 ;  /* 0x000000694a157220 */ /* 0x040fe20000410000 */
[----:B------:R-:W-:Y:S01]  /*df60*/  MOV R105, R214 ;  /* 0x000000d600697202 */ /* 0x000fe20000000f00 */
[----:B------:R-:W-:Y:S01]  /*df70*/  FMUL.FTZ R20, R74, R104 ;  /* 0x000000684a147220 */ /* 0x000fe20000410000 */
[----:B------:R-:W-:Y:S02]  /*df80*/  MOV R104, R188 ;  /* 0x000000bc00687202 */ /* 0x000fe40000000f00 */
[C---:B------:R-:W-:Y:S02]  /*df90*/  HMMA.16816.F32.BF16 R16, R80.reuse, R22, R16 ;  /* 0x000000165010723c */ /* 0x040fe40000041810 */
[----:B------:R-:W0:Y:S05]  /*dfa0*/  LDGDEPBAR ;  /* 0x00000000000079af */ /* 0x000e2a0000000000 */
[C---:B------:R-:W-:Y:S02]  /*dfb0*/  FMUL.FTZ R22, R69.reuse, R106 ;  /* 0x0000006a45167220 */ /* 0x040fe40000410000 */
[----:B------:R-:W-:Y:S07]  /*dfc0*/  FMUL.FTZ R23, R69, R107 ;  /* 0x0000006b45177220 */ /* 0x000fee0000410000 */
[-C--:B-----5:R-:W-:Y:S03]  /*dfd0*/  HMMA.16816.F32.BF16 R20, R80, R36.reuse, R20 ;  /* 0x000000245014723c */ /* 0x0a0fe60000041814 */
[--C-:B---3--:R-:W-:Y:S02]  /*dfe0*/  FFMA.FTZ R2, R24, c[0x0][0x2d0], -R156.reuse ;  /* 0x0000b40018027a23 */ /* 0x108fe4000001089c */
[----:B------:R-:W-:Y:S02]  /*dff0*/  FMUL.FTZ R24, R68, R108 ;  /* 0x0000006c44187220 */ /* 0x000fe40000410000 */
[----:B------:R3:W-:Y:S02]  /*e000*/  MUFU.EX2 R218, R2 ;  /* 0x0000000200da7308 */ /* 0x0007e40000000800 */
[--C-:B---3--:R-:W-:Y:S03]  /*e010*/  FFMA.FTZ R2, R176, c[0x0][0x2d0], -R156.reuse ;  /* 0x0000b400b0027a23 */ /* 0x108fe6000001089c */
[----:B------:R-:W-:Y:S01]  /*e020*/  MOV R176, R32 ;  /* 0x0000002000b07202 */ /* 0x000fe20000000f00 */
[----:B------:R-:W-:Y:S04]  /*e030*/  FMUL.FTZ R32, R74, R116 ;  /* 0x000000744a207220 */ /* 0x000fe80000410000 */
[----:B------:R3:W5:Y:S01]  /*e040*/  MUFU.EX2 R217, R2 ;  /* 0x0000000200d97308 */ /* 0x0007620000000800 */
[----:B------:R-:W-:Y:S01]  /*e050*/  LDSM.16.MT88.4 R116, [R201+0x2000] ;  /* 0x00200000c974783b */ /* 0x000fe20000004200 */
[--C-:B---3--:R-:W-:Y:S02]  /*e060*/  FFMA.FTZ R2, R25, c[0x0][0x2d0], -R156.reuse ;  /* 0x0000b40019027a23 */ /* 0x108fe4000001089c */
[----:B------:R-:W-:Y:S06]  /*e070*/  FMUL.FTZ R25, R68, R109 ;  /* 0x0000006d44197220 */ /* 0x000fec0000410000 */
[----:B------:R3:W-:Y:S02]  /*e080*/  MUFU.EX2 R216, R2 ;  /* 0x0000000200d87308 */ /* 0x0007e40000000800 */
[----:B---3--:R-:W-:Y:S02]  /*e090*/  FFMA.FTZ R2, R26, c[0x0][0x2d0], -R156 ;  /* 0x0000b4001a027a23 */ /* 0x008fe4000001089c */
[----:B------:R-:W-:Y:S06]  /*e0a0*/  FMUL.FTZ R26, R0, R110 ;  /* 0x0000006e001a7220 */ /* 0x000fec0000410000 */
[----:B------:R3:W-:Y:S01]  /*e0b0*/  MUFU.EX2 R215, R2 ;  /* 0x0000000200d77308 */ /* 0x0007e20000000800 */
[C---:B------:R-:W-:Y:S07]  /*e0c0*/  HMMA.16816.F32.BF16 R24, R64.reuse, R36, R24 ;  /* 0x000000244018723c */ /* 0x040fee0000041818 */
[C---:B------:R-:W-:Y:S02]  /*e0d0*/  FMUL.FTZ R36, R74.reuse, R120 ;  /* 0x000000784a247220 */ /* 0x040fe40000410000 */
[----:B------:R-:W-:Y:S03]  /*e0e0*/  FMUL.FTZ R37, R74, R121 ;  /* 0x000000794a257220 */ /* 0x000fe60000410000 */
[--C-:B---3--:R-:W-:Y:S01]  /*e0f0*/  FFMA.FTZ R2, R177, c[0x0][0x2d0], -R77.reuse ;  /* 0x0000b400b1027a23 */ /* 0x108fe2000001084d */
[----:B------:R-:W-:Y:S03]  /*e100*/  MOV R177, R190 ;  /* 0x000000be00b17202 */ /* 0x000fe60000000f00 */
[----:B------:R3:W-:Y:S02]  /*e110*/  MUFU.EX2 R166, R2 ;  /* 0x0000000200a67308 */ /* 0x0007e40000000800 */
[--C-:B---3--:R-:W-:Y:S08]  /*e120*/  FFMA.FTZ R2, R180, c[0x0][0x2d0], -R77.reuse ;  /* 0x0000b400b4027a23 */ /* 0x108ff0000001084d */
[----:B------:R3:W1:Y:S02]  /*e130*/  MUFU.EX2 R165, R2 ;  /* 0x0000000200a57308 */ /* 0x0006640000000800 */
[--C-:B---3--:R-:W-:Y:S02]  /*e140*/  FFMA.FTZ R2, R28, c[0x0][0x2d0], -R77.reuse ;  /* 0x0000b4001c027a23 */ /* 0x108fe4000001084d */
[----:B------:R-:W-:Y:S06]  /*e150*/  FMUL.FTZ R28, R68, R112 ;  /* 0x00000070441c7220 */ /* 0x000fec0000410000 */
[----:B------:R3:W-:Y:S01]  /*e160*/  MUFU.EX2 R164, R2 ;  /* 0x0000000200a47308 */ /* 0x0007e20000000800 */
[-C--:B------:R-:W-:Y:S08]  /*e170*/  HMMA.16816.F32.BF16 R28, R64, R38.reuse, R28 ;  /* 0x00000026401c723c */ /* 0x080ff0000004181c */
[C---:B------:R-:W-:Y:S07]  /*e180*/  HMMA.16816.F32.BF16 R32, R80.reuse, R38, R32 ;  /* 0x000000265020723c */ /* 0x040fee0000041820 */
[C---:B------:R-:W-:Y:S02]  /*e190*/  FMUL.FTZ R38, R69.reuse, R122 ;  /* 0x0000007a45267220 */ /* 0x040fe40000410000 */
[----:B------:R-:W-:Y:S03]  /*e1a0*/  FMUL.FTZ R39, R69, R123 ;  /* 0x0000007b45277220 */ /* 0x000fe60000410000 */
[----:B---3--:R-:W-:Y:S04]  /*e1b0*/  FFMA.FTZ R2, R181, c[0x0][0x2d0], -R77 ;  /* 0x0000b400b5027a23 */ /* 0x008fe8000001084d */
[-C--:B-1----:R-:W-:Y:S01]  /*e1c0*/  HMMA.16816.F32.BF16 R36, R80, R52.reuse, R36 ;  /* 0x000000345024723c */ /* 0x082fe20000041824 */
[----:B------:R1:W3:Y:S07]  /*e1d0*/  MUFU.EX2 R163, R2 ;  /* 0x0000000200a37308 */ /* 0x0002ee0000000800 */
        /* <DEDUP_REMOVED lines=18> */
[----:B-----5:R-:W-:Y:S01]  /*e300*/  F2FP.BF16.PACK_AB R84, R217, R218 ;  /* 0x000000dad954723e */ /* 0x020fe200000010ff */
[-C--:B------:R-:W-:Y:S04]  /*e310*/  HMMA.16816.F32.BF16 R60, R64, R86.reuse, R60 ;  /* 0x00000056403c723c */ /* 0x080fe8000004183c */
[----:B------:R-:W-:Y:S03]  /*e320*/  F2FP.BF16.PACK_AB R85, R165, R166 ;  /* 0x000000a6a555723e */ /* 0x000fe600000010ff */
[C---:B------:R-:W-:Y:S02]  /*e330*/  FMUL.FTZ R64, R74.reuse, R148 ;  /* 0x000000944a407220 */ /* 0x040fe40000410000 */
        /* <DEDUP_REMOVED lines=12> */
[----:B------:R1:W5:Y:S01]  /*e400*/  MUFU.EX2 R191, R2 ;  /* 0x0000000200bf7308 */ /* 0x0003620000000800 */
[----:B---3--:R-:W-:Y:S03]  /*e410*/  F2FP.BF16.PACK_AB R87, R163, R164 ;  /* 0x000000a4a357723e */ /* 0x008fe600000010ff */
[-C--:B------:R-:W-:Y:S08]  /*e420*/  HMMA.16816.F32.BF16 R4, R80, R88.reuse, R4 ;  /* 0x000000585004723c */ /* 0x080ff00000041804 */
[C---:B------:R-:W-:Y:S08]  /*e430*/  HMMA.16816.F32.BF16 R8, R84.reuse, R88, R8 ;  /* 0x000000585408723c */ /* 0x040ff00000041808 */
[-C--:B------:R-:W-:Y:S04]  /*e440*/  HMMA.16816.F32.BF16 R12, R84, R90.reuse, R12 ;  /* 0x0000005a540c723c */ /* 0x080fe8000004180c */
[--C-:B-1----:R-:W-:Y:S02]  /*e450*/  FFMA.FTZ R2, R183, c[0x0][0x2d0], -R79.reuse ;  /* 0x0000b400b7027a23 */ /* 0x102fe4000001084f */
[----:B------:R1:W-:Y:S02]  /*e460*/  MUFU.EX2 R183, R3 ;  /* 0x0000000300b77308 */ /* 0x0003e40000000800 */
[C---:B------:R-:W-:Y:S01]  /*e470*/  HMMA.16816.F32.BF16 R16, R80.reuse, R90, R16 ;  /* 0x0000005a5010723c */ /* 0x040fe20000041810 */
[----:B------:R-:W3:Y:S07]  /*e480*/  LDSM.16.MT88.4 R88, [R200+0x800] ;  /* 0x00080000c858783b */ /* 0x000eee0000004200 */
[-C--:B----4-:R-:W-:Y:S01]  /*e490*/  HMMA.16816.F32.BF16 R20, R80, R92.reuse, R20 ;  /* 0x0000005c5014723c */ /* 0x090fe20000041814 */
[----:B------:R4:W-:Y:S07]  /*e4a0*/  MUFU.EX2 R190, R2 ;  /* 0x0000000200be7308 */ /* 0x0009ee0000000800 */
[C---:B------:R-:W-:Y:S04]  /*e4b0*/  HMMA.16816.F32.BF16 R24, R84.reuse, R92, R24 ;  /* 0x0000005c5418723c */ /* 0x040fe80000041818 */
[--C-:B-1----:R-:W-:Y:S01]  /*e4c0*/  FFMA.FTZ R3, R101, c[0x0][0x2d0], -R156.reuse ;  /* 0x0000b40065037a23 */ /* 0x102fe2000001089c */
[----:B------:R-:W-:Y:S03]  /*e4d0*/  MOV R101, R162 ;  /* 0x000000a200657202 */ /* 0x000fe60000000f00 */
[-C--:B------:R-:W-:Y:S04]  /*e4e0*/  HMMA.16816.F32.BF16 R28, R84, R94.reuse, R28 ;  /* 0x0000005e541c723c */ /* 0x080fe8000004181c */
[----:B------:R-:W-:Y:S04]  /*e4f0*/  MOV R162, R154 ;  /* 0x0000009a00a27202 */ /* 0x000fe80000000f00 */
[C---:B------:R-:W-:Y:S01]  /*e500*/  HMMA.16816.F32.BF16 R32, R80.reuse, R94, R32 ;  /* 0x0000005e5020723c */ /* 0x040fe20000041820 */
[----:B------:R-:W1:Y:S03]  /*e510*/  LDSM.16.MT88.4 R92, [R197+0x1000] ;  /* 0x00100000c55c783b */ /* 0x000e660000004200 */
[----:B----4-:R-:W-:Y:S04]  /*e520*/  FFMA.FTZ R2, R184, c[0x0][0x2d0], -R79 ;  /* 0x0000b400b8027a23 */ /* 0x010fe8000001084f */
[-C--:B------:R-:W-:Y:S01]  /*e530*/  HMMA.16816.F32.BF16 R36, R80, R96.reuse, R36 ;  /* 0x000000605024723c */ /* 0x080fe20000041824 */
[----:B------:R4:W1:Y:S07]  /*e540*/  MUFU.EX2 R189, R2 ;  /* 0x0000000200bd7308 */ /* 0x00086e0000000800 */
[C---:B------:R-:W-:Y:S08]  /*e550*/  HMMA.16816.F32.BF16 R40, R84.reuse, R96, R40 ;  /* 0x000000605428723c */ /* 0x040ff00000041828 */
[-C--:B------:R-:W-:Y:S08]  /*e560*/  HMMA.16816.F32.BF16 R44, R84, R98.reuse, R44 ;  /* 0x00000062542c723c */ /* 0x080ff0000004182c */
[C---:B------:R-:W-:Y:S01]  /*e570*/  HMMA.16816.F32.BF16 R48, R80.reuse, R98, R48 ;  /* 0x000000625030723c */ /* 0x040fe20000041830 */
[----:B------:R-:W-:Y:S03]  /*e580*/  LDSM.16.MT88.4 R96, [R198+0x1000] ;  /* 0x00100000c660783b */ /* 0x000fe60000004200 */
[--C-:B----4-:R-:W-:Y:S04]  /*e590*/  FFMA.FTZ R2, R187, c[0x0][0x2d0], -R156.reuse ;  /* 0x0000b400bb027a23 */ /* 0x110fe8000001089c */
[-C--:B---3--:R-:W-:Y:S01]  /*e5a0*/  HMMA.16816.F32.BF16 R52, R80, R88.reuse, R52 ;  /* 0x000000585034723c */ /* 0x088fe20000041834 */
[----:B------:R3:W-:Y:S07]  /*e5b0*/  MUFU.EX2 R188, R2 ;  /* 0x0000000200bc7308 */ /* 0x0007ee0000000800 */
[C---:B------:R-:W-:Y:S08]  /*e5c0*/  HMMA.16816.F32.BF16 R56, R84.reuse, R88, R56 ;  /* 0x000000585438723c */ /* 0x040ff00000041838 */
[-C--:B------:R-:W-:Y:S08]  /*e5d0*/  HMMA.16816.F32.BF16 R60, R84, R90.reuse, R60 ;  /* 0x0000005a543c723c */ /* 0x080ff0000004183c */
[----:B------:R-:W-:Y:S01]  /*e5e0*/  HMMA.16816.F32.BF16 R64, R80, R90, R64 ;  /* 0x0000005a5040723c */ /* 0x000fe20000041840 */
[----:B------:R-:W4:Y:S03]  /*e5f0*/  LDSM.16.MT88.4 R88, [R201+0x1000] ;  /* 0x00100000c958783b */ /* 0x000f260000004200 */
[--C-:B---3--:R-:W-:Y:S03]  /*e600*/  FFMA.FTZ R2, R239, c[0x0][0x2d0], -R156.reuse ;  /* 0x0000b400ef027a23 */ /* 0x108fe6000001089c */
[----:B------:R-:W-:Y:S01]  /*e610*/  F2FP.BF16.PACK_AB R80, R195, R214 ;  /* 0x000000d6c350723e */ /* 0x000fe200000010ff */
[----:B------:R3:W3:Y:S01]  /*e620*/  MUFU.EX2 R187, R2 ;  /* 0x0000000200bb7308 */ /* 0x0006e20000000800 */
[----:B--2---:R-:W-:Y:S03]  /*e630*/  F2FP.BF16.PACK_AB R82, R193, R194 ;  /* 0x000000c2c152723e */ /* 0x004fe600000010ff */
[----:B-----5:R-:W-:Y:S02]  /*e640*/  F2FP.BF16.PACK_AB R81, R191, R192 ;  /* 0x000000c0bf51723e */ /* 0x020fe400000010ff */
[----:B-1----:R-:W-:Y:S07]  /*e650*/  F2FP.BF16.PACK_AB R83, R189, R190 ;  /* 0x000000bebd53723e */ /* 0x002fee00000010ff */
[-C--:B------:R-:W-:Y:S03]  /*e660*/  HMMA.16816.F32.BF16 R4, R80, R92.reuse, R4 ;  /* 0x0000005c5004723c */ /* 0x080fe60000041804 */
[--C-:B---3--:R-:W-:Y:S01]  /*e670*/  FFMA.FTZ R2, R240, c[0x0][0x2d0], -R77.reuse ;  /* 0x0000b400f0027a23 */ /* 0x108fe2000001084d */
[----:B------:R-:W-:Y:S03]  /*e680*/  F2FP.BF16.PACK_AB R84, R187, R188 ;  /* 0x000000bcbb54723e */ /* 0x000fe600000010ff */
        /* <DEDUP_REMOVED lines=21> */
[-C--:B----4-:R-:W-:Y:S01]  /*e7e0*/  HMMA.16816.F32.BF16 R20, R80, R88.reuse, R20 ;  /* 0x000000585014723c */ /* 0x090fe20000041814 */
[----:B------:R1:W3:Y:S07]  /*e7f0*/  MUFU.EX2 R184, R2 ;  /* 0x0000000200b87308 */ /* 0x0002ee0000000800 */
[C---:B------:R-:W-:Y:S08]  /*e800*/  HMMA.16816.F32.BF16 R24, R84.reuse, R88, R24 ;  /* 0x000000585418723c */ /* 0x040ff00000041818 */
[-C--:B------:R-:W-:Y:S08]  /*e810*/  HMMA.16816.F32.BF16 R28, R84, R90.reuse, R28 ;  /* 0x0000005a541c723c */ /* 0x080ff0000004181c */
[C---:B------:R-:W-:Y:S01]  /*e820*/  HMMA.16816.F32.BF16 R32, R80.reuse, R90, R32 ;  /* 0x0000005a5020723c */ /* 0x040fe20000041820 */
[----:B------:R-:W4:Y:S03]  /*e830*/  LDSM.16.MT88.4 R88, [R197+0x1800] ;  /* 0x00180000c558783b */ /* 0x000f260000004200 */
[--C-:B-1----:R-:W-:Y:S04]  /*e840*/  FFMA.FTZ R2, R105, c[0x0][0x2d0], -R79.reuse ;  /* 0x0000b40069027a23 */ /* 0x102fe8000001084f */
[-C--:B------:R-:W-:Y:S01]  /*e850*/  HMMA.16816.F32.BF16 R36, R80, R96.reuse, R36 ;  /* 0x000000605024723c */ /* 0x080fe20000041824 */
[----:B------:R1:W5:Y:S07]  /*e860*/  MUFU.EX2 R143, R2 ;  /* 0x00000002008f7308 */ /* 0x00036e0000000800 */
[C---:B------:R-:W-:Y:S08]  /*e870*/  HMMA.16816.F32.BF16 R40, R84.reuse, R96, R40 ;  /* 0x000000605428723c */ /* 0x040ff00000041828 */
[-C--:B------:R-:W-:Y:S08]  /*e880*/  HMMA.16816.F32.BF16 R44, R84, R98.reuse, R44 ;  /* 0x00000062542c723c */ /* 0x080ff0000004182c */
[C---:B------:R-:W-:Y:S01]  /*e890*/  HMMA.16816.F32.BF16 R48, R80.reuse, R98, R48 ;  /* 0x000000625030723c */ /* 0x040fe20000041830 */
[----:B------:R-:W-:Y:S03]  /*e8a0*/  LDSM.16.MT88.4 R96, [R198+0x1800] ;  /* 0x00180000c660783b */ /* 0x000fe60000004200 */
        /* <DEDUP_REMOVED lines=19> */
[-C--:B----4-:R-:W-:Y:S03]  /*e9e0*/  HMMA.16816.F32.BF16 R4, R80, R88.reuse, R4 ;  /* 0x000000585004723c */ /* 0x090fe60000041804 */
[----:B-1----:R-:W-:Y:S06]  /*e9f0*/  FFMA.FTZ R2, R177, c[0x0][0x2d0], -R156 ;  /* 0x0000b400b1027a23 */ /* 0x002fec000001089c */
[----:B------:R1:W-:Y:S10]  /*ea00*/  MUFU.EX2 R177, R3 ;  /* 0x0000000300b17308 */ /* 0x0003f40000000800 */
[----:B------:R3:W4:Y:S01]  /*ea10*/  MUFU.EX2 R178, R2 ;  /* 0x0000000200b27308 */ /* 0x0007220000000800 */
[----:B-1----:R-:W-:Y:S09]  /*ea20*/  FFMA.FTZ R3, R170, c[0x0][0x2d0], -R78 ;  /* 0x0000b400aa037a23 */ /* 0x002ff2000001084e */
[----:B------:R1:W-:Y:S01]  /*ea30*/  MUFU.EX2 R170, R3 ;  /* 0x0000000300aa7308 */ /* 0x0003e20000000800 */
[--C-:B---3--:R-:W-:Y:S01]  /*ea40*/  FFMA.FTZ R2, R103, c[0x0][0x2d0], -R77.reuse ;  /* 0x0000b40067027a23 */ /* 0x108fe2000001084d */
[----:B----4-:R-:W-:Y:S08]  /*ea50*/  F2FP.BF16.PACK_AB R84, R178, R142 ;  /* 0x0000008eb254723e */ /* 0x010ff000000010ff */
[----:B------:R3:W-:Y:S01]  /*ea60*/  MUFU.EX2 R140, R2 ;  /* 0x00000002008c7308 */ /* 0x0007e20000000800 */
[----:B-1----:R-:W4:Y:S04]  /*ea70*/  LDL.LU R3, [R1+0x14] ;  /* 0x0000140001037983 */ /* 0x002f280000300800 */
[----:B------:R-:W5:Y:S04]  /*ea80*/  LDL.LU R106, [R1+0x18] ;  /* 0x00001800016a7983 */ /* 0x000f680000300800 */
[----:B------:R-:W5:Y:S01]  /*ea90*/  LDL.LU R105, [R1+0x1c] ;  /* 0x00001c0001697983 */ /* 0x000f620000300800 */
[--C-:B---3--:R-:W-:Y:S03]  /*eaa0*/  FFMA.FTZ R2, R155, c[0x0][0x2d0], -R77.reuse ;  /* 0x0000b4009b027a23 */ /* 0x108fe6000001084d */
[----:B------:R-:W3:Y:S01]  /*eab0*/  LDL.LU R104, [R1+0x20] ;  /* 0x0000200001687983 */ /* 0x000ee20000300800 */
[----:B------:R1:W1:Y:S02]  /*eac0*/  MUFU.EX2 R155, R2 ;  /* 0x00000002009b7308 */ /* 0x0002640000000800 */
[----:B-1----:R-:W-:Y:S01]  /*ead0*/  FFMA.FTZ R2, R102, c[0x0][0x2d0], -R156 ;  /* 0x0000b40066027a23 */ /* 0x002fe2000001089c */
[----:B------:R-:W-:Y:S02]  /*eae0*/  MOV R102, R176 ;  /* 0x000000b000667202 */ /* 0x000fe40000000f00 */
[----:B------:R-:W-:Y:S05]  /*eaf0*/  F2FP.BF16.PACK_AB R85, R155, R140 ;  /* 0x0000008c9b55723e */ /* 0x000fea00000010ff */
[----:B------:R1:W1:Y:S02]  /*eb00*/  MUFU.EX2 R176, R2 ;  /* 0x0000000200b07308 */ /* 0x0002640000000800 */
[--C-:B-1----:R-:W-:Y:S01]  /*eb10*/  FFMA.FTZ R2, R153, c[0x0][0x2d0], -R77.reuse ;  /* 0x0000b40099027a23 */ /* 0x102fe2000001084d */
[----:B------:R-:W-:Y:S07]  /*eb20*/  F2FP.BF16.PACK_AB R86, R177, R176 ;  /* 0x000000b0b156723e */ /* 0x000fee00000010ff */
[----:B------:R1:W-:Y:S02]  /*eb30*/  MUFU.EX2 R153, R2 ;  /* 0x0000000200997308 */ /* 0x0003e40000000800 */
[----:B-1----:R-:W-:Y:S08]  /*eb40*/  FFMA.FTZ R2, R152, c[0x0][0x2d0], -R77 ;  /* 0x0000b40098027a23 */ /* 0x002ff0000001084d */
[----:B------:R1:W1:Y:S02]  /*eb50*/  MUFU.EX2 R154, R2 ;  /* 0x00000002009a7308 */ /* 0x0002640000000800 */
[--C-:B-1----:R-:W-:Y:S01]  /*eb60*/  FFMA.FTZ R2, R171, c[0x0][0x2d0], -R78.reuse ;  /* 0x0000b400ab027a23 */ /* 0x102fe2000001084e */
[----:B------:R-:W-:Y:S07]  /*eb70*/  F2FP.BF16.PACK_AB R87, R154, R153 ;  /* 0x000000999a57723e */ /* 0x000fee00000010ff */
[----:B------:R1:W1:Y:S01]  /*eb80*/  MUFU.EX2 R171, R2 ;  /* 0x0000000200ab7308 */ /* 0x0002620000000800 */
[C---:B------:R-:W-:Y:S08]  /*eb90*/  HMMA.16816.F32.BF16 R8, R84.reuse, R88, R8 ;  /* 0x000000585408723c */ /* 0x040ff00000041808 */
[-C--:B------:R-:W-:Y:S08]  /*eba0*/  HMMA.16816.F32.BF16 R12, R84, R90.reuse, R12 ;  /* 0x0000005a540c723c */ /* 0x080ff0000004180c */
[C---:B------:R-:W-:Y:S01]  /*ebb0*/  HMMA.16816.F32.BF16 R16, R80.reuse, R90, R16 ;  /* 0x0000005a5010723c */ /* 0x040fe20000041810 */
[----:B------:R-:W2:Y:S03]  /*ebc0*/  LDSM.16.MT88.4 R88, [R200+0x1800] ;  /* 0x00180000c858783b */ /* 0x000ea60000004200 */
[--C-:B-1----:R-:W-:Y:S01]  /*ebd0*/  FFMA.FTZ R2, R158, c[0x0][0x2d0], -R79.reuse ;  /* 0x0000b4009e027a23 */ /* 0x102fe2000001084f */
[----:B------:R-:W-:Y:S02]  /*ebe0*/  MOV R158, R168 ;  /* 0x000000a8009e7202 */ /* 0x000fe40000000f00 */
[----:B------:R-:W-:Y:S01]  /*ebf0*/  F2FP.BF16.PACK_AB R148, R170, R171 ;  /* 0x000000abaa94723e */ /* 0x000fe200000010ff */
[-C--:B--2---:R-:W-:Y:S01]  /*ec00*/  HMMA.16816.F32.BF16 R20, R80, R92.reuse, R20 ;  /* 0x0000005c5014723c */ /* 0x084fe20000041814 */
[----:B------:R1:W-:Y:S07]  /*ec10*/  MUFU.EX2 R168, R2 ;  /* 0x0000000200a87308 */ /* 0x0003ee0000000800 */
[C---:B------:R-:W-:Y:S08]  /*ec20*/  HMMA.16816.F32.BF16 R24, R84.reuse, R92, R24 ;  /* 0x0000005c5418723c */ /* 0x040ff00000041818 */
[-C--:B------:R-:W-:Y:S08]  /*ec30*/  HMMA.16816.F32.BF16 R28, R84, R94.reuse, R28 ;  /* 0x0000005e541c723c */ /* 0x080ff0000004181c */
[C---:B------:R-:W-:Y:S04]  /*ec40*/  HMMA.16816.F32.BF16 R32, R80.reuse, R94, R32 ;  /* 0x0000005e5020723c */ /* 0x040fe80000041820 */
[--C-:B-1----:R-:W-:Y:S01]  /*ec50*/  FFMA.FTZ R2, R102, c[0x0][0x2d0], -R79.reuse ;  /* 0x0000b40066027a23 */ /* 0x102fe2000001084f */
[----:B------:R-:W-:Y:S02]  /*ec60*/  MOV R102, R159 ;  /* 0x0000009f00667202 */ /* 0x000fe40000000f00 */
[----:B------:R-:W-:Y:S01]  /*ec70*/  MOV R159, R169 ;  /* 0x000000a9009f7202 */ /* 0x000fe20000000f00 */
        /* <DEDUP_REMOVED lines=8> */
[-C--:B------:R-:W-:Y:S08]  /*ed00*/  HMMA.16816.F32.BF16 R52, R80, R88.reuse, R52 ;  /* 0x000000585034723c */ /* 0x080ff00000041834 */
[C---:B------:R-:W-:Y:S08]  /*ed10*/  HMMA.16816.F32.BF16 R56, R84.reuse, R88, R56 ;  /* 0x000000585438723c */ /* 0x040ff00000041838 */
[-C--:B------:R-:W-:Y:S04]  /*ed20*/  HMMA.16816.F32.BF16 R60, R84, R90.reuse, R60 ;  /* 0x0000005a543c723c */ /* 0x080fe8000004183c */
[----:B-1----:R-:W-:Y:S01]  /*ed30*/  FFMA.FTZ R2, R101, c[0x0][0x2d0], -R78 ;  /* 0x0000b40065027a23 */ /* 0x002fe2000001084e */
[----:B------:R-:W-:Y:S03]  /*ed40*/  MOV R101, R162 ;  /* 0x000000a200657202 */ /* 0x000fe60000000f00 */
[----:B------:R-:W-:Y:S01]  /*ed50*/  HMMA.16816.F32.BF16 R64, R80, R90, R64 ;  /* 0x0000005a5040723c */ /* 0x000fe20000041840 */
[----:B------:R1:W2:Y:S03]  /*ed60*/  MUFU.EX2 R162, R2 ;  /* 0x0000000200a27308 */ /* 0x0002a60000000800 */
[----:B------:R-:W-:Y:S02]  /*ed70*/  MOV R85, R70 ;  /* 0x0000004600557202 */ /* 0x000fe40000000f00 */
[----:B------:R-:W-:Y:S01]  /*ed80*/  MOV R84, R71 ;  /* 0x0000004700547202 */ /* 0x000fe20000000f00 */
[--C-:B-1----:R-:W-:Y:S01]  /*ed90*/  FFMA.FTZ R2, R100, c[0x0][0x2d0], -R79.reuse ;  /* 0x0000b40064027a23 */ /* 0x102fe2000001084f */
[----:B------:R-:W-:Y:S04]  /*eda0*/  MOV R100, R157 ;  /* 0x0000009d00647202 */ /* 0x000fe80000000f00 */
[----:B------:R-:W-:Y:S02]  /*edb0*/  MOV R157, R161 ;  /* 0x000000a1009d7202 */ /* 0x000fe40000000f00 */
[----:B------:R1:W-:Y:S01]  /*edc0*/  MUFU.EX2 R161, R2 ;  /* 0x0000000200a17308 */ /* 0x0003e20000000800 */
[----:B--2---:R-:W-:Y:S01]  /*edd0*/  F2FP.BF16.PACK_AB R150, R162, R167 ;  /* 0x000000a7a296723e */ /* 0x004fe200000010ff */
[----:B-1----:R-:W-:Y:S02]  /*ede0*/  FFMA.FTZ R2, R160, c[0x0][0x2d0], -R79 ;  /* 0x0000b400a0027a23 */ /* 0x002fe4000001084f */
[----:B----4-:R-:W-:Y:S06]  /*edf0*/  FFMA.FTZ R3, R74, R3, R230 ;  /* 0x000000034a037223 */ /* 0x010fec00000100e6 */
[----:B------:R1:W2:Y:S01]  /*ee00*/  MUFU.EX2 R160, R2 ;  /* 0x0000000200a07308 */ /* 0x0002a20000000800 */
[----:B------:R-:W-:Y:S02]  /*ee10*/  FADD.FTZ R3, R237, R3 ;  /* 0x00000003ed037221 */ /* 0x000fe40000010000 */
[----:B-----5:R-:W-:Y:S02]  /*ee20*/  FFMA.FTZ R68, R68, R105, R227 ;  /* 0x0000006944447223 */ /* 0x020fe400000100e3 */
[----:B------:R-:W-:Y:S02]  /*ee30*/  FADD.FTZ R3, R236, R3 ;  /* 0x00000003ec037221 */ /* 0x000fe40000010000 */
[----:B---3--:R-:W-:Y:S02]  /*ee40*/  FFMA.FTZ R0, R0, R104, R172 ;  /* 0x0000006800007223 */ /* 0x008fe400000100ac */
[----:B------:R-:W-:Y:S02]  /*ee50*/  FADD.FTZ R3, R238, R3 ;  /* 0x00000003ee037221 */ /* 0x000fe40000010000 */
[----:B------:R-:W-:Y:S02]  /*ee60*/  FADD.FTZ R0, R173, R0 ;  /* 0x00000000ad007221 */ /* 0x000fe40000010000 */
        /* <DEDUP_REMOVED lines=13> */
[----:B-1----:R-:W-:Y:S02]  /*ef40*/  FFMA.FTZ R2, R100, c[0x0][0x2d0], -R156 ;  /* 0x0000b40064027a23 */ /* 0x002fe4000001089c */
[----:B------:R-:W1:Y:S06]  /*ef50*/  LDSM.16.MT88.4 R100, [R197+0x2000] ;  /* 0x00200000c564783b */ /* 0x000e6c0000004200 */
[----:B------:R2:W3:Y:S02]  /*ef60*/  MUFU.EX2 R156, R2 ;  /* 0x00000002009c7308 */ /* 0x0004e40000000800 */
[--C-:B--2---:R-:W-:Y:S01]  /*ef70*/  FFMA.FTZ R2, R75, c[0x0][0x2d0], -R77.reuse ;  /* 0x0000b4004b027a23 */ /* 0x104fe2000001084d */
[----:B---3--:R-:W-:Y:S01]  /*ef80*/  F2FP.BF16.PACK_AB R146, R156, R157 ;  /* 0x0000009d9c92723e */ /* 0x008fe200000010ff */
[----:B------:R-:W-:Y:S06]  /*ef90*/  FFMA.FTZ R77, R76, c[0x0][0x2d0], -R77 ;  /* 0x0000b4004c4d7a23 */ /* 0x000fec000001084d */
[----:B------:R2:W-:Y:S10]  /*efa0*/  MUFU.EX2 R78, R2 ;  /* 0x00000002004e7308 */ /* 0x0005f40000000800 */
[----:B------:R-:W3:Y:S01]  /*efb0*/  MUFU.EX2 R75, R77 ;  /* 0x0000004d004b7308 */ /* 0x000ee20000000800 */
[-C--:B-1----:R-:W-:Y:S07]  /*efc0*/  HMMA.16816.F32.BF16 R88, R148, R100.reuse, R4 ;  /* 0x000000649458723c */ /* 0x082fee0000041804 */
[----:B------:R-:W-:Y:S02]  /*efd0*/  FADD.FTZ R4, R228, R68 ;  /* 0x00000044e4047221 */ /* 0x000fe40000010000 */
[----:B--2---:R-:W-:Y:S04]  /*efe0*/  FFMA.FTZ R2, R69, R106, R231 ;  /* 0x0000006a45027223 */ /* 0x004fe800000100e7 */
[----:B------:R-:W-:Y:S04]  /*eff0*/  FADD.FTZ R2, R233, R2 ;  /* 0x00000002e9027221 */ /* 0x000fe80000010000 */
[----:B------:R-:W-:Y:S01]  /*f000*/  FADD.FTZ R2, R234, R2 ;  /* 0x00000002ea027221 */ /* 0x000fe20000010000 */
[----:B---3--:R-:W-:Y:S03]  /*f010*/  F2FP.BF16.PACK_AB R147, R75, R78 ;  /* 0x0000004e4b93723e */ /* 0x008fe600000010ff */
[----:B------:R-:W-:Y:S04]  /*f020*/  FADD.FTZ R2, R235, R2 ;  /* 0x00000002eb027221 */ /* 0x000fe80000010000 */
[C---:B------:R-:W-:Y:S07]  /*f030*/  HMMA.16816.F32.BF16 R92, R144.reuse, R100, R8 ;  /* 0x00000064905c723c */ /* 0x040fee0000041808 */
[----:B------:R-:W-:Y:S01]  /*f040*/  FADD.FTZ R8, R229, R4 ;  /* 0x00000004e5087221 */ /* 0x000fe20000010000 */
[-C--:B------:R-:W-:Y:S01]  /*f050*/  HMMA.16816.F32.BF16 R96, R144, R102.reuse, R12 ;  /* 0x000000669060723c */ /* 0x080fe2000004180c */
[----:B------:R-:W1:Y:S03]  /*f060*/  LDSM.16.MT88.4 R4, [R200+0x2000] ;  /* 0x00200000c804783b */ /* 0x000e660000004200 */
        /* <DEDUP_REMOVED lines=80> */
[----:B------:R1:W-:Y:S01]  /*f570*/  STL [R1+0x18], R3 ;  /* 0x0000180301007387 */ /* 0x0003e20000100800 */
[----:B------:R-:W-:Y:S03]  /*f580*/  FADD.FTZ R0, R75, R0 ;  /* 0x000000004b007221 */ /* 0x000fe60000010000 */
[----:B------:R2:W-:Y:S04]  /*f590*/  STL [R1+0x1c], R2 ;  /* 0x00001c0201007387 */ /* 0x0005e80000100800 */
[----:B------:R3:W-:Y:S01]  /*f5a0*/  STL [R1+0x20], R0 ;  /* 0x0000200001007387 */ /* 0x0007e20000100800 */
[----:B-1----:R-:W-:Y:S02]  /*f5b0*/  MOV R3, R72 ;  /* 0x0000004800037202 */ /* 0x002fe40000000f00 */
[----:B--2---:R-:W-:Y:S01]  /*f5c0*/  MOV R2, R73 ;  /* 0x0000004900027202 */ /* 0x004fe20000000f00 */
[----:B------:R-:W-:-:S05]  /*f5d0*/  @P0 BRA `(.L_x_1230) ;  /* 0xffffc55000000947 */ /* 0x000fca000383ffff */
.L_x_1229:
[----:B------:R-:W-:Y:S02]  /*f5e0*/  MOV R9, 0x1f ;  /* 0x0000001f00097802 */ /* 0x000fe40000000f00 */
[----:B------:R-:W-:Y:S01]  /*f5f0*/  MOV R8, 0xffffffff ;  /* 0xffffffff00087802 */ /* 0x000fe20000000f00 */
[----:B------:R-:W-:Y:S05]  /*f600*/  BRA.DIV ~URZ, `(.L_x_1231) ;  /* 0x000051327f007947 */ /* 0x000fea000b800000 */
[----:B------:R-:W2:Y:S04]  /*f610*/  LDL R2, [R1+0x14] ;  /* 0x0000140001027983 */ /* 0x000ea80000100800 */
[----:B--23--:R1:W2:Y:S02]  /*f620*/  SHFL.BFLY PT, R0, R2, 0x2, 0x1f ;  /* 0x0c401f0002007f89 */ /* 0x00c2a400000e0000 */
.L_x_1317:
        /* <DEDUP_REMOVED lines=19> */
.L_x_1318:
[----:B------:R-:W-:Y:S01]  /*f760*/  FSETP.NE.FTZ.AND P3, PT, R4, RZ, PT ;  /* 0x000000ff0400720b */ /* 0x000fe20003f75000 */
[----:B------:R-:W-:Y:S01]  /*f770*/  CS2R R2, SRZ ;  /* 0x0000000000027805 */ /* 0x000fe2000001ff00 */
[----:B------:R-:W-:Y:S02]  /*f780*/  MOV R0, RZ ;  /* 0x000000ff00007202 */ /* 0x000fe40000000f00 */
[----:B------:R-:W-:Y:S02]  /*f790*/  FSETP.NE.FTZ.AND P2, PT, R5, RZ, PT ;  /* 0x000000ff0500720b */ /* 0x000fe40003f55000 */
[----:B------:R-:W-:Y:S02]  /*f7a0*/  FSETP.NE.FTZ.AND P1, PT, R6, RZ, PT ;  /* 0x000000ff0600720b */ /* 0x000fe40003f35000 */
[----:B------:R-:W-:Y:S02]  /*f7b0*/  MOV R26, 0xff800000 ;  /* 0xff800000001a7802 */ /* 0x000fe40000000f00 */
[----:B------:R-:W-:-:S02]  /*f7c0*/  MOV R24, 0xff800000 ;  /* 0xff80000000187802 */ /* 0x000fc40000000f00 */
[----:B------:R-:W-:Y:S01]  /*f7d0*/  MOV R25, 0xff800000 ;  /* 0xff80000000197802 */ /* 0x000fe20000000f00 */
[----:B------:R-:W1:Y:S01]  /*f7e0*/  @P3 MUFU.RCP R0, R4 ;  /* 0x0000000400003308 */ /* 0x000e620000001000 */
[----:B------:R-:W-:-:S05]  /*f7f0*/  MOV R19, 0xff800000 ;  /* 0xff80000000137802 */ /* 0x000fca0000000f00 */
[----:B------:R-:W-:Y:S02]  /*f800*/  @P1 MOV R10, 0x3f317218 ;  /* 0x3f317218000a1802 */ /* 0x000fe40000000f00 */
[----:B------:R2:W-:Y:S01]  /*f810*/  @P3 MUFU.LG2 R9, R4 ;  /* 0x0000000400093308 */ /* 0x0005e20000000c00 */
[----:B-1----:R-:W-:-:S07]  /*f820*/  FMUL.FTZ R74, R0, R100 ;  /* 0x00000064004a7220 */ /* 0x002fce0000410000 */
[----:B------:R-:W-:Y:S01]  /*f830*/  @P2 MUFU.RCP R3, R5 ;  /* 0x0000000500032308 */ /* 0x000fe20000001000 */
[C---:B------:R-:W-:Y:S02]  /*f840*/  FMUL.FTZ R75, R0.reuse, R101 ;  /* 0x00000065004b7220 */ /* 0x040fe40000410000 */
[C---:B------:R-:W-:Y:S02]  /*f850*/  FMUL.FTZ R68, R0.reuse, R88 ;  /* 0x0000005800447220 */ /* 0x040fe40000410000 */
[----:B------:R-:W-:Y:S02]  /*f860*/  FMUL.FTZ R69, R0, R89 ;  /* 0x0000005900457220 */ /* 0x000fe40000410000 */
[----:B--2-4-:R-:W-:Y:S01]  /*f870*/  FADD.FTZ R4, R8, R7 ;  /* 0x0000000708047221 */ /* 0x014fe20000010000 */
[----:B------:R-:W-:Y:S01]  /*f880*/  @P1 MUFU.RCP R2, R6 ;  /* 0x0000000600021308 */ /* 0x000fe20000001000 */
[C---:B------:R-:W-:Y:S02]  /*f890*/  FMUL.FTZ R76, R0.reuse, R104 ;  /* 0x00000068004c7220 */ /* 0x040fe40000410000 */
[----:B------:R-:W-:Y:S01]  /*f8a0*/  FMUL.FTZ R77, R0, R105 ;  /* 0x00000069004d7220 */ /* 0x000fe20000410000 */
[----:B------:R-:W-:Y:S01]  /*f8b0*/  FSETP.NE.FTZ.AND P0, PT, R4, RZ, PT ;  /* 0x000000ff0400720b */ /* 0x000fe20003f15000 */
[----:B------:R-:W-:-:S02]  /*f8c0*/  FMUL.FTZ R78, R0, R116 ;  /* 0x00000074004e7220 */ /* 0x000fc40000410000 */
[C---:B------:R-:W-:Y:S01]  /*f8d0*/  FMUL.FTZ R79, R0.reuse, R117 ;  /* 0x00000075004f7220 */ /* 0x040fe20000410000 */
[----:B------:R1:W2:Y:S01]  /*f8e0*/  @P2 MUFU.LG2 R7, R5 ;  /* 0x0000000500072308 */ /* 0x0002a20000000c00 */
        /* <DEDUP_REMOVED lines=8> */
[----:B-1----:R-:W-:Y:S01]  /*f970*/  @P2 MOV R5, 0x3f317218 ;  /* 0x3f31721800052802 */ /* 0x002fe20000000f00 */
[----:B------:R-:W1:Y:S01]  /*f980*/  @P1 MUFU.LG2 R0, R6 ;  /* 0x0000000600001308 */ /* 0x000e620000000c00 */
[----:B--2---:R-:W-:Y:S02]  /*f990*/  @P2 FMUL.FTZ R8, R7, 0.69314718246459960938 ;  /* 0x3f31721807082820 */ /* 0x004fe40000410000 */
[C---:B------:R-:W-:Y:S02]  /*f9a0*/  FMUL.FTZ R84, R3.reuse, R90 ;  /* 0x0000005a03547220 */ /* 0x040fe40000410000 */
[----:B------:R-:W-:-:S02]  /*f9b0*/  FMUL.FTZ R85, R3, R91 ;  /* 0x0000005b03557220 */ /* 0x000fc40000410000 */
[C---:B------:R-:W-:Y:S02]  /*f9c0*/  FMUL.FTZ R86, R3.reuse, R102 ;  /* 0x0000006603567220 */ /* 0x040fe40000410000 */
[C---:B------:R-:W-:Y:S02]  /*f9d0*/  FMUL.FTZ R87, R3.reuse, R103 ;  /* 0x0000006703577220 */ /* 0x040fe40000410000 */
[C---:B------:R-:W-:Y:S02]  /*f9e0*/  FMUL.FTZ R88, R3.reuse, R106 ;  /* 0x0000006a03587220 */ /* 0x040fe40000410000 */
[C---:B------:R-:W-:Y:S02]  /*f9f0*/  FMUL.FTZ R89, R3.reuse, R107 ;  /* 0x0000006b03597220 */ /* 0x040fe40000410000 */
[C---:B------:R-:W-:Y:S02]  /*fa00*/  FMUL.FTZ R90, R3.reuse, R118 ;  /* 0x00000076035a7220 */ /* 0x040fe40000410000 */
[----:B-1----:R-:W-:Y:S01]  /*fa10*/  @P1 FMUL.FTZ R7, R0, 0.69314718246459960938 ;  /* 0x3f31721800071820 */ /* 0x002fe20000410000 */
[----:B------:R-:W-:Y:S01]  /*fa20*/  MOV R0, RZ ;  /* 0x000000ff00007202 */ /* 0x000fe20000000f00 */
        /* <DEDUP_REMOVED lines=27> */
[----:B------:R2:W3:Y:S01]  /*fbe0*/  @P0 MUFU.LG2 R2, R4 ;  /* 0x0000000400020308 */ /* 0x0004e20000000c00 */
[----:B------:R-:W-:Y:S02]  /*fbf0*/  @P3 FMUL.FTZ R6, R3, c[0x0][0x2d0] ;  /* 0x0000b40003063a20 */ /* 0x000fe40000410000 */
[----:B------:R-:W-:Y:S02]  /*fc00*/  @P1 FMUL.FTZ R3, R10, c[0x0][0x2d0] ;  /* 0x0000b4000a031a20 */ /* 0x000fe40000410000 */
[----:B------:R-:W-:Y:S02]  /*fc10*/  @P3 FMUL.FTZ R9, R9, 0.69314718246459960938 ;  /* 0x3f31721809093820 */ /* 0x000fe40000410000 */
[----:B------:R-:W-:Y:S01]  /*fc20*/  @P1 FFMA.FTZ R26, R3, R71, R7 ;  /* 0x00000047031a1223 */ /* 0x000fe20000010007 */
[----:B------:R-:W-:Y:S01]  /*fc30*/  @P0 MOV R3, 0x3f317218 ;  /* 0x3f31721800030802 */ /* 0x000fe20000000f00 */
[----:B------:R-:W-:Y:S02]  /*fc40*/  @P2 FMUL.FTZ R5, R5, c[0x0][0x2d0] ;  /* 0x0000b40005052a20 */ /* 0x000fe40000410000 */
[----:B-1----:R-:W-:-:S02]  /*fc50*/  FMUL.FTZ R34, R0, R94 ;  /* 0x0000005e00227220 */ /* 0x002fc40000410000 */
[----:B------:R-:W-:Y:S02]  /*fc60*/  @P0 FMUL.FTZ R3, R3, c[0x0][0x2d0] ;  /* 0x0000b40003030a20 */ /* 0x000fe40000410000 */
[----:B------:R-:W-:Y:S01]  /*fc70*/  FMUL.FTZ R35, R0, R95 ;  /* 0x0000005f00237220 */ /* 0x000fe20000410000 */
[----:B--2---:R-:W-:Y:S01]  /*fc80*/  MOV R4, 0x1 ;  /* 0x0000000100047802 */ /* 0x004fe20000000f00 */
[----:B---3--:R-:W-:Y:S02]  /*fc90*/  @P0 FMUL.FTZ R2, R2, 0.69314718246459960938 ;  /* 0x3f31721802020820 */ /* 0x008fe40000410000 */
        /* <DEDUP_REMOVED lines=17> */
[----:B------:R-:W-:Y:S02]  /*fdb0*/  @P0 FFMA.FTZ R19, R3, R70, R2 ;  /* 0x0000004603130223 */ /* 0x000fe40000010002 */
.L_x_1198:
        /* <DEDUP_REMOVED lines=19> */
.L_x_1234:
[----:B--2---:R-:W-:Y:S05]  /*fef0*/  BSYNC B0 ;  /* 0x0000000000007941 */ /* 0x004fea0003800000 */
.L_x_1233:
        /* <DEDUP_REMOVED lines=105> */
.L_x_1237:
        /* <DEDUP_REMOVED lines=67> */
[----:B----4-:R-:W-:-:S05]  /*109c0*/  IMAD.IADD R5, R16, 0x1, R71 ;  /* 0x0000000110057824 */ /* 0x010fca00078e0247 */
        /* <DEDUP_REMOVED lines=61> */
.L_x_1319:
[----:B------:R-:W-:Y:S05]  /*10da0*/  BRA.DIV ~URZ, `(.L_x_1240) ;  /* 0x00003cc27f007947 */ /* 0x000fea000b800000 */
[----:B------:R3:W4:Y:S02]  /*10db0*/  SHFL.IDX PT, R2, R7, RZ, 0x181f ;  /* 0x00181fff07027589 */ /* 0x00072400000e0000 */
.L_x_1320:
        /* <DEDUP_REMOVED lines=9> */
.L_x_1321:
        /* <DEDUP_REMOVED lines=8> */
.L_x_1322:
[----:B------:R-:W-:Y:S05]  /*10ed0*/  BRA.DIV ~URZ, `(.L_x_1243) ;  /* 0x00003d427f007947 */ /* 0x000fea000b800000 */
[----:B-1----:R1:W2:Y:S02]  /*10ee0*/  SHFL.IDX PT, R2, R7, 0x2, 0x181f ;  /* 0x00581f0007027f89 */ /* 0x0022a400000e0000 */
.L_x_1323:
        /* <DEDUP_REMOVED lines=9> */
.L_x_1324:
        /* <DEDUP_REMOVED lines=8> */
.L_x_1325:
[----:B------:R-:W-:Y:S05]  /*11000*/  BRA.DIV ~URZ, `(.L_x_1246) ;  /* 0x00003dc27f007947 */ /* 0x000fea000b800000 */
[----:B--2---:R2:W1:Y:S02]  /*11010*/  SHFL.IDX PT, R2, R7, 0x4, 0x181f ;  /* 0x00981f0007027f89 */ /* 0x00446400000e0000 */
.L_x_1326:
        /* <DEDUP_REMOVED lines=9> */
.L_x_1327:
        /* <DEDUP_REMOVED lines=8> */
.L_x_1328:
[----:B------:R-:W-:Y:S05]  /*11130*/  BRA.DIV ~URZ, `(.L_x_1249) ;  /* 0x00003e427f007947 */ /* 0x000fea000b800000 */
[----:B--2---:R2:W3:Y:S02]  /*11140*/  SHFL.IDX PT, R2, R7, 0x6, 0x181f ;  /* 0x00d81f0007027f89 */ /* 0x0044e400000e0000 */
.L_x_1329:
        /* <DEDUP_REMOVED lines=9> */
.L_x_1330:
        /* <DEDUP_REMOVED lines=8> */
.L_x_1238:
        /* <DEDUP_REMOVED lines=34> */
.L_x_1331:
[----:B------:R-:W-:Y:S05]  /*11480*/  BRA.DIV ~URZ, `(.L_x_1253) ;  /* 0x00003ca27f007947 */ /* 0x000fea000b800000 */
[----:B------:R3:W4:Y:S02]  /*11490*/  SHFL.IDX PT, R2, R21, RZ, 0x1c1f ;  /* 0x001c1fff15027589 */ /* 0x00072400000e0000 */
.L_x_1332:
        /* <DEDUP_REMOVED lines=20> */
[----:B------:R-:W-:-:S09]  /*115e0*/  ISETP.GE.AND P6, PT, R11, c[0x0][0x3c8], PT ;  /* 0x0000f2000b007a0c */ /* 0x000fd20003fc6270 */
        /* <DEDUP_REMOVED lines=18> */
[----:B------:R-:W-:-:S03]  /*11710*/  ISETP.GE.AND P2, PT, R4, c[0x0][0x3c8], PT ;  /* 0x0000f20004007a0c */ /* 0x000fc60003f46270 */
[----:B------:R2:W-:Y:S01]  /*11720*/  @!P1 ST.E.64 [R14.64], R66 ;  /* 0x000000420e009985 */ /* 0x0005e2000c101b08 */
[----:B----4-:R-:W-:-:S04]  /*11730*/  @!P6 LEA R16, P1, R7, R2, 0x2 ;  /* 0x000000020710e211 */ /* 0x010fc800078210ff */
        /* <DEDUP_REMOVED lines=8> */
.L_x_1255:
[----:B------:R-:W-:Y:S05]  /*117c0*/  BSYNC B0 ;  /* 0x0000000000007941 */ /* 0x000fea0003800000 */
.L_x_1254:
[----:B------:R-:W-:Y:S05]  /*117d0*/  BRA.DIV ~URZ, `(.L_x_1256) ;  /* 0x000039c27f007947 */ /* 0x000fea000b800000 */
[----:B--2---:R2:W1:Y:S04]  /*117e0*/  SHFL.IDX PT, R12, R13, 0x1, 0x1c1f ;  /* 0x003c1f000d0c7f89 */ /* 0x00446800000e0000 */
[----:B----4-:R2:W4:Y:S02]  /*117f0*/  SHFL.IDX PT, R2, R21, 0x1, 0x1c1f ;  /* 0x003c1f0015027f89 */ /* 0x01052400000e0000 */
.L_x_1333:
[----:B------:R-:W-:Y:S01]  /*11800*/  BSSY B0, `(.L_x_1257) ;  /* 0x0000023000007945 */ /* 0x000fe20003800000 */
[----:B------:R-:W-:Y:S05]  /*11810*/  @P0 BRA `(.L_x_1258) ;  /* 0x0000021000000947 */ /* 0x000fea0003800000 */
[----:B------:R-:W5:Y:S01]  /*11820*/  LDL R3, [R1+0x4c] ;  /* 0x00004c0001037983 */ /* 0x000f620000100800 */
[----:B------:R-:W-:Y:S02]  /*11830*/  ISETP.GE.AND P6, PT, R0, c[0x0][0x3c8], PT ;  /* 0x0000f20000007a0c */ /* 0x000fe40003fc6270 */
[----:B------:R-:W-:Y:S02]  /*11840*/  ISETP.GE.AND P1, PT, R11, c[0x0][0x3c8], PT ;  /* 0x0000f2000b007a0c */ /* 0x000fe40003f26270 */
[----:B------:R-:W-:-:S02]  /*11850*/  ISETP.GE.AND P0, PT, R10, c[0x0][0x3c8], PT ;  /* 0x0000f2000a007a0c */ /* 0x000fc40003f06270 */
[----:B-----5:R-:W-:-:S13]  /*11860*/  ISETP.GE.AND P2, PT, R3, c[0x0][0x3c8], PT ;  /* 0x0000f20003007a0c */ /* 0x020fda0003f46270 */
[----:B----4-:R-:W-:-:S04]  /*11870*/  @!P2 LEA R14, P3, R3, R2, 0x2 ;  /* 0x00000002030ea211 */ /* 0x010fc800078610ff */
[----:B-1----:R-:W-:Y:S02]  /*11880*/  @!P2 LEA.HI.X R15, R3, R12, R20, 0x2, P3 ;  /* 0x0000000c030fa211 */ /* 0x002fe400018f1414 */
[----:B------:R-:W-:-:S03]  /*11890*/  @!P6 LEA R18, P3, R0, R2, 0x2 ;  /* 0x000000020012e211 */ /* 0x000fc600078610ff */
[----:B------:R1:W-:Y:S01]  /*118a0*/  @!P2 ST.E.64 [R14.64], R84 ;  /* 0x000000540e00a985 */ /* 0x0003e2000c101b08 */
[----:B------:R-:W-:Y:S02]  /*118b0*/  @!P6 LEA.HI.X R19, R0, R12, R22, 0x2, P3 ;  /* 0x0000000c0013e211 */ /* 0x000fe400018f1416 */
[----:B------:R-:W-:Y:S02]  /*118c0*/  ISETP.GE.AND P3, PT, R8, c[0x0][0x3c8], PT ;  /* 0x0000f20008007a0c */ /* 0x000fe40003f66270 */
[C---:B------:R-:W-:Y:S01]  /*118d0*/  @!P1 LEA R16, P2, R11.reuse, R2, 0x2 ;  /* 0x000000020b109211 */ /* 0x040fe200078410ff */
[----:B------:R4:W-:Y:S03]  /*118e0*/  @!P6 ST.E.64 [R18.64], R86 ;  /* 0x000000561200e985 */ /* 0x0009e6000c101b08 */
[----:B------:R-:W-:Y:S02]  /*118f0*/  @!P1 LEA.HI.X R17, R11, R12, R24, 0x2, P2 ;  /* 0x0000000c0b119211 */ /* 0x000fe400010f1418 */
[----:B------:R-:W-:-:S03]  /*11900*/  ISETP.GE.AND P2, PT, R7, c[0x0][0x3c8], PT ;  /* 0x0000f20007007a0c */ /* 0x000fc60003f46270 */
[----:B------:R5:W-:Y:S01]  /*11910*/  @!P1 ST.E.64 [R16.64], R88 ;  /* 0x0000005810009985 */ /* 0x000be2000c101b08 */
[----:B------:R-:W-:Y:S02]  /*11920*/  ISETP.GE.AND P1, PT, R6, c[0x0][0x3c8], PT ;  /* 0x0000f20006007a0c */ /* 0x000fe40003f26270 */
[----:B-1----:R-:W-:-:S04]  /*11930*/  @!P0 LEA R14, P6, R10, R2, 0x2 ;  /* 0x000000020a0e8211 */ /* 0x002fc800078c10ff */
        /* <DEDUP_REMOVED lines=15> */
.L_x_1258:
[----:B------:R-:W-:Y:S05]  /*11a30*/  BSYNC B0 ;  /* 0x0000000000007941 */ /* 0x000fea0003800000 */
.L_x_1257:
[----:B------:R-:W-:Y:S05]  /*11a40*/  BRA.DIV ~URZ, `(.L_x_1259) ;  /* 0x000038227f007947 */ /* 0x000fea000b800000 */
[----:B-1----:R1:W2:Y:S02]  /*11a50*/  SHFL.IDX PT, R12, R13, 0x2, 0x1c1f ;  /* 0x005c1f000d0c7f89 */ /* 0x0022a400000e0000 */
.L_x_1334:
[----:B------:R-:W-:Y:S05]  /*11a60*/  BRA.DIV ~URZ, `(.L_x_1260) ;  /* 0x000038727f007947 */ /* 0x000fea000b800000 */
[----:B----4-:R4:W1:Y:S02]  /*11a70*/  SHFL.IDX PT, R2, R21, 0x2, 0x1c1f ;  /* 0x005c1f0015027f89 */ /* 0x01086400000e0000 */
.L_x_1335:
[----:B------:R-:W-:Y:S01]  /*11a80*/  BSSY B0, `(.L_x_1261) ;  /* 0x0000023000007945 */ /* 0x000fe20003800000 */
[----:B------:R-:W-:Y:S05]  /*11a90*/  @P4 BRA `(.L_x_1262) ;  /* 0x0000021000004947 */ /* 0x000fea0003800000 */
[----:B------:R-:W5:Y:S01]  /*11aa0*/  LDL R3, [R1+0x4c] ;  /* 0x00004c0001037983 */ /* 0x000f620000100800 */
[----:B------:R-:W-:Y:S02]  /*11ab0*/  ISETP.GE.AND P1, PT, R0, c[0x0][0x3c8], PT ;  /* 0x0000f20000007a0c */ /* 0x000fe40003f26270 */
[----:B------:R-:W-:Y:S02]  /*11ac0*/  ISETP.GE.AND P0, PT, R11, c[0x0][0x3c8], PT ;  /* 0x0000f2000b007a0c */ /* 0x000fe40003f06270 */
[----:B------:R-:W-:-:S09]  /*11ad0*/  ISETP.GE.AND P4, PT, R10, c[0x0][0x3c8], PT ;  /* 0x0000f2000a007a0c */ /* 0x000fd20003f86270 */
[----:B-1----:R-:W-:-:S04]  /*11ae0*/  @!P1 LEA R14, P6, R0, R2, 0x2 ;  /* 0x00000002000e9211 */ /* 0x002fc800078c10ff */
[----:B--2---:R-:W-:Y:S02]  /*11af0*/  @!P1 LEA.HI.X R15, R0, R12, R22, 0x2, P6 ;  /* 0x0000000c000f9211 */ /* 0x004fe400030f1416 */
[----:B-----5:R-:W-:-:S13]  /*11b00*/  ISETP.GE.AND P3, PT, R3, c[0x0][0x3c8], PT ;  /* 0x0000f20003007a0c */ /* 0x020fda0003f66270 */
[----:B------:R-:W-:-:S04]  /*11b10*/  @!P3 LEA R16, P2, R3, R2, 0x2 ;  /* 0x000000020310b211 */ /* 0x000fc800078410ff */
[----:B------:R-:W-:Y:S02]  /*11b20*/  @!P3 LEA.HI.X R17, R3, R12, R20, 0x2, P2 ;  /* 0x0000000c0311b211 */ /* 0x000fe400010f1414 */
[----:B------:R-:W-:-:S03]  /*11b30*/  @!P0 LEA R18, P2, R11, R2, 0x2 ;  /* 0x000000020b128211 */ /* 0x000fc600078410ff */
[----:B------:R-:W-:Y:S01]  /*11b40*/  @!P3 ST.E.64 [R16.64], R48 ;  /* 0x000000301000b985 */ /* 0x000fe2000c101b08 */
[----:B------:R-:W-:Y:S02]  /*11b50*/  ISETP.GE.AND P3, PT, R8, c[0x0][0x3c8], PT ;  /* 0x0000f20008007a0c */ /* 0x000fe40003f66270 */
[----:B------:R-:W-:Y:S01]  /*11b60*/  @!P0 LEA.HI.X R19, R11, R12, R24, 0x2, P2 ;  /* 0x0000000c0b138211 */ /* 0x000fe200010f1418 */
[----:B------:R1:W-:Y:S01]  /*11b70*/  @!P1 ST.E.64 [R14.64], R38 ;  /* 0x000000260e009985 */ /* 0x0003e2000c101b08 */
[----:B------:R-:W-:Y:S02]  /*11b80*/  ISETP.GE.AND P2, PT, R7, c[0x0][0x3c8], PT ;  /* 0x0000f20007007a0c */ /* 0x000fe40003f46270 */
[----:B------:R-:W-:Y:S01]  /*11b90*/  ISETP.GE.AND P1, PT, R6, c[0x0][0x3c8], PT ;  /* 0x0000f20006007a0c */ /* 0x000fe20003f26270 */
[----:B------:R2:W-:Y:S01]  /*11ba0*/  @!P0 ST.E.64 [R18.64], R40 ;  /* 0x0000002812008985 */ /* 0x0005e2000c101b08 */
[----:B------:R-:W-:Y:S02]  /*11bb0*/  ISETP.GE.AND P0, PT, R4, c[0x0][0x3c8], PT ;  /* 0x0000f20004007a0c */ /* 0x000fe40003f06270 */
[----:B-1----:R-:W-:-:S04]  /*11bc0*/  @!P4 LEA R14, P6, R10, R2, 0x2 ;  /* 0x000000020a0ec211 */ /* 0x002fc800078c10ff */
[----:B------:R-:W-:Y:S02]  /*11bd0*/  @!P4 LEA.HI.X R15, R10, R12, R23, 0x2, P6 ;  /* 0x0000000c0a0fc211 */ /* 0x000fe400030f1417 */
[----:B--2---:R-:W-:-:S03]  /*11be0*/  @!P3 LEA R18, P6, R8, R2, 0x2 ;  /* 0x000000020812b211 */ /* 0x004fc600078c10ff */
[----:B------:R1:W-:Y:S01]  /*11bf0*/  @!P4 ST.E.64 [R14.64], R42 ;  /* 0x0000002a0e00c985 */ /* 0x0003e2000c101b08 */
[C---:B------:R-:W-:Y:S02]  /*11c00*/  @!P2 LEA R16, P4, R7.reuse, R2, 0x2 ;  /* 0x000000020710a211 */ /* 0x040fe400078810ff */
[-C--:B------:R-:W-:Y:S02]  /*11c10*/  @!P3 LEA.HI.X R19, R8, R12.reuse, R25, 0x2, P6 ;  /* 0x0000000c0813b211 */ /* 0x080fe400030f1419 */
[----:B------:R-:W-:-:S03]  /*11c20*/  @!P2 LEA.HI.X R17, R7, R12, R26, 0x2, P4 ;  /* 0x0000000c0711a211 */ /* 0x000fc600020f141a */
        /* <DEDUP_REMOVED lines=8> */
.L_x_1262:
[----:B------:R-:W-:Y:S05]  /*11cb0*/  BSYNC B0 ;  /* 0x0000000000007941 */ /* 0x000fea0003800000 */
.L_x_1261:
[----:B------:R-:W-:Y:S05]  /*11cc0*/  BRA.DIV ~URZ, `(.L_x_1263) ;  /* 0x000036827f007947 */ /* 0x000fea000b800000 */
[----:B--2---:R2:W3:Y:S04]  /*11cd0*/  SHFL.IDX PT, R12, R13, 0x3, 0x1c1f ;  /* 0x007c1f000d0c7f89 */ /* 0x0044e800000e0000 */
[----:B-1----:R2:W1:Y:S02]  /*11ce0*/  SHFL.IDX PT, R2, R21, 0x3, 0x1c1f ;  /* 0x007c1f0015027f89 */ /* 0x00246400000e0000 */
.L_x_1336:
[----:B------:R-:W-:Y:S05]  /*11cf0*/  @P5 BRA `(.L_x_1251) ;  /* 0x00000ea000005947 */ /* 0x000fea0003800000 */
[----:B------:R-:W5:Y:S01]  /*11d00*/  LDL R3, [R1+0x4c] ;  /* 0x00004c0001037983 */ /* 0x000f620000100800 */
[----:B------:R-:W-:Y:S02]  /*11d10*/  ISETP.GE.AND P5, PT, R0, c[0x0][0x3c8], PT ;  /* 0x0000f20000007a0c */ /* 0x000fe40003fa6270 */
[----:B------:R-:W-:-:S02]  /*11d20*/  ISETP.GE.AND P4, PT, R11, c[0x0][0x3c8], PT ;  /* 0x0000f2000b007a0c */ /* 0x000fc40003f86270 */
[----:B------:R-:W-:Y:S02]  /*11d30*/  ISETP.GE.AND P3, PT, R10, c[0x0][0x3c8], PT ;  /* 0x0000f2000a007a0c */ /* 0x000fe40003f66270 */
[----:B------:R-:W-:Y:S02]  /*11d40*/  ISETP.GE.AND P2, PT, R8, c[0x0][0x3c8], PT ;  /* 0x0000f20008007a0c */ /* 0x000fe40003f46270 */
[----:B-----5:R-:W-:-:S13]  /*11d50*/  ISETP.GE.AND P0, PT, R3, c[0x0][0x3c8], PT ;  /* 0x0000f20003007a0c */ /* 0x020fda0003f06270 */
[----:B-1----:R-:W-:-:S04]  /*11d60*/  @!P0 LEA R14, P1, R3, R2, 0x2 ;  /* 0x00000002030e8211 */ /* 0x002fc800078210ff */
[----:B---3--:R-:W-:Y:S02]  /*11d70*/  @!P0 LEA.HI.X R15, R3, R12, R20, 0x2, P1 ;  /* 0x0000000c030f8211 */ /* 0x008fe400008f1414 */
[CC--:B------:R-:W-:Y:S02]  /*11d80*/  @!P5 LEA R20, P6, R0.reuse, R2.reuse, 0x2 ;  /* 0x000000020014d211 */ /* 0x0c0fe400078c10ff */
[----:B------:R-:W-:Y:S01]  /*11d90*/  ISETP.GE.AND P1, PT, R7, c[0x0][0x3c8], PT ;  /* 0x0000f20007007a0c */ /* 0x000fe20003f26270 */
[----:B------:R1:W-:Y:S01]  /*11da0*/  @!P0 ST.E.64 [R14.64], R34 ;  /* 0x000000220e008985 */ /* 0x0003e2000c101b08 */
[----:B------:R-:W-:Y:S02]  /*11db0*/  @!P4 LEA R18, P0, R11, R2, 0x2 ;  /* 0x000000020b12c211 */ /* 0x000fe400078010ff */
[----:B--2-4-:R-:W-:Y:S02]  /*11dc0*/  @!P5 LEA.HI.X R21, R0, R12, R22, 0x2, P6 ;  /* 0x0000000c0015d211 */ /* 0x014fe400030f1416 */
[----:B------:R-:W-:-:S02]  /*11dd0*/  @!P3 LEA R16, P6, R10, R2, 0x2 ;  /* 0x000000020a10b211 */ /* 0x000fc400078c10ff */
[-C--:B------:R-:W-:Y:S01]  /*11de0*/  @!P4 LEA.HI.X R19, R11, R12.reuse, R24, 0x2, P0 ;  /* 0x0000000c0b13c211 */ /* 0x080fe200000f1418 */
[----:B------:R2:W-:Y:S01]  /*11df0*/  @!P5 ST.E.64 [R20.64], R60 ;  /* 0x0000003c1400d985 */ /* 0x0005e2000c101b08 */
[----:B------:R-:W-:Y:S02]  /*11e00*/  ISETP.GE.AND P0, PT, R6, c[0x0][0x3c8], PT ;  /* 0x0000f20006007a0c */ /* 0x000fe40003f06270 */
[----:B------:R-:W-:Y:S01]  /*11e10*/  @!P3 LEA.HI.X R17, R10, R12, R23, 0x2, P6 ;  /* 0x0000000c0a11b211 */ /* 0x000fe200030f1417 */
        /* <DEDUP_REMOVED lines=17> */
.L_x_1236:
        /* <DEDUP_REMOVED lines=21> */
.L_x_1264:
        /* <DEDUP_REMOVED lines=57> */
.L_x_1266:
[----:B------:R-:W-:Y:S05]  /*12410*/  BSYNC B0 ;  /* 0x0000000000007941 */ /* 0x000fea0003800000 */
.L_x_1265:
        /* <DEDUP_REMOVED lines=46> */
.L_x_1337:
[----:B------:R-:W-:Y:S05]  /*12700*/  BRA.DIV ~URZ, `(.L_x_1268) ;  /* 0x00002d827f007947 */ /* 0x000fea000b800000 */
[----:B------:R3:W4:Y:S02]  /*12710*/  SHFL.IDX PT, R2, R7, RZ, 0x181f ;  /* 0x00181fff07027589 */ /* 0x00072400000e0000 */
.L_x_1338:
        /* <DEDUP_REMOVED lines=9> */
.L_x_1339:
        /* <DEDUP_REMOVED lines=8> */
.L_x_1340:
[----:B------:R-:W-:Y:S05]  /*12830*/  BRA.DIV ~URZ, `(.L_x_1271) ;  /* 0x00002e027f007947 */ /* 0x000fea000b800000 */
[----:B-1----:R1:W2:Y:S02]  /*12840*/  SHFL.IDX PT, R2, R7, 0x2, 0x181f ;  /* 0x00581f0007027f89 */ /* 0x0022a400000e0000 */
.L_x_1341:
        /* <DEDUP_REMOVED lines=9> */
.L_x_1342:
        /* <DEDUP_REMOVED lines=8> */
.L_x_1343:
[----:B------:R-:W-:Y:S05]  /*12960*/  BRA.DIV ~URZ, `(.L_x_1274) ;  /* 0x00002e827f007947 */ /* 0x000fea000b800000 */
[----:B--2---:R2:W1:Y:S02]  /*12970*/  SHFL.IDX PT, R2, R7, 0x4, 0x181f ;  /* 0x00981f0007027f89 */ /* 0x00446400000e0000 */
.L_x_1344:
        /* <DEDUP_REMOVED lines=9> */
.L_x_1345:
        /* <DEDUP_REMOVED lines=8> */
.L_x_1346:
[----:B------:R-:W-:Y:S05]  /*12a90*/  BRA.DIV ~URZ, `(.L_x_1277) ;  /* 0x00002f027f007947 */ /* 0x000fea000b800000 */
[----:B--2---:R2:W3:Y:S02]  /*12aa0*/  SHFL.IDX PT, R2, R7, 0x6, 0x181f ;  /* 0x00d81f0007027f89 */ /* 0x0044e400000e0000 */
.L_x_1347:
        /* <DEDUP_REMOVED lines=9> */
.L_x_1348:
[----:B------:R-:W5:Y:S01]  /*12b40*/  LDL.64 R8, [R1+0x30] ;  /* 0x0000300001087983 */ /* 0x000f620000100a00 */
[----:B------:R-:W-:-:S04]  /*12b50*/  IADD3 R0, R0, 0x70, RZ ;  /* 0x0000007000007810 */ /* 0x000fc80007ffe0ff */
[----:B------:R-:W-:-:S13]  /*12b60*/  ISETP.GE.OR P1, PT, R0, R4, P0 ;  /* 0x000000040000720c */ /* 0x000fda0000726670 */
[----:B----45:R-:W-:-:S04]  /*12b70*/  @!P1 LEA R2, P0, R8, R2, 0x1 ;  /* 0x0000000208029211 */ /* 0x030fc800078008ff */
[----:B---3--:R-:W-:-:S05]  /*12b80*/  @!P1 LEA.HI.X R3, R8, R6, R18, 0x1, P0 ;  /* 0x0000000608039211 */ /* 0x008fca00000f0c12 */
[----:B------:R3:W-:Y:S04]  /*12b90*/  @!P1 ST.E.128 [R2.64], RZ ;  /* 0x000000ff02009985 */ /* 0x0007e8000c101d08 */
.L_x_1251:
[----:B------:R-:W-:Y:S05]  /*12ba0*/  BSYNC B1 ;  /* 0x0000000000017941 */ /* 0x000fea0003800000 */
.L_x_1235:
        /* <DEDUP_REMOVED lines=15> */
.L_x_1349:
[----:B------:R-:W-:Y:S05]  /*12ca0*/  BRA.DIV ~URZ, `(.L_x_1281) ;  /* 0x00002ea27f007947 */ /* 0x000fea000b800000 */
[----:B------:R3:W1:Y:S02]  /*12cb0*/  SHFL.IDX PT, R8, R70, 0x1, 0x1f ;  /* 0x00201f0046087f89 */ /* 0x00066400000e0000 */
.L_x_1350:
        /* <DEDUP_REMOVED lines=19> */
.L_x_1351:
        /* <DEDUP_REMOVED lines=16> */
.L_x_1352:
[----:B----4-:R-:W-:Y:S01]  /*12ef0*/  IMAD R0, R0, c[0x0][0x538], RZ ;  /* 0x00014e0000007a24 */ /* 0x010fe200078e02ff */
[----:B------:R-:W-:Y:S04]  /*12f00*/  BSSY B1, `(.L_x_1284) ;  /* 0x00000ce000017945 */ /* 0x000fe80003800000 */
[----:B-1----:R-:W-:-:S04]  /*12f10*/  IADD3 R8, R0, R8, RZ ;  /* 0x0000000800087210 */ /* 0x002fc80007ffe0ff */
[----:B--2---:R-:W-:-:S13]  /*12f20*/  ISETP.GT.AND P6, PT, R8, R10, PT ;  /* 0x0000000a0800720c */ /* 0x004fda0003fc4270 */
[----:B------:R-:W-:Y:S05]  /*12f30*/  @P6 BRA `(.L_x_1285) ;  /* 0x0000025000006947 */ /* 0x000fea0003800000 */
.L_x_1289:
        /* <DEDUP_REMOVED lines=17> */
.L_x_1353:
        /* <DEDUP_REMOVED lines=16> */
.L_x_1354:
[----:B--2---:R-:W-:-:S05]  /*13150*/  IMAD R0, R0, c[0x0][0x538], RZ ;  /* 0x00014e0000007a24 */ /* 0x004fca00078e02ff */
[----:B------:R-:W-:-:S04]  /*13160*/  IADD3 R8, R0, R8, RZ ;  /* 0x0000000800087210 */ /* 0x000fc80007ffe0ff */
[----:B------:R-:W-:-:S13]  /*13170*/  ISETP.GT.AND P6, PT, R8, R10, PT ;  /* 0x0000000a0800720c */ /* 0x000fda0003fc4270 */
[----:B-1----:R-:W-:Y:S05]  /*13180*/  @!P6 BRA `(.L_x_1289) ;  /* 0xfffffdb00000e947 */ /* 0x002fea000383ffff */
.L_x_1285:
[----:B------:R-:W-:-:S05]  /*13190*/  IADD3 R12, -R0, R8, RZ ;  /* 0x00000008000c7210 */ /* 0x000fca0007ffe1ff */
[----:B------:R-:W-:-:S05]  /*131a0*/  IMAD R0, R4, c[0x0][0x538], R12 ;  /* 0x00014e0004007a24 */ /* 0x000fca00078e020c */
[----:B------:R-:W-:Y:S01]  /*131b0*/  ISETP.GT.AND P0, PT, R0, R10, PT ;  /* 0x0000000a0000720c */ /* 0x000fe20003f04270 */
[----:B------:R-:W-:-:S12]  /*131c0*/  BRA.DIV ~URZ, `(.L_x_1290) ;  /* 0x00002de27f007947 */ /* 0x000fd8000b800000 */
[----:B------:R-:W-:-:S03]  /*131d0*/  VOTE.ANY R8, PT, !P0 ;  /* 0x0000000000087806 */ /* 0x000fc600040e0100 */
.L_x_1355:
[----:B------:R-:W2:Y:S01]  /*131e0*/  LDL.LU R2, [R1+0x64] ;  /* 0x0000640001027983 */ /* 0x000ea20000300800 */
[----:B------:R-:W2:Y:S02]  /*131f0*/  POPC R0, R8 ;  /* 0x0000000800007309 */ /* 0x000ea40000000000 */
[----:B--2---:R-:W-:-:S05]  /*13200*/  IADD3 R2, R0, R2, RZ ;  /* 0x0000000200027210 */ /* 0x004fca0007ffe0ff */
[----:B------:R1:W-:Y:S01]  /*13210*/  STL [R1+0x64], R2 ;  /* 0x0000640201007387 */ /* 0x0003e20000100800 */
[----:B------:R-:W-:Y:S05]  /*13220*/  BRA.DIV ~URZ, `(.L_x_1291) ;  /* 0x00002dd27f007947 */ /* 0x000fea000b800000 */
[----:B------:R2:W4:Y:S04]  /*13230*/  SHFL.IDX PT, R11, R6, R0, 0x1f ;  /* 0x00001f00060b7589 */ /* 0x00052800000e0000 */
[----:B------:R2:W1:Y:S02]  /*13240*/  SHFL.IDX PT, R7, R7, R0, 0x1f ;  /* 0x00001f0007077589 */ /* 0x00046400000e0000 */
.L_x_1356:
[----:B------:R-:W-:Y:S01]  /*13250*/  ISETP.NE.AND P0, PT, R8, RZ, PT ;  /* 0x000000ff0800720c */ /* 0x000fe20003f05270 */
[----:B------:R-:W-:-:S12]  /*13260*/  BSSY B0, `(.L_x_1292) ;  /* 0x0000005000007945 */ /* 0x000fd80003800000 */
[----:B------:R-:W-:Y:S05]  /*13270*/  @!P0 BRA `(.L_x_1293) ;  /* 0x0000003000008947 */ /* 0x000fea0003800000 */
[----:B--2---:R-:W-:Y:S01]  /*13280*/  IADD3 R0, R0, -0x1, RZ ;  /* 0xffffffff00007810 */ /* 0x004fe20007ffe0ff */
[----:B------:R-:W-:Y:S05]  /*13290*/  BRA.DIV ~URZ, `(.L_x_1294) ;  /* 0x00002e327f007947 */ /* 0x000fea000b800000 */
[----:B------:R2:W3:Y:S02]  /*132a0*/  SHFL.IDX PT, R13, R4, R0, 0x1f ;  /* 0x00001f00040d7589 */ /* 0x0004e400000e0000 */
.L_x_1293:
[----:B------:R-:W-:Y:S05]  /*132b0*/  BSYNC B0 ;  /* 0x0000000000007941 */ /* 0x000fea0003800000 */
.L_x_1292:
        /* <DEDUP_REMOVED lines=68> */
.L_x_1296:
        /* <DEDUP_REMOVED lines=68> */
.L_x_1297:
[----:B------:R-:W-:Y:S05]  /*13b40*/  BSYNC B0 ;  /* 0x0000000000007941 */ /* 0x000fea0003800000 */
.L_x_1295:
[----:B------:R-:W-:-:S04]  /*13b50*/  LOP3.LUT R2, RZ, R2, RZ, 0x33, !PT ;  /* 0x00000002ff027212 */ /* 0x000fc800078e33ff */
[----:B-1----:R-:W-:-:S05]  /*13b60*/  IADD3 R0, R2, R11, RZ ;  /* 0x0000000b02007210 */ /* 0x002fca0007ffe0ff */
[----:B------:R1:W-:Y:S01]  /*13b70*/  STL [R1+0x5c], R0 ;  /* 0x00005c0001007387 */ /* 0x0003e20000100800 */
[----:B------:R-:W-:Y:S05]  /*13b80*/  BRA `(.L_x_1298) ;  /* 0x0000005000007947 */ /* 0x000fea0003800000 */
.L_x_1286:
[----:B------:R-:W-:Y:S01]  /*13b90*/  MOV R0, c[0x0][0x53c] ;  /* 0x00014f0000007a02 */ /* 0x000fe20000000f00 */
[----:B------:R1:W-:Y:S04]  /*13ba0*/  STL [R1+0x58], R10 ;  /* 0x0000580a01007387 */ /* 0x0003e80000100800 */
[----:B------:R1:W-:Y:S04]  /*13bb0*/  STL [R1+0x5c], RZ ;  /* 0x00005cff01007387 */ /* 0x0003e80000100800 */
[----:B------:R1:W-:Y:S04]  /*13bc0*/  STL [R1+0x60], RZ ;  /* 0x000060ff01007387 */ /* 0x0003e80000100800 */
[----:B------:R1:W-:Y:S02]  /*13bd0*/  STL [R1+0x64], R0 ;  /* 0x0000640001007387 */ /* 0x0003e40000100800 */
.L_x_1298:
[----:B------:R-:W-:Y:S05]  /*13be0*/  BSYNC B1 ;  /* 0x0000000000017941 */ /* 0x000fea0003800000 */
.L_x_1284:
        /* <DEDUP_REMOVED lines=9> */
.L_x_1279:
[----:B-1----:R-:W3:Y:S02]  /*13c80*/  LDL R0, [R1+0x64] ;  /* 0x0000640001007983 */ /* 0x002ee40000100800 */
[----:B---3--:R-:W-:-:S13]  /*13c90*/  ISETP.GE.AND P0, PT, R0, c[0x0][0x53c], PT ;  /* 0x00014f0000007a0c */ /* 0x008fda0003f06270 */
[----:B--2-4-:R-:W-:Y:S01]  /*13ca0*/  @P0 CALL.REL.NOINC `(.L_x_1299) ;  /* 0x0000001000000944 */ /* 0x014fe20003c00000 */
[----:B------:R-:W-:Y:S05]  /*13cb0*/  BRA `(.L_x_1300) ;  /* 0xfffedcc000007947 */ /* 0x000fea000383ffff */
.L_x_1299:
[----:B------:R-:W-:Y:S05]  /*13cc0*/  EXIT ;  /* 0x000000000000794d */ /* 0x000fea0003800000 */
.L_x_1181:
[----:B------:R-:W-:Y:S01]  /*13cd0*/  IMAD.MOV.U32 R0, RZ, RZ, R5 ;  /* 0x000000ffff007224 */ /* 0x000fe200078e0005 */
[----:B------:R-:W-:Y:S02]  /*13ce0*/  MOV R2, 0x1 ;  /* 0x0000000100027802 */ /* 0x000fe40000000f00 */
[----:B------:R-:W-:Y:S02]  /*13cf0*/  MOV R3, 0x13d10 ;  /* 0x00013d1000037802 */ /* 0x000fe40000000f00 */
[----:B------:R-:W-:Y:S05]  /*13d00*/  CALL.REL.NOINC `($__internal_20_$__cuda_sm70_shflsync_up_p) ;  /* 0x000024c000007944 */ /* 0x000fea0003c00000 */
[----:B------:R-:W-:Y:S01]  /*13d10*/  MOV R0, R4 ;  /* 0x0000000400007202 */ /* 0x000fe20000000f00 */
[----:B------:R-:W-:Y:S05]  /*13d20*/  BRA `(.L_x_1301) ;  /* 0xfffec75000007947 */ /* 0x000fea000383ffff */
.L_x_1182:
[----:B------:R-:W-:Y:S01]  /*13d30*/  IMAD.MOV.U32 R0, RZ, RZ, R5 ;  /* 0x000000ffff007224 */ /* 0x000fe200078e0005 */
[----:B------:R-:W-:Y:S02]  /*13d40*/  MOV R2, 0x2 ;  /* 0x0000000200027802 */ /* 0x000fe40000000f00 */
[----:B------:R-:W-:Y:S02]  /*13d50*/  MOV R3, 0x13d70 ;  /* 0x00013d7000037802 */ /* 0x000fe40000000f00 */
[----:B------:R-:W-:Y:S05]  /*13d60*/  CALL.REL.NOINC `($__internal_20_$__cuda_sm70_shflsync_up_p) ;  /* 0x0000246000007944 */ /* 0x000fea0003c00000 */
[----:B------:R-:W-:Y:S01]  /*13d70*/  SEL R0, R4, RZ, P4 ;  /* 0x000000ff04007207 */ /* 0x000fe20002000000 */
[----:B------:R-:W-:Y:S01]  /*13d80*/  IMAD.MOV.U32 R2, RZ, RZ, 0x4 ;  /* 0x00000004ff027424 */ /* 0x000fe200078e00ff */
[----:B------:R-:W-:-:S03]  /*13d90*/  MOV R3, 0x13dc0 ;  /* 0x00013dc000037802 */ /* 0x000fc60000000f00 */
[----:B------:R-:W-:Y:S02]  /*13da0*/  IMAD.IADD R0, R5, 0x1, R0 ;  /* 0x0000000105007824 */ /* 0x000fe400078e0200 */
        /* <DEDUP_REMOVED lines=13> */
[----:B------:R-:W-:Y:S02]  /*13e80*/  MOV R3, 0x1f ;  /* 0x0000001f00037802 */ /* 0x000fe40000000f00 */
[----:B------:R-:W-:Y:S01]  /*13e90*/  MOV R2, 0x13ed0 ;  /* 0x00013ed000027802 */ /* 0x000fe20000000f00 */
[----:B------:R-:W-:-:S04]  /*13ea0*/  IMAD.IADD R4, R0, 0x1, R4 ;  /* 0x0000000100047824 */ /* 0x000fc800078e0204 */
[----:B------:R-:W-:Y:S02]  /*13eb0*/  IMAD.MOV.U32 R9, RZ, RZ, R4 ;  /* 0x000000ffff097224 */ /* 0x000fe400078e0004 */
[----:B------:R-:W-:Y:S05]  /*13ec0*/  CALL.REL.NOINC `($__internal_19_$__cuda_sm70_shflsync_idx_p) ;  /* 0x000022b000007944 */ /* 0x000fea0003c00000 */
[----:B------:R-:W-:Y:S01]  /*13ed0*/  MOV R0, R5 ;  /* 0x0000000500007202 */ /* 0x000fe20000000f00 */
[----:B------:R-:W-:Y:S05]  /*13ee0*/  BRA `(.L_x_1302) ;  /* 0xfffec69000007947 */ /* 0x000fea000383ffff */
.L_x_1184:
[----:B------:R-:W-:Y:S02]  /*13ef0*/  SEL R0, RZ, 0x1, P0 ;  /* 0x00000001ff007807 */ /* 0x000fe40000000000 */
[----:B------:R-:W-:Y:S02]  /*13f00*/  MOV R2, 0x13f20 ;  /* 0x00013f2000027802 */ /* 0x000fe40000000f00 */
[----:B------:R-:W-:Y:S05]  /*13f10*/  CALL.REL.NOINC `($__internal_21_$__cuda_sm70_votesync_ballot) ;  /* 0x0000232000007944 */ /* 0x000fea0003c00000 */
[----:B------:R-:W-:Y:S01]  /*13f20*/  MOV R11, R0 ;  /* 0x00000000000b7202 */ /* 0x000fe20000000f00 */
[----:B------:R-:W-:Y:S05]  /*13f30*/  BRA `(.L_x_1303) ;  /* 0xfffec6d000007947 */ /* 0x000fea000383ffff */
.L_x_1185:
[----:B------:R-:W-:Y:S01]  /*13f40*/  IMAD.MOV.U32 R9, RZ, RZ, R10 ;  /* 0x000000ffff097224 */ /* 0x000fe200078e000a */
[----:B------:R-:W-:Y:S01]  /*13f50*/  MOV R5, R0 ;  /* 0x0000000000057202 */ /* 0x000fe20000000f00 */
[----:B------:R-:W-:Y:S01]  /*13f60*/  IMAD.MOV.U32 R3, RZ, RZ, 0x1f ;  /* 0x0000001fff037424 */ /* 0x000fe200078e00ff */
[----:B-1----:R-:W-:Y:S02]  /*13f70*/  MOV R2, 0x13f90 ;  /* 0x00013f9000027802 */ /* 0x002fe40000000f00 */
[----:B------:R-:W-:Y:S05]  /*13f80*/  CALL.REL.NOINC `($__internal_19_$__cuda_sm70_shflsync_idx_p) ;  /* 0x000021f000007944 */ /* 0x000fea0003c00000 */
[----:B------:R-:W-:Y:S01]  /*13f90*/  IMAD.MOV.U32 R13, RZ, RZ, R5 ;  /* 0x000000ffff0d7224 */ /* 0x000fe200078e0005 */
[----:B------:R-:W-:Y:S01]  /*13fa0*/  MOV R9, R8 ;  /* 0x0000000800097202 */ /* 0x000fe20000000f00 */
[----:B------:R-:W-:Y:S01]  /*13fb0*/  IMAD.MOV.U32 R6, RZ, RZ, RZ ;  /* 0x000000ffff067224 */ /* 0x000fe200078e00ff */
[----:B------:R-:W-:Y:S01]  /*13fc0*/  MOV R5, R0 ;  /* 0x0000000000057202 */ /* 0x000fe20000000f00 */
[----:B------:R-:W-:Y:S01]  /*13fd0*/  IMAD.MOV.U32 R3, RZ, RZ, 0x1f ;  /* 0x0000001fff037424 */ /* 0x000fe200078e00ff */
[----:B------:R-:W-:-:S02]  /*13fe0*/  MOV R2, 0x14000 ;  /* 0x0001400000027802 */ /* 0x000fc40000000f00 */
[----:B------:R-:W-:Y:S05]  /*13ff0*/  CALL.REL.NOINC `($__internal_19_$__cuda_sm70_shflsync_idx_p) ;  /* 0x0000218000007944 */ /* 0x000fea0003c00000 */
[----:B------:R-:W-:Y:S01]  /*14000*/  MOV R10, R5 ;  /* 0x00000005000a7202 */ /* 0x000fe20000000f00 */
[----:B------:R-:W-:Y:S05]  /*14010*/  BRA `(.L_x_1304) ;  /* 0xfffec66000007947 */ /* 0x000fea000383ffff */
.L_x_1188:
[----:B------:R-:W-:Y:S01]  /*14020*/  IMAD.MOV.U32 R9, RZ, RZ, R4 ;  /* 0x000000ffff097224 */ /* 0x000fe200078e0004 */
[----:B------:R-:W-:-:S02]  /*14030*/  MOV R3, 0x1f ;  /* 0x0000001f00037802 */ /* 0x000fc40000000f00 */
[----:B-1----:R-:W-:Y:S02]  /*14040*/  MOV R2, 0x14060 ;  /* 0x0001406000027802 */ /* 0x002fe40000000f00 */
[----:B--234-:R-:W-:Y:S05]  /*14050*/  CALL.REL.NOINC `($__internal_19_$__cuda_sm70_shflsync_idx_p) ;  /* 0x0000212000007944 */ /* 0x01cfea0003c00000 */
[----:B------:R-:W-:Y:S01]  /*14060*/  MOV R6, R5 ;  /* 0x0000000500067202 */ /* 0x000fe20000000f00 */
[----:B------:R-:W-:Y:S05]  /*14070*/  BRA `(.L_x_1187) ;  /* 0xfffec66000007947 */ /* 0x000fea000383ffff */
.L_x_1199:
[----:B----4-:R-:W-:Y:S01]  /*14080*/  IMAD.MOV.U32 R9, RZ, RZ, R6 ;  /* 0x000000ffff097224 */ /* 0x010fe200078e0006 */
[----:B------:R-:W-:Y:S01]  /*14090*/  MOV R5, RZ ;  /* 0x000000ff00057202 */ /* 0x000fe20000000f00 */
[----:B------:R-:W-:Y:S01]  /*140a0*/  IMAD.MOV.U32 R3, RZ, RZ, 0x181f ;  /* 0x0000181fff037424 */ /* 0x000fe200078e00ff */
[----:B------:R-:W-:Y:S02]  /*140b0*/  MOV R2, 0x140d0 ;  /* 0x000140d000027802 */ /* 0x000fe40000000f00 */
[----:B------:R-:W-:Y:S05]  /*140c0*/  CALL.REL.NOINC `($__internal_19_$__cuda_sm70_shflsync_idx_p) ;  /* 0x000020b000007944 */ /* 0x000fea0003c00000 */
[----:B------:R-:W-:Y:S01]  /*140d0*/  MOV R8, R5 ;  /* 0x0000000500087202 */ /* 0x000fe20000000f00 */
[----:B------:R-:W-:Y:S05]  /*140e0*/  BRA `(.L_x_1305) ;  /* 0xfffee82000007947 */ /* 0x000fea000383ffff */
.L_x_1200:
[----:B------:R-:W-:Y:S01]  /*140f0*/  IMAD.MOV.U32 R9, RZ, RZ, R7 ;  /* 0x000000ffff097224 */ /* 0x000fe200078e0007 */
[----:B------:R-:W-:Y:S01]  /*14100*/  MOV R5, RZ ;  /* 0x000000ff00057202 */ /* 0x000fe20000000f00 */
[----:B------:R-:W-:Y:S01]  /*14110*/  IMAD.MOV.U32 R3, RZ, RZ, 0x181f ;  /* 0x0000181fff037424 */ /* 0x000fe200078e00ff */
[----:B------:R-:W-:Y:S02]  /*14120*/  MOV R2, 0x14140 ;  /* 0x0001414000027802 */ /* 0x000fe40000000f00 */
[----:B-12---:R-:W-:Y:S05]  /*14130*/  CALL.REL.NOINC `($__internal_19_$__cuda_sm70_shflsync_idx_p) ;  /* 0x0000204000007944 */ /* 0x006fea0003c00000 */
[----:B------:R-:W-:Y:S01]  /*14140*/  MOV R2, R5 ;  /* 0x0000000500027202 */ /* 0x000fe20000000f00 */
[----:B------:R-:W-:Y:S05]  /*14150*/  BRA `(.L_x_1306) ;  /* 0xfffee7d000007947 */ /* 0x000fea000383ffff */
.L_x_1203:
[----:B------:R-:W-:Y:S01]  /*14160*/  IMAD.MOV.U32 R9, RZ, RZ, R6 ;  /* 0x000000ffff097224 */ /* 0x000fe200078e0006 */
[----:B------:R-:W-:Y:S01]  /*14170*/  MOV R5, 0x1 ;  /* 0x0000000100057802 */ /* 0x000fe20000000f00 */
[----:B--2---:R-:W-:Y:S01]  /*14180*/  IMAD.MOV.U32 R3, RZ, RZ, 0x181f ;  /* 0x0000181fff037424 */ /* 0x004fe200078e00ff */
[----:B----4-:R-:W-:-:S02]  /*14190*/  MOV R2, 0x141b0 ;  /* 0x000141b000027802 */ /* 0x010fc40000000f00 */
[----:B-1-3--:R-:W-:Y:S05]  /*141a0*/  CALL.REL.NOINC `($__internal_19_$__cuda_sm70_shflsync_idx_p) ;  /* 0x00001fd000007944 */ /* 0x00afea0003c00000 */
[----:B------:R-:W-:Y:S01]  /*141b0*/  IMAD.MOV.U32 R8, RZ, RZ, R5 ;  /* 0x000000ffff087224 */ /* 0x000fe200078e0005 */
[----:B------:R-:W-:Y:S01]  /*141c0*/  MOV R5, 0x1 ;  /* 0x0000000100057802 */ /* 0x000fe20000000f00 */
[----:B------:R-:W-:Y:S01]  /*141d0*/  IMAD.MOV.U32 R9, RZ, RZ, R7 ;  /* 0x000000ffff097224 */ /* 0x000fe200078e0007 */
[----:B------:R-:W-:-:S02]  /*141e0*/  MOV R3, 0x181f ;  /* 0x0000181f00037802 */ /* 0x000fc40000000f00 */
[----:B------:R-:W-:Y:S02]  /*141f0*/  MOV R2, 0x14210 ;  /* 0x0001421000027802 */ /* 0x000fe40000000f00 */
[----:B------:R-:W-:Y:S05]  /*14200*/  CALL.REL.NOINC `($__internal_19_$__cuda_sm70_shflsync_idx_p) ;  /* 0x00001f7000007944 */ /* 0x000fea0003c00000 */
[----:B------:R-:W-:Y:S01]  /*14210*/  MOV R2, R5 ;  /* 0x0000000500027202 */ /* 0x000fe20000000f00 */
[----:B------:R-:W-:Y:S05]  /*14220*/  BRA `(.L_x_1307) ;  /* 0xfffee80000007947 */ /* 0x000fea000383ffff */
.L_x_1206:
[----:B------:R-:W-:Y:S01]  /*14230*/  IMAD.MOV.U32 R9, RZ, RZ, R6 ;  /* 0x000000ffff097224 */ /* 0x000fe200078e0006 */
[----:B------:R-:W-:Y:S01]  /*14240*/  MOV R5, 0x2 ;  /* 0x0000000200057802 */ /* 0x000fe20000000f00 */
[----:B-1----:R-:W-:Y:S01]  /*14250*/  IMAD.MOV.U32 R3, RZ, RZ, 0x181f ;  /* 0x0000181fff037424 */ /* 0x002fe200078e00ff */
[----:B----4-:R-:W-:Y:S02]  /*14260*/  MOV R2, 0x14280 ;  /* 0x0001428000027802 */ /* 0x010fe40000000f00 */
[----:B--23--:R-:W-:Y:S05]  /*14270*/  CALL.REL.NOINC `($__internal_19_$__cuda_sm70_shflsync_idx_p) ;  /* 0x00001f0000007944 */ /* 0x00cfea0003c00000 */
[----:B------:R-:W-:Y:S01]  /*14280*/  MOV R8, R5 ;  /* 0x0000000500087202 */ /* 0x000fe20000000f00 */
[----:B------:R-:W-:Y:S05]  /*14290*/  BRA `(.L_x_1308) ;  /* 0xfffee87000007947 */ /* 0x000fea000383ffff */
.L_x_1207:
[----:B------:R-:W-:Y:S01]  /*142a0*/  IMAD.MOV.U32 R9, RZ, RZ, R7 ;  /* 0x000000ffff097224 */ /* 0x000fe200078e0007 */
[----:B------:R-:W-:Y:S01]  /*142b0*/  MOV R5, 0x2 ;  /* 0x0000000200057802 */ /* 0x000fe20000000f00 */
[----:B------:R-:W-:Y:S01]  /*142c0*/  IMAD.MOV.U32 R3, RZ, RZ, 0x181f ;  /* 0x0000181fff037424 */ /* 0x000fe200078e00ff */
[----:B----4-:R-:W-:Y:S02]  /*142d0*/  MOV R2, 0x142f0 ;  /* 0x000142f000027802 */ /* 0x010fe40000000f00 */
[----:B-123--:R-:W-:Y:S05]  /*142e0*/  CALL.REL.NOINC `($__internal_19_$__cuda_sm70_shflsync_idx_p) ;  /* 0x00001e9000007944 */ /* 0x00efea0003c00000 */
[----:B------:R-:W-:Y:S01]  /*142f0*/  MOV R2, R5 ;  /* 0x0000000500027202 */ /* 0x000fe20000000f00 */
[----:B------:R-:W-:Y:S05]  /*14300*/  BRA `(.L_x_1309) ;  /* 0xfffee82000007947 */ /* 0x000fea000383ffff */
.L_x_1210:
[----:B------:R-:W-:Y:S01]  /*14310*/  IMAD.MOV.U32 R9, RZ, RZ, R6 ;  /* 0x000000ffff097224 */ /* 0x000fe200078e0006 */
[----:B------:R-:W-:Y:S01]  /*14320*/  MOV R5, 0x3 ;  /* 0x0000000300057802 */ /* 0x000fe20000000f00 */
[----:B-1----:R-:W-:Y:S01]  /*14330*/  IMAD.MOV.U32 R3, RZ, RZ, 0x181f ;  /* 0x0000181fff037424 */ /* 0x002fe200078e00ff */
[----:B------:R-:W-:-:S02]  /*14340*/  MOV R2, 0x14360 ;  /* 0x0001436000027802 */ /* 0x000fc40000000f00 */
[----:B--234-:R-:W-:Y:S05]  /*14350*/  CALL.REL.NOINC `($__internal_19_$__cuda_sm70_shflsync_idx_p) ;  /* 0x00001e2000007944 */ /* 0x01cfea0003c00000 */
        /* <DEDUP_REMOVED lines=8> */
.L_x_1213:
[----:B------:R-:W-:Y:S01]  /*143e0*/  IMAD.MOV.U32 R9, RZ, RZ, R6 ;  /* 0x000000ffff097224 */ /* 0x000fe200078e0006 */
[----:B------:R-:W-:Y:S01]  /*143f0*/  MOV R5, 0x4 ;  /* 0x0000000400057802 */ /* 0x000fe20000000f00 */
[----:B-1----:R-:W-:Y:S01]  /*14400*/  IMAD.MOV.U32 R3, RZ, RZ, 0x181f ;  /* 0x0000181fff037424 */ /* 0x002fe200078e00ff */
[----:B------:R-:W-:Y:S02]  /*14410*/  MOV R2, 0x14430 ;  /* 0x0001443000027802 */ /* 0x000fe40000000f00 */
[----:B--234-:R-:W-:Y:S05]  /*14420*/  CALL.REL.NOINC `($__internal_19_$__cuda_sm70_shflsync_idx_p) ;  /* 0x00001d5000007944 */ /* 0x01cfea0003c00000 */
[----:B------:R-:W-:Y:S01]  /*14430*/  MOV R8, R5 ;  /* 0x0000000500087202 */ /* 0x000fe20000000f00 */
[----:B------:R-:W-:Y:S05]  /*14440*/  BRA `(.L_x_1311) ;  /* 0xfffee8b000007947 */ /* 0x000fea000383ffff */
.L_x_1214:
[----:B------:R-:W-:Y:S01]  /*14450*/  IMAD.MOV.U32 R9, RZ, RZ, R7 ;  /* 0x000000ffff097224 */ /* 0x000fe200078e0007 */
[----:B------:R-:W-:Y:S01]  /*14460*/  MOV R5, 0x4 ;  /* 0x0000000400057802 */ /* 0x000fe20000000f00 */
[----:B-1----:R-:W-:Y:S01]  /*14470*/  IMAD.MOV.U32 R3, RZ, RZ, 0x181f ;  /* 0x0000181fff037424 */ /* 0x002fe200078e00ff */
[----:B------:R-:W-:Y:S02]  /*14480*/  MOV R2, 0x144a0 ;  /* 0x000144a000027802 */ /* 0x000fe40000000f00 */
[----:B--234-:R-:W-:Y:S05]  /*14490*/  CALL.REL.NOINC `($__internal_19_$__cuda_sm70_shflsync_idx_p) ;  /* 0x00001ce000007944 */ /* 0x01cfea0003c00000 */
[----:B------:R-:W-:Y:S01]  /*144a0*/  MOV R2, R5 ;  /* 0x0000000500027202 */ /* 0x000fe20000000f00 */
[----:B------:R-:W-:Y:S05]  /*144b0*/  BRA `(.L_x_1312) ;  /* 0xfffee86000007947 */ /* 0x000fea000383ffff */
.L_x_1217:
[----:B------:R-:W-:Y:S01]  /*144c0*/  IMAD.MOV.U32 R9, RZ, RZ, R6 ;  /* 0x000000ffff097224 */ /* 0x000fe200078e0006 */
[----:B------:R-:W-:Y:S01]  /*144d0*/  MOV R5, 0x5 ;  /* 0x0000000500057802 */ /* 0x000fe20000000f00 */
[----:B--2---:R-:W-:Y:S01]  /*144e0*/  IMAD.MOV.U32 R3, RZ, RZ, 0x181f ;  /* 0x0000181fff037424 */ /* 0x004fe200078e00ff */
[----:B---3--:R-:W-:-:S02]  /*144f0*/  MOV R2, 0x14510 ;  /* 0x0001451000027802 */ /* 0x008fc40000000f00 */
[----:B-1--4-:R-:W-:Y:S05]  /*14500*/  CALL.REL.NOINC `($__internal_19_$__cuda_sm70_shflsync_idx_p) ;  /* 0x00001c7000007944 */ /* 0x012fea0003c00000 */
        /* <DEDUP_REMOVED lines=8> */
.L_x_1220:
[----:B------:R-:W-:Y:S01]  /*14590*/  IMAD.MOV.U32 R9, RZ, RZ, R6 ;  /* 0x000000ffff097224 */ /* 0x000fe200078e0006 */
[----:B------:R-:W-:Y:S01]  /*145a0*/  MOV R5, 0x6 ;  /* 0x0000000600057802 */ /* 0x000fe20000000f00 */
[----:B-1----:R-:W-:Y:S01]  /*145b0*/  IMAD.MOV.U32 R3, RZ, RZ, 0x181f ;  /* 0x0000181fff037424 */ /* 0x002fe200078e00ff */
[----:B---3--:R-:W-:Y:S02]  /*145c0*/  MOV R2, 0x145e0 ;  /* 0x000145e000027802 */ /* 0x008fe40000000f00 */
[----:B--2-4-:R-:W-:Y:S05]  /*145d0*/  CALL.REL.NOINC `($__internal_19_$__cuda_sm70_shflsync_idx_p) ;  /* 0x00001ba000007944 */ /* 0x014fea0003c00000 */
[----:B------:R-:W-:Y:S01]  /*145e0*/  MOV R8, R5 ;  /* 0x0000000500087202 */ /* 0x000fe20000000f00 */
[----:B------:R-:W-:Y:S05]  /*145f0*/  BRA `(.L_x_1314) ;  /* 0xfffee8f000007947 */ /* 0x000fea000383ffff */
.L_x_1221:
[----:B------:R-:W-:Y:S01]  /*14600*/  IMAD.MOV.U32 R9, RZ, RZ, R7 ;  /* 0x000000ffff097224 */ /* 0x000fe200078e0007 */
[----:B------:R-:W-:Y:S01]  /*14610*/  MOV R5, 0x6 ;  /* 0x0000000600057802 */ /* 0x000fe20000000f00 */
[----:B------:R-:W-:Y:S01]  /*14620*/  IMAD.MOV.U32 R3, RZ, RZ, 0x181f ;  /* 0x0000181fff037424 */ /* 0x000fe200078e00ff */
[----:B---3--:R-:W-:Y:S02]  /*14630*/  MOV R2, 0x14650 ;  /* 0x0001465000027802 */ /* 0x008fe40000000f00 */
[----:B-12-4-:R-:W-:Y:S05]  /*14640*/  CALL.REL.NOINC `($__internal_19_$__cuda_sm70_shflsync_idx_p) ;  /* 0x00001b3000007944 */ /* 0x016fea0003c00000 */
[----:B------:R-:W-:Y:S01]  /*14650*/  MOV R2, R5 ;  /* 0x0000000500027202 */ /* 0x000fe20000000f00 */
[----:B------:R-:W-:Y:S05]  /*14660*/  BRA `(.L_x_1315) ;  /* 0xfffee8a000007947 */ /* 0x000fea000383ffff */
.L_x_1224:
        /* <DEDUP_REMOVED lines=13> */
.L_x_1231:
[----:B---3--:R1:W5:Y:S01]  /*14740*/  LDL R0, [R1+0x14] ;  /* 0x0000140001007983 */ /* 0x0083620000100800 */
[----:B------:R-:W-:Y:S02]  /*14750*/  MOV R3, 0x2 ;  /* 0x0000000200037802 */ /* 0x000fe40000000f00 */
[----:B------:R-:W-:Y:S02]  /*14760*/  MOV R2, 0x14780 ;  /* 0x0001478000027802 */ /* 0x000fe40000000f00 */
[----:B-1---5:R-:W-:Y:S05]  /*14770*/  CALL.REL.NOINC `($__internal_18_$__cuda_sm70_shflsync_bfly_p) ;  /* 0x000019c000007944 */ /* 0x022fea0003c00000 */
[----:B------:R-:W-:Y:S05]  /*14780*/  BRA `(.L_x_1317) ;  /* 0xffffaea000007947 */ /* 0x000fea000383ffff */
.L_x_1232:
[----:B------:R-:W-:Y:S01]  /*14790*/  IMAD.MOV.U32 R0, RZ, RZ, R4 ;  /* 0x000000ffff007224 */ /* 0x000fe200078e0004 */
[----:B------:R-:W-:Y:S02]  /*147a0*/  MOV R3, 0x1 ;  /* 0x0000000100037802 */ /* 0x000fe40000000f00 */
[----:B------:R-:W-:Y:S02]  /*147b0*/  MOV R2, 0x147d0 ;  /* 0x000147d000027802 */ /* 0x000fe40000000f00 */
[----:B------:R-:W-:Y:S05]  /*147c0*/  CALL.REL.NOINC `($__internal_18_$__cuda_sm70_shflsync_bfly_p) ;  /* 0x0000197000007944 */ /* 0x000fea0003c00000 */
[----:B------:R-:W-:Y:S02]  /*147d0*/  FADD.FTZ R4, R4, R0 ;  /* 0x0000000004047221 */ /* 0x000fe40000010000 */
[----:B------:R1:W5:Y:S01]  /*147e0*/  LDL R0, [R1+0x18] ;  /* 0x0000180001007983 */ /* 0x0003620000100800 */
[----:B------:R-:W-:-:S02]  /*147f0*/  MOV R3, 0x2 ;  /* 0x0000000200037802 */ /* 0x000fc40000000f00 */
[----:B------:R-:W-:Y:S02]  /*14800*/  MOV R2, 0x14820 ;  /* 0x0001482000027802 */ /* 0x000fe40000000f00 */
[----:B-1---5:R-:W-:Y:S05]  /*14810*/  CALL.REL.NOINC `($__internal_18_$__cuda_sm70_shflsync_bfly_p) ;  /* 0x0000192000007944 */ /* 0x022fea0003c00000 */
[----:B------:R-:W2:Y:S01]  /*14820*/  LDL.LU R2, [R1+0x18] ;  /* 0x0000180001027983 */ /* 0x000ea20000300800 */
[----:B------:R-:W-:Y:S01]  /*14830*/  MOV R3, 0x1 ;  /* 0x0000000100037802 */ /* 0x000fe20000000f00 */
[----:B--2---:R-:W-:Y:S01]  /*14840*/  FADD.FTZ R5, R2, R0 ;  /* 0x0000000002057221 */ /* 0x004fe20000010000 */
[----:B------:R-:W-:-:S04]  /*14850*/  MOV R2, 0x14880 ;  /* 0x0001488000027802 */ /* 0x000fc80000000f00 */
[----:B------:R-:W-:Y:S02]  /*14860*/  MOV R0, R5 ;  /* 0x0000000500007202 */ /* 0x000fe40000000f00 */
[----:B------:R-:W-:Y:S05]  /*14870*/  CALL.REL.NOINC `($__internal_18_$__cuda_sm70_shflsync_bfly_p) ;  /* 0x000018c000007944 */ /* 0x000fea0003c00000 */
[----:B------:R-:W-:Y:S02]  /*14880*/  FADD.FTZ R5, R5, R0 ;  /* 0x0000000005057221 */ /* 0x000fe40000010000 */
[----:B------:R1:W5:Y:S01]  /*14890*/  LDL R0, [R1+0x1c] ;  /* 0x00001c0001007983 */ /* 0x0003620000100800 */
[----:B------:R-:W-:Y:S02]  /*148a0*/  MOV R3, 0x2 ;  /* 0x0000000200037802 */ /* 0x000fe40000000f00 */
        /* <DEDUP_REMOVED lines=19> */
[----:B------:R-:W-:Y:S01]  /*149e0*/  MOV R8, R0 ;  /* 0x0000000000087202 */ /* 0x000fe20000000f00 */
[----:B------:R-:W-:Y:S05]  /*149f0*/  BRA `(.L_x_1318) ;  /* 0xffffad6000007947 */ /* 0x000fea000383ffff */
.L_x_1239:
[----:B-1234-:R-:W-:Y:S01]  /*14a00*/  IMAD.MOV.U32 R9, RZ, RZ, R6 ;  /* 0x000000ffff097224 */ /* 0x01efe200078e0006 */
[----:B------:R-:W-:Y:S01]  /*14a10*/  MOV R5, RZ ;  /* 0x000000ff00057202 */ /* 0x000fe20000000f00 */
[----:B------:R-:W-:Y:S01]  /*14a20*/  IMAD.MOV.U32 R3, RZ, RZ, 0x181f ;  /* 0x0000181fff037424 */ /* 0x000fe200078e00ff */
[----:B------:R-:W-:Y:S02]  /*14a30*/  MOV R2, 0x14a50 ;  /* 0x00014a5000027802 */ /* 0x000fe40000000f00 */
[----:B------:R-:W-:Y:S05]  /*14a40*/  CALL.REL.NOINC `($__internal_19_$__cuda_sm70_shflsync_idx_p) ;  /* 0x0000173000007944 */ /* 0x000fea0003c00000 */
[----:B------:R-:W-:Y:S01]  /*14a50*/  MOV R8, R5 ;  /* 0x0000000500087202 */ /* 0x000fe20000000f00 */
[----:B------:R-:W-:Y:S05]  /*14a60*/  BRA `(.L_x_1319) ;  /* 0xffffc33000007947 */ /* 0x000fea000383ffff */
.L_x_1240:
[----:B------:R-:W-:Y:S01]  /*14a70*/  IMAD.MOV.U32 R9, RZ, RZ, R7 ;  /* 0x000000ffff097224 */ /* 0x000fe200078e0007 */
[----:B------:R-:W-:Y:S01]  /*14a80*/  MOV R5, RZ ;  /* 0x000000ff00057202 */ /* 0x000fe20000000f00 */
[----:B------:R-:W-:Y:S01]  /*14a90*/  IMAD.MOV.U32 R3, RZ, RZ, 0x181f ;  /* 0x0000181fff037424 */ /* 0x000fe200078e00ff */
[----:B------:R-:W-:Y:S02]  /*14aa0*/  MOV R2, 0x14ac0 ;  /* 0x00014ac000027802 */ /* 0x000fe40000000f00 */
[----:B-12---:R-:W-:Y:S05]  /*14ab0*/  CALL.REL.NOINC `($__internal_19_$__cuda_sm70_shflsync_idx_p) ;  /* 0x000016c000007944 */ /* 0x006fea0003c00000 */
[----:B------:R-:W-:Y:S01]  /*14ac0*/  MOV R2, R5 ;  /* 0x0000000500027202 */ /* 0x000fe20000000f00 */
[----:B------:R-:W-:Y:S05]  /*14ad0*/  BRA `(.L_x_1320) ;  /* 0xffffc2e000007947 */ /* 0x000fea000383ffff */
.L_x_1241:
[----:B------:R-:W-:Y:S01]  /*14ae0*/  IMAD.MOV.U32 R9, RZ, RZ, R6 ;  /* 0x000000ffff097224 */ /* 0x000fe200078e0006 */
[----:B------:R-:W-:Y:S01]  /*14af0*/  MOV R5, 0x1 ;  /* 0x0000000100057802 */ /* 0x000fe20000000f00 */
[----:B--2---:R-:W-:Y:S01]  /*14b00*/  IMAD.MOV.U32 R3, RZ, RZ, 0x181f ;  /* 0x0000181fff037424 */ /* 0x004fe200078e00ff */
[----:B------:R-:W-:-:S02]  /*14b10*/  MOV R2, 0x14b30 ;  /* 0x00014b3000027802 */ /* 0x000fc40000000f00 */
        /* <DEDUP_REMOVED lines=9> */
.L_x_1242:
[----:B------:R-:W-:Y:S01]  /*14bb0*/  IMAD.MOV.U32 R9, RZ, RZ, R6 ;  /* 0x000000ffff097224 */ /* 0x000fe200078e0006 */
[----:B------:R-:W-:Y:S01]  /*14bc0*/  MOV R5, 0x2 ;  /* 0x0000000200057802 */ /* 0x000fe20000000f00 */
[----:B-1----:R-:W-:Y:S01]  /*14bd0*/  IMAD.MOV.U32 R3, RZ, RZ, 0x181f ;  /* 0x0000181fff037424 */ /* 0x002fe200078e00ff */
[----:B------:R-:W-:Y:S02]  /*14be0*/  MOV R2, 0x14c00 ;  /* 0x00014c0000027802 */ /* 0x000fe40000000f00 */
[----:B---34-:R-:W-:Y:S05]  /*14bf0*/  CALL.REL.NOINC `($__internal_19_$__cuda_sm70_shflsync_idx_p) ;  /* 0x0000158000007944 */ /* 0x018fea0003c00000 */
[----:B------:R-:W-:Y:S01]  /*14c00*/  MOV R8, R5 ;  /* 0x0000000500087202 */ /* 0x000fe20000000f00 */
[----:B------:R-:W-:Y:S05]  /*14c10*/  BRA `(.L_x_1322) ;  /* 0xffffc2b000007947 */ /* 0x000fea000383ffff */
.L_x_1243:
[----:B------:R-:W-:Y:S01]  /*14c20*/  IMAD.MOV.U32 R9, RZ, RZ, R7 ;  /* 0x000000ffff097224 */ /* 0x000fe200078e0007 */
[----:B------:R-:W-:Y:S01]  /*14c30*/  MOV R5, 0x2 ;  /* 0x0000000200057802 */ /* 0x000fe20000000f00 */
[----:B-1----:R-:W-:Y:S01]  /*14c40*/  IMAD.MOV.U32 R3, RZ, RZ, 0x181f ;  /* 0x0000181fff037424 */ /* 0x002fe200078e00ff */
[----:B------:R-:W-:Y:S02]  /*14c50*/  MOV R2, 0x14c70 ;  /* 0x00014c7000027802 */ /* 0x000fe40000000f00 */
[----:B--234-:R-:W-:Y:S05]  /*14c60*/  CALL.REL.NOINC `($__internal_19_$__cuda_sm70_shflsync_idx_p) ;  /* 0x0000151000007944 */ /* 0x01cfea0003c00000 */
[----:B------:R-:W-:Y:S01]  /*14c70*/  MOV R2, R5 ;  /* 0x0000000500027202 */ /* 0x000fe20000000f00 */
[----:B------:R-:W-:Y:S05]  /*14c80*/  BRA `(.L_x_1323) ;  /* 0xffffc26000007947 */ /* 0x000fea000383ffff */
.L_x_1244:
[----:B------:R-:W-:Y:S01]  /*14c90*/  IMAD.MOV.U32 R9, RZ, RZ, R6 ;  /* 0x000000ffff097224 */ /* 0x000fe200078e0006 */
[----:B------:R-:W-:Y:S01]  /*14ca0*/  MOV R5, 0x3 ;  /* 0x0000000300057802 */ /* 0x000fe20000000f00 */
[----:B--2---:R-:W-:Y:S01]  /*14cb0*/  IMAD.MOV.U32 R3, RZ, RZ, 0x181f ;  /* 0x0000181fff037424 */ /* 0x004fe200078e00ff */
[----:B------:R-:W-:-:S02]  /*14cc0*/  MOV R2, 0x14ce0 ;  /* 0x00014ce000027802 */ /* 0x000fc40000000f00 */
[----:B-1-34-:R-:W-:Y:S05]  /*14cd0*/  CALL.REL.NOINC `($__internal_19_$__cuda_sm70_shflsync_idx_p) ;  /* 0x000014a000007944 */ /* 0x01afea0003c00000 */
        /* <DEDUP_REMOVED lines=8> */
.L_x_1245:
[----:B------:R-:W-:Y:S01]  /*14d60*/  IMAD.MOV.U32 R9, RZ, RZ, R6 ;  /* 0x000000ffff097224 */ /* 0x000fe200078e0006 */
[----:B------:R-:W-:Y:S01]  /*14d70*/  MOV R5, 0x4 ;  /* 0x0000000400057802 */ /* 0x000fe20000000f00 */
[----:B--2---:R-:W-:Y:S01]  /*14d80*/  IMAD.MOV.U32 R3, RZ, RZ, 0x181f ;  /* 0x0000181fff037424 */ /* 0x004fe200078e00ff */
[----:B------:R-:W-:Y:S02]  /*14d90*/  MOV R2, 0x14db0 ;  /* 0x00014db000027802 */ /* 0x000fe40000000f00 */
[----:B-1-34-:R-:W-:Y:S05]  /*14da0*/  CALL.REL.NOINC `($__internal_19_$__cuda_sm70_shflsync_idx_p) ;  /* 0x000013d000007944 */ /* 0x01afea0003c00000 */
[----:B------:R-:W-:Y:S01]  /*14db0*/  MOV R8, R5 ;  /* 0x0000000500087202 */ /* 0x000fe20000000f00 */
[----:B------:R-:W-:Y:S05]  /*14dc0*/  BRA `(.L_x_1325) ;  /* 0xffffc23000007947 */ /* 0x000fea000383ffff */
.L_x_1246:
[----:B------:R-:W-:Y:S01]  /*14dd0*/  IMAD.MOV.U32 R9, RZ, RZ, R7 ;  /* 0x000000ffff097224 */ /* 0x000fe200078e0007 */
[----:B------:R-:W-:Y:S01]  /*14de0*/  MOV R5, 0x4 ;  /* 0x0000000400057802 */ /* 0x000fe20000000f00 */
[----:B--2---:R-:W-:Y:S01]  /*14df0*/  IMAD.MOV.U32 R3, RZ, RZ, 0x181f ;  /* 0x0000181fff037424 */ /* 0x004fe200078e00ff */
[----:B------:R-:W-:Y:S02]  /*14e00*/  MOV R2, 0x14e20 ;  /* 0x00014e2000027802 */ /* 0x000fe40000000f00 */
[----:B-1-34-:R-:W-:Y:S05]  /*14e10*/  CALL.REL.NOINC `($__internal_19_$__cuda_sm70_shflsync_idx_p) ;  /* 0x0000136000007944 */ /* 0x01afea0003c00000 */
[----:B------:R-:W-:Y:S01]  /*14e20*/  MOV R2, R5 ;  /* 0x0000000500027202 */ /* 0x000fe20000000f00 */
[----:B------:R-:W-:Y:S05]  /*14e30*/  BRA `(.L_x_1326) ;  /* 0xffffc1e000007947 */ /* 0x000fea000383ffff */
.L_x_1247:
        /* <DEDUP_REMOVED lines=13> */
.L_x_1248:
[----:B------:R-:W-:Y:S01]  /*14f10*/  IMAD.MOV.U32 R9, RZ, RZ, R6 ;  /* 0x000000ffff097224 */ /* 0x000fe200078e0006 */
[----:B------:R-:W-:Y:S01]  /*14f20*/  MOV R5, 0x6 ;  /* 0x0000000600057802 */ /* 0x000fe20000000f00 */
[----:B--2---:R-:W-:Y:S01]  /*14f30*/  IMAD.MOV.U32 R3, RZ, RZ, 0x181f ;  /* 0x0000181fff037424 */ /* 0x004fe200078e00ff */
[----:B------:R-:W-:Y:S02]  /*14f40*/  MOV R2, 0x14f60 ;  /* 0x00014f6000027802 */ /* 0x000fe40000000f00 */
[----:B-1--4-:R-:W-:Y:S05]  /*14f50*/  CALL.REL.NOINC `($__internal_19_$__cuda_sm70_shflsync_idx_p) ;  /* 0x0000122000007944 */ /* 0x012fea0003c00000 */
[----:B------:R-:W-:Y:S01]  /*14f60*/  MOV R8, R5 ;  /* 0x0000000500087202 */ /* 0x000fe20000000f00 */
[----:B------:R-:W-:Y:S05]  /*14f70*/  BRA `(.L_x_1328) ;  /* 0xffffc1b000007947 */ /* 0x000fea000383ffff */
.L_x_1249:
[----:B------:R-:W-:Y:S01]  /*14f80*/  IMAD.MOV.U32 R9, RZ, RZ, R7 ;  /* 0x000000ffff097224 */ /* 0x000fe200078e0007 */
[----:B------:R-:W-:Y:S01]  /*14f90*/  MOV R5, 0x6 ;  /* 0x0000000600057802 */ /* 0x000fe20000000f00 */
[----:B--2---:R-:W-:Y:S01]  /*14fa0*/  IMAD.MOV.U32 R3, RZ, RZ, 0x181f ;  /* 0x0000181fff037424 */ /* 0x004fe200078e00ff */
[----:B------:R-:W-:Y:S02]  /*14fb0*/  MOV R2, 0x14fd0 ;  /* 0x00014fd000027802 */ /* 0x000fe40000000f00 */
[----:B-1-34-:R-:W-:Y:S05]  /*14fc0*/  CALL.REL.NOINC `($__internal_19_$__cuda_sm70_shflsync_idx_p) ;  /* 0x000011b000007944 */ /* 0x01afea0003c00000 */
[----:B------:R-:W-:Y:S01]  /*14fd0*/  MOV R2, R5 ;  /* 0x0000000500027202 */ /* 0x000fe20000000f00 */
[----:B------:R-:W-:Y:S05]  /*14fe0*/  BRA `(.L_x_1329) ;  /* 0xffffc16000007947 */ /* 0x000fea000383ffff */
.L_x_1250:
[----:B------:R-:W-:Y:S01]  /*14ff0*/  IMAD.MOV.U32 R9, RZ, RZ, R6 ;  /* 0x000000ffff097224 */ /* 0x000fe200078e0006 */
[----:B------:R-:W-:Y:S01]  /*15000*/  MOV R5, 0x7 ;  /* 0x0000000700057802 */ /* 0x000fe20000000f00 */
[----:B-1----:R-:W-:Y:S01]  /*15010*/  IMAD.MOV.U32 R3, RZ, RZ, 0x181f ;  /* 0x0000181fff037424 */ /* 0x002fe200078e00ff */
[----:B------:R-:W-:-:S02]  /*15020*/  MOV R2, 0x15040 ;  /* 0x0001504000027802 */ /* 0x000fc40000000f00 */
[----:B--2-4-:R-:W-:Y:S05]  /*15030*/  CALL.REL.NOINC `($__internal_19_$__cuda_sm70_shflsync_idx_p) ;  /* 0x0000114000007944 */ /* 0x014fea0003c00000 */
        /* <DEDUP_REMOVED lines=8> */
.L_x_1252:
[----:B------:R-:W-:Y:S01]  /*150c0*/  IMAD.MOV.U32 R9, RZ, RZ, R13 ;  /* 0x000000ffff097224 */ /* 0x000fe200078e000d */
[----:B------:R-:W-:Y:S01]  /*150d0*/  MOV R5, RZ ;  /* 0x000000ff00057202 */ /* 0x000fe20000000f00 */
[----:B------:R-:W-:Y:S01]  /*150e0*/  IMAD.MOV.U32 R3, RZ, RZ, 0x1c1f ;  /* 0x00001c1fff037424 */ /* 0x000fe200078e00ff */
[----:B------:R-:W-:Y:S02]  /*150f0*/  MOV R2, 0x15110 ;  /* 0x0001511000027802 */ /* 0x000fe40000000f00 */
[----:B------:R-:W-:Y:S05]  /*15100*/  CALL.REL.NOINC `($__internal_19_$__cuda_sm70_shflsync_idx_p) ;  /* 0x0000107000007944 */ /* 0x000fea0003c00000 */
[----:B------:R-:W-:Y:S01]  /*15110*/  MOV R12, R5 ;  /* 0x00000005000c7202 */ /* 0x000fe20000000f00 */
[----:B------:R-:W-:Y:S05]  /*15120*/  BRA `(.L_x_1331) ;  /* 0xffffc35000007947 */ /* 0x000fea000383ffff */
.L_x_1253:
[----:B------:R-:W-:Y:S01]  /*15130*/  IMAD.MOV.U32 R9, RZ, RZ, R21 ;  /* 0x000000ffff097224 */ /* 0x000fe200078e0015 */
[----:B------:R-:W-:Y:S01]  /*15140*/  MOV R5, RZ ;  /* 0x000000ff00057202 */ /* 0x000fe20000000f00 */
[----:B------:R-:W-:Y:S01]  /*15150*/  IMAD.MOV.U32 R3, RZ, RZ, 0x1c1f ;  /* 0x00001c1fff037424 */ /* 0x000fe200078e00ff */
[----:B------:R-:W-:Y:S02]  /*15160*/  MOV R2, 0x15180 ;  /* 0x0001518000027802 */ /* 0x000fe40000000f00 */
[----:B-12---:R-:W-:Y:S05]  /*15170*/  CALL.REL.NOINC `($__internal_19_$__cuda_sm70_shflsync_idx_p) ;  /* 0x0000100000007944 */ /* 0x006fea0003c00000 */
[----:B------:R-:W-:Y:S01]  /*15180*/  MOV R2, R5 ;  /* 0x0000000500027202 */ /* 0x000fe20000000f00 */
[----:B------:R-:W-:Y:S05]  /*15190*/  BRA `(.L_x_1332) ;  /* 0xffffc30000007947 */ /* 0x000fea000383ffff */
.L_x_1256:
[----:B------:R-:W-:Y:S01]  /*151a0*/  IMAD.MOV.U32 R9, RZ, RZ, R13 ;  /* 0x000000ffff097224 */ /* 0x000fe200078e000d */
[----:B------:R-:W-:Y:S01]  /*151b0*/  MOV R5, 0x1 ;  /* 0x0000000100057802 */ /* 0x000fe20000000f00 */
[----:B----4-:R-:W-:Y:S01]  /*151c0*/  IMAD.MOV.U32 R3, RZ, RZ, 0x1c1f ;  /* 0x00001c1fff037424 */ /* 0x010fe200078e00ff */
[----:B------:R-:W-:-:S02]  /*151d0*/  MOV R2, 0x151f0 ;  /* 0x000151f000027802 */ /* 0x000fc40000000f00 */
[----:B-123--:R-:W-:Y:S05]  /*151e0*/  CALL.REL.NOINC `($__internal_19_$__cuda_sm70_shflsync_idx_p) ;  /* 0x00000f9000007944 */ /* 0x00efea0003c00000 */
        /* <DEDUP_REMOVED lines=8> */
.L_x_1259:
[----:B------:R-:W-:Y:S01]  /*15270*/  IMAD.MOV.U32 R9, RZ, RZ, R13 ;  /* 0x000000ffff097224 */ /* 0x000fe200078e000d */
[----:B------:R-:W-:Y:S01]  /*15280*/  MOV R5, 0x2 ;  /* 0x0000000200057802 */ /* 0x000fe20000000f00 */
[----:B----4-:R-:W-:Y:S01]  /*15290*/  IMAD.MOV.U32 R3, RZ, RZ, 0x1c1f ;  /* 0x00001c1fff037424 */ /* 0x010fe200078e00ff */
[----:B------:R-:W-:Y:S02]  /*152a0*/  MOV R2, 0x152c0 ;  /* 0x000152c000027802 */ /* 0x000fe40000000f00 */
[----:B-123--:R-:W-:Y:S05]  /*152b0*/  CALL.REL.NOINC `($__internal_19_$__cuda_sm70_shflsync_idx_p) ;  /* 0x00000ec000007944 */ /* 0x00efea0003c00000 */
[----:B------:R-:W-:Y:S01]  /*152c0*/  MOV R12, R5 ;  /* 0x00000005000c7202 */ /* 0x000fe20000000f00 */
[----:B------:R-:W-:Y:S05]  /*152d0*/  BRA `(.L_x_1334) ;  /* 0xffffc78000007947 */ /* 0x000fea000383ffff */
.L_x_1260:
[----:B------:R-:W-:Y:S01]  /*152e0*/  IMAD.MOV.U32 R9, RZ, RZ, R21 ;  /* 0x000000ffff097224 */ /* 0x000fe200078e0015 */
[----:B------:R-:W-:Y:S01]  /*152f0*/  MOV R5, 0x2 ;  /* 0x0000000200057802 */ /* 0x000fe20000000f00 */
[----:B----4-:R-:W-:Y:S01]  /*15300*/  IMAD.MOV.U32 R3, RZ, RZ, 0x1c1f ;  /* 0x00001c1fff037424 */ /* 0x010fe200078e00ff */
[----:B------:R-:W-:Y:S02]  /*15310*/  MOV R2, 0x15330 ;  /* 0x0001533000027802 */ /* 0x000fe40000000f00 */
[----:B-123--:R-:W-:Y:S05]  /*15320*/  CALL.REL.NOINC `($__internal_19_$__cuda_sm70_shflsync_idx_p) ;  /* 0x00000e5000007944 */ /* 0x00efea0003c00000 */
[----:B------:R-:W-:Y:S01]  /*15330*/  MOV R2, R5 ;  /* 0x0000000500027202 */ /* 0x000fe20000000f00 */
[----:B------:R-:W-:Y:S05]  /*15340*/  BRA `(.L_x_1335) ;  /* 0xffffc73000007947 */ /* 0x000fea000383ffff */
.L_x_1263:
[----:B------:R-:W-:Y:S01]  /*15350*/  IMAD.MOV.U32 R9, RZ, RZ, R13 ;  /* 0x000000ffff097224 */ /* 0x000fe200078e000d */
[----:B------:R-:W-:Y:S01]  /*15360*/  MOV R5, 0x3 ;  /* 0x0000000300057802 */ /* 0x000fe20000000f00 */
[----:B--2---:R-:W-:Y:S01]  /*15370*/  IMAD.MOV.U32 R3, RZ, RZ, 0x1c1f ;  /* 0x00001c1fff037424 */ /* 0x004fe200078e00ff */
[----:B-1----:R-:W-:-:S02]  /*15380*/  MOV R2, 0x153a0 ;  /* 0x000153a000027802 */ /* 0x002fc40000000f00 */
[----:B---34-:R-:W-:Y:S05]  /*15390*/  CALL.REL.NOINC `($__internal_19_$__cuda_sm70_shflsync_idx_p) ;  /* 0x00000de000007944 */ /* 0x018fea0003c00000 */
        /* <DEDUP_REMOVED lines=8> */
.L_x_1267:
[----:B------:R-:W-:Y:S01]  /*15420*/  IMAD.MOV.U32 R9, RZ, RZ, R6 ;  /* 0x000000ffff097224 */ /* 0x000fe200078e0006 */
[----:B------:R-:W-:Y:S01]  /*15430*/  MOV R5, RZ ;  /* 0x000000ff00057202 */ /* 0x000fe20000000f00 */
[----:B------:R-:W-:Y:S01]  /*15440*/  IMAD.MOV.U32 R3, RZ, RZ, 0x181f ;  /* 0x0000181fff037424 */ /* 0x000fe200078e00ff */
[----:B------:R-:W-:Y:S02]  /*15450*/  MOV R2, 0x15470 ;  /* 0x0001547000027802 */ /* 0x000fe40000000f00 */
[----:B------:R-:W-:Y:S05]  /*15460*/  CALL.REL.NOINC `($__internal_19_$__cuda_sm70_shflsync_idx_p) ;  /* 0x00000d1000007944 */ /* 0x000fea0003c00000 */
[----:B------:R-:W-:Y:S01]  /*15470*/  MOV R8, R5 ;  /* 0x0000000500087202 */ /* 0x000fe20000000f00 */
[----:B------:R-:W-:Y:S05]  /*15480*/  BRA `(.L_x_1337) ;  /* 0xffffd27000007947 */ /* 0x000fea000383ffff */
.L_x_1268:
[----:B------:R-:W-:Y:S01]  /*15490*/  IMAD.MOV.U32 R9, RZ, RZ, R7 ;  /* 0x000000ffff097224 */ /* 0x000fe200078e0007 */
[----:B------:R-:W-:Y:S01]  /*154a0*/  MOV R5, RZ ;  /* 0x000000ff00057202 */ /* 0x000fe20000000f00 */
[----:B------:R-:W-:Y:S01]  /*154b0*/  IMAD.MOV.U32 R3, RZ, RZ, 0x181f ;  /* 0x0000181fff037424 */ /* 0x000fe200078e00ff */
[----:B------:R-:W-:Y:S02]  /*154c0*/  MOV R2, 0x154e0 ;  /* 0x000154e000027802 */ /* 0x000fe40000000f00 */
[----:B-12---:R-:W-:Y:S05]  /*154d0*/  CALL.REL.NOINC `($__internal_19_$__cuda_sm70_shflsync_idx_p) ;  /* 0x00000ca000007944 */ /* 0x006fea0003c00000 */
[----:B------:R-:W-:Y:S01]  /*154e0*/  MOV R2, R5 ;  /* 0x0000000500027202 */ /* 0x000fe20000000f00 */
[----:B------:R-:W-:Y:S05]  /*154f0*/  BRA `(.L_x_1338) ;  /* 0xffffd22000007947 */ /* 0x000fea000383ffff */
.L_x_1269:
        /* <DEDUP_REMOVED lines=13> */
.L_x_1270:
[----:B------:R-:W-:Y:S01]  /*155d0*/  IMAD.MOV.U32 R9, RZ, RZ, R6 ;  /* 0x000000ffff097224 */ /* 0x000fe200078e0006 */
[----:B------:R-:W-:Y:S01]  /*155e0*/  MOV R5, 0x2 ;  /* 0x0000000200057802 */ /* 0x000fe20000000f00 */
[----:B-1----:R-:W-:Y:S01]  /*155f0*/  IMAD.MOV.U32 R3, RZ, RZ, 0x181f ;  /* 0x0000181fff037424 */ /* 0x002fe200078e00ff */
[----:B------:R-:W-:Y:S02]  /*15600*/  MOV R2, 0x15620 ;  /* 0x0001562000027802 */ /* 0x000fe40000000f00 */
[----:B---34-:R-:W-:Y:S05]  /*15610*/  CALL.REL.NOINC `($__internal_19_$__cuda_sm70_shflsync_idx_p) ;  /* 0x00000b6000007944 */ /* 0x018fea0003c00000 */
[----:B------:R-:W-:Y:S01]  /*15620*/  MOV R8, R5 ;  /* 0x0000000500087202 */ /* 0x000fe20000000f00 */
[----:B------:R-:W-:Y:S05]  /*15630*/  BRA `(.L_x_1340) ;  /* 0xffffd1f000007947 */ /* 0x000fea000383ffff */
.L_x_1271:
[----:B------:R-:W-:Y:S01]  /*15640*/  IMAD.MOV.U32 R9, RZ, RZ, R7 ;  /* 0x000000ffff097224 */ /* 0x000fe200078e0007 */
[----:B------:R-:W-:Y:S01]  /*15650*/  MOV R5, 0x2 ;  /* 0x0000000200057802 */ /* 0x000fe20000000f00 */
[----:B-1----:R-:W-:Y:S01]  /*15660*/  IMAD.MOV.U32 R3, RZ, RZ, 0x181f ;  /* 0x0000181fff037424 */ /* 0x002fe200078e00ff */
[----:B------:R-:W-:Y:S02]  /*15670*/  MOV R2, 0x15690 ;  /* 0x0001569000027802 */ /* 0x000fe40000000f00 */
[----:B--234-:R-:W-:Y:S05]  /*15680*/  CALL.REL.NOINC `($__internal_19_$__cuda_sm70_shflsync_idx_p) ;  /* 0x00000af000007944 */ /* 0x01cfea0003c00000 */
[----:B------:R-:W-:Y:S01]  /*15690*/  MOV R2, R5 ;  /* 0x0000000500027202 */ /* 0x000fe20000000f00 */
[----:B------:R-:W-:Y:S05]  /*156a0*/  BRA `(.L_x_1341) ;  /* 0xffffd1a000007947 */ /* 0x000fea000383ffff */
.L_x_1272:
        /* <DEDUP_REMOVED lines=13> */
.L_x_1273:
[----:B------:R-:W-:Y:S01]  /*15780*/  IMAD.MOV.U32 R9, RZ, RZ, R6 ;  /* 0x000000ffff097224 */ /* 0x000fe200078e0006 */
[----:B------:R-:W-:Y:S01]  /*15790*/  MOV R5, 0x4 ;  /* 0x0000000400057802 */ /* 0x000fe20000000f00 */
[----:B--2---:R-:W-:Y:S01]  /*157a0*/  IMAD.MOV.U32 R3, RZ, RZ, 0x181f ;  /* 0x0000181fff037424 */ /* 0x004fe200078e00ff */
[----:B------:R-:W-:Y:S02]  /*157b0*/  MOV R2, 0x157d0 ;  /* 0x000157d000027802 */ /* 0x000fe40000000f00 */
[----:B-1-34-:R-:W-:Y:S05]  /*157c0*/  CALL.REL.NOINC `($__internal_19_$__cuda_sm70_shflsync_idx_p) ;  /* 0x000009b000007944 */ /* 0x01afea0003c00000 */
[----:B------:R-:W-:Y:S01]  /*157d0*/  MOV R8, R5 ;  /* 0x0000000500087202 */ /* 0x000fe20000000f00 */
[----:B------:R-:W-:Y:S05]  /*157e0*/  BRA `(.L_x_1343) ;  /* 0xffffd17000007947 */ /* 0x000fea000383ffff */
.L_x_1274:
[----:B------:R-:W-:Y:S01]  /*157f0*/  IMAD.MOV.U32 R9, RZ, RZ, R7 ;  /* 0x000000ffff097224 */ /* 0x000fe200078e0007 */
[----:B------:R-:W-:Y:S01]  /*15800*/  MOV R5, 0x4 ;  /* 0x0000000400057802 */ /* 0x000fe20000000f00 */
[----:B--2---:R-:W-:Y:S01]  /*15810*/  IMAD.MOV.U32 R3, RZ, RZ, 0x181f ;  /* 0x0000181fff037424 */ /* 0x004fe200078e00ff */
[----:B------:R-:W-:Y:S02]  /*15820*/  MOV R2, 0x15840 ;  /* 0x0001584000027802 */ /* 0x000fe40000000f00 */
[----:B-1-34-:R-:W-:Y:S05]  /*15830*/  CALL.REL.NOINC `($__internal_19_$__cuda_sm70_shflsync_idx_p) ;  /* 0x0000094000007944 */ /* 0x01afea0003c00000 */
[----:B------:R-:W-:Y:S01]  /*15840*/  MOV R2, R5 ;  /* 0x0000000500027202 */ /* 0x000fe20000000f00 */
[----:B------:R-:W-:Y:S05]  /*15850*/  BRA `(.L_x_1344) ;  /* 0xffffd12000007947 */ /* 0x000fea000383ffff */
.L_x_1275:
        /* <DEDUP_REMOVED lines=13> */
.L_x_1276:
[----:B------:R-:W-:Y:S01]  /*15930*/  IMAD.MOV.U32 R9, RZ, RZ, R6 ;  /* 0x000000ffff097224 */ /* 0x000fe200078e0006 */
[----:B------:R-:W-:Y:S01]  /*15940*/  MOV R5, 0x6 ;  /* 0x0000000600057802 */ /* 0x000fe20000000f00 */
[----:B--2---:R-:W-:Y:S01]  /*15950*/  IMAD.MOV.U32 R3, RZ, RZ, 0x181f ;  /* 0x0000181fff037424 */ /* 0x004fe200078e00ff */
[----:B------:R-:W-:Y:S02]  /*15960*/  MOV R2, 0x15980 ;  /* 0x0001598000027802 */ /* 0x000fe40000000f00 */
[----:B-1--4-:R-:W-:Y:S05]  /*15970*/  CALL.REL.NOINC `($__internal_19_$__cuda_sm70_shflsync_idx_p) ;  /* 0x0000080000007944 */ /* 0x012fea0003c00000 */
[----:B------:R-:W-:Y:S01]  /*15980*/  MOV R8, R5 ;  /* 0x0000000500087202 */ /* 0x000fe20000000f00 */
[----:B------:R-:W-:Y:S05]  /*15990*/  BRA `(.L_x_1346) ;  /* 0xffffd0f000007947 */ /* 0x000fea000383ffff */
.L_x_1277:
[----:B------:R-:W-:Y:S01]  /*159a0*/  IMAD.MOV.U32 R9, RZ, RZ, R7 ;  /* 0x000000ffff097224 */ /* 0x000fe200078e0007 */
[----:B------:R-:W-:Y:S01]  /*159b0*/  MOV R5, 0x6 ;  /* 0x0000000600057802 */ /* 0x000fe20000000f00 */
[----:B--2---:R-:W-:Y:S01]  /*159c0*/  IMAD.MOV.U32 R3, RZ, RZ, 0x181f ;  /* 0x0000181fff037424 */ /* 0x004fe200078e00ff */
[----:B------:R-:W-:Y:S02]  /*159d0*/  MOV R2, 0x159f0 ;  /* 0x000159f000027802 */ /* 0x000fe40000000f00 */
[----:B-1-34-:R-:W-:Y:S05]  /*159e0*/  CALL.REL.NOINC `($__internal_19_$__cuda_sm70_shflsync_idx_p) ;  /* 0x0000079000007944 */ /* 0x01afea0003c00000 */
[----:B------:R-:W-:Y:S01]  /*159f0*/  MOV R2, R5 ;  /* 0x0000000500027202 */ /* 0x000fe20000000f00 */
[----:B------:R-:W-:Y:S05]  /*15a00*/  BRA `(.L_x_1347) ;  /* 0xffffd0a000007947 */ /* 0x000fea000383ffff */
.L_x_1278:
        /* <DEDUP_REMOVED lines=13> */
.L_x_1280:
[----:B------:R-:W-:Y:S01]  /*15ae0*/  IMAD.MOV.U32 R9, RZ, RZ, R70 ;  /* 0x000000ffff097224 */ /* 0x000fe200078e0046 */
[----:B------:R-:W-:Y:S01]  /*15af0*/  MOV R5, RZ ;  /* 0x000000ff00057202 */ /* 0x000fe20000000f00 */
[----:B----4-:R-:W-:Y:S01]  /*15b00*/  IMAD.MOV.U32 R3, RZ, RZ, 0x1f ;  /* 0x0000001fff037424 */ /* 0x010fe200078e00ff */
[----:B------:R-:W-:Y:S02]  /*15b10*/  MOV R2, 0x15b30 ;  /* 0x00015b3000027802 */ /* 0x000fe40000000f00 */
[----:B------:R-:W-:Y:S05]  /*15b20*/  CALL.REL.NOINC `($__internal_19_$__cuda_sm70_shflsync_idx_p) ;  /* 0x0000065000007944 */ /* 0x000fea0003c00000 */
[----:B------:R-:W-:Y:S01]  /*15b30*/  MOV R10, R5 ;  /* 0x00000005000a7202 */ /* 0x000fe20000000f00 */
[----:B------:R-:W-:Y:S05]  /*15b40*/  BRA `(.L_x_1349) ;  /* 0xffffd15000007947 */ /* 0x000fea000383ffff */
.L_x_1281:
[----:B------:R-:W-:Y:S01]  /*15b50*/  IMAD.MOV.U32 R9, RZ, RZ, R70 ;  /* 0x000000ffff097224 */ /* 0x000fe200078e0046 */
[----:B------:R-:W-:Y:S01]  /*15b60*/  MOV R5, 0x1 ;  /* 0x0000000100057802 */ /* 0x000fe20000000f00 */
[----:B----4-:R-:W-:Y:S01]  /*15b70*/  IMAD.MOV.U32 R3, RZ, RZ, 0x1f ;  /* 0x0000001fff037424 */ /* 0x010fe200078e00ff */
[----:B------:R-:W-:Y:S02]  /*15b80*/  MOV R2, 0x15ba0 ;  /* 0x00015ba000027802 */ /* 0x000fe40000000f00 */
[----:B-12---:R-:W-:Y:S05]  /*15b90*/  CALL.REL.NOINC `($__internal_19_$__cuda_sm70_shflsync_idx_p) ;  /* 0x000005e000007944 */ /* 0x006fea0003c00000 */
[----:B------:R-:W-:Y:S01]  /*15ba0*/  MOV R8, R5 ;  /* 0x0000000500087202 */ /* 0x000fe20000000f00 */
[----:B------:R-:W-:Y:S05]  /*15bb0*/  BRA `(.L_x_1350) ;  /* 0xffffd10000007947 */ /* 0x000fea000383ffff */
.L_x_1282:
[----:B------:R-:W-:Y:S02]  /*15bc0*/  MOV R2, 0x1 ;  /* 0x0000000100027802 */ /* 0x000fe40000000f00 */
[----:B------:R-:W-:-:S02]  /*15bd0*/  MOV R3, 0x15bf0 ;  /* 0x00015bf000037802 */ /* 0x000fc40000000f00 */
[----:B-123--:R-:W-:Y:S05]  /*15be0*/  CALL.REL.NOINC `($__internal_20_$__cuda_sm70_shflsync_up_p) ;  /* 0x000005e000007944 */ /* 0x00efea0003c00000 */
[----:B------:R-:W-:Y:S05]  /*15bf0*/  BRA `(.L_x_1351) ;  /* 0xffffd1f000007947 */ /* 0x000fea000383ffff */
.L_x_1283:
[----:B------:R-:W-:Y:S02]  /*15c00*/  MOV R2, 0x2 ;  /* 0x0000000200027802 */ /* 0x000fe40000000f00 */
[----:B------:R-:W-:-:S02]  /*15c10*/  MOV R3, 0x15c30 ;  /* 0x00015c3000037802 */ /* 0x000fc40000000f00 */
[----:B-12---:R-:W-:Y:S05]  /*15c20*/  CALL.REL.NOINC `($__internal_20_$__cuda_sm70_shflsync_up_p) ;  /* 0x000005a000007944 */ /* 0x006fea0003c00000 */
        /* <DEDUP_REMOVED lines=24> */
.L_x_1287:
[----:B------:R-:W-:Y:S02]  /*15db0*/  MOV R2, 0x1 ;  /* 0x0000000100027802 */ /* 0x000fe40000000f00 */
[----:B------:R-:W-:Y:S02]  /*15dc0*/  MOV R3, 0x15de0 ;  /* 0x00015de000037802 */ /* 0x000fe40000000f00 */
[----:B------:R-:W-:Y:S05]  /*15dd0*/  CALL.REL.NOINC `($__internal_20_$__cuda_sm70_shflsync_up_p) ;  /* 0x000003f000007944 */ /* 0x000fea0003c00000 */
[----:B------:R-:W-:Y:S01]  /*15de0*/  MOV R2, R4 ;  /* 0x0000000400027202 */ /* 0x000fe20000000f00 */
[----:B------:R-:W-:Y:S05]  /*15df0*/  BRA `(.L_x_1353) ;  /* 0xffffd25000007947 */ /* 0x000fea000383ffff */
.L_x_1288:
        /* <DEDUP_REMOVED lines=27> */
.L_x_1290:
[----:B------:R-:W-:Y:S02]  /*15fb0*/  SEL R0, RZ, 0x1, P0 ;  /* 0x00000001ff007807 */ /* 0x000fe40000000000 */
[----:B------:R-:W-:Y:S02]  /*15fc0*/  MOV R2, 0x15fe0 ;  /* 0x00015fe000027802 */ /* 0x000fe40000000f00 */
[----:B---3--:R-:W-:Y:S05]  /*15fd0*/  CALL.REL.NOINC `($__internal_21_$__cuda_sm70_votesync_ballot) ;  /* 0x0000026000007944 */ /* 0x008fea0003c00000 */
[----:B------:R-:W-:Y:S01]  /*15fe0*/  MOV R8, R0 ;  /* 0x0000000000087202 */ /* 0x000fe20000000f00 */
[----:B------:R-:W-:Y:S05]  /*15ff0*/  BRA `(.L_x_1355) ;  /* 0xffffd1e000007947 */ /* 0x000fea000383ffff */
.L_x_1291:
[----:B------:R-:W-:Y:S01]  /*16000*/  IMAD.MOV.U32 R9, RZ, RZ, R6 ;  /* 0x000000ffff097224 */ /* 0x000fe200078e0006 */
[----:B------:R-:W-:Y:S01]  /*16010*/  MOV R5, R0 ;  /* 0x0000000000057202 */ /* 0x000fe20000000f00 */
[----:B------:R-:W-:Y:S01]  /*16020*/  IMAD.MOV.U32 R3, RZ, RZ, 0x1f ;  /* 0x0000001fff037424 */ /* 0x000fe200078e00ff */
[----:B-1----:R-:W-:Y:S02]  /*16030*/  MOV R2, 0x16050 ;  /* 0x0001605000027802 */ /* 0x002fe40000000f00 */
[----:B---3--:R-:W-:Y:S05]  /*16040*/  CALL.REL.NOINC `($__internal_19_$__cuda_sm70_shflsync_idx_p) ;  /* 0x0000013000007944 */ /* 0x008fea0003c00000 */
[----:B------:R-:W-:Y:S01]  /*16050*/  IMAD.MOV.U32 R11, RZ, RZ, R5 ;  /* 0x000000ffff0b7224 */ /* 0x000fe200078e0005 */
[----:B------:R-:W-:Y:S01]  /*16060*/  MOV R5, R0 ;  /* 0x0000000000057202 */ /* 0x000fe20000000f00 */
[----:B------:R-:W-:Y:S01]  /*16070*/  IMAD.MOV.U32 R9, RZ, RZ, R7 ;  /* 0x000000ffff097224 */ /* 0x000fe200078e0007 */
[----:B------:R-:W-:-:S02]  /*16080*/  MOV R3, 0x1f ;  /* 0x0000001f00037802 */ /* 0x000fc40000000f00 */
[----:B------:R-:W-:Y:S02]  /*16090*/  MOV R2, 0x160b0 ;  /* 0x000160b000027802 */ /* 0x000fe40000000f00 */
[----:B------:R-:W-:Y:S05]  /*160a0*/  CALL.REL.NOINC `($__internal_19_$__cuda_sm70_shflsync_idx_p) ;  /* 0x000000d000007944 */ /* 0x000fea0003c00000 */
[----:B------:R-:W-:Y:S01]  /*160b0*/  MOV R7, R5 ;  /* 0x0000000500077202 */ /* 0x000fe20000000f00 */
[----:B------:R-:W-:Y:S05]  /*160c0*/  BRA `(.L_x_1356) ;  /* 0xffffd18000007947 */ /* 0x000fea000383ffff */
.L_x_1294:
[----:B------:R-:W-:Y:S01]  /*160d0*/  IMAD.MOV.U32 R9, RZ, RZ, R4 ;  /* 0x000000ffff097224 */ /* 0x000fe200078e0004 */
[----:B------:R-:W-:Y:S01]  /*160e0*/  MOV R5, R0 ;  /* 0x0000000000057202 */ /* 0x000fe20000000f00 */
[----:B------:R-:W-:Y:S01]  /*160f0*/  IMAD.MOV.U32 R3, RZ, RZ, 0x1f ;  /* 0x0000001fff037424 */ /* 0x000fe200078e00ff */
[----:B-1----:R-:W-:Y:S02]  /*16100*/  MOV R2, 0x16120 ;  /* 0x0001612000027802 */ /* 0x002fe40000000f00 */
[----:B---34-:R-:W-:Y:S05]  /*16110*/  CALL.REL.NOINC `($__internal_19_$__cuda_sm70_shflsync_idx_p) ;  /* 0x0000006000007944 */ /* 0x018fea0003c00000 */
[----:B------:R-:W-:Y:S01]  /*16120*/  MOV R13, R5 ;  /* 0x00000005000d7202 */ /* 0x000fe20000000f00 */
[----:B------:R-:W-:Y:S05]  /*16130*/  BRA `(.L_x_1293) ;  /* 0xffffd17000007947 */ /* 0x000fea000383ffff */
        .weak           $__internal_18_$__cuda_sm70_shflsync_bfly_p
        .type           $__internal_18_$__cuda_sm70_shflsync_bfly_p,@function
        .size           $__internal_18_$__cuda_sm70_shflsync_bfly_p,($__internal_19_$__cuda_sm70_shflsync_idx_p - $__internal_18_$__cuda_sm70_shflsync_bfly_p)
$__internal_18_$__cuda_sm70_shflsync_bfly_p:
[----:B------:R-:W-:Y:S04]  /*16140*/  WARPSYNC R8 ;  /* 0x0000000800007348 */ /* 0x000fe80003800000 */
[----:B------:R1:W2:Y:S02]  /*16150*/  SHFL.BFLY PT, R0, R0, R3, R9 ;  /* 0x0c00000300007389 */ /* 0x0002a400000e0009 */
[----:B-1----:R-:W-:-:S04]  /*16160*/  MOV R3, 0x0 ;  /* 0x0000000000037802 */ /* 0x002fc80000000f00 */
[----:B--2---:R-:W-:Y:S05]  /*16170*/  RET.REL.NODEC R2 `(_ZN7cutlass13device_kernelIN5flash19enable_sm80_to_sm89INS1_16FlashAttnFwdSm80INS1_25CollectiveMainloopFwdSm80ILi4ELi1ELb0EN4cute5tupleIJNS5_1CILi128EEENS7_ILi80EEENS7_ILi64EEEEEELi64ENS_10bfloat16_tEfNS_4arch4Sm80ELb1ELb0ELb1ELb1ELb0ELb0ELb1ELb1EEENS1_21CollectiveEpilogueFwdINS6_IJS8_SA_S9_EEENS6_IJNS7_ILi1EEESI_SI_EEESC_SE_Li128ELb1ELb1ELb1ELb0EEENS1_36VarlenDynamicPersistentTileSchedulerILi128ELi80ELi128ELi128ELb1ELb1ELb0ELb1ELb1ELb1EEEEEEEEEvNT_6ParamsE) ;  /* 0xfffe9e8002007950 */ /* 0x004fea0003c3ffff */
        .weak           $__internal_19_$__cuda_sm70_shflsync_idx_p
        .type           $__internal_19_$__cuda_sm70_shflsync_idx_p,@function
        .size           $__internal_19_$__cuda_sm70_shflsync_idx_p,($__internal_20_$__cuda_sm70_shflsync_up_p - $__internal_19_$__cuda_sm70_shflsync_idx_p)
$__internal_19_$__cuda_sm70_shflsync_idx_p:
[----:B------:R-:W-:-:S04]  /*16180*/  MOV R16, 0xffffffff ;  /* 0xffffffff00107802 */ /* 0x000fc80000000f00 */
[----:B------:R-:W-:Y:S04]  /*16190*/  WARPSYNC R16 ;  /* 0x0000001000007348 */ /* 0x000fe80003800000 */
[----:B------:R1:W2:Y:S02]  /*161a0*/  SHFL.IDX PT, R5, R9, R5, R3 ;  /* 0x0000000509057389 */ /* 0x0002a400000e0003 */
[----:B-1----:R-:W-:-:S04]  /*161b0*/  MOV R3, 0x0 ;  /* 0x0000000000037802 */ /* 0x002fc80000000f00 */
[----:B--2---:R-:W-:Y:S05]  /*161c0*/  RET.REL.NODEC R2 `(_ZN7cutlass13device_kernelIN5flash19enable_sm80_to_sm89INS1_16FlashAttnFwdSm80INS1_25CollectiveMainloopFwdSm80ILi4ELi1ELb0EN4cute5tupleIJNS5_1CILi128EEENS7_ILi80EEENS7_ILi64EEEEEELi64ENS_10bfloat16_tEfNS_4arch4Sm80ELb1ELb0ELb1ELb1ELb0ELb0ELb1ELb1EEENS1_21CollectiveEpilogueFwdINS6_IJS8_SA_S9_EEENS6_IJNS7_ILi1EEESI_SI_EEESC_SE_Li128ELb1ELb1ELb1ELb0EEENS1_36VarlenDynamicPersistentTileSchedulerILi128ELi80ELi128ELi128ELb1ELb1ELb0ELb1ELb1ELb1EEEEEEEEEvNT_6ParamsE) ;  /* 0xfffe9e3002007950 */ /* 0x004fea0003c3ffff */
        .weak           $__internal_20_$__cuda_sm70_shflsync_up_p
        .type           $__internal_20_$__cuda_sm70_shflsync_up_p,@function
        .size           $__internal_20_$__cuda_sm70_shflsync_up_p,($__internal_21_$__cuda_sm70_votesync_ballot - $__internal_20_$__cuda_sm70_shflsync_up_p)
$__internal_20_$__cuda_sm70_shflsync_up_p:
[----:B------:R-:W-:Y:S02]  /*161d0*/  IMAD.MOV.U32 R4, RZ, RZ, RZ ;  /* 0x000000ffff047224 */ /* 0x000fe400078e00ff */
[----:B------:R-:W-:-:S04]  /*161e0*/  IMAD.MOV.U32 R9, RZ, RZ, -0x1 ;  /* 0xffffffffff097424 */ /* 0x000fc800078e00ff */
[----:B------:R-:W-:Y:S04]  /*161f0*/  WARPSYNC R9 ;  /* 0x0000000900007348 */ /* 0x000fe80003800000 */
[----:B------:R1:W2:Y:S02]  /*16200*/  SHFL.UP PT, R4, R0, R2, R4 ;  /* 0x0400000200047389 */ /* 0x0002a400000e0004 */
[----:B-1----:R-:W-:Y:S02]  /*16210*/  MOV R2, R3 ;  /* 0x0000000300027202 */ /* 0x002fe40000000f00 */
[----:B------:R-:W-:-:S04]  /*16220*/  MOV R3, 0x0 ;  /* 0x0000000000037802 */ /* 0x000fc80000000f00 */
[----:B--2---:R-:W-:Y:S05]  /*16230*/  RET.REL.NODEC R2 `(_ZN7cutlass13device_kernelIN5flash19enable_sm80_to_sm89INS1_16FlashAttnFwdSm80INS1_25CollectiveMainloopFwdSm80ILi4ELi1ELb0EN4cute5tupleIJNS5_1CILi128EEENS7_ILi80EEENS7_ILi64EEEEEELi64ENS_10bfloat16_tEfNS_4arch4Sm80ELb1ELb0ELb1ELb1ELb0ELb0ELb1ELb1EEENS1_21CollectiveEpilogueFwdINS6_IJS8_SA_S9_EEENS6_IJNS7_ILi1EEESI_SI_EEESC_SE_Li128ELb1ELb1ELb1ELb0EEENS1_36VarlenDynamicPersistentTileSchedulerILi128ELi80ELi128ELi128ELb1ELb1ELb0ELb1ELb1ELb1EEEEEEEEEvNT_6ParamsE) ;  /* 0xfffe9dc002007950 */ /* 0x004fea0003c3ffff */
        .weak           $__internal_21_$__cuda_sm70_votesync_ballot
        .type           $__internal_21_$__cuda_sm70_votesync_ballot,@function
        .size           $__internal_21_$__cuda_sm70_votesync_ballot,(.L_x_1639 - $__internal_21_$__cuda_sm70_votesync_ballot)
$__internal_21_$__cuda_sm70_votesync_ballot:
[----:B------:R-:W-:Y:S01]  /*16240*/  ISETP.NE.U32.AND P0, PT, R0, 0x1, PT ;  /* 0x000000010000780c */ /* 0x000fe20003f05070 */
[----:B------:R-:W-:-:S04]  /*16250*/  IMAD.MOV.U32 R3, RZ, RZ, -0x1 ;  /* 0xffffffffff037424 */ /* 0x000fc800078e00ff */
[----:B------:R-:W-:Y:S08]  /*16260*/  WARPSYNC R3 ;  /* 0x0000000300007348 */ /* 0x000ff00003800000 */
[----:B------:R-:W-:-:S04]  /*16270*/  VOTE.ANY R0, PT, !P0 ;  /* 0x0000000000007806 */ /* 0x000fc800040e0100 */
[----:B------:R-:W-:Y:S01]  /*16280*/  LOP3.LUT R0, R0, R3, RZ, 0xc0, !PT ;  /* 0x0000000300007212 */ /* 0x000fe200078ec0ff */
[----:B------:R-:W-:-:S04]  /*16290*/  IMAD.MOV.U32 R3, RZ, RZ, 0x0 ;  /* 0x00000000ff037424 */ /* 0x000fc800078e00ff */
[----:B------:R-:W-:Y:S05]  /*162a0*/  RET.REL.NODEC R2 `(_ZN7cutlass13device_kernelIN5flash19enable_sm80_to_sm89INS1_16FlashAttnFwdSm80INS1_25CollectiveMainloopFwdSm80ILi4ELi1ELb0EN4cute5tupleIJNS5_1CILi128EEENS7_ILi80EEENS7_ILi64EEEEEELi64ENS_10bfloat16_tEfNS_4arch4Sm80ELb1ELb0ELb1ELb1ELb0ELb0ELb1ELb1EEENS1_21CollectiveEpilogueFwdINS6_IJS8_SA_S9_EEENS6_IJNS7_ILi1EEESI_SI_EEESC_SE_Li128ELb1ELb1ELb1ELb0EEENS1_36VarlenDynamicPersistentTileSchedulerILi128ELi80ELi128ELi128ELb1ELb1ELb0ELb1ELb1ELb1EEEEEEEEEvNT_6ParamsE) ;  /* 0xfffe9d5002007950 */ /* 0x000fea0003c3ffff */
.L_x_1357:
        /* <DEDUP_REMOVED lines=13> */
.L_x_1639:


//--------------------- .text._ZN7cutlass13device_kernelIN5flash19enable_sm80_to_sm89INS1_16FlashAttnFwdSm80INS1_25CollectiveMainloopFwdSm80ILi4ELi1ELb0EN4cute5tupleIJNS5_1CILi128EEENS7_ILi80EEENS7_ILi64EEEEEELi64ENS_10bfloat16_tEfNS_4arch4Sm80ELb1ELb0ELb1ELb1ELb0ELb1ELb1ELb1EEENS1_21CollectiveEpilogueFwdINS6_IJS8_SA_S9_EEENS6_IJNS7_ILi1EEESI_SI_EEESC_SE_Li128ELb1ELb1ELb1ELb0EEENS1_36VarlenDynamicPersistentTileSchedulerILi128ELi80ELi128ELi128ELb1ELb1ELb0ELb1ELb1ELb1EEEEEEEEEvNT_6ParamsE --------------------------
	.section	.text._ZN7cutlass13device_kernelIN5flash19enable_sm80_to_sm89INS1_16FlashAttnFwdSm80INS1_25CollectiveMainloopFwdSm80ILi4ELi1ELb0EN4cute5tupleIJNS5_1CILi128EEENS7_ILi80EEENS7_ILi64EEEEEELi64ENS_10bfloat16_tEfNS_4arch4Sm80ELb1ELb0ELb1ELb1ELb0ELb1ELb1ELb1EEENS1_21CollectiveEpilogueFwdINS6_IJS8_SA_S9_EEENS6_IJNS7_ILi1EEESI_SI_EEESC_SE_Li128ELb1ELb1ELb1ELb0EEENS1_36VarlenDynamicPersistentTileSchedulerILi128ELi80ELi128ELi128ELb1ELb1ELb0ELb1ELb1ELb1EEEEEEEEEvNT_6ParamsE,"ax",@progbits
	.sectioninfo	@"SHI_REGISTERS=255"
	.align	128
.text._ZN7cutlass13device_kernelIN5flash19enable_sm80_to_sm89INS1_16FlashAttnFwdSm80INS1_25CollectiveMainloopFwdSm80ILi4ELi1ELb0EN4cute5tupleIJNS5_1CILi128EEENS7_ILi80EEENS7_ILi64EEEEEELi64ENS_10bfloat16_tEfNS_4arch4Sm80ELb1ELb0ELb1ELb1ELb0ELb1ELb1ELb1EEENS1_21CollectiveEpilogueFwdINS6_IJS8_SA_S9_EEENS6_IJNS7_ILi1EEESI_SI_EEESC_SE_Li128ELb1ELb1ELb1ELb0EEENS1_36VarlenDynamicPersistentTileSchedulerILi128ELi80ELi128ELi128ELb1ELb1ELb0ELb1ELb1ELb1EEEEEEEEEvNT_6ParamsE:
        .type           _ZN7cutlass13device_kernelIN5flash19enable_sm80_to_sm89INS1_16FlashAttnFwdSm80INS1_25CollectiveMainloopFwdSm80ILi4ELi1ELb0EN4cute5tupleIJNS5_1CILi128EEENS7_ILi80EEENS7_ILi64EEEEEELi64ENS_10bfloat16_tEfNS_4arch4Sm80ELb1ELb0ELb1ELb1ELb0ELb1ELb1ELb1EEENS1_21CollectiveEpilogueFwdINS6_IJS8_SA_S9_EEENS6_IJNS7_ILi1EEESI_SI_EEESC_SE_Li128ELb1ELb1ELb1ELb0EEENS1_36VarlenDynamicPersistentTileSchedulerILi128ELi80ELi128ELi128ELb1ELb1ELb0ELb1ELb1ELb1EEEEEEEEEvNT_6ParamsE,@function
        .size           _ZN7cutlass13device_kernelIN5flash19enable_sm80_to_sm89INS1_16FlashAttnFwdSm80INS1_25CollectiveMainloopFwdSm80ILi4ELi1ELb0EN4cute5tupleIJNS5_1CILi128EEENS7_ILi80EEENS7_ILi64EEEEEELi64ENS_10bfloat16_tEfNS_4arch4Sm80ELb1ELb0ELb1ELb1ELb0ELb1ELb1ELb1EEENS1_21CollectiveEpilogueFwdINS6_IJS8_SA_S9_EEENS6_IJNS7_ILi1EEESI_SI_EEESC_SE_Li128ELb1ELb1ELb1ELb0EEENS1_36VarlenDynamicPersistentTileSchedulerILi128ELi80ELi128ELi128ELb1ELb1ELb0ELb1ELb1ELb1EEEEEEEEEvNT_6ParamsE,(.L_x_1644 - _ZN7cutlass13device_kernelIN5flash19enable_sm80_to_sm89INS1_16FlashAttnFwdSm80INS1_25CollectiveMainloopFwdSm80ILi4ELi1ELb0EN4cute5tupleIJNS5_1CILi128EEENS7_ILi80EEENS7_ILi64EEEEEELi64ENS_10bfloat16_tEfNS_4arch4Sm80ELb1ELb0ELb1ELb1ELb0ELb1ELb1ELb1EEENS1_21CollectiveEpilogueFwdINS6_IJS8_SA_S9_EEENS6_IJNS7_ILi1EEESI_SI_EEESC_SE_Li128ELb1ELb1ELb1ELb0EEENS1_36VarlenDynamicPersistentTileSchedulerILi128ELi80ELi128ELi128ELb1ELb1ELb0ELb1ELb1ELb1EEEEEEEEEvNT_6ParamsE)
        .other          _ZN7cutlass13device_kernelIN5flash19enable_sm80_to_sm89INS1_16FlashAttnFwdSm80INS1_25CollectiveMainloopFwdSm80ILi4ELi1ELb0EN4cute5tupleIJNS5_1CILi128EEENS7_ILi80EEENS7_ILi64EEEEEELi64ENS_10bfloat16_tEfNS_4arch4Sm80ELb1ELb0ELb1ELb1ELb0ELb1ELb1ELb1EEENS1_21CollectiveEpilogueFwdINS6_IJS8_SA_S9_EEENS6_IJNS7_ILi1EEESI_SI_EEESC_SE_Li128ELb1ELb1ELb1ELb0EEENS1_36VarlenDynamicPersistentTileSchedulerILi128ELi80ELi128ELi128ELb1ELb1ELb0ELb1ELb1ELb1EEEEEEEEEvNT_6ParamsE,@"STO_CUDA_ENTRY STV_DEFAULT"
_ZN7cutlass13device_kernelIN5flash19enable_sm80_to_sm89INS1_16FlashAttnFwdSm80INS1_25CollectiveMainloopFwdSm80ILi4ELi1ELb0EN4cute5tupleIJNS5_1CILi128EEENS7_ILi80EEENS7_ILi64EEEEEELi64ENS_10bfloat16_tEfNS_4arch4Sm80ELb1ELb0ELb1ELb1ELb0ELb1ELb1ELb1EEENS1_21CollectiveEpilogueFwdINS6_IJS8_SA_S9_EEENS6_IJNS7_ILi1EEESI_SI_EEESC_SE_Li128ELb1ELb1ELb1ELb0EEENS1_36VarlenDynamicPersistentTileSchedulerILi128ELi80ELi128ELi128ELb1ELb1ELb0ELb1ELb1ELb1EEEEEEEEEvNT_6ParamsE:
        /* <DEDUP_REMOVED lines=54> */
.L_x_1363:
        /* <DEDUP_REMOVED lines=16> */
.L_x_1557:
        /* <DEDUP_REMOVED lines=16> */
.L_x_1558:
[----:B--2---:R-:W-:-:S05]  /*0560*/  IMAD R0, R0, c[0x0][0x538], RZ ;  /* 0x00014e0000007a24 */ /* 0x004fca00078e02ff */
[----:B------:R-:W-:-:S04]  /*0570*/  IADD3 R6, R0, R6, RZ ;  /* 0x0000000600067210 */ /* 0x000fc80007ffe0ff */
[----:B------:R-:W-:-:S13]  /*0580*/  ISETP.GT.AND P0, PT, R6, UR4, PT ;  /* 0x0000000406007c0c */ /* 0x000fda000bf04270 */
[----:B-1----:R-:W-:Y:S05]  /*0590*/  @!P0 BRA `(.L_x_1363) ;  /* 0xfffffdc000008947 */ /* 0x002fea000383ffff */
.L_x_1359:
[----:B------:R-:W-:-:S05]  /*05a0*/  IADD3 R12, -R0, R6, RZ ;  /* 0x00000006000c7210 */ /* 0x000fca0007ffe1ff */
[----:B------:R-:W-:-:S05]  /*05b0*/  IMAD R0, R4, c[0x0][0x538], R12 ;  /* 0x00014e0004007a24 */ /* 0x000fca00078e020c */
[----:B------:R-:W-:Y:S01]  /*05c0*/  ISETP.GT.AND P0, PT, R0, UR4, PT ;  /* 0x0000000400007c0c */ /* 0x000fe2000bf04270 */
[----:B------:R-:W-:-:S12]  /*05d0*/  BRA.DIV ~URZ, `(.L_x_1364) ;  /* 0x0001e0827f007947 */ /* 0x000fd8000b800000 */
[----:B------:R-:W-:-:S04]  /*05e0*/  VOTE.ANY R6, PT, !P0 ;  /* 0x0000000000067806 */ /* 0x000fc800040e0100 */
.L_x_1559:
[----:B------:R-:W1:Y:S02]  /*05f0*/  POPC R0, R6 ;  /* 0x0000000600007309 */ /* 0x000e640000000000 */
[----:B-1----:R-:W-:-:S05]  /*0600*/  IADD3 R2, R0, R7, RZ ;  /* 0x0000000700027210 */ /* 0x002fca0007ffe0ff */
[----:B------:R1:W-:Y:S01]  /*0610*/  STL [R1+0x54], R2 ;  /* 0x0000540201007387 */ /* 0x0003e20000100800 */
[----:B------:R-:W-:Y:S05]  /*0620*/  BRA.DIV ~URZ, `(.L_x_1365) ;  /* 0x0001e0827f007947 */ /* 0x000fea000b800000 */
[----:B------:R2:W3:Y:S01]  /*0630*/  SHFL.IDX PT, R13, R9, R0, 0x1f ;  /* 0x00001f00090d7589 */ /* 0x0004e200000e0000 */
[----:B------:R-:W-:-:S03]  /*0640*/  MOV R5, RZ ;  /* 0x000000ff00057202 */ /* 0x000fc60000000f00 */
[----:B------:R2:W4:Y:S04]  /*0650*/  SHFL.IDX PT, R9, R8, R0, 0x1f ;  /* 0x00001f0008097589 */ /* 0x00052800000e0000 */
.L_x_1560:
[----:B------:R-:W-:Y:S01]  /*0660*/  ISETP.NE.AND P0, PT, R6, RZ, PT ;  /* 0x000000ff0600720c */ /* 0x000fe20003f05270 */
[----:B------:R-:W-:-:S12]  /*0670*/  BSSY B0, `(.L_x_1366) ;  /* 0x0000005000007945 */ /* 0x000fd80003800000 */
[----:B------:R-:W-:Y:S05]  /*0680*/  @!P0 BRA `(.L_x_1367) ;  /* 0x0000003000008947 */ /* 0x000fea0003800000 */
[----:B------:R-:W-:Y:S01]  /*0690*/  IADD3 R10, R0, -0x1, RZ ;  /* 0xffffffff000a7810 */ /* 0x000fe20007ffe0ff */
[----:B------:R-:W-:Y:S05]  /*06a0*/  BRA.DIV ~URZ, `(.L_x_1368) ;  /* 0x0001e0e27f007947 */ /* 0x000fea000b800000 */
[----:B------:R1:W2:Y:S02]  /*06b0*/  SHFL.IDX PT, R5, R4, R10, 0x1f ;  /* 0x00001f0a04057589 */ /* 0x0002a400000e0000 */
.L_x_1367:
[----:B------:R-:W-:Y:S05]  /*06c0*/  BSYNC B0 ;  /* 0x0000000000007941 */ /* 0x000fea0003800000 */
.L_x_1366:
        /* <DEDUP_REMOVED lines=69> */
.L_x_1370:
        /* <DEDUP_REMOVED lines=70> */
.L_x_1371:
[----:B------:R-:W-:Y:S05]  /*0f80*/  BSYNC B0 ;  /* 0x0000000000007941 */ /* 0x000fea0003800000 */
.L_x_1369:
[----:B------:R-:W-:-:S04]  /*0f90*/  LOP3.LUT R0, RZ, R0, RZ, 0x33, !PT ;  /* 0x00000000ff007212 */ /* 0x000fc800078e33ff */
[----:B------:R-:W-:-:S05]  /*0fa0*/  IADD3 R0, R0, R13, RZ ;  /* 0x0000000d00007210 */ /* 0x000fca0007ffe0ff */
[----:B------:R2:W-:Y:S01]  /*0fb0*/  STL [R1+0x4c], R0 ;  /* 0x00004c0001007387 */ /* 0x0005e20000100800 */
[----:B------:R-:W-:Y:S05]  /*0fc0*/  BRA `(.L_x_1372) ;  /* 0x0000006000007947 */ /* 0x000fea0003800000 */
.L_x_1360:
[----:B------:R-:W-:Y:S01]  /*0fd0*/  MOV R0, UR4 ;  /* 0x0000000400007c02 */ /* 0x000fe20008000f00 */
[----:B------:R-:W-:Y:S04]  /*0fe0*/  STL [R1+0x4c], RZ ;  /* 0x00004cff01007387 */ /* 0x000fe80000100800 */
[----:B------:R-:W-:Y:S04]  /*0ff0*/  STL [R1+0x50], RZ ;  /* 0x000050ff01007387 */ /* 0x000fe80000100800 */
[----:B------:R1:W-:Y:S02]  /*1000*/  STL [R1+0x48], R0 ;  /* 0x0000480001007387 */ /* 0x0003e40000100800 */
[----:B-1----:R-:W-:-:S05]  /*1010*/  MOV R0, c[0x0][0x53c] ;  /* 0x00014f0000007a02 */ /* 0x002fca0000000f00 */
[----:B------:R1:W-:Y:S02]  /*1020*/  STL [R1+0x54], R0 ;  /* 0x0000540001007387 */ /* 0x0003e40000100800 */
.L_x_1372:
        /* <DEDUP_REMOVED lines=8> */
.L_x_1358:
        /* <DEDUP_REMOVED lines=8> */
[----:B---3--:R-:W-:Y:S02]  /*1130*/  LOP3.LUT R4, R14, 0xfffffff8, RZ, 0xc0, !PT ;  /* 0xfffffff80e047812 */ /* 0x008fe400078ec0ff */
[----:B------:R-:W-:Y:S01]  /*1140*/  LEA.HI R7, R15, R16, RZ, 0x4 ;  /* 0x000000100f077211 */ /* 0x000fe200078f20ff */
[----:B------:R-:W-:Y:S01]  /*1150*/  IMAD.SHL.U32 R3, R3, 0x40, RZ ;  /* 0x0000004003037824 */ /* 0x000fe200078e00ff */
[----:B------:R-:W-:Y:S01]  /*1160*/  LOP3.LUT R2, R0, 0xfffffffc, RZ, 0xc0, !PT ;  /* 0xfffffffc00027812 */ /* 0x000fe200078ec0ff */
[----:B------:R-:W-:Y:S01]  /*1170*/  IMAD.IADD R0, R16, 0x1, -R4 ;  /* 0x0000000110007824 */ /* 0x000fe200078e0a04 */
[----:B------:R-:W-:-:S02]  /*1180*/  SHF.R.S32.HI R8, RZ, 0x4, R7 ;  /* 0x00000004ff087819 */ /* 0x000fc40000011407 */
[----:B------:R-:W-:Y:S01]  /*1190*/  LOP3.LUT R3, R3, 0x1c0, RZ, 0xc0, !PT ;  /* 0x000001c003037812 */ /* 0x000fe200078ec0ff */
[----:B------:R-:W-:Y:S01]  /*11a0*/  IMAD.IADD R2, R16, 0x1, -R2 ;  /* 0x0000000110027824 */ /* 0x000fe200078e0a02 */
[----:B------:R-:W-:Y:S01]  /*11b0*/  LEA.HI R5, R7, R8, RZ, 0x1 ;  /* 0x0000000807057211 */ /* 0x000fe200078f08ff */
[----:B------:R-:W-:Y:S01]  /*11c0*/  IMAD.SHL.U32 R6, R0, 0x8, RZ ;  /* 0x0000000800067824 */ /* 0x000fe200078e00ff */
[----:B------:R-:W-:Y:S02]  /*11d0*/  SHF.R.U32.HI R4, RZ, 0x3, R3 ;  /* 0x00000003ff047819 */ /* 0x000fe40000011603 */
[----:B------:R-:W-:Y:S02]  /*11e0*/  LEA.HI R11, R2, R2, RZ, 0x1 ;  /* 0x00000002020b7211 */ /* 0x000fe400078f08ff */
[----:B------:R-:W-:Y:S02]  /*11f0*/  LOP3.LUT R5, R5, 0xfffffffe, RZ, 0xc0, !PT ;  /* 0xfffffffe05057812 */ /* 0x000fe400078ec0ff */
[----:B------:R-:W-:-:S02]  /*1200*/  LOP3.LUT R6, R3, 0x38, R6, 0xf8, !PT ;  /* 0x0000003803067812 */ /* 0x000fc400078ef806 */
[----:B------:R-:W-:Y:S01]  /*1210*/  LOP3.LUT R3, R11, 0x1ffffffe, RZ, 0xc0, !PT ;  /* 0x1ffffffe0b037812 */ /* 0x000fe200078ec0ff */
[----:B------:R-:W-:Y:S01]  /*1220*/  IMAD.IADD R12, R8, 0x1, -R5 ;  /* 0x00000001080c7824 */ /* 0x000fe200078e0a05 */
[----:B------:R-:W-:Y:S02]  /*1230*/  LEA.HI R5, R15, R16, RZ, 0x5 ;  /* 0x000000100f057211 */ /* 0x000fe400078f28ff */
[----:B------:R-:W-:Y:S01]  /*1240*/  LOP3.LUT R218, R6, R4, RZ, 0x3c, !PT ;  /* 0x0000000406da7212 */ /* 0x000fe200078e3cff */
[----:B------:R-:W-:Y:S01]  /*1250*/  IMAD.IADD R13, R2, 0x1, -R3 ;  /* 0x00000001020d7824 */ /* 0x000fe200078e0a03 */
[----:B------:R-:W-:Y:S02]  /*1260*/  LOP3.LUT R3, R7, 0xfffffff0, RZ, 0xc0, !PT ;  /* 0xfffffff007037812 */ /* 0x000fe400078ec0ff */
[----:B------:R-:W-:Y:S02]  /*1270*/  LOP3.LUT R2, R5, 0xffffffe0, RZ, 0xc0, !PT ;  /* 0xffffffe005027812 */ /* 0x000fe400078ec0ff */
[----:B------:R-:W-:Y:S01]  /*1280*/  SHF.R.S32.HI R9, RZ, 0x5, R5 ;  /* 0x00000005ff097819 */ /* 0x000fe20000011405 */
[C---:B------:R-:W-:Y:S01]  /*1290*/  IMAD.IADD R4, R16.reuse, 0x1, -R3 ;  /* 0x0000000110047824 */ /* 0x040fe200078e0a03 */
[----:B------:R-:W-:Y:S01]  /*12a0*/  SHF.R.S32.HI R6, RZ, 0x1f, R5 ;  /* 0x0000001fff067819 */ /* 0x000fe20000011405 */
[----:B------:R-:W-:Y:S01]  /*12b0*/  IMAD.IADD R5, R16, 0x1, -R2 ;  /* 0x0000000110057824 */ /* 0x000fe200078e0a02 */
[----:B------:R-:W-:-:S02]  /*12c0*/  LOP3.LUT P1, RZ, R0, 0x2, RZ, 0xc0, !PT ;  /* 0x0000000200ff7812 */ /* 0x000fc4000782c0ff */
[C---:B------:R-:W-:Y:S01]  /*12d0*/  LOP3.LUT P0, RZ, R0.reuse, 0x4, RZ, 0xc0, !PT ;  /* 0x0000000400ff7812 */ /* 0x040fe2000780c0ff */
[----:B------:R-:W-:Y:S01]  /*12e0*/  IMAD.SHL.U32 R0, R0, 0x40, RZ ;  /* 0x0000004000007824 */ /* 0x000fe200078e00ff */
[----:B------:R-:W-:Y:S02]  /*12f0*/  SHF.R.S32.HI R10, RZ, 0x1f, R4 ;  /* 0x0000001fff0a7819 */ /* 0x000fe40000011404 */
[----:B------:R-:W-:Y:S02]  /*1300*/  LEA.HI R3, R6, R9, RZ, 0x2 ;  /* 0x0000000906037211 */ /* 0x000fe400078f10ff */
[----:B------:R-:W-:Y:S02]  /*1310*/  SHF.R.S32.HI R6, RZ, 0x1f, R5 ;  /* 0x0000001fff067819 */ /* 0x000fe40000011405 */
[----:B------:R-:W-:Y:S02]  /*1320*/  LEA.HI R10, R10, R4, RZ, 0x3 ;  /* 0x000000040a0a7211 */ /* 0x000fe400078f18ff */
[----:B------:R-:W-:-:S02]  /*1330*/  LOP3.LUT R2, R0, 0x1c0, RZ, 0xc0, !PT ;  /* 0x000001c000027812 */ /* 0x000fc400078ec0ff */
[----:B------:R-:W-:Y:S02]  /*1340*/  LOP3.LUT R3, R3, 0xffffffc, RZ, 0xc0, !PT ;  /* 0x0ffffffc03037812 */ /* 0x000fe400078ec0ff */
[----:B------:R-:W-:Y:S02]  /*1350*/  LEA.HI R0, R6, R5, RZ, 0x2 ;  /* 0x0000000506007211 */ /* 0x000fe400078f10ff */
[----:B------:R-:W-:Y:S01]  /*1360*/  LOP3.LUT R7, R10, 0xfffffff8, RZ, 0xc0, !PT ;  /* 0xfffffff80a077812 */ /* 0x000fe200078ec0ff */
[----:B------:R-:W-:Y:S01]  /*1370*/  IMAD.IADD R3, R9, 0x1, -R3 ;  /* 0x0000000109037824 */ /* 0x000fe200078e0a03 */
[----:B------:R-:W-:Y:S02]  /*1380*/  LOP3.LUT R8, R2, 0x8, R14, 0xf8, !PT ;  /* 0x0000000802087812 */ /* 0x000fe400078ef80e */
[----:B------:R-:W-:Y:S01]  /*1390*/  SHF.R.U32.HI R6, RZ, 0x3, R2 ;  /* 0x00000003ff067819 */ /* 0x000fe20000011602 */
[----:B------:R-:W-:Y:S01]  /*13a0*/  IMAD.IADD R4, R4, 0x1, -R7 ;  /* 0x0000000104047824 */ /* 0x000fe200078e0a07 */
[----:B------:R-:W-:-:S02]  /*13b0*/  SHF.R.S32.HI R2, RZ, 0x2, R0 ;  /* 0x00000002ff027819 */ /* 0x000fc40000011400 */
[----:B------:R-:W-:Y:S02]  /*13c0*/  LOP3.LUT R0, R0, 0x7ffffffc, RZ, 0xc0, !PT ;  /* 0x7ffffffc00007812 */ /* 0x000fe400078ec0ff */
[----:B------:R-:W-:Y:S01]  /*13d0*/  LOP3.LUT R7, R8, R6, RZ, 0x3c, !PT ;  /* 0x0000000608077212 */ /* 0x000fe200078e3cff */
[----:B------:R-:W-:Y:S01]  /*13e0*/  IMAD R8, R3, 0x10, R2 ;  /* 0x0000001003087824 */ /* 0x000fe200078e0202 */
[----:B------:R-:W-:Y:S01]  /*13f0*/  LEA.HI R3, R15, R16, RZ, 0x6 ;  /* 0x000000100f037211 */ /* 0x000fe200078f30ff */
[----:B------:R-:W-:Y:S01]  /*1400*/  IMAD.SHL.U32 R2, R11, 0x20, RZ ;  /* 0x000000200b027824 */ /* 0x000fe200078e00ff */
[C---:B------:R-:W-:Y:S01]  /*1410*/  LOP3.LUT P3, RZ, R4.reuse, 0x2, RZ, 0xc0, !PT ;  /* 0x0000000204ff7812 */ /* 0x040fe2000786c0ff */
[----:B------:R-:W-:Y:S01]  /*1420*/  IMAD.IADD R11, R5, 0x1, -R0 ;  /* 0x00000001050b7824 */ /* 0x000fe200078e0a00 */
[C---:B------:R-:W-:Y:S01]  /*1430*/  LOP3.LUT P2, RZ, R4.reuse, 0x4, RZ, 0xc0, !PT ;  /* 0x0000000404ff7812 */ /* 0x040fe2000784c0ff */
[----:B------:R-:W-:Y:S01]  /*1440*/  IMAD.SHL.U32 R0, R4, 0x40, RZ ;  /* 0x0000004004007824 */ /* 0x000fe200078e00ff */
[----:B------:R-:W-:Y:S01]  /*1450*/  LOP3.LUT R2, R2, 0xffffffc0, RZ, 0xc0, !PT ;  /* 0xffffffc002027812 */ /* 0x000fe200078ec0ff */
[----:B------:R-:W-:-:S02]  /*1460*/  IMAD.SHL.U32 R5, R3, 0x8, RZ ;  /* 0x0000000803057824 */ /* 0x000fc400078e00ff */
[----:B------:R-:W-:Y:S01]  /*1470*/  IMAD.SHL.U32 R3, R12, 0x8, RZ ;  /* 0x000000080c037824 */ /* 0x000fe200078e00ff */
[----:B------:R-:W-:Y:S01]  /*1480*/  LOP3.LUT R0, R0, 0x1c0, RZ, 0xc0, !PT ;  /* 0x000001c000007812 */ /* 0x000fe200078ec0ff */
[----:B------:R-:W-:Y:S01]  /*1490*/  IMAD R6, R13, 0x8, R2 ;  /* 0x000000080d067824 */ /* 0x000fe200078e0202 */
[----:B------:R-:W-:Y:S01]  /*14a0*/  LOP3.LUT R218, R218, 0x7ffffe00, R5, 0xf8, !PT ;  /* 0x7ffffe00dada7812 */ /* 0x000fe200078ef805 */
[----:B------:R-:W-:Y:S01]  /*14b0*/  IMAD.SHL.U32 R5, R10, 0x40, RZ ;  /* 0x000000400a057824 */ /* 0x000fe200078e00ff */
[----:B------:R-:W-:Y:S01]  /*14c0*/  LOP3.LUT R3, R0, 0x8, R3, 0xf8, !PT ;  /* 0x0000000800037812 */ /* 0x000fe200078ef803 */
[----:B------:R-:W-:Y:S01]  /*14d0*/  IMAD.SHL.U32 R4, R9, 0x400, RZ ;  /* 0x0000040009047824 */ /* 0x000fe200078e00ff */
[----:B------:R-:W-:Y:S01]  /*14e0*/  SHF.R.U32.HI R2, RZ, 0x3, R0 ;  /* 0x00000003ff027819 */ /* 0x000fe20000011600 */
[----:B------:R-:W-:Y:S02]  /*14f0*/  IMAD R0, R12, 0x200, R7 ;  /* 0x000002000c007824 */ /* 0x000fe400078e0207 */
[----:B------:R-:W-:Y:S01]  /*1500*/  IMAD.SHL.U32 R218, R218, 0x2, RZ ;  /* 0x00000002dada7824 */ /* 0x000fe200078e00ff */
[----:B------:R-:W-:-:S02]  /*1510*/  LOP3.LUT R2, R3, R2, RZ, 0x3c, !PT ;  /* 0x0000000203027212 */ /* 0x000fc400078e3cff */
[----:B------:R-:W-:Y:S01]  /*1520*/  LOP3.LUT R3, R5, 0xfffffe00, RZ, 0xc0, !PT ;  /* 0xfffffe0005037812 */ /* 0x000fe200078ec0ff */
[----:B------:R-:W-:Y:S01]  /*1530*/  IMAD.IADD R5, R8, 0x1, R6 ;  /* 0x0000000108057824 */ /* 0x000fe200078e0206 */
[----:B------:R-:W-:Y:S01]  /*1540*/  LEA R200, R0, 0x2900, 0x1 ;  /* 0x0000290000c87811 */ /* 0x000fe200078e08ff */
[----:B------:R-:W-:Y:S01]  /*1550*/  IMAD.MOV.U32 R6, RZ, RZ, 0x40 ;  /* 0x00000040ff067424 */ /* 0x000fe200078e00ff */
[----:B------:R-:W-:Y:S02]  /*1560*/  IADD3 R4, R2, R3, R4 ;  /* 0x0000000302047210 */ /* 0x000fe40007ffe004 */
[----:B------:R1:W-:Y:S01]  /*1570*/  STL [R1+0x60], R5 ;  /* 0x0000600501007387 */ /* 0x0003e20000100800 */
[----:B------:R-:W-:Y:S02]  /*1580*/  IADD3 R211, R200, 0x20, RZ ;  /* 0x00000020c8d37810 */ /* 0x000fe40007ffe0ff */
[----:B------:R-:W-:Y:S02]  /*1590*/  LEA R207, R4, 0x5100, 0x1 ;  /* 0x0000510004cf7811 */ /* 0x000fe400078e08ff */
[----:B------:R-:W-:-:S02]  /*15a0*/  SEL R0, R6, 0xffffffc0, !P0 ;  /* 0xffffffc006007807 */ /* 0x000fc40004000000 */
[----:B------:R-:W-:-:S03]  /*15b0*/  @P1 IADD3 R211, R200, -0x20, RZ ;  /* 0xffffffe0c8d31810 */ /* 0x000fc60007ffe0ff */
[----:B------:R-:W-:Y:S01]  /*15c0*/  IMAD.IADD R206, R200, 0x1, R0 ;  /* 0x00000001c8ce7824 */ /* 0x000fe200078e0200 */
[C---:B------:R-:W-:Y:S01]  /*15d0*/  IADD3 R215, R211.reuse, 0x800, RZ ;  /* 0x00000800d3d77810 */ /* 0x040fe20007ffe0ff */
[----:B------:R-:W-:Y:S01]  /*15e0*/  IMAD.IADD R203, R0, 0x1, R211 ;  /* 0x0000000100cb7824 */ /* 0x000fe200078e02d3 */
[C---:B------:R-:W-:Y:S02]  /*15f0*/  IADD3 R214, R211.reuse, 0x1000, RZ ;  /* 0x00001000d3d67810 */ /* 0x040fe40007ffe0ff */
[C---:B------:R-:W-:Y:S02]  /*1600*/  IADD3 R213, R211.reuse, 0x1800, RZ ;  /* 0x00001800d3d57810 */ /* 0x040fe40007ffe0ff */
[----:B------:R-:W-:Y:S02]  /*1610*/  IADD3 R212, R211, 0x2000, RZ ;  /* 0x00002000d3d47810 */ /* 0x000fe40007ffe0ff */
[----:B-1----:R-:W-:Y:S01]  /*1620*/  LOP3.LUT R5, R2, R3, RZ, 0xfc, !PT ;  /* 0x0000000302057212 */ /* 0x002fe200078efcff */
[----:B------:R-:W-:-:S02]  /*1630*/  IMAD.SHL.U32 R3, R11, 0x2, RZ ;  /* 0x000000020b037824 */ /* 0x000fc400078e00ff */
[----:B------:R-:W-:Y:S01]  /*1640*/  IMAD.MOV.U32 R2, RZ, RZ, 0x20 ;  /* 0x00000020ff027424 */ /* 0x000fe200078e00ff */
[----:B------:R-:W-:Y:S02]  /*1650*/  LEA R201, R5, 0x100, 0x1 ;  /* 0x0000010005c97811 */ /* 0x000fe400078e08ff */
[----:B------:R1:W-:Y:S02]  /*1660*/  STL [R1+0x40], R3 ;  /* 0x0000400301007387 */ /* 0x0003e40000100800 */
[----:B------:R-:W-:-:S05]  /*1670*/  SEL R2, R2, 0xffffffe0, !P3 ;  /* 0xffffffe002027807 */ /* 0x000fca0005800000 */
[----:B------:R-:W-:Y:S02]  /*1680*/  IMAD.IADD R210, R207, 0x1, R2 ;  /* 0x00000001cfd27824 */ /* 0x000fe400078e0202 */
[----:B------:R-:W-:Y:S01]  /*1690*/  IMAD.IADD R205, R2, 0x1, R201 ;  /* 0x0000000102cd7824 */ /* 0x000fe200078e02c9 */
[----:B-1----:R-:W-:-:S05]  /*16a0*/  SEL R3, R6, 0xffffffc0, !P2 ;  /* 0xffffffc006037807 */ /* 0x002fca0005000000 */
[----:B------:R-:W-:Y:S02]  /*16b0*/  IMAD.IADD R208, R207, 0x1, R3 ;  /* 0x00000001cfd07824 */ /* 0x000fe400078e0203 */
[----:B------:R-:W-:Y:S02]  /*16c0*/  IMAD.IADD R202, R3, 0x1, R201 ;  /* 0x0000000103ca7824 */ /* 0x000fe400078e02c9 */
[C---:B------:R-:W-:Y:S02]  /*16d0*/  IMAD.IADD R209, R2.reuse, 0x1, R208 ;  /* 0x0000000102d17824 */ /* 0x040fe400078e02d0 */
[----:B------:R-:W-:Y:S02]  /*16e0*/  IMAD.IADD R204, R2, 0x1, R202 ;  /* 0x0000000102cc7824 */ /* 0x000fe400078e02ca */
.L_x_1556:
[----:B------:R-:W2:Y:S01]  /*16f0*/  LDL R0, [R1+0x54] ;  /* 0x0000540001007983 */ /* 0x000ea20000100800 */
[----:B------:R-:W-:Y:S01]  /*1700*/  IMAD.MOV.U32 R174, RZ, RZ, 0x4 ;  /* 0x00000004ffae7424 */ /* 0x000fe200078e00ff */
[----:B------:R-:W-:Y:S02]  /*1710*/  ISETP.NE.U32.AND P4, PT, RZ, c[0x0][0x360], PT ;  /* 0x0000d800ff007a0c */ /* 0x000fe40003f85070 */
[----:B------:R-:W3:Y:S02]  /*1720*/  LDL R9, [R1+0x50] ;  /* 0x0000500001097983 */ /* 0x000ee40000100800 */
[----:B------:R-:W-:Y:S01]  /*1730*/  ISETP.NE.AND.EX P4, PT, RZ, c[0x0][0x364], PT, P4 ;  /* 0x0000d900ff007a0c */ /* 0x000fe20003f85340 */
[----:B--2---:R-:W-:-:S05]  /*1740*/  IMAD.WIDE R2, R0, R174, c[0x0][0x588] ;  /* 0x0001620000027625 */ /* 0x004fca00078e02ae */
        /* <DEDUP_REMOVED lines=8> */
[----:B------:R-:W-:-:S02]  /*17d0*/  IMAD.MOV.U32 R159, RZ, RZ, RZ ;  /* 0x000000ffff9f7224 */ /* 0x000fc400078e00ff */
[----:B------:R-:W-:Y:S01]  /*17e0*/  IMAD.MOV.U32 R13, RZ, RZ, RZ ;  /* 0x000000ffff0d7224 */ /* 0x000fe200078e00ff */
[----:B--2---:R-:W-:Y:S01]  /*17f0*/  SHF.R.S32.HI R138, RZ, 0x1f, R37 ;  /* 0x0000001fff8a7819 */ /* 0x004fe20000011425 */
[----:B------:R1:W-:Y:S01]  /*1800*/  STL [R1+0x58], R37 ;  /* 0x0000582501007387 */ /* 0x0003e20000100800 */
[C---:B------:R-:W-:Y:S02]  /*1810*/  @P4 LEA R2, P0, R37.reuse, c[0x0][0x360], 0x2 ;  /* 0x0000d80025024a11 */ /* 0x040fe400078010ff */
[C---:B------:R-:W-:Y:S02]  /*1820*/  @P2 LEA R4, P1, R37.reuse, c[0x0][0x370], 0x2 ;  /* 0x0000dc0025042a11 */ /* 0x040fe400078210ff */
[C-C-:B------:R-:W-:Y:S02]  /*1830*/  @P4 LEA.HI.X R3, R37.reuse, c[0x0][0x364], R138.reuse, 0x2, P0 ;  /* 0x0000d90025034a11 */ /* 0x140fe400000f148a */
[----:B------:R-:W-:-:S03]  /*1840*/  @P2 LEA.HI.X R5, R37, c[0x0][0x374], R138, 0x2, P1 ;  /* 0x0000dd0025052a11 */ /* 0x000fc600008f148a */
[----:B------:R2:W4:Y:S01]  /*1850*/  @P4 LDG.E R0, [R2.64] ;  /* 0x0000000802004981 */ /* 0x000522000c1e1900 */
[----:B------:R-:W-:-:S03]  /*1860*/  ISETP.NE.U32.AND P0, PT, RZ, c[0x0][0x350], PT ;  /* 0x0000d400ff007a0c */ /* 0x000fc60003f05070 */
[----:B------:R1:W5:Y:S01]  /*1870*/  @P2 LDG.E R161, [R4.64] ;  /* 0x0000000804a12981 */ /* 0x000362000c1e1900 */
[----:B------:R-:W-:Y:S02]  /*1880*/  ISETP.NE.AND.EX P6, PT, RZ, c[0x0][0x354], PT, P0 ;  /* 0x0000d500ff007a0c */ /* 0x000fe40003fc5300 */
[----:B------:R-:W-:-:S04]  /*1890*/  LEA R6, P2, R37, c[0x0][0x348], 0x2 ;  /* 0x0000d20025067a11 */ /* 0x000fc800078410ff */
[----:B------:R-:W-:-:S05]  /*18a0*/  LEA.HI.X R7, R37, c[0x0][0x34c], R138, 0x2, P2 ;  /* 0x0000d30025077a11 */ /* 0x000fca00010f148a */
[----:B------:R3:W5:Y:S01]  /*18b0*/  @P3 LDG.E R159, [R6.64] ;  /* 0x00000008069f3981 */ /* 0x000762000c1e1900 */
[C---:B--2---:R-:W-:Y:S02]  /*18c0*/  LEA R2, P0, R37.reuse, c[0x0][0x358], 0x2 ;  /* 0x0000d60025027a11 */ /* 0x044fe400078010ff */
[C---:B-1----:R-:W-:Y:S02]  /*18d0*/  LEA R4, P1, R37.reuse, c[0x0][0x350], 0x2 ;  /* 0x0000d40025047a11 */ /* 0x042fe400078210ff */
[C-C-:B------:R-:W-:Y:S02]  /*18e0*/  LEA.HI.X R3, R37.reuse, c[0x0][0x35c], R138.reuse, 0x2, P0 ;  /* 0x0000d70025037a11 */ /* 0x140fe400000f148a */
[----:B------:R-:W-:-:S03]  /*18f0*/  LEA.HI.X R5, R37, c[0x0][0x354], R138, 0x2, P1 ;  /* 0x0000d50025057a11 */ /* 0x000fc600008f148a */
[----:B------:R1:W5:Y:S04]  /*1900*/  @P5 LDG.E R13, [R2.64] ;  /* 0x00000008020d5981 */ /* 0x000368000c1e1900 */
[----:B------:R1:W5:Y:S01]  /*1910*/  @P6 LDG.E R160, [R4.64] ;  /* 0x0000000804a06981 */ /* 0x000362000c1e1900 */
[----:B---3--:R-:W-:-:S05]  /*1920*/  LOP3.LUT R36, R9, 0xffff, RZ, 0xc0, !PT ;  /* 0x0000ffff09247812 */ /* 0x008fca00078ec0ff */
[----:B------:R1:W-:Y:S01]  /*1930*/  STL [R1+0x5c], R36 ;  /* 0x00005c2401007387 */ /* 0x0003e20000100800 */
[----:B------:R-:W-:Y:S01]  /*1940*/  YIELD ;  /* 0x0000000000007946 */ /* 0x000fe20003800000 */
[----:B------:R-:W-:Y:S02]  /*1950*/  P2R R14, PR, RZ, 0x40 ;  /* 0x00000040ff0e7803 */ /* 0x000fe40000000000 */
[----:B----4-:R1:W-:Y:S01]  /*1960*/  @P4 STL [R1+0x8], R0 ;  /* 0x0000080001004387 */ /* 0x0103e20000100800 */
        /* <DEDUP_REMOVED lines=8> */
.L_x_1373:
[----:B------:R-:W-:-:S04]  /*19f0*/  ISETP.NE.U32.AND P0, PT, RZ, c[0x0][0x368], PT ;  /* 0x0000da00ff007a0c */ /* 0x000fc80003f05070 */
[----:B------:R-:W-:-:S13]  /*1a00*/  ISETP.NE.AND.EX P0, PT, RZ, c[0x0][0x36c], PT, P0 ;  /* 0x0000db00ff007a0c */ /* 0x000fda0003f05300 */
[----:B------:R-:W-:Y:S05]  /*1a10*/  @!P0 BRA `(.L_x_1374) ;  /* 0x0000004000008947 */ /* 0x000fea0003800000 */
[----:B-1----:R-:W-:-:S04]  /*1a20*/  LEA R4, P0, R37, c[0x0][0x368], 0x2 ;  /* 0x0000da0025047a11 */ /* 0x002fc800078010ff */
[----:B------:R-:W-:-:S05]  /*1a30*/  LEA.HI.X R5, R37, c[0x0][0x36c], R138, 0x2, P0 ;  /* 0x0000db0025057a11 */ /* 0x000fca00000f148a */
[----:B------:R1:W5:Y:S01]  /*1a40*/  LDG.E R12, [R4.64] ;  /* 0x00000008040c7981 */ /* 0x000362000c1e1900 */
[----:B------:R-:W-:Y:S05]  /*1a50*/  BRA `(.L_x_1375) ;  /* 0x0000005000007947 */ /* 0x000fea0003800000 */
.L_x_1374:
[----:B------:R-:W-:Y:S01]  /*1a60*/  MOV R12, c[0x0][0x1d0] ;  /* 0x00007400000c7a02 */ /* 0x000fe20000000f00 */
[----:B------:R-:W-:Y:S05]  /*1a70*/  @!P6 BRA `(.L_x_1375) ;  /* 0x000000300000e947 */ /* 0x000fea0003800000 */
[----:B------:R-:W2:Y:S04]  /*1a80*/  LDG.E R6, [R4.64] ;  /* 0x0000000804067981 */ /* 0x000ea8000c1e1900 */
[----:B-1----:R-:W2:Y:S02]  /*1a90*/  LDG.E R0, [R4.64+0x4] ;  /* 0x0000040804007981 */ /* 0x002ea4000c1e1900 */
[----:B--2---:R-:W-:Y:S02]  /*1aa0*/  IADD3 R12, -R6, R0, RZ ;  /* 0x00000000060c7210 */ /* 0x004fe40007ffe1ff */
.L_x_1375:
[----:B-1----:R-:W2:Y:S04]  /*1ab0*/  LDL R4, [R1+0x8] ;  /* 0x0000080001047983 */ /* 0x002ea80000100800 */
[----:B------:R-:W3:Y:S04]  /*1ac0*/  LDL.LU R0, [R1+0x4c] ;  /* 0x00004c0001007983 */ /* 0x000ee80000300800 */
[----:B------:R1:W4:Y:S01]  /*1ad0*/  @P5 LDG.E R5, [R2.64] ;  /* 0x0000000802055981 */ /* 0x000322000c1e1900 */
[----:B------:R-:W-:-:S04]  /*1ae0*/  ISETP.NE.U32.AND P0, PT, RZ, c[0x0][0x378], PT ;  /* 0x0000de00ff007a0c */ /* 0x000fc80003f05070 */
[----:B------:R-:W-:Y:S01]  /*1af0*/  ISETP.NE.AND.EX P1, PT, RZ, c[0x0][0x37c], PT, P0 ;  /* 0x0000df00ff007a0c */ /* 0x000fe20003f25300 */
[----:B--2---:R-:W-:Y:S02]  /*1b00*/  IMAD.MOV.U32 R7, RZ, RZ, R4 ;  /* 0x000000ffff077224 */ /* 0x004fe400078e0004 */
[----:B------:R1:W4:Y:S01]  /*1b10*/  @P5 LDG.E R4, [R2.64+0x4] ;  /* 0x0000040802045981 */ /* 0x000322000c1e1900 */
[----:B-----5:R-:W-:Y:S02]  /*1b20*/  IMAD.MOV.U32 R137, RZ, RZ, R12 ;  /* 0x000000ffff897224 */ /* 0x020fe400078e000c */
[----:B------:R-:W-:Y:S02]  /*1b30*/  IMAD.MOV.U32 R6, RZ, RZ, c[0x0][0x2c4] ;  /* 0x0000b100ff067624 */ /* 0x000fe400078e00ff */
[----:B------:R-:W-:-:S05]  /*1b40*/  IMAD.IADD R8, R12, 0x1, -R161 ;  /* 0x000000010c087824 */ /* 0x000fca00078e0aa1 */
[----:B-1----:R-:W-:-:S04]  /*1b50*/  @P1 LEA R2, P0, R37, c[0x0][0x378], 0x2 ;  /* 0x0000de0025021a11 */ /* 0x002fc800078010ff */
[----:B------:R-:W-:Y:S02]  /*1b60*/  @P1 LEA.HI.X R3, R37, c[0x0][0x37c], R138, 0x2, P0 ;  /* 0x0000df0025031a11 */ /* 0x000fe400000f148a */
[----:B------:R-:W-:-:S03]  /*1b70*/  ISETP.NE.AND P0, PT, R6, 0x1, PT ;  /* 0x000000010600780c */ /* 0x000fc60003f05270 */
[----:B------:R3:W5:Y:S02]  /*1b80*/  @P1 LDG.E R137, [R2.64] ;  /* 0x0000000802891981 */ /* 0x000764000c1e1900 */
[----:B---3--:R-:W-:Y:S02]  /*1b90*/  IMAD.SHL.U32 R2, R0, 0x80, RZ ;  /* 0x0000008000027824 */ /* 0x008fe400078e00ff */
[----:B------:R-:W-:-:S03]  /*1ba0*/  IMAD.MOV.U32 R0, RZ, RZ, c[0x0][0x228] ;  /* 0x00008a00ff007624 */ /* 0x000fc600078e00ff */
[----:B------:R1:W-:Y:S02]  /*1bb0*/  STL [R1+0x44], R2 ;  /* 0x0000440201007387 */ /* 0x0003e40000100800 */
[----:B-1----:R-:W-:-:S05]  /*1bc0*/  IADD3 R2, R2, 0x7f, RZ ;  /* 0x0000007f02027810 */ /* 0x002fca0007ffe0ff */
[----:B------:R-:W-:-:S05]  /*1bd0*/  @P0 IMAD.HI.U32 R3, R2, c[0x0][0x2c8], RZ ;  /* 0x0000b20002030a27 */ /* 0x000fca00078e00ff */
[----:B------:R-:W-:Y:S01]  /*1be0*/  @P0 SHF.R.U32.HI R2, RZ, c[0x0][0x2cc], R3 ;  /* 0x0000b300ff020a19 */ /* 0x000fe20000011603 */
[----:B------:R-:W-:Y:S01]  /*1bf0*/  BSSY B0, `(.L_x_1376) ;  /* 0x0000037000007945 */ /* 0x000fe20003800000 */
[----:B----4-:R-:W-:-:S04]  /*1c00*/  @P5 IMAD.IADD R0, R4, 0x1, -R5 ;  /* 0x0000000104005824 */ /* 0x010fc800078e0a05 */
[----:B------:R-:W-:-:S05]  /*1c10*/  IMAD.IADD R6, R8, 0x1, R0 ;  /* 0x0000000108067824 */ /* 0x000fca00078e0200 */
[C---:B------:R-:W-:Y:S02]  /*1c20*/  IADD3 R172, R6.reuse, 0x50, -R7 ;  /* 0x0000005006ac7810 */ /* 0x040fe40007ffe807 */
[----:B------:R-:W-:Y:S02]  /*1c30*/  IADD3 R4, R6, 0x4f, RZ ;  /* 0x0000004f06047810 */ /* 0x000fe40007ffe0ff */
[----:B------:R-:W-:Y:S01]  /*1c40*/  LOP3.LUT R5, R9, 0xff000000, RZ, 0xc0, !PT ;  /* 0xff00000009057812 */ /* 0x000fe200078ec0ff */
[----:B------:R-:W-:Y:S01]  /*1c50*/  IMAD.IADD R3, R172, 0x1, R2 ;  /* 0x00000001ac037824 */ /* 0x000fe200078e0202 */
[----:B------:R1:W-:Y:S01]  /*1c60*/  STL [R1+0xc], R6 ;  /* 0x00000c0601007387 */ /* 0x0003e20000100800 */
[----:B------:R-:W-:Y:S01]  /*1c70*/  IMAD.HI R2, R4, 0x66666667, RZ ;  /* 0x6666666704027827 */ /* 0x000fe200078e02ff */
[----:B------:R-:W-:-:S04]  /*1c80*/  SHF.R.U32.HI R7, RZ, 0x8, R5 ;  /* 0x00000008ff077819 */ /* 0x000fc80000011605 */
[----:B------:R-:W-:-:S04]  /*1c90*/  SHF.R.U32.HI R4, RZ, 0x1f, R2 ;  /* 0x0000001fff047819 */ /* 0x000fc80000011602 */
[----:B------:R-:W-:Y:S01]  /*1ca0*/  LEA.HI.SX32 R171, R2, R4, 0x1b ;  /* 0x0000000402ab7211 */ /* 0x000fe200078fdaff */
[----:B-1----:R-:W-:Y:S01]  /*1cb0*/  IMAD.HI R6, R3, 0x66666667, RZ ;  /* 0x6666666703067827 */ /* 0x002fe200078e02ff */
[----:B------:R-:W-:-:S04]  /*1cc0*/  LOP3.LUT R3, R9, 0xff0000, RZ, 0xc0, !PT ;  /* 0x00ff000009037812 */ /* 0x000fc800078ec0ff */
[----:B------:R-:W-:Y:S02]  /*1cd0*/  LEA.HI R3, R3, R7, RZ, 0x10 ;  /* 0x0000000703037211 */ /* 0x000fe400078f80ff */
[----:B------:R-:W-:Y:S02]  /*1ce0*/  SHF.R.U32.HI R5, RZ, 0x1f, R6 ;  /* 0x0000001fff057819 */ /* 0x000fe40000011606 */
[----:B------:R-:W-:Y:S02]  /*1cf0*/  SHF.R.U32.HI R9, RZ, 0x10, R3 ;  /* 0x00000010ff097819 */ /* 0x000fe40000011603 */
[----:B------:R-:W-:Y:S02]  /*1d00*/  LOP3.LUT R15, R3, 0xff, RZ, 0xc0, !PT ;  /* 0x000000ff030f7812 */ /* 0x000fe400078ec0ff */
[----:B------:R-:W-:Y:S01]  /*1d10*/  LEA.HI.SX32 R2, R6, R5, 0x1b ;  /* 0x0000000506027211 */ /* 0x000fe200078fdaff */
[----:B------:R1:W-:Y:S03]  /*1d20*/  STL [R1+0x4c], R9 ;  /* 0x00004c0901007387 */ /* 0x0003e60000100800 */
[----:B------:R-:W-:Y:S01]  /*1d30*/  IMNMX R6, R171, R2, PT ;  /* 0x00000002ab067217 */ /* 0x000fe20003800200 */
[----:B------:R1:W-:Y:S03]  /*1d40*/  STL [R1+0x50], R15 ;  /* 0x0000500f01007387 */ /* 0x0003e60000100800 */
[----:B------:R-:W-:-:S02]  /*1d50*/  ISETP.GE.AND P0, PT, R6, 0x1, PT ;  /* 0x000000010600780c */ /* 0x000fc40003f06270 */
[----:B------:R-:W-:Y:S01]  /*1d60*/  ISETP.NE.AND P1, PT, R9, RZ, PT ;  /* 0x000000ff0900720c */ /* 0x000fe20003f25270 */
[----:B------:R-:W-:-:S03]  /*1d70*/  IMAD.MOV.U32 R2, RZ, RZ, RZ ;  /* 0x000000ffff027224 */ /* 0x000fc600078e00ff */
[----:B------:R-:W-:-:S07]  /*1d80*/  SEL R136, R9, c[0x0][0x338], P1 ;  /* 0x0000ce0009887a07 */ /* 0x000fce0000800000 */
[----:B------:R-:W-:Y:S05]  /*1d90*/  @!P0 BRA `(.L_x_1377) ;  /* 0x000001c000008947 */ /* 0x000fea0003800000 */
[----:B------:R-:W-:Y:S02]  /*1da0*/  IABS R3, R136 ;  /* 0x0000008800037213 */ /* 0x000fe40000000000 */
[----:B------:R-:W-:Y:S02]  /*1db0*/  IADD3 R7, R136, -0x1, R6 ;  /* 0xffffffff88077810 */ /* 0x000fe40007ffe006 */
[----:B------:R-:W2:Y:S02]  /*1dc0*/  I2F.RP R2, R3 ;  /* 0x0000000300027306 */ /* 0x000ea40000209400 */
[----:B------:R-:W-:-:S06]  /*1dd0*/  IABS R11, R7 ;  /* 0x00000007000b7213 */ /* 0x000fcc0000000000 */
[----:B--2---:R-:W2:Y:S02]  /*1de0*/  MUFU.RCP R2, R2 ;  /* 0x0000000200027308 */ /* 0x004ea40000001000 */
[----:B--2---:R-:W-:-:S06]  /*1df0*/  IADD3 R2, R2, 0xffffffe, RZ ;  /* 0x0ffffffe02027810 */ /* 0x004fcc0007ffe0ff */
[----:B------:R-:W2:Y:S02]  /*1e00*/  F2I.FTZ.U32.TRUNC.NTZ R5, R2 ;  /* 0x0000000200057305 */ /* 0x000ea4000021f000 */
[----:B--2---:R-:W-:-:S04]  /*1e10*/  IMAD.MOV R2, RZ, RZ, -R5 ;  /* 0x000000ffff027224 */ /* 0x004fc800078e0a05 */
[----:B------:R-:W-:Y:S01]  /*1e20*/  IMAD.MOV.U32 R4, RZ, RZ, R2 ;  /* 0x000000ffff047224 */ /* 0x000fe200078e0002 */
[----:B------:R-:W-:-:S03]  /*1e30*/  IABS R2, R136 ;  /* 0x0000008800027213 */ /* 0x000fc60000000000 */
[----:B-1----:R-:W-:Y:S02]  /*1e40*/  IMAD R9, R4, R3, RZ ;  /* 0x0000000304097224 */ /* 0x002fe400078e02ff */
        /* <DEDUP_REMOVED lines=17> */
.L_x_1377:
[----:B------:R-:W-:Y:S05]  /*1f60*/  BSYNC B0 ;  /* 0x0000000000007941 */ /* 0x000fea0003800000 */
.L_x_1376:
[----:B------:R-:W-:Y:S01]  /*1f70*/  IMAD R3, R15, R2, RZ ;  /* 0x000000020f037224 */ /* 0x000fe200078e02ff */
[----:B------:R-:W2:Y:S01]  /*1f80*/  S2R R10, SR_TID.X ;  /* 0x00000000000a7919 */ /* 0x000ea20000002100 */
[----:B-1----:R-:W-:Y:S02]  /*1f90*/  IMAD.MOV.U32 R9, RZ, RZ, 0x40 ;  /* 0x00000040ff097424 */ /* 0x002fe400078e00ff */
        /* <DEDUP_REMOVED lines=12> */
[CC--:B------:R-:W-:Y:S02]  /*2060*/  LEA.HI R6, R7.reuse, R10.reuse, RZ, 0x3 ;  /* 0x0000000a07067211 */ /* 0x0c0fe400078f18ff */
[----:B------:R-:W-:Y:S02]  /*2070*/  SHF.R.S32.HI R82, RZ, 0x2, R5 ;  /* 0x00000002ff527819 */ /* 0x000fe40000011405 */
[----:B------:R-:W-:Y:S02]  /*2080*/  LEA.HI R7, R7, R10, RZ, 0x5 ;  /* 0x0000000a07077211 */ /* 0x000fe400078f28ff */
[----:B------:R-:W-:Y:S02]  /*2090*/  @P0 IADD3 R2, R2, 0x4f, RZ ;  /* 0x0000004f02020810 */ /* 0x000fe40007ffe0ff */
[----:B------:R-:W-:-:S02]  /*20a0*/  IADD3 R140, R82, 0x20, RZ ;  /* 0x00000020528c7810 */ /* 0x000fc40007ffe0ff */
[----:B------:R-:W-:Y:S01]  /*20b0*/  IADD3 R141, R82, 0x40, RZ ;  /* 0x00000040528d7810 */ /* 0x000fe20007ffe0ff */
[----:B------:R-:W-:Y:S01]  /*20c0*/  @P0 IMAD.HI R2, R2, 0x66666667, RZ ;  /* 0x6666666702020827 */ /* 0x000fe200078e02ff */
[----:B------:R-:W-:Y:S02]  /*20d0*/  SHF.R.S32.HI R139, RZ, 0x3, R6 ;  /* 0x00000003ff8b7819 */ /* 0x000fe40000011406 */
[----:B------:R-:W-:Y:S02]  /*20e0*/  LOP3.LUT R6, R6, 0xfffffff8, RZ, 0xc0, !PT ;  /* 0xfffffff806067812 */ /* 0x000fe400078ec0ff */
[----:B------:R-:W-:Y:S02]  /*20f0*/  @P0 SHF.R.U32.HI R3, RZ, 0x1f, R2 ;  /* 0x0000001fff030819 */ /* 0x000fe40000011602 */
[----:B------:R-:W-:Y:S01]  /*2100*/  SHF.R.S32.HI R8, RZ, 0x1f, R141 ;  /* 0x0000001fff087819 */ /* 0x000fe2000001148d */
[----:B------:R-:W-:Y:S01]  /*2110*/  IMAD.IADD R165, R10, 0x1, -R6 ;  /* 0x000000010aa57824 */ /* 0x000fe200078e0a06 */
[----:B------:R-:W-:Y:S01]  /*2120*/  @P0 LEA.HI.SX32 R4, R2, R3, 0x1b ;  /* 0x0000000302040211 */ /* 0x000fe200078fdaff */
[----:B------:R-:W-:Y:S01]  /*2130*/  IMAD.SHL.U32 R6, R140, 0x40, RZ ;  /* 0x000000408c067824 */ /* 0x000fe200078e00ff */
[----:B------:R-:W-:Y:S01]  /*2140*/  SHF.R.S32.HI R2, RZ, 0x1f, R5 ;  /* 0x0000001fff027819 */ /* 0x000fe20000011405 */
[----:B------:R-:W-:Y:S01]  /*2150*/  IMAD.SHL.U32 R134, R165, 0x8, RZ ;  /* 0x00000008a5867824 */ /* 0x000fe200078e00ff */
[----:B------:R-:W-:-:S02]  /*2160*/  LOP3.LUT R3, R5, 0xfffffffc, RZ, 0xc0, !PT ;  /* 0xfffffffc05037812 */ /* 0x000fc400078ec0ff */
[----:B------:R-:W-:Y:S02]  /*2170*/  LEA.HI R2, R2, R82, RZ, 0x3 ;  /* 0x0000005202027211 */ /* 0x000fe400078f18ff */
[----:B------:R-:W-:Y:S01]  /*2180*/  SHF.R.S32.HI R5, RZ, 0x5, R7 ;  /* 0x00000005ff057819 */ /* 0x000fe20000011407 */
[----:B------:R-:W-:Y:S01]  /*2190*/  IMAD.IADD R164, R10, 0x1, -R3 ;  /* 0x000000010aa47824 */ /* 0x000fe200078e0a03 */
[----:B------:R-:W-:Y:S02]  /*21a0*/  LOP3.LUT R2, R2, 0xfffffff8, RZ, 0xc0, !PT ;  /* 0xfffffff802027812 */ /* 0x000fe400078ec0ff */
[----:B------:R-:W-:Y:S01]  /*21b0*/  SHF.R.S32.HI R3, RZ, 0x1f, R140 ;  /* 0x0000001fff037819 */ /* 0x000fe2000001148c */
[----:B------:R-:W-:Y:S01]  /*21c0*/  IMAD.SHL.U32 R28, R164, 0x8, RZ ;  /* 0x00000008a41c7824 */ /* 0x000fe200078e00ff */
[----:B------:R-:W-:Y:S01]  /*21d0*/  ISETP.GT.AND P1, PT, R4, R129, PT ;  /* 0x000000810400720c */ /* 0x000fe20003f24270 */
[----:B------:R-:W-:Y:S01]  /*21e0*/  IMAD.IADD R2, R82, 0x1, -R2 ;  /* 0x0000000152027824 */ /* 0x000fe200078e0a02 */
[----:B------:R-:W-:Y:S01]  /*21f0*/  LEA.HI R7, R3, R140, RZ, 0x3 ;  /* 0x0000008c03077211 */ /* 0x000fe200078f18ff */
[----:B------:R-:W-:Y:S01]  /*2200*/  IMAD.SHL.U32 R158, R5, 0x200, RZ ;  /* 0x00000200059e7824 */ /* 0x000fe200078e00ff */
[----:B------:R-:W-:Y:S01]  /*2210*/  LEA.HI R3, R8, R141, RZ, 0x3 ;  /* 0x0000008d08037211 */ /* 0x000fe200078f18ff */
[----:B------:R-:W-:Y:S01]  /*2220*/  IMAD.SHL.U32 R5, R141, 0x40, RZ ;  /* 0x000000408d057824 */ /* 0x000fe200078e00ff */
[C---:B------:R-:W-:Y:S01]  /*2230*/  LOP3.LUT P0, RZ, R2.reuse, 0x4, RZ, 0xc0, !PT ;  /* 0x0000000402ff7812 */ /* 0x040fe2000780c0ff */
[----:B------:R-:W-:Y:S01]  /*2240*/  IMAD.SHL.U32 R2, R2, 0x40, RZ ;  /* 0x0000004002027824 */ /* 0x000fe200078e00ff */
[----:B------:R-:W-:Y:S01]  /*2250*/  LOP3.LUT R151, R6, 0x1c0, RZ, 0xc0, !PT ;  /* 0x000001c006977812 */ /* 0x000fe200078ec0ff */
[----:B------:R-:W-:Y:S01]  /*2260*/  IMAD.SHL.U32 R24, R164, 0x4, RZ ;  /* 0x00000004a4187824 */ /* 0x000fe200078e00ff */
[----:B------:R-:W-:Y:S01]  /*2270*/  LOP3.LUT R152, R5, 0x1c0, RZ, 0xc0, !PT ;  /* 0x000001c005987812 */ /* 0x000fe200078ec0ff */
[----:B------:R-:W-:Y:S01]  /*2280*/  IMAD.SHL.U32 R5, R3, 0x40, RZ ;  /* 0x0000004003057824 */ /* 0x000fe200078e00ff */
[----:B------:R-:W-:Y:S01]  /*2290*/  LOP3.LUT R150, R2, 0x1c0, RZ, 0xc0, !PT ;  /* 0x000001c002967812 */ /* 0x000fe200078ec0ff */
[----:B------:R-:W-:Y:S01]  /*22a0*/  IMAD.SHL.U32 R6, R7, 0x40, RZ ;  /* 0x0000004007067824 */ /* 0x000fe200078e00ff */
[----:B------:R-:W-:-:S02]  /*22b0*/  SEL R3, R9, 0xffffffc0, !P0 ;  /* 0xffffffc009037807 */ /* 0x000fc40004000000 */
[----:B------:R-:W-:Y:S02]  /*22c0*/  SHF.R.U32.HI R157, RZ, 0x3, R150 ;  /* 0x00000003ff9d7819 */ /* 0x000fe40000011696 */
[--C-:B------:R-:W-:Y:S02]  /*22d0*/  LOP3.LUT R2, R150, 0x18, R28.reuse, 0xf8, !PT ;  /* 0x0000001896027812 */ /* 0x100fe400078ef81c */
[----:B------:R-:W-:Y:S02]  /*22e0*/  SHF.R.S32.HI R188, RZ, 0x1f, R139 ;  /* 0x0000001fffbc7819 */ /* 0x000fe4000001148b */
[----:B------:R-:W-:Y:S02]  /*22f0*/  LOP3.LUT R2, R158, R2, R157, 0xf6, !PT ;  /* 0x000000029e027212 */ /* 0x000fe400078ef69d */
[----:B------:R-:W-:Y:S02]  /*2300*/  SHF.R.S32.HI R29, RZ, 0x1f, R28 ;  /* 0x0000001fff1d7819 */ /* 0x000fe4000001141c */
[----:B------:R-:W-:-:S02]  /*2310*/  LEA R80, R2, 0x100, 0x1 ;  /* 0x0000010002507811 */ /* 0x000fc400078e08ff */
[----:B------:R-:W-:Y:S02]  /*2320*/  SHF.R.S32.HI R25, RZ, 0x1f, R24 ;  /* 0x0000001fff197819 */ /* 0x000fe40000011418 */
[----:B------:R-:W-:Y:S01]  /*2330*/  IADD3 R26, R24, 0x10, RZ ;  /* 0x00000010181a7810 */ /* 0x000fe20007ffe0ff */
[----:B------:R-:W-:Y:S01]  /*2340*/  IMAD.IADD R81, R3, 0x1, R80 ;  /* 0x0000000103517824 */ /* 0x000fe200078e0250 */
[----:B------:R-:W-:Y:S02]  /*2350*/  SHF.R.S32.HI R135, RZ, 0x1f, R134 ;  /* 0x0000001fff877819 */ /* 0x000fe40000011486 */
[----:B------:R-:W-:Y:S02]  /*2360*/  SHF.R.U32.HI R189, RZ, 0x3, R151 ;  /* 0x00000003ffbd7819 */ /* 0x000fe40000011697 */
[----:B------:R-:W-:Y:S02]  /*2370*/  SHF.R.U32.HI R190, RZ, 0x3, R152 ;  /* 0x00000003ffbe7819 */ /* 0x000fe40000011698 */
[----:B------:R-:W-:-:S02]  /*2380*/  LOP3.LUT R162, R6, 0xfffffe00, RZ, 0xc0, !PT ;  /* 0xfffffe0006a27812 */ /* 0x000fc400078ec0ff */
        /* <DEDUP_REMOVED lines=18> */
[----:B------:R-:W-:-:S02]  /*24b0*/  ISETP.GE.AND P6, PT, R134, c[0x0][0x1d4], PT ;  /* 0x0000750086007a0c */ /* 0x000fc40003fc6270 */
[----:B------:R-:W-:Y:S01]  /*24c0*/  SHF.L.U64.HI R174, R35, R174, c[0x0][0x23c] ;  /* 0x00008f0023ae7619 */ /* 0x000fe200000102ae */
[----:B------:R-:W-:Y:S01]  /*24d0*/  IMAD R5, R123, c[0x0][0x23c], R5 ;  /* 0x00008f007b057a24 */ /* 0x000fe200078e0205 */
[----:B------:R-:W-:Y:S01]  /*24e0*/  SHF.R.S32.HI R34, RZ, 0x1f, R82 ;  /* 0x0000001fff227819 */ /* 0x000fe20000011452 */
[----:B------:R-:W-:Y:S01]  /*24f0*/  IMAD R8, R33, -0x50, R113 ;  /* 0xffffffb021087824 */ /* 0x000fe200078e0271 */
[----:B------:R-:W-:Y:S01]  /*2500*/  IADD3 R27, R12, R160, RZ ;  /* 0x000000a00c1b7210 */ /* 0x000fe20007ffe0ff */
[----:B------:R-:W-:Y:S01]  /*2510*/  IMAD R4, R30, c[0x0][0x24c], R4 ;  /* 0x000093001e047a24 */ /* 0x000fe200078e0204 */
[----:B------:R-:W-:Y:S01]  /*2520*/  ISETP.NE.AND P5, PT, R14, RZ, PT ;  /* 0x000000ff0e00720c */ /* 0x000fe20003fa5270 */
[----:B------:R-:W-:Y:S01]  /*2530*/  IMAD.IADD R173, R149, 0x1, R173 ;  /* 0x0000000195ad7824 */ /* 0x000fe200078e02ad */
[C---:B------:R-:W-:Y:S01]  /*2540*/  ISETP.GE.AND P0, PT, R8.reuse, 0x1, PT ;  /* 0x000000010800780c */ /* 0x040fe20003f06270 */
[----:B------:R-:W-:Y:S01]  /*2550*/  IMAD.SHL.U32 R179, R35, 0x10, RZ ;  /* 0x0000001023b37824 */ /* 0x000fe200078e00ff */
[----:B------:R-:W-:Y:S01]  /*2560*/  ISETP.GE.AND P3, PT, R8, 0x11, PT ;  /* 0x000000110800780c */ /* 0x000fe20003f66270 */
[----:B-1----:R-:W-:Y:S01]  /*2570*/  IMAD.WIDE.U32 R2, R123, c[0x0][0x238], R134 ;  /* 0x00008e007b027a25 */ /* 0x002fe200078e0086 */
[----:B------:R-:W-:-:S02]  /*2580*/  SHF.R.S32.HI R32, RZ, 0x1f, R27 ;  /* 0x0000001fff207819 */ /* 0x000fc4000001141b */
[----:B------:R-:W-:Y:S01]  /*2590*/  IADD3 R102, R28, 0x20, RZ ;  /* 0x000000201c667810 */ /* 0x000fe20007ffe0ff */
[----:B------:R-:W-:Y:S01]  /*25a0*/  IMAD.IADD R3, R3, 0x1, R5 ;  /* 0x0000000103037824 */ /* 0x000fe200078e0205 */
[----:B------:R-:W-:Y:S01]  /*25b0*/  MOV R191, c[0x0][0x27c] ;  /* 0x00009f0000bf7a02 */ /* 0x000fe20000000f00 */
[----:B------:R-:W-:Y:S01]  /*25c0*/  IMAD R13, R34, c[0x0][0x290], RZ ;  /* 0x0000a400220d7a24 */ /* 0x000fe200078e02ff */
[----:B------:R-:W-:Y:S01]  /*25d0*/  MOV R170, 0x5 ;  /* 0x0000000500aa7802 */ /* 0x000fe20000000f00 */
[----:B------:R-:W-:Y:S01]  /*25e0*/  IMAD.WIDE.U32 R2, R36, c[0x0][0x240], R2 ;  /* 0x0000900024027a25 */ /* 0x000fe200078e0002 */
[----:B------:R-:W-:-:S03]  /*25f0*/  P2R R133, PR, RZ, 0x40 ;  /* 0x00000040ff857803 */ /* 0x000fc60000000000 */
[----:B------:R-:W-:Y:S02]  /*2600*/  IMAD R3, R36, c[0x0][0x244], R3 ;  /* 0x0000910024037a24 */ /* 0x000fe400078e0203 */
[----:B------:R-:W-:Y:S02]  /*2610*/  IMAD R22, R82, c[0x0][0x294], R13 ;  /* 0x0000a50052167a24 */ /* 0x000fe400078e020d */
[----:B------:R-:W-:Y:S01]  /*2620*/  IMAD.WIDE.U32 R116, R30, c[0x0][0x248], R2 ;  /* 0x000092001e747a25 */ /* 0x000fe200078e0002 */
[----:B------:R-:W-:-:S03]  /*2630*/  SHF.R.S32.HI R3, RZ, 0x1f, R33 ;  /* 0x0000001fff037819 */ /* 0x000fc60000011421 */
[----:B------:R-:W-:Y:S01]  /*2640*/  IMAD R2, R173, R33, RZ ;  /* 0x00000021ad027224 */ /* 0x000fe200078e02ff */
[----:B------:R-:W-:Y:S01]  /*2650*/  IADD3 R115, R117, R4, RZ ;  /* 0x0000000475737210 */ /* 0x000fe20007ffe0ff */
[----:B------:R-:W-:Y:S01]  /*2660*/  IMAD.WIDE.U32 R10, R27, c[0x0][0x1e0], RZ ;  /* 0x000078001b0a7a25 */ /* 0x000fe200078e00ff */
[----:B------:R-:W-:-:S03]  /*2670*/  MOV R114, R116 ;  /* 0x0000007400727202 */ /* 0x000fc60000000f00 */
[-C--:B------:R-:W-:Y:S02]  /*2680*/  IMAD R4, R3, R148.reuse, R2 ;  /* 0x0000009403047224 */ /* 0x080fe400078e0202 */
[----:B------:R-:W-:-:S04]  /*2690*/  IMAD.WIDE.U32 R2, R33, R148, R114 ;  /* 0x0000009421027225 */ /* 0x000fc800078e0072 */
[----:B------:R-:W-:Y:S01]  /*26a0*/  IMAD.WIDE.U32 R184, R82, c[0x0][0x1e0], RZ ;  /* 0x0000780052b87a25 */ /* 0x000fe200078e00ff */
[----:B------:R-:W-:Y:S02]  /*26b0*/  IADD3 R3, R3, R4, RZ ;  /* 0x0000000403037210 */ /* 0x000fe40007ffe0ff */
[C---:B------:R-:W-:Y:S01]  /*26c0*/  @P0 LEA R6, P2, R2.reuse, c[0x0][0x220], 0x1 ;  /* 0x0000880002060a11 */ /* 0x040fe200078408ff */
[----:B------:R-:W-:Y:S01]  /*26d0*/  IMAD.MOV.U32 R153, RZ, RZ, c[0x0][0x280] ;  /* 0x0000a000ff997624 */ /* 0x000fe200078e00ff */
[----:B------:R-:W-:Y:S01]  /*26e0*/  @P3 IADD3 R5, P1, R179, R2, RZ ;  /* 0x00000002b3053210 */ /* 0x000fe20007f3e0ff */
[----:B------:R-:W-:Y:S01]  /*26f0*/  IMAD.MOV.U32 R154, RZ, RZ, c[0x0][0x290] ;  /* 0x0000a400ff9a7624 */ /* 0x000fe200078e00ff */
[----:B------:R-:W-:Y:S01]  /*2700*/  @P0 LEA.HI.X R7, R2, c[0x0][0x224], R3, 0x1, P2 ;  /* 0x0000890002070a11 */ /* 0x000fe200010f0c03 */
[----:B------:R-:W-:Y:S01]  /*2710*/  IMAD.SHL.U32 R177, R153, 0x20, RZ ;  /* 0x0000002099b17824 */ /* 0x000fe200078e00ff */
[C---:B------:R-:W-:Y:S01]  /*2720*/  ISETP.GE.AND P2, PT, R8.reuse, 0x21, PT ;  /* 0x000000210800780c */ /* 0x040fe20003f46270 */
[----:B------:R-:W-:Y:S01]  /*2730*/  @P3 IMAD.X R9, R3, 0x1, R174, P1 ;  /* 0x0000000103093824 */ /* 0x000fe200008e06ae */
[----:B------:R-:W-:Y:S01]  /*2740*/  @P3 LEA R4, P1, R5, c[0x0][0x220], 0x1 ;  /* 0x0000880005043a11 */ /* 0x000fe200078208ff */
[----:B------:R-:W-:Y:S01]  /*2750*/  @!PT LDS RZ, [RZ] ;  /* 0x00000000fffff984 */ /* 0x000fe20000000800 */
[----:B------:R-:W-:Y:S01]  /*2760*/  @!PT LDS RZ, [RZ] ;  /* 0x00000000fffff984 */ /* 0x000fe20000000800 */
[----:B------:R-:W-:Y:S01]  /*2770*/  @!PT LDS RZ, [RZ] ;  /* 0x00000000fffff984 */ /* 0x000fe20000000800 */
[----:B------:R1:W-:Y:S01]  /*2780*/  @P0 LDGSTS.E.BYPASS.LTC128B.128 [R218+0x2900], [R6.64], !P6 ;  /* 0x0290000006da0fae */ /* 0x0003e2000f101d48 */
[----:B------:R-:W-:-:S02]  /*2790*/  ISETP.GE.AND P0, PT, R8, 0x31, PT ;  /* 0x000000310800780c */ /* 0x000fc40003f06270 */
[----:B------:R-:W-:Y:S02]  /*27a0*/  @P3 LEA.HI.X R5, R5, c[0x0][0x224], R9, 0x1, P1 ;  /* 0x0000890005053a11 */ /* 0x000fe400008f0c09 */
[----:B------:R-:W-:Y:S01]  /*27b0*/  ISETP.GE.AND P1, PT, R8, 0x41, PT ;  /* 0x000000410800780c */ /* 0x000fe20003f26270 */
[----:B------:R-:W-:Y:S01]  /*27c0*/  IMAD.WIDE.U32 R8, R82, c[0x0][0x290], R24 ;  /* 0x0000a40052087a25 */ /* 0x000fe200078e0018 */
[-C--:B------:R-:W-:Y:S01]  /*27d0*/  SHF.L.U64.HI R155, R153, R170.reuse, c[0x0][0x284] ;  /* 0x0000a100999b7619 */ /* 0x080fe200000102aa */
[----:B------:R3:W-:Y:S01]  /*27e0*/  @P3 LDGSTS.E.BYPASS.LTC128B.128 [R218+0x3100], [R4.64], !P6 ;  /* 0x0310000004da3fae */ /* 0x0007e2000f101d48 */
[C---:B------:R-:W-:Y:S02]  /*27f0*/  SHF.L.U64.HI R156, R154.reuse, R170, c[0x0][0x294] ;  /* 0x0000a5009a9c7619 */ /* 0x040fe400000102aa */
[----:B------:R-:W-:Y:S02]  /*2800*/  @P2 LEA R12, P3, R35, R2, 0x5 ;  /* 0x00000002230c2211 */ /* 0x000fe400078628ff */
[----:B------:R-:W-:-:S02]  /*2810*/  SHF.L.U32 R178, R154, 0x5, RZ ;  /* 0x000000059ab27819 */ /* 0x000fc400000006ff */
[----:B------:R-:W-:-:S05]  /*2820*/  @P0 MOV R15, c[0x0][0x23c] ;  /* 0x00008f00000f0a02 */ /* 0x000fca0000000f00 */
[----:B------:R-:W-:Y:S01]  /*2830*/  @P0 IMAD R16, R15, 0x30, RZ ;  /* 0x000000300f100824 */ /* 0x000fe200078e02ff */
[----:B------:R-:W-:Y:S01]  /*2840*/  IADD3 R15, R9, R22, RZ ;  /* 0x00000016090f7210 */ /* 0x000fe20007ffe0ff */
[----:B-1----:R-:W-:-:S04]  /*2850*/  IMAD.WIDE.U32 R6, R82, c[0x0][0x280], R24 ;  /* 0x0000a00052067a25 */ /* 0x002fc800078e0018 */
[----:B---3--:R-:W-:Y:S02]  /*2860*/  IMAD R4, R34, c[0x0][0x280], RZ ;  /* 0x0000a00022047a24 */ /* 0x008fe400078e02ff */
[----:B------:R-:W-:Y:S02]  /*2870*/  @P2 IMAD.MOV.U32 R5, RZ, RZ, c[0x0][0x23c] ;  /* 0x00008f00ff052624 */ /* 0x000fe400078e00ff */
[----:B------:R-:W-:Y:S02]  /*2880*/  IMAD R21, R82, c[0x0][0x284], R4 ;  /* 0x0000a10052157a24 */ /* 0x000fe400078e0204 */
[----:B------:R-:W-:Y:S01]  /*2890*/  IMAD R4, R32, c[0x0][0x1e0], RZ ;  /* 0x0000780020047a24 */ /* 0x000fe200078e02ff */
[----:B------:R-:W-:Y:S02]  /*28a0*/  @P2 LEA.HI.X R13, R35, R3, R5, 0x5, P3 ;  /* 0x00000003230d2211 */ /* 0x000fe400018f2c05 */
[----:B------:R-:W-:Y:S01]  /*28b0*/  @P2 LEA R18, P3, R12, c[0x0][0x220], 0x1 ;  /* 0x000088000c122a11 */ /* 0x000fe200078608ff */
[----:B------:R-:W-:-:S02]  /*28c0*/  IMAD R14, R27, c[0x0][0x1e4], R4 ;  /* 0x000079001b0e7a24 */ /* 0x000fc400078e0204 */
[----:B------:R-:W-:Y:S01]  /*28d0*/  @P0 IMAD.WIDE.U32 R4, R35, 0x30, R2 ;  /* 0x0000003023040825 */ /* 0x000fe200078e0002 */
[----:B------:R-:W-:-:S03]  /*28e0*/  @P2 LEA.HI.X R19, R12, c[0x0][0x224], R13, 0x1, P3 ;  /* 0x000089000c132a11 */ /* 0x000fc600018f0c0d */
[----:B------:R-:W-:Y:S01]  /*28f0*/  IMAD.IADD R13, R7, 0x1, R21 ;  /* 0x00000001070d7824 */ /* 0x000fe200078e0215 */
[----:B------:R-:W-:Y:S01]  /*2900*/  @P0 IADD3 R5, R5, R16, RZ ;  /* 0x0000001005050210 */ /* 0x000fe20007ffe0ff */
[----:B------:R-:W-:Y:S01]  /*2910*/  IMAD.MOV.U32 R12, RZ, RZ, R6 ;  /* 0x000000ffff0c7224 */ /* 0x000fe200078e0006 */
[C---:B------:R-:W-:Y:S01]  /*2920*/  @P0 LEA R16, P3, R4.reuse, c[0x0][0x220], 0x1 ;  /* 0x0000880004100a11 */ /* 0x040fe200078608ff */
[----:B------:R1:W-:Y:S01]  /*2930*/  @P2 LDGSTS.E.BYPASS.LTC128B.128 [R218+0x3900], [R18.64], !P6 ;  /* 0x0390000012da2fae */ /* 0x0003e2000f101d48 */
[----:B------:R-:W-:Y:S01]  /*2940*/  IMAD.IADD R7, R11, 0x1, R14 ;  /* 0x000000010b077824 */ /* 0x000fe200078e020e */
[----:B------:R-:W-:Y:S01]  /*2950*/  MOV R14, R8 ;  /* 0x00000008000e7202 */ /* 0x000fe20000000f00 */
[----:B------:R-:W-:Y:S01]  /*2960*/  IMAD.MOV.U32 R6, RZ, RZ, R10 ;  /* 0x000000ffff067224 */ /* 0x000fe200078e000a */
[----:B------:R-:W-:Y:S01]  /*2970*/  @P0 LEA.HI.X R17, R4, c[0x0][0x224], R5, 0x1, P3 ;  /* 0x0000890004110a11 */ /* 0x000fe200018f0c05 */
[----:B------:R-:W-:Y:S01]  /*2980*/  IMAD.WIDE.U32 R4, R82, c[0x0][0x280], R28 ;  /* 0x0000a00052047a25 */ /* 0x000fe200078e001c */
[----:B------:R-:W-:-:S02]  /*2990*/  @P1 LEA R20, P3, R35, R2, 0x6 ;  /* 0x0000000223141211 */ /* 0x000fc400078630ff */
[----:B------:R-:W-:Y:S01]  /*29a0*/  @P1 MOV R2, c[0x0][0x23c] ;  /* 0x00008f0000021a02 */ /* 0x000fe20000000f00 */
[----:B------:R3:W-:Y:S01]  /*29b0*/  @P0 LDGSTS.E.BYPASS.LTC128B.128 [R218+0x4100], [R16.64], !P6 ;  /* 0x0410000010da0fae */ /* 0x0007e2000f101d48 */
[----:B------:R-:W-:Y:S01]  /*29c0*/  IMAD.WIDE.U32 R10, R82, c[0x0][0x290], R28 ;  /* 0x0000a400520a7a25 */ /* 0x000fe200078e001c */
[----:B------:R-:W-:Y:S02]  /*29d0*/  ISETP.GE.AND P0, PT, R102, c[0x0][0x1d4], PT ;  /* 0x0000750066007a0c */ /* 0x000fe40003f06270 */
[----:B------:R-:W-:Y:S01]  /*29e0*/  @P1 LEA.HI.X R3, R35, R3, R2, 0x6, P3 ;  /* 0x0000000323031211 */ /* 0x000fe200018f3402 */
[----:B------:R-:W-:Y:S01]  /*29f0*/  IMAD.WIDE.U32 R8, R36, c[0x0][0x1e8], R6 ;  /* 0x00007a0024087a25 */ /* 0x000fe200078e0006 */
[C---:B------:R-:W-:Y:S02]  /*2a00*/  @P1 LEA R2, P3, R20.reuse, c[0x0][0x220], 0x1 ;  /* 0x0000880014021a11 */ /* 0x040fe400078608ff */
[----:B------:R-:W-:Y:S01]  /*2a10*/  P2R R91, PR, RZ, 0x1 ;  /* 0x00000001ff5b7803 */ /* 0x000fe20000000000 */
[----:B------:R-:W-:Y:S01]  /*2a20*/  IMAD.IADD R7, R21, 0x1, R5 ;  /* 0x0000000115077824 */ /* 0x000fe200078e0205 */
[----:B------:R-:W-:Y:S01]  /*2a30*/  @P1 LEA.HI.X R3, R20, c[0x0][0x224], R3, 0x1, P3 ;  /* 0x0000890014031a11 */ /* 0x000fe200018f0c03 */
[----:B------:R-:W-:Y:S01]  /*2a40*/  IMAD R9, R36, c[0x0][0x1ec], R9 ;  /* 0x00007b0024097a24 */ /* 0x000fe200078e0209 */
[----:B------:R-:W-:Y:S01]  /*2a50*/  IADD3 R5, R22, R11, RZ ;  /* 0x0000000b16057210 */ /* 0x000fe20007ffe0ff */
[----:B------:R-:W-:Y:S01]  /*2a60*/  IMAD.MOV.U32 R6, RZ, RZ, R4 ;  /* 0x000000ffff067224 */ /* 0x000fe200078e0004 */
[----:B------:R-:W-:Y:S01]  /*2a70*/  MOV R4, R10 ;  /* 0x0000000a00047202 */ /* 0x000fe20000000f00 */
[----:B------:R4:W-:Y:S01]  /*2a80*/  @P1 LDGSTS.E.BYPASS.LTC128B.128 [R218+0x4900], [R2.64], !P6 ;  /* 0x0490000002da1fae */ /* 0x0009e2000f101d48 */
[----:B-----5:R-:W-:Y:S01]  /*2a90*/  IMAD.WIDE.U32 R98, R137, c[0x0][0x290], R14 ;  /* 0x0000a40089627a25 */ /* 0x020fe200078e000e */
[----:B------:R-:W-:-:S02]  /*2aa0*/  ISETP.GE.AND P6, PT, R28, c[0x0][0x1d4], PT ;  /* 0x000075001c007a0c */ /* 0x000fc40003fc6270 */
[----:B------:R-:W0:Y:S01]  /*2ab0*/  LDGDEPBAR ;  /* 0x00000000000079af */ /* 0x000e220000000000 */
[C---:B------:R-:W-:Y:S01]  /*2ac0*/  IMAD.WIDE.U32 R100, R137.reuse, c[0x0][0x280], R12 ;  /* 0x0000a00089647a25 */ /* 0x040fe200078e000c */
[----:B------:R-:W-:Y:S03]  /*2ad0*/  WARPSYNC 0xffffffff ;  /* 0xffffffff00007948 */ /* 0x000fe60003800000 */
[----:B------:R-:W-:-:S04]  /*2ae0*/  IMAD.WIDE.U32 R96, R137, c[0x0][0x280], R6 ;  /* 0x0000a00089607a25 */ /* 0x000fc800078e0006 */
[----:B------:R-:W-:-:S04]  /*2af0*/  IMAD.WIDE.U32 R94, R137, c[0x0][0x290], R4 ;  /* 0x0000a400895e7a25 */ /* 0x000fc800078e0004 */
[----:B------:R-:W-:Y:S01]  /*2b00*/  IMAD.SHL.U32 R10, R191, 0x2, RZ ;  /* 0x00000002bf0a7824 */ /* 0x000fe200078e00ff */
[----:B----4-:R-:W-:Y:S01]  /*2b10*/  SHF.R.S32.HI R2, RZ, 0x1f, R137 ;  /* 0x0000001fff027819 */ /* 0x010fe20000011489 */
[----:B------:R-:W-:-:S04]  /*2b20*/  IMAD R3, R34, c[0x0][0x1e0], RZ ;  /* 0x0000780022037a24 */ /* 0x000fc800078e02ff */
[C---:B------:R-:W-:Y:S02]  /*2b30*/  IMAD R11, R2.reuse, c[0x0][0x280], RZ ;  /* 0x0000a000020b7a24 */ /* 0x040fe400078e02ff */
[----:B-1----:R-:W-:Y:S02]  /*2b40*/  IMAD R18, R2, c[0x0][0x290], RZ ;  /* 0x0000a40002127a24 */ /* 0x002fe400078e02ff */
[----:B---3--:R-:W-:Y:S02]  /*2b50*/  IMAD R17, R82, c[0x0][0x1e4], R3 ;  /* 0x0000790052117a24 */ /* 0x008fe400078e0203 */
        /* <DEDUP_REMOVED lines=18> */
[----:B------:R-:W-:Y:S01]  /*2c80*/  ISETP.GE.AND P0, PT, R28, c[0x0][0x27c], PT ;  /* 0x00009f001c007a0c */ /* 0x000fe20003f06270 */
[C---:B------:R-:W-:Y:S01]  /*2c90*/  IMAD.WIDE.U32 R2, R36.reuse, c[0x0][0x260], R134 ;  /* 0x0000980024027a25 */ /* 0x040fe200078e0086 */
[----:B------:R-:W-:Y:S01]  /*2ca0*/  BAR.SYNC.DEFER_BLOCKING 0x0 ;  /* 0x0000000000007b1d */ /* 0x000fe20000010000 */
[----:B------:R-:W-:Y:S02]  /*2cb0*/  SHF.L.U32 R175, R153, 0x6, RZ ;  /* 0x0000000699af7819 */ /* 0x000fe400000006ff */
[----:B------:R-:W-:Y:S01]  /*2cc0*/  IMAD.WIDE.U32 R6, R36, c[0x0][0x210], R28 ;  /* 0x0000840024067a25 */ /* 0x000fe200078e001c */
[----:B------:R-:W-:Y:S02]  /*2cd0*/  IADD3 R131, P1, R82, R27, RZ ;  /* 0x0000001b52837210 */ /* 0x000fe40007f3e0ff */
[----:B------:R-:W-:Y:S01]  /*2ce0*/  ULDC.U8 UR4, c[0x0][0x298] ;  /* 0x0000a60000047ab9 */ /* 0x000fe20000000000 */
[----:B------:R-:W-:Y:S01]  /*2cf0*/  IMAD.MOV.U32 R4, RZ, RZ, R2 ;  /* 0x000000ffff047224 */ /* 0x000fe200078e0002 */
[----:B------:R-:W-:Y:S01]  /*2d00*/  ISETP.GE.AND P2, PT, R191, 0x1, PT ;  /* 0x00000001bf00780c */ /* 0x000fe20003f46270 */
        /* <DEDUP_REMOVED lines=10> */
[----:B------:R-:W-:Y:S01]  /*2db0*/  P2R R128, PR, RZ, 0x1 ;  /* 0x00000001ff807803 */ /* 0x000fe20000000000 */
        /* <DEDUP_REMOVED lines=11> */
[----:B------:R-:W-:-:S02]  /*2e70*/  IADD3 R90, R87, R9, RZ ;  /* 0x00000009575a7210 */ /* 0x000fc40007ffe0ff */
[----:B------:R-:W-:Y:S01]  /*2e80*/  SHF.R.S32.HI R106, RZ, 0x1f, R104 ;  /* 0x0000001fff6a7819 */ /* 0x000fe20000011468 */
[----:B------:R-:W-:Y:S02]  /*2e90*/  IMAD R3, R6, c[0x0][0x1e0], RZ ;  /* 0x0000780006037a24 */ /* 0x000fe400078e02ff */
        /* <DEDUP_REMOVED lines=36> */
[----:B------:R-:W-:Y:S01]  /*30e0*/  IMAD.WIDE.U32 R144, R144, c[0x0][0x280], RZ ;  /* 0x0000a00090907a25 */ /* 0x000fe200078e00ff */
[----:B------:R-:W-:-:S02]  /*30f0*/  LOP3.LUT R3, R2, R189, RZ, 0x3c, !PT ;  /* 0x000000bd02037212 */ /* 0x000fc400078e3cff */
[----:B------:R-:W-:Y:S01]  /*3100*/  LOP3.LUT R2, R4, R190, RZ, 0x3c, !PT ;  /* 0x000000be04027212 */ /* 0x000fe200078e3cff */
[----:B------:R-:W-:Y:S01]  /*3110*/  IMAD.IADD R4, R158, 0x1, R5 ;  /* 0x000000019e047824 */ /* 0x000fe200078e0205 */
[----:B------:R-:W-:Y:S01]  /*3120*/  IADD3 R3, R162, R3, RZ ;  /* 0x00000003a2037210 */ /* 0x000fe20007ffe0ff */
[----:B------:R-:W-:Y:S01]  /*3130*/  IMAD R8, R11, c[0x0][0x21c], R8 ;  /* 0x000087000b087a24 */ /* 0x000fe200078e0208 */
[----:B------:R-:W-:Y:S01]  /*3140*/  IADD3 R168, R145, R168, RZ ;  /* 0x000000a891a87210 */ /* 0x000fe20007ffe0ff */
[----:B------:R-:W-:Y:S01]  /*3150*/  IMAD.IADD R2, R163, 0x1, R2 ;  /* 0x00000001a3027824 */ /* 0x000fe200078e0202 */
[----:B------:R-:W-:Y:S01]  /*3160*/  IADD3 R166, R143, R166, RZ ;  /* 0x000000a68fa67210 */ /* 0x000fe20007ffe0ff */
[----:B------:R-:W-:Y:S01]  /*3170*/  IMAD.X R130, R32, 0x1, R34, P1 ;  /* 0x0000000120827824 */ /* 0x000fe200008e0622 */
        /* <DEDUP_REMOVED lines=8> */
.L_x_1413:
        /* <DEDUP_REMOVED lines=11> */
[CC--:B------:R-:W-:Y:S04]  /*32b0*/  IADD3 R2, P1, R111.reuse, R64.reuse, RZ ;  /* 0x000000406f027210 */ /* 0x0c0fe80007f3e0ff */
[----:B------:R-:W-:Y:S01]  /*32c0*/  LEA R54, P0, R2, c[0x0][0x1c8], 0x1 ;  /* 0x0000720002367a11 */ /* 0x000fe200078008ff */
[----:B------:R-:W-:Y:S05]  /*32d0*/  IMAD.X R4, R68, 0x1, R107, P1 ;  /* 0x0000000144047824 */ /* 0x000fea00008e066b */
[----:B------:R-:W-:Y:S02]  /*32e0*/  LEA.HI.X R55, R2, c[0x0][0x1cc], R4, 0x1, P0 ;  /* 0x0000730002377a11 */ /* 0x000fe400000f0c04 */
[----:B------:R-:W-:Y:S04]  /*32f0*/  IADD3 R2, P1, P0, R111, R64, R187 ;  /* 0x000000406f027210 */ /* 0x000fe8000783e0bb */
[----:B------:R-:W-:Y:S01]  /*3300*/  IADD3.X R4, R107, R68, R169, P1, P0 ;  /* 0x000000446b047210 */ /* 0x000fe20000fe04a9 */
[----:B------:R-:W-:Y:S01]  /*3310*/  BSSY B2, `(.L_x_1379) ;  /* 0x00003a3000027945 */ /* 0x000fe20003800000 */
        /* <DEDUP_REMOVED lines=45> */
.L_x_1383:
[----:B------:R-:W-:Y:S05]  /*35f0*/  BSYNC B0 ;  /* 0x0000000000007941 */ /* 0x000fea0003800000 */
.L_x_1382:
        /* <DEDUP_REMOVED lines=39> */
.L_x_1385:
[----:B------:R-:W-:Y:S05]  /*3870*/  BSYNC B0 ;  /* 0x0000000000007941 */ /* 0x000fea0003800000 */
.L_x_1384:
        /* <DEDUP_REMOVED lines=37> */
.L_x_1387:
[----:B------:R-:W-:Y:S05]  /*3ad0*/  BSYNC B0 ;  /* 0x0000000000007941 */ /* 0x000fea0003800000 */
.L_x_1386:
        /* <DEDUP_REMOVED lines=68> */
.L_x_1391:
[----:B------:R-:W-:Y:S05]  /*3f20*/  BSYNC B0 ;  /* 0x0000000000007941 */ /* 0x000fea0003800000 */
.L_x_1390:
        /* <DEDUP_REMOVED lines=55> */
.L_x_1389:
[----:B------:R-:W-:Y:S05]  /*42a0*/  BSYNC B1 ;  /* 0x0000000000017941 */ /* 0x000fea0003800000 */
.L_x_1388:
        /* <DEDUP_REMOVED lines=56> */
.L_x_1395:
[----:B------:R-:W-:Y:S05]  /*4630*/  BSYNC B0 ;  /* 0x0000000000007941 */ /* 0x000fea0003800000 */
.L_x_1394:
        /* <DEDUP_REMOVED lines=55> */
.L_x_1393:
[----:B------:R-:W-:Y:S05]  /*49b0*/  BSYNC B1 ;  /* 0x0000000000017941 */ /* 0x000fea0003800000 */
.L_x_1392:
        /* <DEDUP_REMOVED lines=55> */
.L_x_1398:
[----:B------:R-:W-:Y:S05]  /*4d30*/  BSYNC B0 ;  /* 0x0000000000007941 */ /* 0x000fea0003800000 */
.L_x_1397:
        /* <DEDUP_REMOVED lines=56> */
.L_x_1381:
        /* <DEDUP_REMOVED lines=195> */
.L_x_1400:
[----:B---3--:R-:W-:Y:S05]  /*5cf0*/  BSYNC B0 ;  /* 0x0000000000007941 */ /* 0x008fea0003800000 */
.L_x_1399:
        /* <DEDUP_REMOVED lines=115> */
.L_x_1402:
[----:B------:R-:W-:Y:S05]  /*6430*/  BSYNC B0 ;  /* 0x0000000000007941 */ /* 0x000fea0003800000 */
.L_x_1401:
[----:B------:R-:W-:Y:S05]  /*6440*/  IADD3 R61, P1, R180, R64, RZ ;  /* 0x00000040b43d7210 */ /* 0x000fea0007f3e0ff */
[----:B------:R-:W-:Y:S01]  /*6450*/  IMAD.X R60, R68, 0x1, R126, P1 ;  /* 0x00000001443c7824 */ /* 0x000fe200008e067e */
[----:B------:R-:W-:Y:S11]  /*6460*/  ISETP.GE.OR P1, PT, R141, R66, P6 ;  /* 0x000000428d00720c */ /* 0x000ff60003726670 */
[----:B------:R-:W-:Y:S02]  /*6470*/  @!UPT UIADD3 URZ, URZ, URZ, URZ ;  /* 0x0000003f3f3ff290 */ /* 0x000fe4000fffe03f */
        /* <DEDUP_REMOVED lines=112> */
.L_x_1380:
        /* <DEDUP_REMOVED lines=11> */
.L_x_1404:
[----:B------:R-:W-:Y:S05]  /*6c30*/  BSYNC B0 ;  /* 0x0000000000007941 */ /* 0x000fea0003800000 */
.L_x_1403:
        /* <DEDUP_REMOVED lines=8> */
.L_x_1406:
[----:B------:R-:W-:Y:S05]  /*6cc0*/  BSYNC B0 ;  /* 0x0000000000007941 */ /* 0x000fea0003800000 */
.L_x_1405:
[----:B------:R-:W-:Y:S11]  /*6cd0*/  ISETP.GE.AND P0, PT, R141, R2, PT ;  /* 0x000000028d00720c */ /* 0x000ff60003f06270 */
[----:B------:R-:W-:Y:S02]  /*6ce0*/  @!UPT UIADD3 URZ, URZ, URZ, URZ ;  /* 0x0000003f3f3ff290 */ /* 0x000fe4000fffe03f */
[----:B------:R-:W-:-:S05]  /*6cf0*/  @P0 BRA `(.L_x_1396) ;  /* 0x0000004000000947 */ /* 0x000fca0003800000 */
[----:B-1----:R-:W1:Y:S04]  /*6d00*/  @!P6 LDS.128 R8, [R80+0x4800] ;  /* 0x004800005008e984 */ /* 0x002e680000000c00 */
[----:B------:R-:W2:Y:S04]  /*6d10*/  @!P1 LDS.128 R4, [R81+0x4800] ;  /* 0x0048000051049984 */ /* 0x000ea80000000c00 */
[----:B-1----:R1:W-:Y:S04]  /*6d20*/  @!P6 STG.E.128 [R62.64], R8 ;  /* 0x000000083e00e986 */ /* 0x0023e8000c101d08 */
[----:B--2---:R1:W-:Y:S02]  /*6d30*/  @!P1 STG.E.128 [R62.64+0x40], R4 ;  /* 0x000040043e009986 */ /* 0x0043e4000c101d08 */
.L_x_1396:
[----:B------:R-:W-:Y:S05]  /*6d40*/  BSYNC B2 ;  /* 0x0000000000027941 */ /* 0x000fea0003800000 */
.L_x_1379:
[----:B-12---:R-:W-:Y:S01]  /*6d50*/  IMAD R15, R33, -0x50, RZ ;  /* 0xffffffb0210f7824 */ /* 0x006fe200078e02ff */
[----:B------:R-:W-:Y:S01]  /*6d60*/  BSSY B0, `(.L_x_1407) ;  /* 0x000005e000007945 */ /* 0x000fe20003800000 */
[----:B------:R-:W-:Y:S02]  /*6d70*/  IMAD R2, R89, 0x50, RZ ;  /* 0x0000005059027824 */ /* 0x000fe400078e02ff */
[----:B-----5:R-:W-:Y:S02]  /*6d80*/  IMAD.IADD R4, R113, 0x1, R15 ;  /* 0x0000000171047824 */ /* 0x020fe400078e020f */
[----:B------:R-:W-:Y:S03]  /*6d90*/  IMAD.WIDE.U32 R16, R33, 0x50, RZ ;  /* 0x0000005021107825 */ /* 0x000fe600078e00ff */
[C---:B------:R-:W-:Y:S01]  /*6da0*/  ISETP.GE.AND P4, PT, R4.reuse, 0x11, PT ;  /* 0x000000110400780c */ /* 0x040fe20003f86270 */
[----:B------:R-:W-:Y:S01]  /*6db0*/  IMAD.IADD R17, R17, 0x1, R2 ;  /* 0x0000000111117824 */ /* 0x000fe200078e0202 */
[C---:B------:R-:W-:Y:S02]  /*6dc0*/  ISETP.GE.AND P3, PT, R4.reuse, 0x1, PT ;  /* 0x000000010400780c */ /* 0x040fe40003f66270 */
        /* <DEDUP_REMOVED lines=54> */
[----:B------:R-:W-:Y:S11]  /*7130*/  ISETP.NE.AND P5, PT, R133, RZ, PT ;  /* 0x000000ff8500720c */ /* 0x000ff60003fa5270 */
[----:B------:R-:W-:Y:S02]  /*7140*/  @!UPT UIADD3 URZ, URZ, URZ, URZ ;  /* 0x0000003f3f3ff290 */ /* 0x000fe4000fffe03f */
        /* <DEDUP_REMOVED lines=26> */
[----:B------:R-:W-:Y:S11]  /*72f0*/  ISETP.GE.AND P0, PT, R102, c[0x0][0x1d4], PT ;  /* 0x0000750066007a0c */ /* 0x000ff60003f06270 */
[----:B------:R-:W-:Y:S02]  /*7300*/  @!UPT UIADD3 URZ, URZ, URZ, URZ ;  /* 0x0000003f3f3ff290 */ /* 0x000fe4000fffe03f */
[----:B------:R-:W2:Y:S04]  /*7310*/  @!P0 LDS.128 R12, [R81] ;  /* 0x00000000510c8984 */ /* 0x000ea80000000c00 */
[----:B-1----:R1:W-:Y:S04]  /*7320*/  @!P1 STG.E.128 [R2.64], R16 ;  /* 0x0000001002009986 */ /* 0x0023e8000c101d08 */
[----:B--2---:R1:W-:Y:S02]  /*7330*/  @!P0 STG.E.128 [R2.64+0x40], R12 ;  /* 0x0000400c02008986 */ /* 0x0043e4000c101d08 */
.L_x_1408:
[----:B-1----:R-:W-:Y:S05]  /*7340*/  BSYNC B0 ;  /* 0x0000000000007941 */ /* 0x002fea0003800000 */
.L_x_1407:
[----:B------:R-:W-:Y:S01]  /*7350*/  ISETP.GE.AND P0, PT, R140, R7, PT ;  /* 0x000000078c00720c */ /* 0x000fe20003f06270 */
[----:B------:R-:W-:Y:S01]  /*7360*/  @!UPT UIADD3 URZ, URZ, URZ, URZ ;  /* 0x0000003f3f3ff290 */ /* 0x000fe2000fffe03f */
[----:B------:R-:W-:Y:S11]  /*7370*/  BSSY B0, `(.L_x_1409) ;  /* 0x0000013000007945 */ /* 0x000ff60003800000 */
        /* <DEDUP_REMOVED lines=13> */
[----:B------:R-:W-:Y:S11]  /*7450*/  ISETP.GE.AND P0, PT, R102, c[0x0][0x1d4], PT ;  /* 0x0000750066007a0c */ /* 0x000ff60003f06270 */
[----:B------:R-:W-:Y:S02]  /*7460*/  @!UPT UIADD3 URZ, URZ, URZ, URZ ;  /* 0x0000003f3f3ff290 */ /* 0x000fe4000fffe03f */
[----:B------:R-:W2:Y:S04]  /*7470*/  @!P0 LDS.128 R12, [R81+0x1000] ;  /* 0x00100000510c8984 */ /* 0x000ea80000000c00 */
[----:B-1----:R1:W-:Y:S04]  /*7480*/  @!P1 STG.E.128 [R2.64], R16 ;  /* 0x0000001002009986 */ /* 0x0023e8000c101d08 */
[----:B--2---:R1:W-:Y:S02]  /*7490*/  @!P0 STG.E.128 [R2.64+0x40], R12 ;  /* 0x0000400c02008986 */ /* 0x0043e4000c101d08 */
.L_x_1410:
[----:B------:R-:W-:Y:S05]  /*74a0*/  BSYNC B0 ;  /* 0x0000000000007941 */ /* 0x000fea0003800000 */
.L_x_1409:
[----:B------:R-:W-:Y:S01]  /*74b0*/  ISETP.GE.AND P0, PT, R141, R7, PT ;  /* 0x000000078d00720c */ /* 0x000fe20003f06270 */
[----:B------:R-:W-:Y:S01]  /*74c0*/  @!UPT UIADD3 URZ, URZ, URZ, URZ ;  /* 0x0000003f3f3ff290 */ /* 0x000fe2000fffe03f */
[----:B------:R-:W-:Y:S11]  /*74d0*/  BSSY B0, `(.L_x_1411) ;  /* 0x0000013000007945 */ /* 0x000ff60003800000 */
        /* <DEDUP_REMOVED lines=18> */
.L_x_1412:
[----:B------:R-:W-:Y:S05]  /*7600*/  BSYNC B0 ;  /* 0x0000000000007941 */ /* 0x000fea0003800000 */
.L_x_1411:
        /* <DEDUP_REMOVED lines=33> */
.L_x_1378:
[----:B-1----:R-:W2:Y:S01]  /*7820*/  LDL.LU R2, [R1+0x24] ;  /* 0x0000240001027983 */ /* 0x002ea20000300800 */
[----:B------:R-:W-:-:S03]  /*7830*/  IMAD.MOV.U32 R0, RZ, RZ, c[0x0][0x2c4] ;  /* 0x0000b100ff007624 */ /* 0x000fc600078e00ff */
[----:B------:R-:W3:Y:S02]  /*7840*/  LDL R16, [R1+0x44] ;  /* 0x0000440001107983 */ /* 0x000ee40000100800 */
[----:B------:R-:W-:Y:S01]  /*7850*/  ISETP.NE.AND P3, PT, R0, 0x1, PT ;  /* 0x000000010000780c */ /* 0x000fe20003f65270 */
[----:B------:R-:W-:Y:S01]  /*7860*/  BSSY B0, `(.L_x_1414) ;  /* 0x000002c000007945 */ /* 0x000fe20003800000 */
[----:B------:R-:W-:Y:S01]  /*7870*/  IMAD.IADD R10, R160, 0x1, R161 ;  /* 0x00000001a00a7824 */ /* 0x000fe200078e02a1 */
[----:B--2---:R-:W-:-:S10]  /*7880*/  LOP3.LUT R2, R2, 0xfffffffd, RZ, 0xc0, !PT ;  /* 0xfffffffd02027812 */ /* 0x004fd400078ec0ff */
[----:B------:R-:W-:Y:S02]  /*7890*/  @P3 LOP3.LUT R2, R2, 0x2, RZ, 0xfc, !PT ;  /* 0x0000000202023812 */ /* 0x000fe400078efcff */
[----:B---3--:R-:W-:-:S03]  /*78a0*/  IADD3 R0, R16, 0x7f, RZ ;  /* 0x0000007f10007810 */ /* 0x008fc60007ffe0ff */
[----:B------:R1:W-:Y:S02]  /*78b0*/  STL [R1+0x24], R2 ;  /* 0x0000240201007387 */ /* 0x0003e40000100800 */
[----:B-1----:R-:W-:-:S05]  /*78c0*/  @P3 IMAD.HI.U32 R2, R0, c[0x0][0x2c8], RZ ;  /* 0x0000b20000023a27 */ /* 0x002fca00078e00ff */
[----:B------:R-:W-:-:S05]  /*78d0*/  @P3 SHF.R.U32.HI R0, RZ, c[0x0][0x2cc], R2 ;  /* 0x0000b300ff003a19 */ /* 0x000fca0000011602 */
[----:B------:R-:W-:-:S04]  /*78e0*/  IMAD.IADD R0, R172, 0x1, R0 ;  /* 0x00000001ac007824 */ /* 0x000fc800078e0200 */
[----:B------:R-:W-:-:S05]  /*78f0*/  IMAD.HI R0, R0, 0x66666667, RZ ;  /* 0x6666666700007827 */ /* 0x000fca00078e02ff */
[----:B------:R-:W-:-:S04]  /*7900*/  SHF.R.U32.HI R2, RZ, 0x1f, R0 ;  /* 0x0000001fff027819 */ /* 0x000fc80000011600 */
[----:B------:R-:W-:-:S04]  /*7910*/  LEA.HI.SX32 R0, R0, R2, 0x1b ;  /* 0x0000000200007211 */ /* 0x000fc800078fdaff */
[----:B------:R-:W-:-:S04]  /*7920*/  IMNMX R6, R171, R0, PT ;  /* 0x00000000ab067217 */ /* 0x000fc80003800200 */
[----:B------:R-:W-:Y:S01]  /*7930*/  ISETP.GE.AND P0, PT, R6, 0x1, PT ;  /* 0x000000010600780c */ /* 0x000fe20003f06270 */
[----:B------:R-:W-:-:S12]  /*7940*/  IMAD.MOV.U32 R0, RZ, RZ, RZ ;  /* 0x000000ffff007224 */ /* 0x000fd800078e00ff */
        /* <DEDUP_REMOVED lines=29> */
.L_x_1415:
[----:B------:R-:W-:Y:S05]  /*7b20*/  BSYNC B0 ;  /* 0x0000000000007941 */ /* 0x000fea0003800000 */
.L_x_1414:
        /* <DEDUP_REMOVED lines=48> */
[----:B------:R-:W-:-:S04]  /*7e30*/  LEA R0, R165, R139, 0x4 ;  /* 0x0000008ba5007211 */ /* 0x000fc800078e20ff */
[----:B------:R-:W-:-:S05]  /*7e40*/  IADD3 R12, R0, R16, RZ ;  /* 0x00000010000c7210 */ /* 0x000fca0007ffe0ff */
[----:B------:R-:W-:-:S04]  /*7e50*/  @P3 IMAD.HI.U32 R5, R12, c[0x0][0x2c8], RZ ;  /* 0x0000b2000c053a27 */ /* 0x000fc800078e00ff */
[----:B-12---:R-:W-:-:S05]  /*7e60*/  @P1 IMAD.WIDE R2, R17, R2, c[0x0][0x340] ;  /* 0x0000d00011021625 */ /* 0x006fca00078e0202 */
[----:B------:R1:W2:Y:S01]  /*7e70*/  @P1 LDG.E R13, [R2.64] ;  /* 0x00000008020d1981 */ /* 0x0002a2000c1e1900 */
[----:B------:R-:W-:Y:S01]  /*7e80*/  IMAD.MOV.U32 R0, RZ, RZ, R12 ;  /* 0x000000ffff007224 */ /* 0x000fe200078e000c */
[----:B------:R-:W-:Y:S02]  /*7e90*/  @P3 SHF.R.U32.HI R0, RZ, c[0x0][0x2cc], R5 ;  /* 0x0000b300ff003a19 */ /* 0x000fe40000011605 */
[----:B------:R-:W-:Y:S02]  /*7ea0*/  MOV R6, R134 ;  /* 0x0000008600067202 */ /* 0x000fe40000000f00 */
[----:B------:R-:W-:Y:S02]  /*7eb0*/  MOV R7, R135 ;  /* 0x0000008700077202 */ /* 0x000fe40000000f00 */
[----:B-1----:R-:W-:Y:S02]  /*7ec0*/  SHF.R.S32.HI R3, RZ, 0x1f, R159 ;  /* 0x0000001fff037819 */ /* 0x002fe4000001149f */
[----:B------:R-:W-:-:S03]  /*7ed0*/  IADD3 R2, P0, R139, R10, RZ ;  /* 0x0000000a8b027210 */ /* 0x000fc60007f1e0ff */
[----:B------:R-:W-:Y:S01]  /*7ee0*/  IMAD R4, R3, c[0x0][0x178], RZ ;  /* 0x00005e0003047a24 */ /* 0x000fe200078e02ff */
[----:B------:R-:W-:-:S03]  /*7ef0*/  LEA.HI.X.SX32 R3, R10, R188, 0x1, P0 ;  /* 0x000000bc0a037211 */ /* 0x000fc600000f0eff */
[C---:B------:R-:W-:Y:S02]  /*7f00*/  IMAD R8, R159.reuse, c[0x0][0x17c], R4 ;  /* 0x00005f009f087a24 */ /* 0x040fe400078e0204 */
[----:B------:R-:W-:Y:S01]  /*7f10*/  IMAD.WIDE.U32 R4, R159, c[0x0][0x178], RZ ;  /* 0x00005e009f047a25 */ /* 0x000fe200078e00ff */
[----:B------:R-:W-:-:S03]  /*7f20*/  ISETP.NE.U32.AND P0, PT, RZ, c[0x0][0x348], PT ;  /* 0x0000d200ff007a0c */ /* 0x000fc60003f05070 */
[C---:B------:R-:W-:Y:S02]  /*7f30*/  IMAD R15, R3.reuse, c[0x0][0x1e0], RZ ;  /* 0x00007800030f7a24 */ /* 0x040fe400078e02ff */
[----:B------:R-:W-:Y:S02]  /*7f40*/  IMAD R14, R3, c[0x0][0x208], RZ ;  /* 0x00008200030e7a24 */ /* 0x000fe400078e02ff */
[----:B------:R-:W-:Y:S01]  /*7f50*/  IMAD.IADD R3, R5, 0x1, R8 ;  /* 0x0000000105037824 */ /* 0x000fe200078e0208 */
[----:B------:R-:W-:Y:S01]  /*7f60*/  ISETP.NE.AND.EX P0, PT, RZ, c[0x0][0x34c], PT, P0 ;  /* 0x0000d300ff007a0c */ /* 0x000fe20003f05300 */
[----:B------:R-:W-:-:S04]  /*7f70*/  IMAD.WIDE.U32 R10, R2, c[0x0][0x1e0], R6 ;  /* 0x00007800020a7a25 */ /* 0x000fc800078e0006 */
[----:B------:R-:W-:-:S04]  /*7f80*/  IMAD.WIDE.U32 R8, R2, c[0x0][0x208], R6 ;  /* 0x0000820002087a25 */ /* 0x000fc800078e0006 */
[C---:B------:R-:W-:Y:S02]  /*7f90*/  IMAD R6, R2.reuse, c[0x0][0x1e4], R15 ;  /* 0x0000790002067a24 */ /* 0x040fe400078e020f */
[----:B------:R-:W-:Y:S01]  /*7fa0*/  IMAD R5, R2, c[0x0][0x20c], R14 ;  /* 0x0000830002057a24 */ /* 0x000fe200078e020e */
[----:B------:R-:W-:Y:S02]  /*7fb0*/  MOV R2, R4 ;  /* 0x0000000400027202 */ /* 0x000fe40000000f00 */
[----:B------:R-:W-:Y:S01]  /*7fc0*/  SEL R4, R138, RZ, !P0 ;  /* 0x000000ff8a047207 */ /* 0x000fe20004000000 */
[----:B------:R-:W-:Y:S02]  /*7fd0*/  IMAD.IADD R5, R9, 0x1, R5 ;  /* 0x0000000109057824 */ /* 0x000fe400078e0205 */
[----:B---3--:R-:W-:Y:S01]  /*7fe0*/  IMAD.WIDE.U32 R2, R18, c[0x0][0x1b8], R2 ;  /* 0x00006e0012027a25 */ /* 0x008fe200078e0002 */
[----:B------:R-:W-:Y:S02]  /*7ff0*/  IADD3 R7, R11, R6, RZ ;  /* 0x000000060b077210 */ /* 0x000fe40007ffe0ff */
[----:B------:R-:W-:Y:S01]  /*8000*/  SEL R9, R17, RZ, !P0 ;  /* 0x000000ff11097207 */ /* 0x000fe20004000000 */
[----:B------:R-:W-:Y:S01]  /*8010*/  IMAD R11, R4, c[0x0][0x1c0], RZ ;  /* 0x00007000040b7a24 */ /* 0x000fe200078e02ff */
[----:B------:R-:W-:Y:S01]  /*8020*/  MOV R6, R10 ;  /* 0x0000000a00067202 */ /* 0x000fe20000000f00 */
[----:B------:R-:W-:Y:S01]  /*8030*/  IMAD R3, R18, c[0x0][0x1bc], R3 ;  /* 0x00006f0012037a24 */ /* 0x000fe200078e0203 */
[----:B------:R-:W-:Y:S01]  /*8040*/  MOV R4, R8 ;  /* 0x0000000800047202 */ /* 0x000fe20000000f00 */
[----:B------:R-:W-:-:S02]  /*8050*/  IMAD R14, R9, c[0x0][0x1c4], R11 ;  /* 0x00007100090e7a24 */ /* 0x000fc400078e020b */
[----:B------:R-:W-:Y:S01]  /*8060*/  IMAD.WIDE.U32 R8, R9, c[0x0][0x1c0], R2 ;  /* 0x0000700009087a25 */ /* 0x000fe200078e0002 */
[----:B------:R-:W-:-:S03]  /*8070*/  SHF.R.S32.HI R11, RZ, 0x1f, R0 ;  /* 0x0000001fff0b7819 */ /* 0x000fc60000011400 */
[----:B------:R-:W-:-:S04]  /*8080*/  IMAD.WIDE.U32 R2, R18, c[0x0][0x1e8], R6 ;  /* 0x00007a0012027a25 */ /* 0x000fc800078e0006 */
[----:B------:R-:W-:Y:S02]  /*8090*/  IMAD.MOV R10, RZ, RZ, -R0 ;  /* 0x000000ffff0a7224 */ /* 0x000fe400078e0a00 */
[C---:B------:R-:W-:Y:S01]  /*80a0*/  IMAD.WIDE.U32 R6, R18.reuse, c[0x0][0x210], R4 ;  /* 0x0000840012067a25 */ /* 0x040fe200078e0004 */
[----:B------:R-:W-:Y:S02]  /*80b0*/  MOV R4, R2 ;  /* 0x0000000200047202 */ /* 0x000fe40000000f00 */
[----:B------:R-:W-:Y:S01]  /*80c0*/  MOV R2, R8 ;  /* 0x0000000800027202 */ /* 0x000fe20000000f00 */
[----:B------:R-:W-:Y:S01]  /*80d0*/  IMAD R5, R18, c[0x0][0x1ec], R3 ;  /* 0x00007b0012057a24 */ /* 0x000fe200078e0203 */
[----:B------:R-:W-:Y:S01]  /*80e0*/  IADD3 R3, R9, R14, RZ ;  /* 0x0000000e09037210 */ /* 0x000fe20007ffe0ff */
[----:B------:R-:W-:Y:S02]  /*80f0*/  IMAD R10, R10, c[0x0][0x2c4], R12 ;  /* 0x0000b1000a0a7a24 */ /* 0x000fe400078e020c */
[----:B------:R-:W-:Y:S01]  /*8100*/  IMAD R11, R11, c[0x0][0x1b0], RZ ;  /* 0x00006c000b0b7a24 */ /* 0x000fe200078e02ff */
[----:B------:R-:W-:Y:S01]  /*8110*/  ISETP.NE.U32.AND P0, PT, RZ, c[0x0][0x350], PT ;  /* 0x0000d400ff007a0c */ /* 0x000fe20003f05070 */
[----:B------:R-:W-:-:S02]  /*8120*/  IMAD R9, R18, c[0x0][0x214], R7 ;  /* 0x0000850012097a24 */ /* 0x000fc400078e0207 */
[C---:B------:R-:W-:Y:S02]  /*8130*/  IMAD R7, R0.reuse, c[0x0][0x1b4], R11 ;  /* 0x00006d0000077a24 */ /* 0x040fe400078e020b */
[----:B------:R-:W-:Y:S01]  /*8140*/  IMAD.WIDE.U32 R2, R0, c[0x0][0x1b0], R2 ;  /* 0x00006c0000027a25 */ /* 0x000fe200078e0002 */
[----:B------:R-:W-:-:S03]  /*8150*/  ISETP.NE.AND.EX P0, PT, RZ, c[0x0][0x354], PT, P0 ;  /* 0x0000d500ff007a0c */ /* 0x000fc60003f05300 */
[----:B------:R-:W-:Y:S01]  /*8160*/  IMAD.MOV.U32 R8, RZ, RZ, R6 ;  /* 0x000000ffff087224 */ /* 0x000fe200078e0006 */
[----:B------:R-:W-:Y:S02]  /*8170*/  SHF.R.S32.HI R6, RZ, 0x1f, R10 ;  /* 0x0000001fff067819 */ /* 0x000fe4000001140a */
[----:B------:R-:W-:-:S03]  /*8180*/  IADD3 R3, R3, R7, RZ ;  /* 0x0000000703037210 */ /* 0x000fc60007ffe0ff */
[----:B------:R-:W-:Y:S02]  /*8190*/  IMAD R7, R6, c[0x0][0x1a8], RZ ;  /* 0x00006a0006077a24 */ /* 0x000fe400078e02ff */
[----:B------:R-:W-:-:S04]  /*81a0*/  IMAD.WIDE.U32 R2, R10, c[0x0][0x1a8], R2 ;  /* 0x00006a000a027a25 */ /* 0x000fc800078e0002 */
[----:B------:R-:W-:-:S04]  /*81b0*/  IMAD R7, R10, c[0x0][0x1ac], R7 ;  /* 0x00006b000a077a24 */ /* 0x000fc800078e0207 */
[----:B------:R-:W-:Y:S01]  /*81c0*/  IMAD.IADD R3, R3, 0x1, R7 ;  /* 0x0000000103037824 */ /* 0x000fe200078e0207 */
[----:B------:R-:W-:Y:S02]  /*81d0*/  ISETP.GE.AND P2, PT, R134, c[0x0][0x198], PT ;  /* 0x0000660086007a0c */ /* 0x000fe40003f46270 */
[----:B------:R-:W-:Y:S02]  /*81e0*/  IADD3 R116, R246, -0x1, RZ ;  /* 0xfffffffff6747810 */ /* 0x000fe40007ffe0ff */
[----:B--2---:R-:W-:Y:S02]  /*81f0*/  @P1 SHF.R.S32.HI R0, RZ, 0x1f, R13 ;  /* 0x0000001fff001819 */ /* 0x004fe4000001140d */
[----:B------:R-:W-:Y:S02]  /*8200*/  @!P1 MOV R0, R138 ;  /* 0x0000008a00009202 */ /* 0x000fe40000000f00 */
[----:B------:R-:W-:Y:S02]  /*8210*/  @!P1 MOV R13, R17 ;  /* 0x00000011000d9202 */ /* 0x000fe40000000f00 */
[----:B------:R-:W-:-:S02]  /*8220*/  SEL R6, R0, RZ, !P0 ;  /* 0x000000ff00067207 */ /* 0x000fc40004000000 */
[----:B------:R-:W-:-:S03]  /*8230*/  SEL R0, R13, RZ, !P0 ;  /* 0x000000ff0d007207 */ /* 0x000fc60004000000 */
[C---:B------:R-:W-:Y:S02]  /*8240*/  IMAD R11, R6.reuse, c[0x0][0x1f0], RZ ;  /* 0x00007c00060b7a24 */ /* 0x040fe400078e02ff */
[----:B------:R-:W-:Y:S02]  /*8250*/  IMAD R10, R6, c[0x0][0x218], RZ ;  /* 0x00008600060a7a24 */ /* 0x000fe400078e02ff */
[----:B------:R-:W-:Y:S01]  /*8260*/  IMAD.WIDE.U32 R14, R0, c[0x0][0x1f0], R4 ;  /* 0x00007c00000e7a25 */ /* 0x000fe200078e0004 */
[----:B------:R-:W-:-:S03]  /*8270*/  LEA R6, P0, R2, c[0x0][0x160], 0x1 ;  /* 0x0000580002067a11 */ /* 0x000fc600078008ff */
        /* <DEDUP_REMOVED lines=13> */
.L_x_1561:
[----:B------:R-:W-:Y:S05]  /*8350*/  BRA.DIV ~URZ, `(.L_x_1418) ;  /* 0x000165027f007947 */ /* 0x000fea000b800000 */
[----:B-1----:R1:W4:Y:S02]  /*8360*/  SHFL.IDX PT, R2, R6, RZ, 0x181f ;  /* 0x00181fff06027589 */ /* 0x00232400000e0000 */
.L_x_1562:
        /* <DEDUP_REMOVED lines=11> */
.L_x_1420:
[----:B------:R-:W-:Y:S05]  /*8420*/  BSYNC B0 ;  /* 0x0000000000007941 */ /* 0x000fea0003800000 */
.L_x_1419:
[----:B------:R-:W-:Y:S05]  /*8430*/  BRA.DIV ~URZ, `(.L_x_1421) ;  /* 0x000164927f007947 */ /* 0x000fea000b800000 */
[----:B---3--:R3:W1:Y:S04]  /*8440*/  SHFL.IDX PT, R7, R5, 0x1, 0x181f ;  /* 0x00381f0005077f89 */ /* 0x00866800000e0000 */
[----:B--2-4-:R3:W2:Y:S02]  /*8450*/  SHFL.IDX PT, R2, R6, 0x1, 0x181f ;  /* 0x00381f0006027f89 */ /* 0x0146a400000e0000 */
.L_x_1563:
        /* <DEDUP_REMOVED lines=10> */
.L_x_1423:
[----:B------:R-:W-:Y:S05]  /*8500*/  BSYNC B0 ;  /* 0x0000000000007941 */ /* 0x000fea0003800000 */
.L_x_1422:
[----:B------:R-:W-:Y:S05]  /*8510*/  BRA.DIV ~URZ, `(.L_x_1424) ;  /* 0x000164827f007947 */ /* 0x000fea000b800000 */
[----:B-1----:R1:W4:Y:S02]  /*8520*/  SHFL.IDX PT, R7, R5, 0x2, 0x181f ;  /* 0x00581f0005077f89 */ /* 0x00232400000e0000 */
.L_x_1564:
[----:B------:R-:W-:Y:S05]  /*8530*/  BRA.DIV ~URZ, `(.L_x_1425) ;  /* 0x000164d27f007947 */ /* 0x000fea000b800000 */
[----:B--2---:R2:W1:Y:S02]  /*8540*/  SHFL.IDX PT, R2, R6, 0x2, 0x181f ;  /* 0x00581f0006027f89 */ /* 0x00446400000e0000 */
.L_x_1565:
        /* <DEDUP_REMOVED lines=10> */
.L_x_1427:
[----:B------:R-:W-:Y:S05]  /*85f0*/  BSYNC B0 ;  /* 0x0000000000007941 */ /* 0x000fea0003800000 */
.L_x_1426:
[----:B------:R-:W-:Y:S05]  /*8600*/  BRA.DIV ~URZ, `(.L_x_1428) ;  /* 0x000164727f007947 */ /* 0x000fea000b800000 */
[----:B----4-:R4:W2:Y:S04]  /*8610*/  SHFL.IDX PT, R7, R5, 0x3, 0x181f ;  /* 0x00781f0005077f89 */ /* 0x0108a800000e0000 */
[----:B-1----:R4:W1:Y:S02]  /*8620*/  SHFL.IDX PT, R2, R6, 0x3, 0x181f ;  /* 0x00781f0006027f89 */ /* 0x00286400000e0000 */
.L_x_1566:
        /* <DEDUP_REMOVED lines=10> */
.L_x_1430:
[----:B------:R-:W-:Y:S05]  /*86d0*/  BSYNC B0 ;  /* 0x0000000000007941 */ /* 0x000fea0003800000 */
.L_x_1429:
[----:B------:R-:W-:Y:S05]  /*86e0*/  BRA.DIV ~URZ, `(.L_x_1431) ;  /* 0x000164627f007947 */ /* 0x000fea000b800000 */
[----:B--2---:R2:W3:Y:S02]  /*86f0*/  SHFL.IDX PT, R7, R5, 0x4, 0x181f ;  /* 0x00981f0005077f89 */ /* 0x0044e400000e0000 */
.L_x_1567:
[----:B------:R-:W-:Y:S05]  /*8700*/  BRA.DIV ~URZ, `(.L_x_1432) ;  /* 0x000164b27f007947 */ /* 0x000fea000b800000 */
[----:B-1----:R1:W2:Y:S02]  /*8710*/  SHFL.IDX PT, R2, R6, 0x4, 0x181f ;  /* 0x00981f0006027f89 */ /* 0x0022a400000e0000 */
.L_x_1568:
        /* <DEDUP_REMOVED lines=10> */
.L_x_1434:
[----:B------:R-:W-:Y:S05]  /*87c0*/  BSYNC B0 ;  /* 0x0000000000007941 */ /* 0x000fea0003800000 */
.L_x_1433:
[----:B------:R-:W-:Y:S05]  /*87d0*/  BRA.DIV ~URZ, `(.L_x_1435) ;  /* 0x000164527f007947 */ /* 0x000fea000b800000 */
[----:B---3--:R3:W1:Y:S04]  /*87e0*/  SHFL.IDX PT, R7, R5, 0x5, 0x181f ;  /* 0x00b81f0005077f89 */ /* 0x00866800000e0000 */
[----:B--2---:R3:W2:Y:S02]  /*87f0*/  SHFL.IDX PT, R2, R6, 0x5, 0x181f ;  /* 0x00b81f0006027f89 */ /* 0x0046a400000e0000 */
.L_x_1569:
        /* <DEDUP_REMOVED lines=10> */
.L_x_1437:
[----:B------:R-:W-:Y:S05]  /*88a0*/  BSYNC B0 ;  /* 0x0000000000007941 */ /* 0x000fea0003800000 */
.L_x_1436:
[----:B------:R-:W-:Y:S05]  /*88b0*/  BRA.DIV ~URZ, `(.L_x_1438) ;  /* 0x000164427f007947 */ /* 0x000fea000b800000 */
[----:B-1----:R1:W3:Y:S02]  /*88c0*/  SHFL.IDX PT, R7, R5, 0x6, 0x181f ;  /* 0x00d81f0005077f89 */ /* 0x0022e400000e0000 */
.L_x_1570:
[----:B------:R-:W-:Y:S05]  /*88d0*/  BRA.DIV ~URZ, `(.L_x_1439) ;  /* 0x000164927f007947 */ /* 0x000fea000b800000 */
[----:B--2---:R2:W1:Y:S02]  /*88e0*/  SHFL.IDX PT, R2, R6, 0x6, 0x181f ;  /* 0x00d81f0006027f89 */ /* 0x00446400000e0000 */
.L_x_1571:
        /* <DEDUP_REMOVED lines=10> */
.L_x_1441:
[----:B------:R-:W-:Y:S05]  /*8990*/  BSYNC B0 ;  /* 0x0000000000007941 */ /* 0x000fea0003800000 */
.L_x_1440:
[----:B------:R-:W-:Y:S05]  /*89a0*/  BRA.DIV ~URZ, `(.L_x_1442) ;  /* 0x000164327f007947 */ /* 0x000fea000b800000 */
[----:B-1-34-:R-:W1:Y:S04]  /*89b0*/  SHFL.IDX PT, R5, R5, 0x7, 0x181f ;  /* 0x00f81f0005057f89 */ /* 0x01ae6800000e0000 */
[----:B------:R3:W4:Y:S02]  /*89c0*/  SHFL.IDX PT, R3, R6, 0x7, 0x181f ;  /* 0x00f81f0006037f89 */ /* 0x00072400000e0000 */
.L_x_1572:
[----:B--2---:R-:W2:Y:S01]  /*89d0*/  LDL.LU R148, [R1+0x24] ;  /* 0x0000240001947983 */ /* 0x004ea20000300800 */
[----:B------:R-:W-:Y:S02]  /*89e0*/  ISETP.GE.AND P5, PT, R134, c[0x0][0x1d4], PT ;  /* 0x0000750086007a0c */ /* 0x000fe40003fa6270 */
[----:B------:R-:W-:-:S04]  /*89f0*/  IADD3 R2, R4, 0x70, RZ ;  /* 0x0000007004027810 */ /* 0x000fc80007ffe0ff */
        /* <DEDUP_REMOVED lines=8> */
[----:B------:R-:W-:Y:S01]  /*8a80*/  WARPSYNC 0xffffffff ;  /* 0xffffffff00007948 */ /* 0x000fe20003800000 */
[----:B--2---:R-:W-:-:S04]  /*8a90*/  LOP3.LUT R148, R148, 0xfffffffe, RZ, 0xc0, !PT ;  /* 0xfffffffe94947812 */ /* 0x004fc800078ec0ff */
[----:B------:R-:W-:-:S05]  /*8aa0*/  @P5 LOP3.LUT R148, R148, 0x1, RZ, 0xfc, !PT ;  /* 0x0000000194945812 */ /* 0x000fca00078efcff */
[----:B------:R1:W-:Y:S02]  /*8ab0*/  STL [R1+0x24], R148 ;  /* 0x0000249401007387 */ /* 0x0003e40000100800 */
[----:B------:R-:W2:Y:S04]  /*8ac0*/  LDL R250, [R1+0xc] ;  /* 0x00000c0001fa7983 */ /* 0x000ea80000100800 */
[----:B------:R-:W4:Y:S04]  /*8ad0*/  LDL R8, [R1+0x3c] ;  /* 0x00003c0001087983 */ /* 0x000f280000100800 */
        /* <DEDUP_REMOVED lines=8> */
[----:B------:R-:W-:Y:S01]  /*8b60*/  IMAD.MOV.U32 R145, RZ, RZ, c[0x0][0x1e4] ;  /* 0x00007900ff917624 */ /* 0x000fe200078e00ff */
[----:B------:R-:W-:Y:S01]  /*8b70*/  BSSY B0, `(.L_x_1443) ;  /* 0x000002d000007945 */ /* 0x000fe20003800000 */
[----:B------:R-:W-:Y:S01]  /*8b80*/  BAR.SYNC.DEFER_BLOCKING 0x0 ;  /* 0x0000000000007b1d */ /* 0x000fe20000010000 */
[----:B--2---:R-:W-:-:S04]  /*8b90*/  IADD3 R61, R142, R250, -R139 ;  /* 0x000000fa8e3d7210 */ /* 0x004fc80007ffe88b */
[C---:B------:R-:W-:Y:S01]  /*8ba0*/  ISETP.GE.AND P3, PT, R61.reuse, 0x1, PT ;  /* 0x000000013d00780c */ /* 0x040fe20003f66270 */
[----:B----4-:R-:W-:Y:S01]  /*8bb0*/  IMAD.MOV.U32 R147, RZ, RZ, R8 ;  /* 0x000000ffff937224 */ /* 0x010fe200078e0008 */
[----:B------:R-:W-:Y:S01]  /*8bc0*/  ISETP.GE.AND P2, PT, R61, 0x11, PT ;  /* 0x000000113d00780c */ /* 0x000fe20003f46270 */
[----:B---3--:R-:W-:-:S04]  /*8bd0*/  IMAD.MOV.U32 R146, RZ, RZ, R6 ;  /* 0x000000ffff927224 */ /* 0x008fc800078e0006 */
[----:B------:R-:W-:-:S04]  /*8be0*/  IMAD.WIDE.U32 R4, R2, 0x50, R146 ;  /* 0x0000005002047825 */ /* 0x000fc800078e0092 */
[----:B------:R-:W-:Y:S02]  /*8bf0*/  IMAD R2, R3, 0x50, RZ ;  /* 0x0000005003027824 */ /* 0x000fe400078e02ff */
[----:B------:R-:W-:Y:S01]  /*8c00*/  IMAD.MOV.U32 R139, RZ, RZ, c[0x0][0x1e0] ;  /* 0x00007800ff8b7624 */ /* 0x000fe200078e00ff */
[----:B------:R-:W-:Y:S01]  /*8c10*/  ISETP.GE.AND P1, PT, R61, 0x21, PT ;  /* 0x000000213d00780c */ /* 0x000fe20003f26270 */
[----:B------:R-:W-:Y:S01]  /*8c20*/  IMAD.IADD R3, R5, 0x1, R2 ;  /* 0x0000000105037824 */ /* 0x000fe200078e0202 */
[C---:B------:R-:W-:Y:S02]  /*8c30*/  @P3 LEA R8, P0, R4.reuse, c[0x0][0x1c8], 0x1 ;  /* 0x0000720004083a11 */ /* 0x040fe400078008ff */
[----:B------:R-:W-:Y:S02]  /*8c40*/  @P2 LEA R2, P4, R139, R4, 0x4 ;  /* 0x000000048b022211 */ /* 0x000fe400078820ff */
[----:B------:R-:W-:Y:S02]  /*8c50*/  @P3 LEA.HI.X R9, R4, c[0x0][0x1cc], R3, 0x1, P0 ;  /* 0x0000730004093a11 */ /* 0x000fe400000f0c03 */
[----:B------:R-:W-:-:S02]  /*8c60*/  ISETP.GE.AND P0, PT, R61, 0x31, PT ;  /* 0x000000313d00780c */ /* 0x000fc40003f06270 */
[C---:B------:R-:W-:Y:S01]  /*8c70*/  @P2 LEA.HI.X R6, R139.reuse, R3, R145, 0x4, P4 ;  /* 0x000000038b062211 */ /* 0x040fe200020f2491 */
[----:B------:R-:W-:Y:S01]  /*8c80*/  IMAD.WIDE.U32 R14, R139, 0x20, RZ ;  /* 0x000000208b0e7825 */ /* 0x000fe200078e00ff */
[C---:B------:R-:W-:Y:S01]  /*8c90*/  @P2 LEA R12, P4, R2.reuse, c[0x0][0x1c8], 0x1 ;  /* 0x00007200020c2a11 */ /* 0x040fe200078808ff */
[----:B------:R-:W-:Y:S01]  /*8ca0*/  @!PT LDS RZ, [RZ] ;  /* 0x00000000fffff984 */ /* 0x000fe20000000800 */
[----:B------:R-:W-:Y:S01]  /*8cb0*/  @!PT LDS RZ, [RZ] ;  /* 0x00000000fffff984 */ /* 0x000fe20000000800 */
[----:B------:R-:W-:Y:S01]  /*8cc0*/  @!PT LDS RZ, [RZ] ;  /* 0x00000000fffff984 */ /* 0x000fe20000000800 */
[----:B------:R1:W-:Y:S03]  /*8cd0*/  @P3 LDGSTS.E.BYPASS.LTC128B.128 [R218+0x2900], [R8.64], !P5 ;  /* 0x0290000008da3fae */ /* 0x0003e6000e901d48 */
[----:B------:R-:W-:Y:S01]  /*8ce0*/  @P2 LEA.HI.X R13, R2, c[0x0][0x1cc], R6, 0x1, P4 ;  /* 0x00007300020d2a11 */ /* 0x000fe200020f0c06 */
[----:B------:R-:W-:Y:S01]  /*8cf0*/  IMAD.SHL.U32 R2, R145, 0x20, RZ ;  /* 0x0000002091027824 */ /* 0x000fe200078e00ff */
[----:B------:R-:W-:-:S03]  /*8d00*/  @P1 IADD3 R11, P4, R4, R14, RZ ;  /* 0x0000000e040b1210 */ /* 0x000fc60007f9e0ff */
[----:B------:R2:W-:Y:S01]  /*8d10*/  @P2 LDGSTS.E.BYPASS.LTC128B.128 [R218+0x3100], [R12.64], !P5 ;  /* 0x031000000cda2fae */ /* 0x0005e2000e901d48 */
[----:B------:R-:W-:Y:S01]  /*8d20*/  @P1 IADD3.X R14, R3, R15, R2, P4, !PT ;  /* 0x0000000f030e1210 */ /* 0x000fe200027fe402 */
[----:B------:R-:W-:Y:S02]  /*8d30*/  @P0 IMAD.MOV.U32 R2, RZ, RZ, R4 ;  /* 0x000000ffff020224 */ /* 0x000fe400078e0004 */
[----:B------:R-:W-:Y:S02]  /*8d40*/  @P0 IMAD R15, R145, 0x30, RZ ;  /* 0x00000030910f0824 */ /* 0x000fe400078e02ff */
[----:B------:R-:W-:Y:S01]  /*8d50*/  @P0 IMAD.WIDE.U32 R6, R139, 0x30, R2 ;  /* 0x000000308b060825 */ /* 0x000fe200078e0002 */
[----:B------:R-:W-:-:S03]  /*8d60*/  @P1 LEA R10, P4, R11, c[0x0][0x1c8], 0x1 ;  /* 0x000072000b0a1a11 */ /* 0x000fc600078808ff */
[----:B------:R-:W-:Y:S01]  /*8d70*/  @P0 IMAD.IADD R7, R7, 0x1, R15 ;  /* 0x0000000107070824 */ /* 0x000fe200078e020f */
[----:B------:R-:W-:-:S05]  /*8d80*/  @P1 LEA.HI.X R11, R11, c[0x0][0x1cc], R14, 0x1, P4 ;  /* 0x000073000b0b1a11 */ /* 0x000fca00020f0c0e */
[----:B------:R2:W-:Y:S01]  /*8d90*/  @P1 LDGSTS.E.BYPASS.LTC128B.128 [R218+0x3900], [R10.64], !P5 ;  /* 0x039000000ada1fae */ /* 0x0005e2000e901d48 */
[----:B-1----:R-:W-:-:S04]  /*8da0*/  @P0 LEA R8, P3, R6, c[0x0][0x1c8], 0x1 ;  /* 0x0000720006080a11 */ /* 0x002fc800078608ff */
        /* <DEDUP_REMOVED lines=9> */
.L_x_1444:
[----:B------:R-:W-:Y:S05]  /*8e40*/  BSYNC B0 ;  /* 0x0000000000007941 */ /* 0x000fea0003800000 */
.L_x_1443:
[----:B------:R3:W5:Y:S01]  /*8e50*/  LDL R248, [R1+0x44] ;  /* 0x0000440001f87983 */ /* 0x0007620000100800 */
[----:B------:R-:W-:Y:S01]  /*8e60*/  ISETP.LT.AND P0, PT, RZ, c[0x0][0x27c], PT ;  /* 0x00009f00ff007a0c */ /* 0x000fe20003f01270 */
[----:B------:R-:W-:Y:S02]  /*8e70*/  IMAD.MOV.U32 R252, RZ, RZ, c[0x0][0x2c4] ;  /* 0x0000b100fffc7624 */ /* 0x000fe400078e00ff */
[----:B------:R-:W0:Y:S03]  /*8e80*/  LDGDEPBAR ;  /* 0x00000000000079af */ /* 0x000e260000000000 */
[----:B------:R-:W-:-:S07]  /*8e90*/  ISETP.NE.AND P6, PT, R252, 0x1, PT ;  /* 0x00000001fc00780c */ /* 0x000fce0003fc5270 */
[----:B------:R-:W-:Y:S05]  /*8ea0*/  @P0 BRA `(.L_x_1445) ;  /* 0x0000002000000947 */ /* 0x000fea0003800000 */
[----:B------:R-:W-:-:S04]  /*8eb0*/  DEPBAR.LE SB0, 0x1 ;  /* 0x000080400000791a */ /* 0x000fc80000000000 */
[----:B------:R-:W-:Y:S05]  /*8ec0*/  BRA `(.L_x_1446) ;  /* 0x00004bd000007947 */ /* 0x000fea0003800000 */
.L_x_1445:
[----:B------:R-:W-:Y:S01]  /*8ed0*/  ULDC.U8 UR4, c[0x0][0x298] ;  /* 0x0000a60000047ab9 */ /* 0x000fe20000000000 */
[----:B-1---5:R-:W-:Y:S01]  /*8ee0*/  SHF.R.S32.HI R2, RZ, 0x1f, R137 ;  /* 0x0000001fff027819 */ /* 0x022fe20000011489 */
[C---:B------:R-:W-:Y:S01]  /*8ef0*/  IMAD.WIDE.U32 R6, R137.reuse, c[0x0][0x280], RZ ;  /* 0x0000a00089067a25 */ /* 0x040fe200078e00ff */
[----:B------:R-:W-:Y:S01]  /*8f00*/  ISETP.NE.AND P0, PT, RZ, UR4, PT ;  /* 0x00000004ff007c0c */ /* 0x000fe2000bf05270 */
[----:B------:R-:W-:Y:S01]  /*8f10*/  BSSY B2, `(.L_x_1446) ;  /* 0x00004b8000027945 */ /* 0x000fe20003800000 */
[----:B------:R-:W-:Y:S01]  /*8f20*/  IADD3 R20, R82, R248, RZ ;  /* 0x000000f852147210 */ /* 0x000fe20007ffe0ff */
[----:B------:R-:W-:Y:S01]  /*8f30*/  IMAD R3, R2, c[0x0][0x280], RZ ;  /* 0x0000a00002037a24 */ /* 0x000fe200078e02ff */
[----:B------:R-:W-:Y:S01]  /*8f40*/  IADD3 R66, R82, 0x60, RZ ;  /* 0x0000006052427810 */ /* 0x000fe20007ffe0ff */
[----:B------:R-:W-:Y:S02]  /*8f50*/  IMAD R2, R2, c[0x0][0x290], RZ ;  /* 0x0000a40002027a24 */ /* 0x000fe400078e02ff */
[----:B--2---:R-:W-:-:S02]  /*8f60*/  IMAD R8, R137, c[0x0][0x284], R3 ;  /* 0x0000a10089087a24 */ /* 0x004fc400078e0203 */
[C---:B------:R-:W-:Y:S01]  /*8f70*/  IMAD R3, R137.reuse, c[0x0][0x294], R2 ;  /* 0x0000a50089037a24 */ /* 0x040fe200078e0202 */
        /* <DEDUP_REMOVED lines=37> */
[----:B------:R-:W-:-:S11]  /*91d0*/  ISETP.GE.AND P0, PT, R26, c[0x0][0x27c], PT ;  /* 0x00009f001a007a0c */ /* 0x000fd60003f06270 */
[C---:B------:R-:W-:Y:S01]  /*91e0*/  @!P1 IMAD.SHL.U32 R2, R24.reuse, 0x2, RZ ;  /* 0x0000000218029824 */ /* 0x040fe200078e00ff */
[----:B------:R-:W-:Y:S01]  /*91f0*/  @!P1 SHF.L.U64.HI R6, R24, 0x1, R25 ;  /* 0x0000000118069819 */ /* 0x000fe20000010219 */
[C---:B------:R-:W-:Y:S01]  /*9200*/  @!P0 IMAD.SHL.U32 R3, R26.reuse, 0x2, RZ ;  /* 0x000000021a038824 */ /* 0x040fe200078e00ff */
[----:B------:R-:W-:Y:S02]  /*9210*/  @!P0 SHF.L.U64.HI R7, R26, 0x1, R28 ;  /* 0x000000011a078819 */ /* 0x000fe4000001021c */
[CC--:B------:R-:W-:Y:S02]  /*9220*/  @!P1 IADD3 R14, P2, R10.reuse, R2.reuse, RZ ;  /* 0x000000020a0e9210 */ /* 0x0c0fe40007f5e0ff */
[-C--:B------:R-:W-:Y:S02]  /*9230*/  @!P0 IADD3 R4, P3, R10, R3.reuse, RZ ;  /* 0x000000030a048210 */ /* 0x080fe40007f7e0ff */
[----:B----4-:R-:W-:Y:S01]  /*9240*/  @!P1 IADD3 R12, P4, R11, R2, RZ ;  /* 0x000000020b0c9210 */ /* 0x010fe20007f9e0ff */
[--C-:B---3--:R-:W-:Y:S01]  /*9250*/  @!P1 IMAD.X R15, R13, 0x1, R6.reuse, P2 ;  /* 0x000000010d0f9824 */ /* 0x108fe200010e0606 */
[----:B------:R-:W-:Y:S01]  /*9260*/  @!P0 IADD3 R10, P2, R11, R3, RZ ;  /* 0x000000030b0a8210 */ /* 0x000fe20007f5e0ff */
[----:B------:R-:W-:Y:S01]  /*9270*/  @!P0 IMAD.X R5, R13, 0x1, R7, P3 ;  /* 0x000000010d058824 */ /* 0x000fe200018e0607 */
[----:B------:R-:W-:Y:S01]  /*9280*/  CS2R R2, SRZ ;  /* 0x0000000000027805 */ /* 0x000fe2000001ff00 */
[----:B-1----:R-:W-:-:S02]  /*9290*/  @!P1 IMAD.X R13, R16, 0x1, R6, P4 ;  /* 0x00000001100d9824 */ /* 0x002fc400020e0606 */
[----:B------:R-:W-:Y:S01]  /*92a0*/  @!P0 IMAD.X R11, R16, 0x1, R7, P2 ;  /* 0x00000001100b8824 */ /* 0x000fe200010e0607 */
[----:B------:R1:W5:Y:S01]  /*92b0*/  @!P0 LD.E.64 R8, [R4.64] ;  /* 0x0000000804088980 */ /* 0x000362000c101b00 */
[----:B------:R-:W-:-:S03]  /*92c0*/  CS2R R6, SRZ ;  /* 0x0000000000067805 */ /* 0x000fc6000001ff00 */
[----:B------:R2:W5:Y:S04]  /*92d0*/  @!P1 LD.E.64 R2, [R12.64] ;  /* 0x000000080c029980 */ /* 0x000568000c101b00 */
[----:B------:R2:W5:Y:S01]  /*92e0*/  @!P1 LD.E.64 R6, [R14.64] ;  /* 0x000000080e069980 */ /* 0x000562000c101b00 */
[----:B-1----:R-:W-:-:S06]  /*92f0*/  CS2R R4, SRZ ;  /* 0x0000000000047805 */ /* 0x002fcc000001ff00 */
[----:B------:R2:W5:Y:S02]  /*9300*/  @!P0 LD.E.64 R4, [R10.64] ;  /* 0x000000080a048980 */ /* 0x000564000c101b00 */
.L_x_1449:
[----:B--2---:R-:W-:Y:S05]  /*9310*/  BSYNC B0 ;  /* 0x0000000000007941 */ /* 0x004fea0003800000 */
.L_x_1448:
[----:B------:R-:W-:Y:S01]  /*9320*/  IADD3 R10, R20, 0x20, RZ ;  /* 0x00000020140a7810 */ /* 0x000fe20007ffe0ff */
[----:B-----5:R-:W-:Y:S01]  /*9330*/  IMAD.MOV.U32 R14, RZ, RZ, R8 ;  /* 0x000000ffff0e7224 */ /* 0x020fe200078e0008 */
[----:B------:R2:W4:Y:S01]  /*9340*/  SHFL.IDX PT, R22, R27, 0x1, 0x1c1f ;  /* 0x003c1f001b167f89 */ /* 0x00052200000e0000 */
[----:B---3--:R-:W-:Y:S01]  /*9350*/  IMAD.MOV.U32 R13, RZ, RZ, R9 ;  /* 0x000000ffff0d7224 */ /* 0x008fe200078e0009 */
[----:B------:R-:W-:Y:S01]  /*9360*/  ISETP.GE.AND P0, PT, R10, R0, PT ;  /* 0x000000000a00720c */ /* 0x000fe20003f06270 */
[----:B------:R-:W-:Y:S01]  /*9370*/  IMAD.MOV.U32 R12, RZ, RZ, R6 ;  /* 0x000000ffff0c7224 */ /* 0x000fe200078e0006 */
[----:B------:R2:W3:Y:S01]  /*9380*/  SHFL.IDX PT, R10, R29, 0x1, 0x1c1f ;  /* 0x003c1f001d0a7f89 */ /* 0x0004e200000e0000 */
[----:B----4-:R-:W-:Y:S01]  /*9390*/  IMAD.MOV.U32 R11, RZ, RZ, R7 ;  /* 0x000000ffff0b7224 */ /* 0x010fe200078e0007 */
[----:B------:R-:W-:Y:S01]  /*93a0*/  PRMT R55, R13, 0x5410, R14 ;  /* 0x000054100d377816 */ /* 0x000fe2000000000e */
[----:B------:R-:W-:Y:S01]  /*93b0*/  IMAD.MOV.U32 R13, RZ, RZ, R5 ;  /* 0x000000ffff0d7224 */ /* 0x000fe200078e0005 */
[----:B------:R-:W-:Y:S01]  /*93c0*/  MOV R14, R4 ;  /* 0x00000004000e7202 */ /* 0x000fe20000000f00 */
[----:B------:R2:W4:Y:S01]  /*93d0*/  SHFL.IDX PT, R21, R23, 0x1, 0x1c1f ;  /* 0x003c1f0017157f89 */ /* 0x00052200000e0000 */
        /* <DEDUP_REMOVED lines=19> */
[C---:B-1-3--:R-:W-:Y:S02]  /*9510*/  @!P1 IADD3 R16, P2, R10.reuse, R11, RZ ;  /* 0x0000000b0a109210 */ /* 0x04afe40007f5e0ff */
[----:B------:R-:W-:Y:S02]  /*9520*/  @!P0 IADD3 R12, P3, R10, R13, RZ ;  /* 0x0000000d0a0c8210 */ /* 0x000fe40007f7e0ff */
[C---:B------:R-:W-:Y:S01]  /*9530*/  @!P1 IADD3 R14, P4, R15.reuse, R11, RZ ;  /* 0x0000000b0f0e9210 */ /* 0x040fe20007f9e0ff */
[C-C-:B------:R-:W-:Y:S01]  /*9540*/  @!P1 IMAD.X R17, R22.reuse, 0x1, R19.reuse, P2 ;  /* 0x0000000116119824 */ /* 0x140fe200010e0613 */
[----:B------:R-:W-:Y:S01]  /*9550*/  @!P0 IADD3 R10, P2, R15, R13, RZ ;  /* 0x0000000d0f0a8210 */ /* 0x000fe20007f5e0ff */
[----:B------:R-:W-:Y:S01]  /*9560*/  CS2R R34, SRZ ;  /* 0x0000000000227805 */ /* 0x000fe2000001ff00 */
[----:B------:R-:W-:Y:S01]  /*9570*/  CS2R R36, SRZ ;  /* 0x0000000000247805 */ /* 0x000fe2000001ff00 */
[----:B------:R-:W-:Y:S01]  /*9580*/  @!P0 IMAD.X R13, R22, 0x1, R18, P3 ;  /* 0x00000001160d8824 */ /* 0x000fe200018e0612 */
[----:B------:R1:W5:Y:S01]  /*9590*/  @!P1 LD.E.64 R32, [R16.64] ;  /* 0x0000000810209980 */ /* 0x000362000c101b00 */
[----:B----4-:R-:W-:-:S02]  /*95a0*/  @!P1 IMAD.X R15, R21, 0x1, R19, P4 ;  /* 0x00000001150f9824 */ /* 0x010fc400020e0613 */
[----:B------:R-:W-:Y:S01]  /*95b0*/  @!P0 IMAD.X R11, R21, 0x1, R18, P2 ;  /* 0x00000001150b8824 */ /* 0x000fe200010e0612 */
[----:B------:R1:W5:Y:S04]  /*95c0*/  @!P0 LD.E.64 R42, [R12.64] ;  /* 0x000000080c2a8980 */ /* 0x000368000c101b00 */
[----:B------:R1:W5:Y:S04]  /*95d0*/  @!P1 LD.E.64 R34, [R14.64] ;  /* 0x000000080e229980 */ /* 0x000368000c101b00 */
[----:B------:R1:W5:Y:S02]  /*95e0*/  @!P0 LD.E.64 R36, [R10.64] ;  /* 0x000000080a248980 */ /* 0x000364000c101b00 */
.L_x_1451:
[----:B------:R-:W-:Y:S05]  /*95f0*/  BSYNC B0 ;  /* 0x0000000000007941 */ /* 0x000fea0003800000 */
.L_x_1450:
[----:B-1-3--:R-:W-:Y:S01]  /*9600*/  IADD3 R10, R20, 0x40, RZ ;  /* 0x00000040140a7810 */ /* 0x00afe20007ffe0ff */
[----:B-----5:R-:W-:Y:S01]  /*9610*/  IMAD.MOV.U32 R14, RZ, RZ, R42 ;  /* 0x000000ffff0e7224 */ /* 0x020fe200078e002a */
[----:B------:R1:W3:Y:S01]  /*9620*/  SHFL.IDX PT, R22, R27, 0x2, 0x1c1f ;  /* 0x005c1f001b167f89 */ /* 0x0002e200000e0000 */
[----:B------:R-:W-:Y:S01]  /*9630*/  IMAD.MOV.U32 R13, RZ, RZ, R43 ;  /* 0x000000ffff0d7224 */ /* 0x000fe200078e002b */
[----:B------:R-:W-:Y:S01]  /*9640*/  ISETP.GE.AND P0, PT, R10, R0, PT ;  /* 0x000000000a00720c */ /* 0x000fe20003f06270 */
[----:B------:R-:W-:Y:S01]  /*9650*/  IMAD.MOV.U32 R12, RZ, RZ, R32 ;  /* 0x000000ffff0c7224 */ /* 0x000fe200078e0020 */
[----:B------:R1:W2:Y:S01]  /*9660*/  SHFL.IDX PT, R10, R29, 0x2, 0x1c1f ;  /* 0x005c1f001d0a7f89 */ /* 0x0002a200000e0000 */
[----:B------:R-:W-:Y:S01]  /*9670*/  IMAD.MOV.U32 R11, RZ, RZ, R33 ;  /* 0x000000ffff0b7224 */ /* 0x000fe200078e0021 */
[----:B------:R-:W-:Y:S01]  /*9680*/  PRMT R59, R13, 0x5410, R14 ;  /* 0x000054100d3b7816 */ /* 0x000fe2000000000e */
[----:B------:R-:W-:Y:S01]  /*9690*/  IMAD.MOV.U32 R13, RZ, RZ, R37 ;  /* 0x000000ffff0d7224 */ /* 0x000fe200078e0025 */
[----:B------:R-:W-:Y:S01]  /*96a0*/  MOV R14, R36 ;  /* 0x00000024000e7202 */ /* 0x000fe20000000f00 */
[----:B----4-:R1:W4:Y:S01]  /*96b0*/  SHFL.IDX PT, R21, R23, 0x2, 0x1c1f ;  /* 0x005c1f0017157f89 */ /* 0x01032200000e0000 */
        /* <DEDUP_REMOVED lines=21> */
[C---:B--2---:R-:W-:Y:S02]  /*9810*/  @!P1 IADD3 R16, P2, R10.reuse, R11, RZ ;  /* 0x0000000b0a109210 */ /* 0x044fe40007f5e0ff */
[----:B------:R-:W-:Y:S02]  /*9820*/  @!P0 IADD3 R12, P3, R10, R13, RZ ;  /* 0x0000000d0a0c8210 */ /* 0x000fe40007f7e0ff */
[C---:B-1----:R-:W-:Y:S01]  /*9830*/  @!P1 IADD3 R14, P4, R15.reuse, R11, RZ ;  /* 0x0000000b0f0e9210 */ /* 0x042fe20007f9e0ff */
[C-C-:B---3--:R-:W-:Y:S01]  /*9840*/  @!P1 IMAD.X R17, R22.reuse, 0x1, R19.reuse, P2 ;  /* 0x0000000116119824 */ /* 0x148fe200010e0613 */
        /* <DEDUP_REMOVED lines=10> */
.L_x_1453:
[----:B------:R-:W-:Y:S05]  /*98f0*/  BSYNC B0 ;  /* 0x0000000000007941 */ /* 0x000fea0003800000 */
.L_x_1452:
[----:B-1----:R-:W-:Y:S01]  /*9900*/  IADD3 R11, R20, 0x60, RZ ;  /* 0x00000060140b7810 */ /* 0x002fe20007ffe0ff */
[----:B-----5:R-:W-:Y:S01]  /*9910*/  IMAD.MOV.U32 R14, RZ, RZ, R46 ;  /* 0x000000ffff0e7224 */ /* 0x020fe200078e002e */
[----:B----4-:R-:W1:Y:S01]  /*9920*/  SHFL.IDX PT, R21, R27, 0x3, 0x1c1f ;  /* 0x007c1f001b157f89 */ /* 0x010e6200000e0000 */
[----:B------:R-:W-:Y:S01]  /*9930*/  IMAD.MOV.U32 R13, RZ, RZ, R47 ;  /* 0x000000ffff0d7224 */ /* 0x000fe200078e002f */
[----:B------:R-:W-:Y:S01]  /*9940*/  ISETP.GE.AND P0, PT, R11, R0, PT ;  /* 0x000000000b00720c */ /* 0x000fe20003f06270 */
[----:B------:R-:W-:Y:S01]  /*9950*/  IMAD.MOV.U32 R12, RZ, RZ, R38 ;  /* 0x000000ffff0c7224 */ /* 0x000fe200078e0026 */
[----:B--2---:R2:W4:Y:S01]  /*9960*/  SHFL.IDX PT, R10, R29, 0x3, 0x1c1f ;  /* 0x007c1f001d0a7f89 */ /* 0x00452200000e0000 */
        /* <DEDUP_REMOVED lines=12> */
[----:B--2---:R-:W-:Y:S01]  /*9a30*/  PRMT R29, R11, 0x5410, R12 ;  /* 0x000054100b1d7816 */ /* 0x004fe2000000000c */
[----:B---3--:R-:W-:Y:S01]  /*9a40*/  CS2R R22, SRZ ;  /* 0x0000000000167805 */ /* 0x008fe2000001ff00 */
        /* <DEDUP_REMOVED lines=10> */
[C---:B------:R-:W-:Y:S02]  /*9af0*/  @!P1 IADD3 R16, P2, R10.reuse, R11, RZ ;  /* 0x0000000b0a109210 */ /* 0x040fe40007f5e0ff */
[----:B------:R-:W-:Y:S02]  /*9b00*/  @!P0 IADD3 R12, P3, R10, R13, RZ ;  /* 0x0000000d0a0c8210 */ /* 0x000fe40007f7e0ff */
[----:B------:R-:W-:Y:S01]  /*9b10*/  @!P1 IADD3 R14, P4, R15, R11, RZ ;  /* 0x0000000b0f0e9210 */ /* 0x000fe20007f9e0ff */
[--C-:B------:R-:W-:Y:S01]  /*9b20*/  @!P1 IMAD.X R17, R21, 0x1, R19.reuse, P2 ;  /* 0x0000000115119824 */ /* 0x100fe200010e0613 */
        /* <DEDUP_REMOVED lines=10> */
.L_x_1455:
[----:B----4-:R-:W-:Y:S05]  /*9bd0*/  BSYNC B0 ;  /* 0x0000000000007941 */ /* 0x010fea0003800000 */
.L_x_1454:
        /* <DEDUP_REMOVED lines=69> */
.L_x_1459:
[----:B------:R-:W-:Y:S05]  /*a030*/  BSYNC B0 ;  /* 0x0000000000007941 */ /* 0x000fea0003800000 */
.L_x_1458:
        /* <DEDUP_REMOVED lines=48> */
.L_x_1457:
[----:B------:R-:W-:Y:S05]  /*a340*/  BSYNC B1 ;  /* 0x0000000000017941 */ /* 0x000fea0003800000 */
.L_x_1456:
        /* <DEDUP_REMOVED lines=52> */
.L_x_1463:
[----:B------:R-:W-:Y:S05]  /*a690*/  BSYNC B0 ;  /* 0x0000000000007941 */ /* 0x000fea0003800000 */
.L_x_1462:
        /* <DEDUP_REMOVED lines=48> */
.L_x_1461:
[----:B------:R-:W-:Y:S05]  /*a9a0*/  BSYNC B1 ;  /* 0x0000000000017941 */ /* 0x000fea0003800000 */
.L_x_1460:
        /* <DEDUP_REMOVED lines=52> */
.L_x_1467:
[----:B------:R-:W-:Y:S05]  /*acf0*/  BSYNC B0 ;  /* 0x0000000000007941 */ /* 0x000fea0003800000 */
.L_x_1466:
        /* <DEDUP_REMOVED lines=48> */
.L_x_1465:
[----:B------:R-:W-:Y:S05]  /*b000*/  BSYNC B1 ;  /* 0x0000000000017941 */ /* 0x000fea0003800000 */
.L_x_1464:
        /* <DEDUP_REMOVED lines=51> */
.L_x_1470:
[----:B------:R-:W-:Y:S05]  /*b340*/  BSYNC B0 ;  /* 0x0000000000007941 */ /* 0x000fea0003800000 */
.L_x_1469:
        /* <DEDUP_REMOVED lines=49> */
.L_x_1447:
        /* <DEDUP_REMOVED lines=73> */
.L_x_1472:
[----:B---3--:R-:W-:Y:S05]  /*baf0*/  BSYNC B0 ;  /* 0x0000000000007941 */ /* 0x008fea0003800000 */
.L_x_1471:
        /* <DEDUP_REMOVED lines=66> */
.L_x_1474:
[----:B------:R-:W-:Y:S05]  /*bf20*/  BSYNC B0 ;  /* 0x0000000000007941 */ /* 0x000fea0003800000 */
.L_x_1473:
        /* <DEDUP_REMOVED lines=120> */
.L_x_1476:
[----:B------:R-:W-:Y:S05]  /*c6b0*/  BSYNC B0 ;  /* 0x0000000000007941 */ /* 0x000fea0003800000 */
.L_x_1475:
        /* <DEDUP_REMOVED lines=103> */
.L_x_1478:
[----:B------:R-:W-:Y:S05]  /*cd30*/  BSYNC B0 ;  /* 0x0000000000007941 */ /* 0x000fea0003800000 */
.L_x_1477:
        /* <DEDUP_REMOVED lines=103> */
.L_x_1480:
[----:B------:R-:W-:Y:S05]  /*d3b0*/  BSYNC B0 ;  /* 0x0000000000007941 */ /* 0x000fea0003800000 */
.L_x_1479:
[----:B------:R-:W-:-:S13]  /*d3c0*/  ISETP.GE.OR P0, PT, R66, R60, P2 ;  /* 0x0000003c4200720c */ /* 0x000fda0001706670 */
[----:B------:R-:W-:Y:S05]  /*d3d0*/  @P0 BRA `(.L_x_1468) ;  /* 0x000006b000000947 */ /* 0x000fea0003800000 */
[----:B------:R-:W-:Y:S01]  /*d3e0*/  SHF.R.S32.HI R2, RZ, 0x1f, R66 ;  /* 0x0000001fff027819 */ /* 0x000fe20000011442 */
[----:B------:R-:W-:Y:S01]  /*d3f0*/  IMAD.SHL.U32 R0, R66, 0x40, RZ ;  /* 0x0000004042007824 */ /* 0x000fe200078e00ff */
[----:B-1----:R-:W-:Y:S02]  /*d400*/  IADD3 R5, R28, c[0x0][0x27c], RZ ;  /* 0x00009f001c057a10 */ /* 0x002fe40007ffe0ff */
[----:B------:R-:W-:Y:S02]  /*d410*/  LEA.HI R2, R2, R66, RZ, 0x3 ;  /* 0x0000004202027211 */ /* 0x000fe400078f18ff */
[----:B------:R-:W-:Y:S02]  /*d420*/  LOP3.LUT R0, R0, 0x1c0, RZ, 0xc0, !PT ;  /* 0x000001c000007812 */ /* 0x000fe400078ec0ff */
[----:B------:R-:W-:Y:S01]  /*d430*/  SHF.R.U32.HI R12, RZ, 0x10, R59 ;  /* 0x00000010ff0c7819 */ /* 0x000fe2000001163b */
        /* <DEDUP_REMOVED lines=14> */
[----:B------:R-:W-:Y:S02]  /*d520*/  SHF.R.U64 R0, R56, 0x10, R57 ;  /* 0x0000001038007819 */ /* 0x000fe40000001239 */
[----:B------:R-:W-:Y:S02]  /*d530*/  PRMT R12, R71, 0x5432, R14 ;  /* 0x00005432470c7816 */ /* 0x000fe4000000000e */
[----:B------:R-:W2:Y:S01]  /*d540*/  LDS.128 R4, [R29+0x5100] ;  /* 0x005100001d047984 */ /* 0x000ea20000000c00 */
[----:B------:R-:W-:-:S02]  /*d550*/  SHF.R.U32.HI R18, RZ, 0x10, R55 ;  /* 0x00000010ff127819 */ /* 0x000fc40000011637 */
[----:B------:R-:W-:Y:S02]  /*d560*/  PRMT R23, R73, 0x5432, R16 ;  /* 0x0000543249177816 */ /* 0x000fe40000000010 */
[----:B------:R-:W-:Y:S02]  /*d570*/  PRMT R13, R72, 0x5432, R0 ;  /* 0x00005432480d7816 */ /* 0x000fe40000000000 */
[----:B------:R-:W-:Y:S02]  /*d580*/  SHF.L.U32 R31, R12, 0x10, RZ ;  /* 0x000000100c1f7819 */ /* 0x000fe400000006ff */
[----:B------:R-:W-:Y:S02]  /*d590*/  SHF.R.U32.HI R2, RZ, 0x10, R57 ;  /* 0x00000010ff027819 */ /* 0x000fe40000011639 */
[----:B------:R-:W-:Y:S02]  /*d5a0*/  SHF.R.U64 R3, R58, 0x10, R59 ;  /* 0x000000103a037819 */ /* 0x000fe4000000123b */
[----:B------:R-:W-:-:S02]  /*d5b0*/  SHF.R.U32.HI R15, RZ, 0x10, R53 ;  /* 0x00000010ff0f7819 */ /* 0x000fc40000011635 */
[----:B------:R-:W-:Y:S02]  /*d5c0*/  PRMT R22, R73, 0x5410, R18 ;  /* 0x0000541049167816 */ /* 0x000fe40000000012 */
[----:B------:R-:W-:Y:S02]  /*d5d0*/  PRMT R21, R72, 0x5410, R2 ;  /* 0x0000541048157816 */ /* 0x000fe40000000002 */
[----:B------:R-:W-:Y:S02]  /*d5e0*/  PRMT R27, R74, 0x5432, R3 ;  /* 0x000054324a1b7816 */ /* 0x000fe40000000003 */
[----:B------:R-:W-:Y:S02]  /*d5f0*/  PRMT R17, R71, 0x5410, R15 ;  /* 0x0000541047117816 */ /* 0x000fe4000000000f */
[----:B------:R-:W-:-:S03]  /*d600*/  LOP3.LUT R28, R12, 0xffff0000, RZ, 0xc0, !PT ;  /* 0xffff00000c1c7812 */ /* 0x000fc600078ec0ff */
[----:B------:R-:W-:Y:S02]  /*d610*/  IMAD.U32 R12, R17, 0x10000, RZ ;  /* 0x00010000110c7824 */ /* 0x000fe400078e00ff */
[C---:B-1----:R-:W-:Y:S01]  /*d620*/  IMAD.U32 R14, R8.reuse, 0x10000, RZ ;  /* 0x00010000080e7824 */ /* 0x042fe200078e00ff */
[----:B------:R-:W-:Y:S01]  /*d630*/  LOP3.LUT R16, R8, 0xffff0000, RZ, 0xc0, !PT ;  /* 0xffff000008107812 */ /* 0x000fe200078ec0ff */
[C---:B------:R-:W-:Y:S01]  /*d640*/  IMAD.U32 R18, R11.reuse, 0x10000, RZ ;  /* 0x000100000b127824 */ /* 0x040fe200078e00ff */
[C---:B------:R-:W-:Y:S01]  /*d650*/  LOP3.LUT R26, R10.reuse, 0xffff0000, RZ, 0xc0, !PT ;  /* 0xffff00000a1a7812 */ /* 0x040fe200078ec0ff */
[----:B------:R-:W-:Y:S01]  /*d660*/  IMAD.U32 R20, R10, 0x10000, RZ ;  /* 0x000100000a147824 */ /* 0x000fe200078e00ff */
[----:B------:R-:W-:Y:S01]  /*d670*/  LOP3.LUT R25, R11, 0xffff0000, RZ, 0xc0, !PT ;  /* 0xffff00000b197812 */ /* 0x000fe200078ec0ff */
[----:B------:R-:W-:Y:S01]  /*d680*/  IMAD.U32 R11, R13, 0x10000, RZ ;  /* 0x000100000d0b7824 */ /* 0x000fe200078e00ff */
[----:B------:R-:W-:Y:S01]  /*d690*/  LOP3.LUT R19, R9, 0xffff0000, RZ, 0xc0, !PT ;  /* 0xffff000009137812 */ /* 0x000fe200078ec0ff */
[----:B--2---:R-:W-:Y:S01]  /*d6a0*/  IMAD.U32 R8, R4, 0x10000, RZ ;  /* 0x0001000004087824 */ /* 0x004fe200078e00ff */
[----:B------:R-:W-:Y:S01]  /*d6b0*/  LOP3.LUT R2, R5, 0xffff0000, RZ, 0xc0, !PT ;  /* 0xffff000005027812 */ /* 0x000fe200078ec0ff */
[----:B------:R-:W-:Y:S01]  /*d6c0*/  IMAD.U32 R15, R9, 0x10000, RZ ;  /* 0x00010000090f7824 */ /* 0x000fe200078e00ff */
[----:B------:R-:W-:Y:S01]  /*d6d0*/  LOP3.LUT R9, R6, 0xffff0000, RZ, 0xc0, !PT ;  /* 0xffff000006097812 */ /* 0x000fe200078ec0ff */
[----:B------:R-:W-:Y:S01]  /*d6e0*/  FMUL.FTZ R10, R8, R31 ;  /* 0x0000001f080a7220 */ /* 0x000fe20000410000 */
[----:B------:R-:W-:Y:S01]  /*d6f0*/  LOP3.LUT R4, R4, 0xffff0000, RZ, 0xc0, !PT ;  /* 0xffff000004047812 */ /* 0x000fe200078ec0ff */
[----:B------:R-:W-:-:S02]  /*d700*/  IMAD.U32 R3, R5, 0x10000, RZ ;  /* 0x0001000005037824 */ /* 0x000fc400078e00ff */
[----:B------:R-:W-:Y:S01]  /*d710*/  IMAD.U32 R5, R6, 0x10000, RZ ;  /* 0x0001000006057824 */ /* 0x000fe200078e00ff */
[C---:B------:R-:W-:Y:S01]  /*d720*/  LOP3.LUT R6, R7.reuse, 0xffff0000, RZ, 0xc0, !PT ;  /* 0xffff000007067812 */ /* 0x040fe200078ec0ff */
[----:B------:R-:W-:Y:S02]  /*d730*/  IMAD.U32 R0, R7, 0x10000, RZ ;  /* 0x0001000007007824 */ /* 0x000fe400078e00ff */
[-C--:B------:R-:W-:Y:S01]  /*d740*/  FFMA.FTZ R32, R14, R11.reuse, -R10 ;  /* 0x0000000b0e207223 */ /* 0x080fe2000001080a */
[----:B------:R-:W-:Y:S01]  /*d750*/  LOP3.LUT R10, R13, 0xffff0000, RZ, 0xc0, !PT ;  /* 0xffff00000d0a7812 */ /* 0x000fe200078ec0ff */
[----:B------:R-:W-:Y:S01]  /*d760*/  FMUL.FTZ R7, R8, R11 ;  /* 0x0000000b08077220 */ /* 0x000fe20000410000 */
[----:B------:R-:W-:Y:S01]  /*d770*/  SHF.L.U32 R13, R22, 0x10, RZ ;  /* 0x00000010160d7819 */ /* 0x000fe200000006ff */
[----:B------:R-:W-:Y:S02]  /*d780*/  IMAD.U32 R11, R21, 0x10000, RZ ;  /* 0x00010000150b7824 */ /* 0x000fe400078e00ff */
[----:B------:R-:W-:-:S02]  /*d790*/  FFMA.FTZ R31, R14, R31, R7 ;  /* 0x0000001f0e1f7223 */ /* 0x000fc40000010007 */
[C---:B------:R-:W-:Y:S02]  /*d7a0*/  FMUL.FTZ R8, R4.reuse, R28 ;  /* 0x0000001c04087220 */ /* 0x040fe40000410000 */
[----:B------:R-:W-:Y:S02]  /*d7b0*/  FMUL.FTZ R7, R4, R10 ;  /* 0x0000000a04077220 */ /* 0x000fe40000410000 */
[C---:B------:R-:W-:Y:S02]  /*d7c0*/  FMUL.FTZ R4, R3.reuse, R12 ;  /* 0x0000000c03047220 */ /* 0x040fe40000410000 */
[----:B------:R-:W-:Y:S02]  /*d7d0*/  FMUL.FTZ R3, R3, R11 ;  /* 0x0000000b03037220 */ /* 0x000fe40000410000 */
[C---:B------:R-:W-:Y:S01]  /*d7e0*/  FFMA.FTZ R8, R16.reuse, R10, -R8 ;  /* 0x0000000a10087223 */ /* 0x040fe20000010808 */
[----:B------:R-:W-:Y:S01]  /*d7f0*/  LOP3.LUT R10, R21, 0xffff0000, RZ, 0xc0, !PT ;  /* 0xffff0000150a7812 */ /* 0x000fe200078ec0ff */
[----:B------:R-:W-:-:S02]  /*d800*/  FFMA.FTZ R28, R16, R28, R7 ;  /* 0x0000001c101c7223 */ /* 0x000fc40000010007 */
[----:B------:R-:W-:Y:S01]  /*d810*/  FFMA.FTZ R16, R15, R11, -R4 ;  /* 0x0000000b0f107223 */ /* 0x000fe20000010804 */
[----:B------:R-:W-:Y:S01]  /*d820*/  LOP3.LUT R11, R17, 0xffff0000, RZ, 0xc0, !PT ;  /* 0xffff0000110b7812 */ /* 0x000fe200078ec0ff */
[----:B------:R-:W-:Y:S01]  /*d830*/  FFMA.FTZ R15, R15, R12, R3 ;  /* 0x0000000c0f0f7223 */ /* 0x000fe20000010003 */
[----:B------:R-:W-:Y:S01]  /*d840*/  LOP3.LUT R17, R27, 0xffff0000, RZ, 0xc0, !PT ;  /* 0xffff00001b117812 */ /* 0x000fe200078ec0ff */
[----:B------:R-:W-:Y:S01]  /*d850*/  IMAD.U32 R4, R24, 0x10000, RZ ;  /* 0x0001000018047824 */ /* 0x000fe200078e00ff */
[----:B------:R-:W-:Y:S01]  /*d860*/  F2FP.BF16.PACK_AB R8, R8, R32 ;  /* 0x000000200808723e */ /* 0x000fe200000010ff */
[C---:B------:R-:W-:Y:S02]  /*d870*/  FMUL.FTZ R3, R0.reuse, R13 ;  /* 0x0000000d00037220 */ /* 0x040fe40000410000 */
[-C--:B------:R-:W-:Y:S02]  /*d880*/  FMUL.FTZ R0, R0, R4.reuse ;  /* 0x0000000400007220 */ /* 0x080fe40000410000 */
[----:B------:R-:W-:-:S02]  /*d890*/  FFMA.FTZ R14, R18, R4, -R3 ;  /* 0x00000004120e7223 */ /* 0x000fc40000010803 */
[CC--:B------:R-:W-:Y:S02]  /*d8a0*/  FMUL.FTZ R4, R2.reuse, R11.reuse ;  /* 0x0000000b02047220 */ /* 0x0c0fe40000410000 */
[-C--:B------:R-:W-:Y:S02]  /*d8b0*/  FMUL.FTZ R3, R2, R10.reuse ;  /* 0x0000000a02037220 */ /* 0x080fe40000410000 */
[----:B------:R-:W-:Y:S02]  /*d8c0*/  IMAD.U32 R21, R23, 0x10000, RZ ;  /* 0x0001000017157824 */ /* 0x000fe400078e00ff */
[----:B------:R-:W-:Y:S02]  /*d8d0*/  IMAD.U32 R7, R27, 0x10000, RZ ;  /* 0x000100001b077824 */ /* 0x000fe400078e00ff */
[C---:B------:R-:W-:Y:S02]  /*d8e0*/  FFMA.FTZ R12, R19.reuse, R10, -R4 ;  /* 0x0000000a130c7223 */ /* 0x040fe40000010804 */
[----:B------:R-:W-:Y:S01]  /*d8f0*/  FFMA.FTZ R11, R19, R11, R3 ;  /* 0x0000000b130b7223 */ /* 0x000fe20000010003 */
[----:B------:R-:W-:Y:S01]  /*d900*/  LOP3.LUT R19, R23, 0xffff0000, RZ, 0xc0, !PT ;  /* 0xffff000017137812 */ /* 0x000fe200078ec0ff */
[----:B------:R-:W-:Y:S01]  /*d910*/  FFMA.FTZ R13, R18, R13, R0 ;  /* 0x0000000d120d7223 */ /* 0x000fe20000010000 */
[----:B------:R-:W-:Y:S01]  /*d920*/  LOP3.LUT R18, R22, 0xffff0000, RZ, 0xc0, !PT ;  /* 0xffff000016127812 */ /* 0x000fe200078ec0ff */
[----:B------:R-:W-:-:S02]  /*d930*/  FMUL.FTZ R2, R5, R21 ;  /* 0x0000001505027220 */ /* 0x000fc40000410000 */
[-C--:B------:R-:W-:Y:S01]  /*d940*/  FMUL.FTZ R0, R5, R7.reuse ;  /* 0x0000000705007220 */ /* 0x080fe20000410000 */
[----:B------:R-:W-:Y:S01]  /*d950*/  LOP3.LUT R5, R24, 0xffff0000, RZ, 0xc0, !PT ;  /* 0xffff000018057812 */ /* 0x000fe200078ec0ff */
[C---:B------:R-:W-:Y:S02]  /*d960*/  FFMA.FTZ R10, R20.reuse, R7, -R2 ;  /* 0x00000007140a7223 */ /* 0x040fe40000010802 */
[C---:B------:R-:W-:Y:S02]  /*d970*/  FMUL.FTZ R4, R9.reuse, R19 ;  /* 0x0000001309047220 */ /* 0x040fe40000410000 */
[----:B------:R-:W-:Y:S02]  /*d980*/  FFMA.FTZ R7, R20, R21, R0 ;  /* 0x0000001514077223 */ /* 0x000fe40000010000 */
[----:B------:R-:W-:Y:S01]  /*d990*/  FMUL.FTZ R3, R9, R17 ;  /* 0x0000001109037220 */ /* 0x000fe20000410000 */
[----:B------:R-:W-:Y:S01]  /*d9a0*/  F2FP.BF16.PACK_AB R9, R12, R16 ;  /* 0x000000100c09723e */ /* 0x000fe200000010ff */
[----:B------:R-:W-:-:S02]  /*d9b0*/  FMUL.FTZ R2, R6, R18 ;  /* 0x0000001206027220 */ /* 0x000fc40000410000 */
[----:B------:R-:W-:Y:S02]  /*d9c0*/  FMUL.FTZ R0, R6, R5 ;  /* 0x0000000506007220 */ /* 0x000fe40000410000 */
[----:B------:R-:W-:Y:S01]  /*d9d0*/  FFMA.FTZ R6, R26, R17, -R4 ;  /* 0x000000111a067223 */ /* 0x000fe20000010804 */
[----:B------:R-:W-:Y:S01]  /*d9e0*/  F2FP.BF16.PACK_AB R4, R28, R31 ;  /* 0x0000001f1c04723e */ /* 0x000fe200000010ff */
[----:B------:R-:W-:Y:S02]  /*d9f0*/  FFMA.FTZ R3, R26, R19, R3 ;  /* 0x000000131a037223 */ /* 0x000fe40000010003 */
[----:B------:R-:W-:Y:S01]  /*da00*/  FFMA.FTZ R2, R25, R5, -R2 ;  /* 0x0000000519027223 */ /* 0x000fe20000010802 */
[----:B------:R-:W-:Y:S01]  /*da10*/  F2FP.BF16.PACK_AB R5, R11, R15 ;  /* 0x0000000f0b05723e */ /* 0x000fe200000010ff */
[----:B------:R-:W-:Y:S01]  /*da20*/  FFMA.FTZ R0, R25, R18, R0 ;  /* 0x0000001219007223 */ /* 0x000fe20000010000 */
[----:B------:R-:W-:Y:S02]  /*da30*/  F2FP.BF16.PACK_AB R10, R6, R10 ;  /* 0x0000000a060a723e */ /* 0x000fe400000010ff */
[----:B------:R-:W-:-:S02]  /*da40*/  F2FP.BF16.PACK_AB R6, R3, R7 ;  /* 0x000000070306723e */ /* 0x000fc400000010ff */
[----:B------:R-:W-:Y:S02]  /*da50*/  F2FP.BF16.PACK_AB R11, R2, R14 ;  /* 0x0000000e020b723e */ /* 0x000fe400000010ff */
[----:B------:R-:W-:-:S03]  /*da60*/  F2FP.BF16.PACK_AB R7, R0, R13 ;  /* 0x0000000d0007723e */ /* 0x000fc600000010ff */
[----:B------:R1:W-:Y:S04]  /*da70*/  STS.128 [R30], R8 ;  /* 0x000000081e007388 */ /* 0x0003e80000000c00 */
[----:B------:R1:W-:Y:S02]  /*da80*/  STS.128 [R29+0x5100], R4 ;  /* 0x005100041d007388 */ /* 0x0003e40000000c00 */
.L_x_1468:
[----:B------:R-:W-:Y:S05]  /*da90*/  BSYNC B2 ;  /* 0x0000000000027941 */ /* 0x000fea0003800000 */
.L_x_1446:
[----:B-1----:R-:W4:Y:S01]  /*daa0*/  LDL R6, [R1+0x38] ;  /* 0x0000380001067983 */ /* 0x002f220000100800 */
[----:B------:R-:W-:-:S04]  /*dab0*/  DEPBAR.LE SB0, 0x0 ;  /* 0x000080000000791a */ /* 0x000fc80000000000 */
[----:B------:R-:W4:Y:S01]  /*dac0*/  LDL.64 R2, [R1+0x28] ;  /* 0x0000280001027983 */ /* 0x000f220000100a00 */
[----:B------:R-:W-:Y:S01]  /*dad0*/  IMAD R0, R75, c[0x0][0x208], RZ ;  /* 0x000082004b007a24 */ /* 0x000fe200078e02ff */
[----:B------:R-:W-:Y:S01]  /*dae0*/  ULDC.64 UR4, c[0x0][0x208] ;  /* 0x0000820000047ab9 */ /* 0x000fe20000000a00 */
[C---:B------:R-:W-:Y:S01]  /*daf0*/  IMAD.WIDE.U32 R4, R116.reuse, c[0x0][0x208], RZ ;  /* 0x0000820074047a25 */ /* 0x040fe200078e00ff */
[----:B------:R-:W-:Y:S03]  /*db00*/  BAR.SYNC.DEFER_BLOCKING 0x0 ;  /* 0x0000000000007b1d */ /* 0x000fe60000010000 */
[----:B------:R-:W-:-:S03]  /*db10*/  IMAD R0, R116, c[0x0][0x20c], R0 ;  /* 0x0000830074007a24 */ /* 0x000fc600078e0200 */
[----:B--2---:R-:W2:Y:S02]  /*db20*/  LDL R249, [R1+0x20] ;  /* 0x0000200001f97983 */ /* 0x004ea40000100800 */
[----:B------:R-:W-:Y:S01]  /*db30*/  IADD3 R0, R5, R0, RZ ;  /* 0x0000000005007210 */ /* 0x000fe20007ffe0ff */
[----:B------:R-:W-:-:S04]  /*db40*/  USHF.L.U32 UR7, UR4, 0x5, URZ ;  /* 0x0000000504077899 */ /* 0x000fc8000800063f */
[----:B------:R-:W-:Y:S01]  /*db50*/  IMAD R0, R0, 0x50, RZ ;  /* 0x0000005000007824 */ /* 0x000fe200078e02ff */
[----:B------:R-:W-:Y:S04]  /*db60*/  LDSM.16.M88.4 R32, [R207] ;  /* 0x00000000cf20783b */ /* 0x000fe80000000200 */
[----:B------:R-:W1:Y:S01]  /*db70*/  LDSM.16.M88.4 R44, [R200] ;  /* 0x00000000c82c783b */ /* 0x000e620000000200 */
[----:B------:R-:W-:Y:S02]  /*db80*/  UMOV UR6, 0x5 ;  /* 0x0000000500067882 */ /* 0x000fe40000000000 */
[----:B------:R-:W-:Y:S01]  /*db90*/  USHF.L.U64.HI UR5, UR4, UR6, UR5 ;  /* 0x0000000604057299 */ /* 0x000fe20008010205 */
[----:B------:R-:W3:Y:S04]  /*dba0*/  LDSM.16.M88.4 R28, [R207+0x2000] ;  /* 0x00200000cf1c783b */ /* 0x000ee80000000200 */
[----:B------:R-:W-:Y:S04]  /*dbb0*/  LDSM.16.M88.4 R24, [R210] ;  /* 0x00000000d218783b */ /* 0x000fe80000000200 */
[----:B------:R-:W3:Y:S04]  /*dbc0*/  LDSM.16.M88.4 R48, [R211] ;  /* 0x00000000d330783b */ /* 0x000ee80000000200 */
[----:B------:R-:W-:Y:S04]  /*dbd0*/  LDSM.16.M88.4 R68, [R200+0x800] ;  /* 0x00080000c844783b */ /* 0x000fe80000000200 */
[----:B------:R-:W-:Y:S04]  /*dbe0*/  LDSM.16.M88.4 R84, [R200+0x1000] ;  /* 0x00100000c854783b */ /* 0x000fe80000000200 */
[----:B------:R-:W-:Y:S04]  /*dbf0*/  LDSM.16.M88.4 R92, [R200+0x1800] ;  /* 0x00180000c85c783b */ /* 0x000fe80000000200 */
[----:B------:R-:W-:Y:S04]  /*dc00*/  LDSM.16.M88.4 R100, [R200+0x2000] ;  /* 0x00200000c864783b */ /* 0x000fe80000000200 */
[----:B------:R-:W3:Y:S04]  /*dc10*/  LDSM.16.M88.4 R20, [R210+0x2000] ;  /* 0x00200000d214783b */ /* 0x000ee80000000200 */
[----:B------:R-:W-:Y:S04]  /*dc20*/  LDSM.16.M88.4 R80, [R215] ;  /* 0x00000000d750783b */ /* 0x000fe80000000200 */
[----:B------:R-:W-:Y:S01]  /*dc30*/  LDSM.16.M88.4 R88, [R214] ;  /* 0x00000000d658783b */ /* 0x000fe20000000200 */
[-C--:B-1----:R-:W-:Y:S03]  /*dc40*/  HMMA.16816.F32.BF16 R12, R32, R44.reuse, RZ ;  /* 0x0000002c200c723c */ /* 0x082fe600000418ff */
[----:B------:R-:W-:Y:S04]  /*dc50*/  LDSM.16.M88.4 R96, [R213] ;  /* 0x00000000d560783b */ /* 0x000fe80000000200 */
[----:B------:R-:W-:Y:S01]  /*dc60*/  LDSM.16.M88.4 R104, [R212] ;  /* 0x00000000d468783b */ /* 0x000fe20000000200 */
[----:B---3--:R-:W-:Y:S11]  /*dc70*/  HMMA.16816.F32.BF16 R52, R28, R44, RZ ;  /* 0x0000002c1c34723c */ /* 0x008ff600000418ff */
[----:B------:R-:W-:Y:S05]  /*dc80*/  @!UPT UIADD3 URZ, URZ, URZ, URZ ;  /* 0x0000003f3f3ff290 */ /* 0x000fea000fffe03f */
[-C--:B------:R-:W-:Y:S08]  /*dc90*/  HMMA.16816.F32.BF16 R56, R24, R48.reuse, R12 ;  /* 0x000000301838723c */ /* 0x080ff0000004180c */
[----:B------:R-:W-:Y:S08]  /*dca0*/  HMMA.16816.F32.BF16 R52, R20, R48, R52 ;  /* 0x000000301434723c */ /* 0x000ff00000041834 */
[----:B------:R-:W-:Y:S01]  /*dcb0*/  HMMA.16816.F32.BF16 R64, R32, R46, RZ ;  /* 0x0000002e2040723c */ /* 0x000fe200000418ff */
[----:B----4-:R-:W-:-:S05]  /*dcc0*/  MOV R3, R6 ;  /* 0x0000000600037202 */ /* 0x010fca0000000f00 */
[----:B------:R-:W-:-:S05]  /*dcd0*/  IMAD.WIDE.U32 R2, R4, 0x50, R2 ;  /* 0x0000005004027825 */ /* 0x000fca00078e0002 */
[----:B------:R-:W-:Y:S02]  /*dce0*/  LEA R8, P1, R2, c[0x0][0x1f8], 0x1 ;  /* 0x00007e0002087a11 */ /* 0x000fe400078208ff */
[----:B------:R-:W-:Y:S02]  /*dcf0*/  IADD3 R0, R3, R0, RZ ;  /* 0x0000000003007210 */ /* 0x000fe40007ffe0ff */
[----:B------:R-:W-:Y:S02]  /*dd00*/  IADD3 R6, P0, R8, UR7, RZ ;  /* 0x0000000708067c10 */ /* 0x000fe4000ff1e0ff */
[----:B------:R-:W-:-:S04]  /*dd10*/  LEA.HI.X R9, R2, c[0x0][0x1fc], R0, 0x1, P1 ;  /* 0x00007f0002097a11 */ /* 0x000fc800008f0c00 */
[----:B------:R-:W-:Y:S02]  /*dd20*/  IADD3.X R7, R9, UR5, RZ, P0, !PT ;  /* 0x0000000509077c10 */ /* 0x000fe400087fe4ff */
[----:B------:R-:W-:Y:S02]  /*dd30*/  ISETP.GE.AND P0, PT, R134, c[0x0][0x1d4], PT ;  /* 0x0000750086007a0c */ /* 0x000fe40003f06270 */
[----:B------:R-:W-:Y:S02]  /*dd40*/  IADD3 R4, P2, R6, UR7, RZ ;  /* 0x0000000706047c10 */ /* 0x000fe4000ff5e0ff */
[----:B------:R-:W-:Y:S02]  /*dd50*/  ISETP.LT.OR P3, PT, R61, 0x1, P0 ;  /* 0x000000013d00780c */ /* 0x000fe40000761670 */
[----:B------:R-:W-:Y:S02]  /*dd60*/  IADD3 R2, P1, R4, UR7, RZ ;  /* 0x0000000704027c10 */ /* 0x000fe4000ff3e0ff */
[----:B------:R-:W-:-:S02]  /*dd70*/  IADD3.X R5, R7, UR5, RZ, P2, !PT ;  /* 0x0000000507057c10 */ /* 0x000fc400097fe4ff */
[C---:B------:R-:W-:Y:S02]  /*dd80*/  ISETP.LT.OR P5, PT, R61.reuse, 0x11, P0 ;  /* 0x000000113d00780c */ /* 0x040fe400007a1670 */
[----:B------:R-:W-:Y:S02]  /*dd90*/  ISETP.LT.OR P4, PT, R61, 0x21, P0 ;  /* 0x000000213d00780c */ /* 0x000fe40000781670 */
[----:B------:R-:W-:Y:S02]  /*dda0*/  IADD3.X R3, R5, UR5, RZ, P1, !PT ;  /* 0x0000000505037c10 */ /* 0x000fe40008ffe4ff */
[C---:B------:R-:W-:Y:S01]  /*ddb0*/  ISETP.LT.OR P2, PT, R61.reuse, 0x31, P0 ;  /* 0x000000313d00780c */ /* 0x040fe20000741670 */
[----:B------:R-:W-:Y:S01]  /*ddc0*/  @!PT LDS RZ, [RZ] ;  /* 0x00000000fffff984 */ /* 0x000fe20000000800 */
[----:B------:R-:W-:Y:S01]  /*ddd0*/  @!PT LDS RZ, [RZ] ;  /* 0x00000000fffff984 */ /* 0x000fe20000000800 */
[----:B------:R-:W-:Y:S01]  /*dde0*/  @!PT LDS RZ, [RZ] ;  /* 0x00000000fffff984 */ /* 0x000fe20000000800 */
[----:B------:R1:W-:Y:S01]  /*ddf0*/  LDGSTS.E.BYPASS.LTC128B.128 [R218+0x100], [R8.64], !P3 ;  /* 0x0010000008da7fae */ /* 0x0003e2000d901d48 */
[----:B------:R-:W-:-:S05]  /*de00*/  ISETP.LT.OR P1, PT, R61, 0x41, P0 ;  /* 0x000000413d00780c */ /* 0x000fca0000721670 */
[----:B------:R3:W-:Y:S04]  /*de10*/  LDGSTS.E.BYPASS.LTC128B.128 [R218+0x900], [R6.64], !P5 ;  /* 0x0090000006da7fae */ /* 0x0007e8000e901d48 */
[----:B------:R3:W-:Y:S04]  /*de20*/  LDGSTS.E.BYPASS.LTC128B.128 [R218+0x1100], [R4.64], !P4 ;  /* 0x0110000004da7fae */ /* 0x0007e8000e101d48 */
[----:B------:R4:W-:Y:S01]  /*de30*/  LDGSTS.E.BYPASS.LTC128B.128 [R218+0x1900], [R2.64], !P2 ;  /* 0x0190000002da7fae */ /* 0x0009e2000d101d48 */
[----:B-1----:R-:W-:-:S04]  /*de40*/  IADD3 R8, P0, R2, UR7, RZ ;  /* 0x0000000702087c10 */ /* 0x002fc8000ff1e0ff */
[----:B------:R-:W-:-:S05]  /*de50*/  IADD3.X R9, R3, UR5, RZ, P0, !PT ;  /* 0x0000000503097c10 */ /* 0x000fca00087fe4ff */
[----:B------:R1:W-:Y:S04]  /*de60*/  LDGSTS.E.BYPASS.LTC128B.128 [R218+0x2100], [R8.64], !P1 ;  /* 0x0210000008da7fae */ /* 0x0003e8000c901d48 */
[----:B------:R-:W-:Y:S04]  /*de70*/  LDSM.16.M88.4 R36, [R206] ;  /* 0x00000000ce24783b */ /* 0x000fe80000000200 */
[----:B------:R-:W2:Y:S04]  /*de80*/  LDSM.16.M88.4 R16, [R208] ;  /* 0x00000000d010783b */ /* 0x000ea80000000200 */
[----:B------:R-:W4:Y:S04]  /*de90*/  LDSM.16.M88.4 R12, [R208+0x2000] ;  /* 0x00200000d00c783b */ /* 0x000f280000000200 */
[----:B------:R-:W-:Y:S04]  /*dea0*/  LDSM.16.M88.4 R40, [R203] ;  /* 0x00000000cb28783b */ /* 0x000fe80000000200 */
[----:B---3--:R-:W-:Y:S04]  /*deb0*/  LDSM.16.M88.4 R4, [R209+0x2000] ;  /* 0x00200000d104783b */ /* 0x008fe80000000200 */
[----:B------:R-:W0:Y:S04]  /*dec0*/  LDGDEPBAR ;  /* 0x00000000000079af */ /* 0x000e280000000000 */
[----:B-1----:R-:W1:Y:S01]  /*ded0*/  LDSM.16.M88.4 R8, [R209] ;  /* 0x00000000d108783b */ /* 0x002e620000000200 */
[----:B--2---:R-:W-:Y:S08]  /*dee0*/  HMMA.16816.F32.BF16 R60, R16, R36, R56 ;  /* 0x00000024103c723c */ /* 0x004ff00000041838 */
        /* <DEDUP_REMOVED lines=143> */
[----:B-----5:R2:W1:Y:S01]  /*e7e0*/  MUFU.TANH R137, R0 ;  /* 0x0000000000897308 */ /* 0x0204620000002400 */
        /* <DEDUP_REMOVED lines=106> */
[----:B------:R-:W-:-:S02]  /*ee90*/  SHF.R.S32.HI R2, RZ, 0x1f, R0 ;  /* 0x0000001fff027819 */ /* 0x000fc40000011400 */
[----:B------:R-:W-:-:S03]  /*eea0*/  LOP3.LUT P3, RZ, R148, 0x1, RZ, 0xc0, !PT ;  /* 0x0000000194ff7812 */ /* 0x000fc6000786c0ff */
        /* <DEDUP_REMOVED lines=10> */
[-C--:B------:R-:W-:Y:S02]  /*ef50*/  IADD3 R4, P0, R6, R10.reuse, RZ ;  /* 0x0000000a06047210 */ /* 0x080fe40007f1e0ff */
[----:B------:R-:W-:Y:S01]  /*ef60*/  IADD3.X R7, R11, R9, RZ, P1, !PT ;  /* 0x000000090b077210 */ /* 0x000fe20000ffe4ff */
[----:B------:R-:W-:Y:S01]  /*ef70*/  @!PT LDS RZ, [RZ] ;  /* 0x00000000fffff984 */ /* 0x000fe20000000800 */
[----:B------:R-:W-:Y:S01]  /*ef80*/  @!PT LDS RZ, [RZ] ;  /* 0x00000000fffff984 */ /* 0x000fe20000000800 */
[----:B------:R-:W-:Y:S01]  /*ef90*/  @!PT LDS RZ, [RZ] ;  /* 0x00000000fffff984 */ /* 0x000fe20000000800 */
[----:B------:R1:W-:Y:S01]  /*efa0*/  LDGSTS.E.BYPASS.LTC128B.128 [R218+0x2900], [R8.64], !P3 ;  /* 0x0290000008da7fae */ /* 0x0003e2000d901d48 */
[----:B------:R-:W-:-:S03]  /*efb0*/  IADD3 R2, P1, R4, R10, RZ ;  /* 0x0000000a04027210 */ /* 0x000fc60007f3e0ff */
[--C-:B------:R-:W-:Y:S01]  /*efc0*/  IMAD.X R5, R7, 0x1, R11.reuse, P0 ;  /* 0x0000000107057824 */ /* 0x100fe200000e060b */
[----:B------:R-:W-:Y:S01]  /*efd0*/  IADD3 R10, P0, R2, R10, RZ ;  /* 0x0000000a020a7210 */ /* 0x000fe20007f1e0ff */
[----:B------:R1:W-:Y:S02]  /*efe0*/  LDGSTS.E.BYPASS.LTC128B.128 [R218+0x3100], [R6.64], !P3 ;  /* 0x0310000006da7fae */ /* 0x0003e4000d901d48 */
[----:B------:R-:W-:Y:S02]  /*eff0*/  IMAD.X R3, R5, 0x1, R11, P1 ;  /* 0x0000000105037824 */ /* 0x000fe400008e060b */
[----:B------:R1:W-:Y:S03]  /*f000*/  LDGSTS.E.BYPASS.LTC128B.128 [R218+0x3900], [R4.64], !P3 ;  /* 0x0390000004da7fae */ /* 0x0003e6000d901d48 */
[----:B------:R-:W-:Y:S01]  /*f010*/  IADD3.X R11, R3, R11, RZ, P0, !PT ;  /* 0x0000000b030b7210 */ /* 0x000fe200007fe4ff */
[----:B------:R1:W-:Y:S04]  /*f020*/  LDGSTS.E.BYPASS.LTC128B.128 [R218+0x4100], [R2.64], !P3 ;  /* 0x0410000002da7fae */ /* 0x0003e8000d901d48 */
[----:B------:R1:W-:Y:S02]  /*f030*/  LDGSTS.E.BYPASS.LTC128B.128 [R218+0x4900], [R10.64], !P3 ;  /* 0x049000000ada7fae */ /* 0x0003e4000d901d48 */
.L_x_1482:
[----:B--234-:R-:W-:Y:S05]  /*f040*/  BSYNC B0 ;  /* 0x0000000000007941 */ /* 0x01cfea0003800000 */
.L_x_1481:
        /* <DEDUP_REMOVED lines=27> */
[----:B------:R-:W-:Y:S02]  /*f200*/  FSEL R139, R82, -INF , P5 ;  /* 0xff800000528b7808 */ /* 0x000fe40002800000 */
[C---:B------:R-:W-:Y:S02]  /*f210*/  ISETP.GT.AND P2, PT, R4.reuse, 0x8, PT ;  /* 0x000000080400780c */ /* 0x040fe40003f44270 */
[----:B------:R-:W-:-:S02]  /*f220*/  ISETP.GT.AND P3, PT, R4, 0x20, PT ;  /* 0x000000200400780c */ /* 0x000fc40003f64270 */
[C---:B------:R-:W-:Y:S02]  /*f230*/  ISETP.GT.AND P0, PT, R4.reuse, 0x28, PT ;  /* 0x000000280400780c */ /* 0x040fe40003f04270 */
[----:B------:R-:W-:Y:S02]  /*f240*/  ISETP.GT.AND P5, PT, R4, 0x38, PT ;  /* 0x000000380400780c */ /* 0x000fe40003fa4270 */
[----:B------:R-:W-:Y:S02]  /*f250*/  FSEL R24, R130, -INF , P1 ;  /* 0xff80000082187808 */ /* 0x000fe40000800000 */
[----:B------:R-:W-:Y:S02]  /*f260*/  FSEL R96, R112, -INF , P4 ;  /* 0xff80000070607808 */ /* 0x000fe40002000000 */
[----:B------:R-:W-:Y:S02]  /*f270*/  ISETP.GT.AND P1, PT, R4, 0x18, PT ;  /* 0x000000180400780c */ /* 0x000fe40003f24270 */
[----:B------:R-:W-:-:S02]  /*f280*/  FSEL R25, R122, -INF , P2 ;  /* 0xff8000007a197808 */ /* 0x000fc40001000000 */
[----:B------:R-:W-:Y:S02]  /*f290*/  FSEL R130, R85, -INF , P3 ;  /* 0xff80000055827808 */ /* 0x000fe40001800000 */
[----:B------:R-:W-:Y:S02]  /*f2a0*/  ISETP.GT.AND P4, PT, R4, 0x31, PT ;  /* 0x000000310400780c */ /* 0x000fe40003f84270 */
[----:B------:R-:W-:Y:S02]  /*f2b0*/  FSEL R140, R79, -INF , P0 ;  /* 0xff8000004f8c7808 */ /* 0x000fe40000000000 */
[----:B------:R-:W-:Y:S01]  /*f2c0*/  FSEL R149, R57, -INF , P5 ;  /* 0xff80000039957808 */ /* 0x000fe20002800000 */
[----:B-----5:R-:W-:Y:S01]  /*f2d0*/  IMAD.IADD R6, R0, 0x1, R6 ;  /* 0x0000000100067824 */ /* 0x020fe200078e0206 */
[C---:B------:R-:W-:Y:S02]  /*f2e0*/  ISETP.GT.AND P2, PT, R4.reuse, 0x19, PT ;  /* 0x000000190400780c */ /* 0x040fe40003f44270 */
[----:B------:R-:W-:-:S02]  /*f2f0*/  ISETP.GT.AND P0, PT, R4, 0x39, PT ;  /* 0x000000390400780c */ /* 0x000fc40003f04270 */
[C---:B------:R-:W-:Y:S02]  /*f300*/  ISETP.GT.AND P3, PT, R4.reuse, 0x41, PT ;  /* 0x000000410400780c */ /* 0x040fe40003f64270 */
[----:B------:R-:W-:Y:S02]  /*f310*/  ISETP.GT.AND P5, PT, R4, 0x49, PT ;  /* 0x000000490400780c */ /* 0x000fe40003fa4270 */
[----:B------:R-:W-:Y:S02]  /*f320*/  IMNMX R3, R5, R3, PT ;  /* 0x0000000305037217 */ /* 0x000fe40003800200 */
[----:B------:R-:W-:Y:S02]  /*f330*/  FSEL R98, R88, -INF , P1 ;  /* 0xff80000058627808 */ /* 0x000fe40000800000 */
[----:B------:R-:W-:Y:S02]  /*f340*/  FSEL R148, R70, -INF , P4 ;  /* 0xff80000046947808 */ /* 0x000fe40002000000 */
[----:B------:R-:W-:-:S02]  /*f350*/  ISETP.GT.AND P1, PT, R4, 0x29, PT ;  /* 0x000000290400780c */ /* 0x000fc40003f24270 */
[----:B------:R-:W-:Y:S02]  /*f360*/  FSEL R100, R87, -INF , P2 ;  /* 0xff80000057647808 */ /* 0x000fe40001000000 */
[----:B------:R-:W-:Y:S02]  /*f370*/  ISETP.GT.AND P4, PT, R4, 0x48, PT ;  /* 0x000000480400780c */ /* 0x000fe40003f84270 */
[----:B------:R-:W-:Y:S02]  /*f380*/  FSEL R182, R56, -INF , P0 ;  /* 0xff80000038b67808 */ /* 0x000fe40000000000 */
[----:B------:R-:W-:Y:S02]  /*f390*/  FSEL R190, R26, -INF , P3 ;  /* 0xff8000001abe7808 */ /* 0x000fe40001800000 */
[----:B------:R-:W-:Y:S02]  /*f3a0*/  FSEL R227, R12, -INF , P5 ;  /* 0xff8000000ce37808 */ /* 0x000fe40002800000 */
[----:B------:R-:W-:-:S02]  /*f3b0*/  ISETP.GT.AND P2, PT, R4, 0x30, PT ;  /* 0x000000300400780c */ /* 0x000fc40003f44270 */
[C---:B------:R-:W-:Y:S02]  /*f3c0*/  ISETP.GT.AND P0, PT, R3.reuse, RZ, PT ;  /* 0x000000ff0300720c */ /* 0x040fe40003f04270 */
[C---:B------:R-:W-:Y:S02]  /*f3d0*/  ISETP.GT.AND P3, PT, R3.reuse, 0x8, PT ;  /* 0x000000080300780c */ /* 0x040fe40003f64270 */
[----:B------:R-:W-:Y:S02]  /*f3e0*/  ISETP.GT.AND P5, PT, R3, 0x10, PT ;  /* 0x000000100300780c */ /* 0x000fe40003fa4270 */
[----:B------:R-:W-:Y:S02]  /*f3f0*/  IMNMX R2, R5, R6, PT ;  /* 0x0000000605027217 */ /* 0x000fe40003800200 */
[----:B------:R-:W-:Y:S02]  /*f400*/  FSEL R141, R76, -INF , P1 ;  /* 0xff8000004c8d7808 */ /* 0x000fe40000800000 */
[----:B------:R-:W-:-:S02]  /*f410*/  FSEL R194, R13, -INF , P4 ;  /* 0xff8000000dc27808 */ /* 0x000fc40002000000 */
[----:B------:R-:W-:Y:S02]  /*f420*/  ISETP.GT.AND P1, PT, R4, 0x40, PT ;  /* 0x000000400400780c */ /* 0x000fe40003f24270 */
[----:B------:R-:W-:Y:S02]  /*f430*/  FSEL R142, R71, -INF , P2 ;  /* 0xff800000478e7808 */ /* 0x000fe40001000000 */
[----:B------:R-:W-:Y:S02]  /*f440*/  ISETP.GT.AND P4, PT, R3, 0x9, PT ;  /* 0x000000090300780c */ /* 0x000fe40003f84270 */
[----:B------:R-:W-:Y:S02]  /*f450*/  FSEL R26, R135, -INF , P0 ;  /* 0xff800000871a7808 */ /* 0x000fe40000000000 */
[----:B------:R-:W-:Y:S02]  /*f460*/  FSEL R33, R125, -INF , P3 ;  /* 0xff8000007d217808 */ /* 0x000fe40001800000 */
[----:B------:R-:W-:-:S02]  /*f470*/  FSEL R99, R115, -INF , P5 ;  /* 0xff80000073637808 */ /* 0x000fc40002800000 */
[----:B------:R-:W-:Y:S02]  /*f480*/  ISETP.GT.AND P2, PT, R3, 0x1, PT ;  /* 0x000000010300780c */ /* 0x000fe40003f44270 */
[C---:B------:R-:W-:Y:S02]  /*f490*/  ISETP.GT.AND P0, PT, R2.reuse, RZ, PT ;  /* 0x000000ff0200720c */ /* 0x040fe40003f04270 */
[C---:B------:R-:W-:Y:S02]  /*f4a0*/  ISETP.GT.AND P3, PT, R2.reuse, 0x1, PT ;  /* 0x000000010200780c */ /* 0x040fe40003f64270 */
[----:B------:R-:W-:Y:S01]  /*f4b0*/  ISETP.GT.AND P5, PT, R2, 0x9, PT ;  /* 0x000000090200780c */ /* 0x000fe20003fa4270 */
[----:B------:R-:W-:Y:S01]  /*f4c0*/  IMAD.IADD R0, R0, 0x1, R7 ;  /* 0x0000000100007824 */ /* 0x000fe200078e0207 */
[----:B------:R-:W-:Y:S02]  /*f4d0*/  FSEL R183, R27, -INF , P1 ;  /* 0xff8000001bb77808 */ /* 0x000fe40000800000 */
[----:B------:R-:W-:-:S02]  /*f4e0*/  FSEL R37, R124, -INF , P4 ;  /* 0xff8000007c257808 */ /* 0x000fc40002000000 */
[----:B------:R-:W-:Y:S02]  /*f4f0*/  FSEL R27, R134, -INF , P2 ;  /* 0xff800000861b7808 */ /* 0x000fe40001000000 */
[----:B------:R-:W-:Y:S02]  /*f500*/  ISETP.GT.AND P4, PT, R2, 0x8, PT ;  /* 0x000000080200780c */ /* 0x000fe40003f84270 */
[----:B------:R-:W-:Y:S02]  /*f510*/  FSEL R12, R133, -INF , P0 ;  /* 0xff800000850c7808 */ /* 0x000fe40000000000 */
[----:B------:R-:W-:Y:S02]  /*f520*/  FSEL R13, R129, -INF , P3 ;  /* 0xff800000810d7808 */ /* 0x000fe40001800000 */
[----:B------:R-:W-:Y:S02]  /*f530*/  FSEL R18, R119, -INF , P5 ;  /* 0xff80000077127808 */ /* 0x000fe40002800000 */
[----:B------:R-:W-:-:S02]  /*f540*/  FMNMX.FTZ R4, R14, R24, !PT ;  /* 0x000000180e047209 */ /* 0x000fc40007810000 */
[----:B------:R-:W-:Y:S02]  /*f550*/  ISETP.GT.AND P1, PT, R3, 0x11, PT ;  /* 0x000000110300780c */ /* 0x000fe40003f24270 */
[C---:B------:R-:W-:Y:S02]  /*f560*/  ISETP.GT.AND P2, PT, R2.reuse, 0x10, PT ;  /* 0x000000100200780c */ /* 0x040fe40003f44270 */
[C---:B------:R-:W-:Y:S02]  /*f570*/  ISETP.GT.AND P0, PT, R2.reuse, 0x18, PT ;  /* 0x000000180200780c */ /* 0x040fe40003f04270 */
[----:B------:R-:W-:Y:S02]  /*f580*/  ISETP.GT.AND P5, PT, R2, 0x20, PT ;  /* 0x000000200200780c */ /* 0x000fe40003fa4270 */
[----:B------:R-:W-:Y:S02]  /*f590*/  IMNMX R0, R5, R0, PT ;  /* 0x0000000005007217 */ /* 0x000fe40003800200 */
[----:B------:R-:W-:-:S02]  /*f5a0*/  FSEL R17, R123, -INF , P4 ;  /* 0xff8000007b117808 */ /* 0x000fc40002000000 */
[----:B------:R-:W-:Y:S02]  /*f5b0*/  FMNMX.FTZ R5, R12, R13, !PT ;  /* 0x0000000d0c057209 */ /* 0x000fe40007810000 */
[----:B------:R-:W-:Y:S02]  /*f5c0*/  FMNMX.FTZ R4, R25, R4, !PT ;  /* 0x0000000419047209 */ /* 0x000fe40007810000 */
        /* <DEDUP_REMOVED lines=8> */
[C---:B------:R-:W-:Y:S02]  /*f650*/  ISETP.GT.AND P0, PT, R2.reuse, 0x29, PT ;  /* 0x000000290200780c */ /* 0x040fe40003f04270 */
[----:B------:R-:W-:-:S02]  /*f660*/  ISETP.GT.AND P5, PT, R2, 0x38, PT ;  /* 0x000000380200780c */ /* 0x000fc40003fa4270 */
        /* <DEDUP_REMOVED lines=8> */
[C---:B------:R-:W-:Y:S02]  /*f6f0*/  ISETP.GT.AND P1, PT, R2.reuse, 0x30, PT ;  /* 0x000000300200780c */ /* 0x040fe40003f24270 */
        /* <DEDUP_REMOVED lines=22> */
[----:B------:R-:W-:Y:S02]  /*f860*/  FSEL R150, R69, -INF , P1 ;  /* 0xff80000045967808 */ /* 0x000fe40000800000 */
[----:B------:R-:W-:Y:S02]  /*f870*/  FMNMX.FTZ R2, R134, R2, !PT ;  /* 0x0000000286027209 */ /* 0x000fe40007810000 */
[----:B------:R-:W-:Y:S02]  /*f880*/  FMNMX.FTZ R4, R142, R4, !PT ;  /* 0x000000048e047209 */ /* 0x000fe40007810000 */
[----:B------:R-:W-:Y:S02]  /*f890*/  FSEL R219, R20, -INF , P0 ;  /* 0xff80000014db7808 */ /* 0x000fe40000000000 */
[----:B------:R-:W-:-:S02]  /*f8a0*/  FSEL R152, R68, -INF , P6 ;  /* 0xff80000044987808 */ /* 0x000fc40003000000 */
[C---:B------:R-:W-:Y:S02]  /*f8b0*/  ISETP.GT.AND P1, PT, R0.reuse, RZ, PT ;  /* 0x000000ff0000720c */ /* 0x040fe40003f24270 */
[----:B------:R-:W-:Y:S02]  /*f8c0*/  ISETP.GT.AND P0, PT, R0, 0x1, PT ;  /* 0x000000010000780c */ /* 0x000fe40003f04270 */
[----:B------:R-:W-:Y:S02]  /*f8d0*/  FMNMX.FTZ R2, R150, R2, !PT ;  /* 0x0000000296027209 */ /* 0x000fe40007810000 */
[----:B------:R-:W-:Y:S02]  /*f8e0*/  FMNMX.FTZ R4, R148, R4, !PT ;  /* 0x0000000494047209 */ /* 0x000fe40007810000 */
[----:B------:R-:W-:Y:S02]  /*f8f0*/  FSEL R226, R16, -INF , P3 ;  /* 0xff80000010e27808 */ /* 0x000fe40001800000 */
[----:B------:R-:W-:-:S02]  /*f900*/  ISETP.GT.AND P3, PT, R0, 0x8, PT ;  /* 0x000000080000780c */ /* 0x000fc40003f64270 */
[----:B------:R-:W-:Y:S02]  /*f910*/  FSEL R10, R143, -INF , P1 ;  /* 0xff8000008f0a7808 */ /* 0x000fe40000800000 */
[----:B------:R-:W-:Y:S02]  /*f920*/  FSEL R9, R144, -INF , P0 ;  /* 0xff80000090097808 */ /* 0x000fe40000000000 */
[----:B------:R-:W-:Y:S02]  /*f930*/  FMNMX.FTZ R2, R152, R2, !PT ;  /* 0x0000000298027209 */ /* 0x000fe40007810000 */
[----:B------:R-:W-:Y:S02]  /*f940*/  FMNMX.FTZ R4, R149, R4, !PT ;  /* 0x0000000495047209 */ /* 0x000fe40007810000 */
[----:B------:R-:W-:Y:S02]  /*f950*/  FSEL R154, R40, -INF , P4 ;  /* 0xff800000289a7808 */ /* 0x000fe40002000000 */
[----:B------:R-:W-:Y:S01]  /*f960*/  ISETP.GT.AND P4, PT, R0, 0x9, PT ;  /* 0x000000090000780c */ /* 0x000fe20003f84270 */
[----:B------:R-:W-:Y:S01]  /*f970*/  LDSM.16.MT88.4 R40, [R204] ;  /* 0x00000000cc28783b */ /* 0x000fe20000004200 */
[----:B------:R-:W-:-:S02]  /*f980*/  FSEL R11, R127, -INF , P3 ;  /* 0xff8000007f0b7808 */ /* 0x000fc40001800000 */
[----:B------:R-:W-:Y:S02]  /*f990*/  FMNMX.FTZ R5, R10, R9, !PT ;  /* 0x000000090a057209 */ /* 0x000fe40007810000 */
[----:B------:R-:W-:Y:S02]  /*f9a0*/  FMNMX.FTZ R2, R153, R2, !PT ;  /* 0x0000000299027209 */ /* 0x000fe40007810000 */
[----:B------:R-:W-:Y:S02]  /*f9b0*/  FMNMX.FTZ R4, R182, R4, !PT ;  /* 0x00000004b6047209 */ /* 0x000fe40007810000 */
[----:B------:R-:W-:Y:S02]  /*f9c0*/  FSEL R222, R19, -INF , P2 ;  /* 0xff80000013de7808 */ /* 0x000fe40001000000 */
[----:B------:R-:W-:Y:S02]  /*f9d0*/  FSEL R228, R15, -INF , P5 ;  /* 0xff8000000fe47808 */ /* 0x000fe40002800000 */
        /* <DEDUP_REMOVED lines=21> */
[----:B------:R-:W-:Y:S01]  /*fb30*/  FSEL R69, R91, -INF , P4 ;  /* 0xff8000005b457808 */ /* 0x000fe20002000000 */
[----:B------:R-:W1:Y:S01]  /*fb40*/  SHFL.BFLY PT, R7, R4, 0x2, 0x1f ;  /* 0x0c401f0004077f89 */ /* 0x000e6200000e0000 */
[----:B------:R-:W-:Y:S02]  /*fb50*/  FMNMX.FTZ R5, R35, R5, !PT ;  /* 0x0000000523057209 */ /* 0x000fe40007810000 */
[----:B------:R-:W-:Y:S02]  /*fb60*/  FMNMX.FTZ R2, R228, R2, !PT ;  /* 0x00000002e4027209 */ /* 0x000fe40007810000 */
[----:B------:R-:W-:-:S02]  /*fb70*/  ISETP.GT.AND P2, PT, R0, 0x21, PT ;  /* 0x000000210000780c */ /* 0x000fc40003f44270 */
[----:B------:R-:W-:Y:S01]  /*fb80*/  FSEL R109, R109, -INF , P3 ;  /* 0xff8000006d6d7808 */ /* 0x000fe20001800000 */
[----:B------:R-:W2:Y:S01]  /*fb90*/  SHFL.BFLY PT, R8, R2, 0x2, 0x1f ;  /* 0x0c401f0002087f89 */ /* 0x000ea200000e0000 */
        /* <DEDUP_REMOVED lines=14> */
[----:B------:R-:W-:Y:S02]  /*fc80*/  FMNMX.FTZ R6, R26, R27, !PT ;  /* 0x0000001b1a067209 */ /* 0x000fe40007810000 */
[----:B------:R-:W-:Y:S02]  /*fc90*/  FSEL R146, R72, -INF , P3 ;  /* 0xff80000048927808 */ /* 0x000fe40001800000 */
[----:B------:R-:W-:-:S02]  /*fca0*/  FMNMX.FTZ R5, R144, R5, !PT ;  /* 0x0000000590057209 */ /* 0x000fc40007810000 */
[----:B-1----:R-:W-:Y:S02]  /*fcb0*/  FMNMX.FTZ R7, R4, R7, !PT ;  /* 0x0000000704077209 */ /* 0x002fe40007810000 */
[----:B------:R-:W-:Y:S02]  /*fcc0*/  FSEL R145, R49, -INF , P2 ;  /* 0xff80000031917808 */ /* 0x000fe40001000000 */
[----:B------:R-:W-:Y:S02]  /*fcd0*/  FMNMX.FTZ R4, R33, R6, !PT ;  /* 0x0000000621047209 */ /* 0x000fe40007810000 */
[C---:B------:R-:W-:Y:S02]  /*fce0*/  ISETP.GT.AND P1, PT, R0.reuse, 0x39, PT ;  /* 0x000000390000780c */ /* 0x040fe40003f24270 */
[C---:B------:R-:W-:Y:S02]  /*fcf0*/  ISETP.GT.AND P0, PT, R0.reuse, 0x40, PT ;  /* 0x000000400000780c */ /* 0x040fe40003f04270 */
[----:B------:R-:W-:-:S02]  /*fd00*/  ISETP.GT.AND P4, PT, R0, 0x41, PT ;  /* 0x000000410000780c */ /* 0x000fc40003f84270 */
[C---:B------:R-:W-:Y:S02]  /*fd10*/  ISETP.GT.AND P3, PT, R0.reuse, 0x48, PT ;  /* 0x000000480000780c */ /* 0x040fe40003f64270 */
[----:B------:R-:W-:Y:S02]  /*fd20*/  ISETP.GT.AND P2, PT, R0, 0x49, PT ;  /* 0x000000490000780c */ /* 0x000fe40003f44270 */
[----:B------:R-:W-:Y:S02]  /*fd30*/  FMNMX.FTZ R0, R146, R5, !PT ;  /* 0x0000000592007209 */ /* 0x000fe40007810000 */
[----:B--2---:R-:W-:Y:S02]  /*fd40*/  FMNMX.FTZ R5, R2, R8, !PT ;  /* 0x0000000802057209 */ /* 0x004fe40007810000 */
[----:B------:R-:W-:Y:S02]  /*fd50*/  FMNMX.FTZ R2, R37, R4, !PT ;  /* 0x0000000425027209 */ /* 0x000fe40007810000 */
[----:B------:R-:W-:-:S02]  /*fd60*/  ISETP.GT.AND P6, PT, R3, 0x18, PT ;  /* 0x000000180300780c */ /* 0x000fc40003fc4270 */
[----:B------:R-:W-:Y:S02]  /*fd70*/  FMNMX.FTZ R2, R99, R2, !PT ;  /* 0x0000000263027209 */ /* 0x000fe40007810000 */
[----:B------:R-:W-:Y:S02]  /*fd80*/  FSEL R147, R48, -INF , P1 ;  /* 0xff80000030937808 */ /* 0x000fe40000800000 */
[----:B------:R-:W-:Y:S02]  /*fd90*/  FMNMX.FTZ R0, R145, R0, !PT ;  /* 0x0000000091007209 */ /* 0x000fe40007810000 */
[----:B------:R-:W-:Y:S02]  /*fda0*/  FSEL R74, R120, -INF , P6 ;  /* 0xff800000784a7808 */ /* 0x000fe40003000000 */
[----:B------:R-:W-:Y:S02]  /*fdb0*/  ISETP.GT.AND P1, PT, R3, 0x19, PT ;  /* 0x000000190300780c */ /* 0x000fe40003f24270 */
[----:B------:R-:W-:-:S02]  /*fdc0*/  FMNMX.FTZ R2, R110, R2, !PT ;  /* 0x000000026e027209 */ /* 0x000fc40007810000 */
[----:B------:R-:W-:Y:S02]  /*fdd0*/  FSEL R188, R28, -INF , P0 ;  /* 0xff8000001cbc7808 */ /* 0x000fe40000000000 */
[----:B------:R-:W-:Y:S02]  /*fde0*/  FMNMX.FTZ R0, R147, R0, !PT ;  /* 0x0000000093007209 */ /* 0x000fe40007810000 */
[----:B------:R-:W-:Y:S02]  /*fdf0*/  ISETP.GT.AND P0, PT, R3, 0x20, PT ;  /* 0x000000200300780c */ /* 0x000fe40003f04270 */
[----:B------:R-:W-:Y:S02]  /*fe00*/  FSEL R68, R126, -INF , P1 ;  /* 0xff8000007e447808 */ /* 0x000fe40000800000 */
[----:B------:R-:W-:Y:S02]  /*fe10*/  FMNMX.FTZ R2, R74, R2, !PT ;  /* 0x000000024a027209 */ /* 0x000fe40007810000 */
[----:B------:R-:W-:-:S02]  /*fe20*/  FSEL R189, R23, -INF , P4 ;  /* 0xff80000017bd7808 */ /* 0x000fc40002000000 */
[----:B------:R-:W-:Y:S02]  /*fe30*/  FMNMX.FTZ R0, R188, R0, !PT ;  /* 0x00000000bc007209 */ /* 0x000fe40007810000 */
[----:B------:R-:W-:Y:S02]  /*fe40*/  ISETP.GT.AND P1, PT, R3, 0x21, PT ;  /* 0x000000210300780c */ /* 0x000fe40003f24270 */
[----:B------:R-:W-:Y:S02]  /*fe50*/  FSEL R131, R131, -INF , P0 ;  /* 0xff80000083837808 */ /* 0x000fe40000000000 */
[----:B------:R-:W-:Y:S02]  /*fe60*/  FMNMX.FTZ R2, R68, R2, !PT ;  /* 0x0000000244027209 */ /* 0x000fe40007810000 */
[----:B------:R-:W-:Y:S02]  /*fe70*/  FSEL R192, R21, -INF , P3 ;  /* 0xff80000015c07808 */ /* 0x000fe40001800000 */
[----:B------:R-:W-:-:S02]  /*fe80*/  FMNMX.FTZ R0, R189, R0, !PT ;  /* 0x00000000bd007209 */ /* 0x000fc40007810000 */
[----:B------:R-:W-:Y:S02]  /*fe90*/  ISETP.GT.AND P0, PT, R3, 0x28, PT ;  /* 0x000000280300780c */ /* 0x000fe40003f04270 */
[----:B------:R-:W-:Y:S02]  /*fea0*/  FSEL R136, R136, -INF , P1 ;  /* 0xff80000088887808 */ /* 0x000fe40000800000 */
[----:B------:R-:W-:Y:S02]  /*feb0*/  FMNMX.FTZ R2, R131, R2, !PT ;  /* 0x0000000283027209 */ /* 0x000fe40007810000 */
[----:B------:R-:W-:Y:S02]  /*fec0*/  FSEL R195, R22, -INF , P2 ;  /* 0xff80000016c37808 */ /* 0x000fe40001000000 */
[----:B------:R-:W-:Y:S01]  /*fed0*/  FMNMX.FTZ R0, R192, R0, !PT ;  /* 0x00000000c0007209 */ /* 0x000fe20007810000 */
[----:B------:R-:W-:Y:S01]  /*fee0*/  SHFL.BFLY PT, R6, R7, 0x1, 0x1f ;  /* 0x0c201f0007067f89 */ /* 0x000fe200000e0000 */
[----:B------:R-:W-:-:S02]  /*fef0*/  ISETP.GT.AND P2, PT, R3, 0x29, PT ;  /* 0x000000290300780c */ /* 0x000fc40003f44270 */
[----:B------:R-:W-:Y:S01]  /*ff00*/  FSEL R137, R137, -INF , P0 ;  /* 0xff80000089897808 */ /* 0x000fe20000000000 */
[----:B------:R-:W-:Y:S01]  /*ff10*/  SHFL.BFLY PT, R8, R5, 0x1, 0x1f ;  /* 0x0c201f0005087f89 */ /* 0x000fe200000e0000 */
[----:B------:R-:W-:Y:S02]  /*ff20*/  FMNMX.FTZ R2, R136, R2, !PT ;  /* 0x0000000288027209 */ /* 0x000fe40007810000 */
[----:B------:R-:W-:Y:S01]  /*ff30*/  FMNMX.FTZ R0, R195, R0, !PT ;  /* 0x00000000c3007209 */ /* 0x000fe20007810000 */
[----:B------:R-:W-:Y:S01]  /*ff40*/  LDSM.16.MT88.4 R20, [R205] ;  /* 0x00000000cd14783b */ /* 0x000fe20000004200 */
        /* <DEDUP_REMOVED lines=229> */
[----:B------:R-:W-:Y:S01]  /*10da0*/  ISETP.NE.AND P5, PT, R252, 0x1, PT ;  /* 0x00000001fc00780c */ /* 0x000fe20003fa5270 */
[----:B------:R-:W-:Y:S06]  /*10db0*/  LDSM.16.MT88.4 R116, [R205+0x2000] ;  /* 0x00200000cd74783b */ /* 0x000fec0000004200 */
        /* <DEDUP_REMOVED lines=177> */
[----:B------:R1:W-:Y:S04]  /*118d0*/  STL [R1], R13 ;  /* 0x0000000d01007387 */ /* 0x0003e80000100800 */
        /* <DEDUP_REMOVED lines=35> */
[----:B------:R-:W-:Y:S01]  /*11b10*/  @P5 IMAD.HI.U32 R0, R0, c[0x0][0x2c8], RZ ;  /* 0x0000b20000005a27 */ /* 0x000fe200078e00ff */
[----:B------:R-:W-:-:S03]  /*11b20*/  MOV R216, R217 ;  /* 0x000000d900d87202 */ /* 0x000fc60000000f00 */
[----:B------:R-:W-:Y:S01]  /*11b30*/  IMAD.MOV.U32 R86, RZ, RZ, R70 ;  /* 0x000000ffff567224 */ /* 0x000fe200078e0046 */
[----:B------:R-:W-:-:S05]  /*11b40*/  @P5 SHF.R.U32.HI R0, RZ, c[0x0][0x2cc], R0 ;  /* 0x0000b300ff005a19 */ /* 0x000fca0000011600 */
[----:B------:R1:W-:Y:S02]  /*11b50*/  @P5 STL [R1+0x4], R0 ;  /* 0x0000040001005387 */ /* 0x0003e40000100800 */
.L_x_1484:
[----:B--2---:R-:W2:Y:S01]  /*11b60*/  LDL R217, [R1+0x20] ;  /* 0x0000200001d97983 */ /* 0x004ea20000100800 */
[----:B------:R-:W-:Y:S04]  /*11b70*/  DEPBAR.LE SB0, 0x0 ;  /* 0x000080000000791a */ /* 0x000fe80000000000 */
[----:B------:R-:W3:Y:S01]  /*11b80*/  LDL R2, [R1+0x38] ;  /* 0x0000380001027983 */ /* 0x000ee20000100800 */
[----:B------:R-:W-:Y:S01]  /*11b90*/  WARPSYNC 0xffffffff ;  /* 0xffffffff00007948 */ /* 0x000fe20003800000 */
[----:B------:R-:W-:Y:S02]  /*11ba0*/  MOV R226, c[0x0][0x2c4] ;  /* 0x0000b10000e27a02 */ /* 0x000fe40000000f00 */
[----:B------:R-:W3:Y:S06]  /*11bb0*/  LDL.64 R172, [R1+0x28] ;  /* 0x0000280001ac7983 */ /* 0x000eec0000100a00 */
[----:B------:R-:W3:Y:S04]  /*11bc0*/  LDL R220, [R1+0x24] ;  /* 0x0000240001dc7983 */ /* 0x000ee80000100800 */
        /* <DEDUP_REMOVED lines=12> */
[----:B------:R-:W4:Y:S04]  /*11c90*/  LDL R224, [R1+0x60] ;  /* 0x0000600001e07983 */ /* 0x000f280000100800 */
[----:B------:R-:W4:Y:S04]  /*11ca0*/  LDL R225, [R1+0x44] ;  /* 0x0000440001e17983 */ /* 0x000f280000100800 */
        /* <DEDUP_REMOVED lines=22> */
[-C--:B------:R-:W-:Y:S01]  /*11e10*/  HMMA.16816.F32.BF16 R76, R76, R154.reuse, RZ ;  /* 0x0000009a4c4c723c */ /* 0x080fe200000418ff */
[----:B--2---:R-:W-:Y:S07]  /*11e20*/  ISETP.GT.AND P0, PT, R217, R216, PT ;  /* 0x000000d8d900720c */ /* 0x004fee0003f04270 */
[----:B------:R-:W-:Y:S01]  /*11e30*/  HMMA.16816.F32.BF16 R80, R80, R154, RZ ;  /* 0x0000009a5050723c */ /* 0x000fe200000418ff */
[----:B------:R-:W1:Y:S07]  /*11e40*/  LDSM.16.M88.4 R152, [R214] ;  /* 0x00000000d698783b */ /* 0x000e6e0000000200 */
[-C--:B------:R-:W-:Y:S01]  /*11e50*/  HMMA.16816.F32.BF16 R4, R156, R160.reuse, R4 ;  /* 0x000000a09c04723c */ /* 0x080fe20000041804 */
[----:B------:R-:W-:Y:S04]  /*11e60*/  @!P0 MOV R174, c[0x0][0x208] ;  /* 0x0000820000ae8a02 */ /* 0x000fe80000000f00 */
[----:B------:R-:W-:Y:S01]  /*11e70*/  @!P0 SHF.R.S32.HI R0, RZ, 0x1f, R216 ;  /* 0x0000001fff008819 */ /* 0x000fe200000114d8 */
[----:B---3--:R-:W-:Y:S01]  /*11e80*/  @!P0 IMAD.MOV.U32 R173, RZ, RZ, R2 ;  /* 0x000000ffffad8224 */ /* 0x008fe200078e0002 */
[----:B------:R-:W-:Y:S01]  /*11e90*/  LOP3.LUT P3, RZ, R220, 0x1, RZ, 0xc0, !PT ;  /* 0x00000001dcff7812 */ /* 0x000fe2000786c0ff */
[C---:B------:R-:W-:Y:S04]  /*11ea0*/  HMMA.16816.F32.BF16 R8, R164.reuse, R160, R8 ;  /* 0x000000a0a408723c */ /* 0x040fe80000041808 */
[----:B------:R-:W-:Y:S02]  /*11eb0*/  @!P0 IMAD R0, R0, c[0x0][0x208], RZ ;  /* 0x0000820000008a24 */ /* 0x000fe400078e02ff */
[----:B------:R-:W-:Y:S02]  /*11ec0*/  @!P0 IMAD.SHL.U32 R2, R174, 0x20, RZ ;  /* 0x00000020ae028824 */ /* 0x000fe400078e00ff */
[-C--:B------:R-:W-:Y:S04]  /*11ed0*/  HMMA.16816.F32.BF16 R12, R164, R162.reuse, R12 ;  /* 0x000000a2a40c723c */ /* 0x080fe8000004180c */
[C---:B------:R-:W-:Y:S04]  /*11ee0*/  @!P0 IMAD.WIDE.U32 R160, R216.reuse, c[0x0][0x208], RZ ;  /* 0x00008200d8a08a25 */ /* 0x040fe800078e00ff */
[C---:B------:R-:W-:Y:S04]  /*11ef0*/  HMMA.16816.F32.BF16 R16, R156.reuse, R162, R16 ;  /* 0x000000a29c10723c */ /* 0x040fe80000041810 */
[----:B------:R-:W-:Y:S02]  /*11f00*/  @!P0 IMAD R0, R216, c[0x0][0x20c], R0 ;  /* 0x00008300d8008a24 */ /* 0x000fe400078e0200 */
[----:B------:R-:W-:Y:S02]  /*11f10*/  @!P0 IMAD.WIDE.U32 R172, R160, 0x50, R172 ;  /* 0x00000050a0ac8825 */ /* 0x000fe400078e00ac */
[-C--:B------:R-:W-:Y:S04]  /*11f20*/  HMMA.16816.F32.BF16 R20, R156, R168.reuse, R20 ;  /* 0x000000a89c14723c */ /* 0x080fe80000041814 */
[----:B------:R-:W-:Y:S02]  /*11f30*/  @!P0 IADD3 R0, R161, R0, RZ ;  /* 0x00000000a1008210 */ /* 0x000fe40007ffe0ff */
[----:B------:R-:W2:Y:S02]  /*11f40*/  LDSM.16.M88.4 R160, [R213] ;  /* 0x00000000d5a0783b */ /* 0x000ea40000000200 */
[C---:B------:R-:W-:Y:S04]  /*11f50*/  HMMA.16816.F32.BF16 R24, R164.reuse, R168, R24 ;  /* 0x000000a8a418723c */ /* 0x040fe80000041818 */
[----:B------:R-:W-:Y:S03]  /*11f60*/  @!P0 IMAD R0, R0, 0x50, RZ ;  /* 0x0000005000008824 */ /* 0x000fe600078e02ff */
[----:B------:R-:W-:Y:S01]  /*11f70*/  @!P0 LEA R168, P1, R172, c[0x0][0x1f8], 0x1 ;  /* 0x00007e00aca88a11 */ /* 0x000fe200078208ff */
[----:B------:R-:W-:Y:S01]  /*11f80*/  @!P0 IMAD.IADD R87, R173, 0x1, R0 ;  /* 0x00000001ad578824 */ /* 0x000fe200078e0200 */
[----:B------:R-:W-:Y:S01]  /*11f90*/  @!P0 MOV R169, 0x5 ;  /* 0x0000000500a98802 */ /* 0x000fe20000000f00 */
[-C--:B------:R-:W-:Y:S03]  /*11fa0*/  HMMA.16816.F32.BF16 R28, R164, R170.reuse, R28 ;  /* 0x000000aaa41c723c */ /* 0x080fe6000004181c */
[----:B------:R-:W-:Y:S02]  /*11fb0*/  @!P0 SHF.L.U64.HI R0, R174, R169, c[0x0][0x20c] ;  /* 0x00008300ae008619 */ /* 0x000fe400000102a9 */
[----:B------:R-:W-:Y:S02]  /*11fc0*/  @!P0 LEA.HI.X R169, R172, c[0x0][0x1fc], R87, 0x1, P1 ;  /* 0x00007f00aca98a11 */ /* 0x000fe400008f0c57 */
[----:B------:R-:W3:Y:S01]  /*11fd0*/  LDSM.16.M88.4 R172, [R212] ;  /* 0x00000000d4ac783b */ /* 0x000ee20000000200 */
[C---:B------:R-:W-:Y:S04]  /*11fe0*/  HMMA.16816.F32.BF16 R32, R156.reuse, R170, R32 ;  /* 0x000000aa9c20723c */ /* 0x040fe80000041820 */
[----:B------:R-:W-:Y:S03]  /*11ff0*/  @!P0 IADD3 R180, P2, R168, R2, RZ ;  /* 0x00000002a8b48210 */ /* 0x000fe60007f5e0ff */
[----:B------:R-:W-:Y:S01]  /*12000*/  @!PT LDS RZ, [RZ] ;  /* 0x00000000fffff984 */ /* 0x000fe20000000800 */
[----:B------:R-:W-:Y:S01]  /*12010*/  @!PT LDS RZ, [RZ] ;  /* 0x00000000fffff984 */ /* 0x000fe20000000800 */
[----:B------:R-:W-:Y:S01]  /*12020*/  @!PT LDS RZ, [RZ] ;  /* 0x00000000fffff984 */ /* 0x000fe20000000800 */
[----:B------:R5:W-:Y:S01]  /*12030*/  @!P0 LDGSTS.E.BYPASS.LTC128B.128 [R218+0x100], [R168.64], !P3 ;  /* 0x00100000a8da8fae */ /* 0x000be2000d901d48 */
[----:B------:R-:W-:Y:S01]  /*12040*/  @!P0 IADD3.X R181, R169, R0, RZ, P2, !PT ;  /* 0x00000000a9b58210 */ /* 0x000fe200017fe4ff */
[-C--:B-1----:R-:W-:Y:S03]  /*12050*/  HMMA.16816.F32.BF16 R36, R156, R152.reuse, R36 ;  /* 0x000000989c24723c */ /* 0x082fe60000041824 */
[-C--:B------:R-:W-:Y:S03]  /*12060*/  @!P0 IADD3 R178, P1, R180, R2.reuse, RZ ;  /* 0x00000002b4b28210 */ /* 0x080fe60007f3e0ff */
[----:B------:R1:W-:Y:S01]  /*12070*/  @!P0 LDGSTS.E.BYPASS.LTC128B.128 [R218+0x900], [R180.64], !P3 ;  /* 0x00900000b4da8fae */ /* 0x0003e2000d901d48 */
[----:B------:R-:W-:Y:S01]  /*12080*/  @!P0 IADD3 R176, P2, R178, R2, RZ ;  /* 0x00000002b2b08210 */ /* 0x000fe20007f5e0ff */
[--C-:B------:R-:W-:Y:S01]  /*12090*/  @!P0 IMAD.X R179, R181, 0x1, R0.reuse, P1 ;  /* 0x00000001b5b38824 */ /* 0x100fe200008e0600 */
[C---:B------:R-:W-:Y:S04]  /*120a0*/  HMMA.16816.F32.BF16 R40, R164.reuse, R152, R40 ;  /* 0x00000098a428723c */ /* 0x040fe80000041828 */
[----:B------:R-:W-:Y:S01]  /*120b0*/  @!P0 IADD3.X R177, R179, R0, RZ, P2, !PT ;  /* 0x00000000b3b18210 */ /* 0x000fe200017fe4ff */
[----:B------:R1:W-:Y:S03]  /*120c0*/  @!P0 LDGSTS.E.BYPASS.LTC128B.128 [R218+0x1100], [R178.64], !P3 ;  /* 0x01100000b2da8fae */ /* 0x0003e6000d901d48 */
[-C--:B------:R-:W-:Y:S05]  /*120d0*/  HMMA.16816.F32.BF16 R44, R164, R154.reuse, R44 ;  /* 0x0000009aa42c723c */ /* 0x080fea000004182c */
[----:B------:R3:W-:Y:S01]  /*120e0*/  @!P0 LDGSTS.E.BYPASS.LTC128B.128 [R218+0x1900], [R176.64], !P3 ;  /* 0x01900000b0da8fae */ /* 0x0007e2000d901d48 */
[----:B-----5:R-:W-:Y:S02]  /*120f0*/  @!P0 IADD3 R168, P1, R176, R2, RZ ;  /* 0x00000002b0a88210 */ /* 0x020fe40007f3e0ff */
[C---:B------:R-:W-:Y:S04]  /*12100*/  HMMA.16816.F32.BF16 R48, R156.reuse, R154, R48 ;  /* 0x0000009a9c30723c */ /* 0x040fe80000041830 */
[----:B------:R-:W-:Y:S01]  /*12110*/  @!P0 IMAD.X R169, R177, 0x1, R0, P1 ;  /* 0x00000001b1a98824 */ /* 0x000fe200008e0600 */
[----:B------:R-:W-:Y:S03]  /*12120*/  ISETP.NE.AND P1, PT, R226, 0x1, PT ;  /* 0x00000001e200780c */ /* 0x000fe60003f25270 */
[-C--:B--2---:R-:W-:Y:S01]  /*12130*/  HMMA.16816.F32.BF16 R52, R156, R160.reuse, R52 ;  /* 0x000000a09c34723c */ /* 0x084fe20000041834 */
[----:B------:R2:W-:Y:S07]  /*12140*/  @!P0 LDGSTS.E.BYPASS.LTC128B.128 [R218+0x2100], [R168.64], !P3 ;  /* 0x02100000a8da8fae */ /* 0x0005ee000d901d48 */
[C---:B------:R-:W-:Y:S01]  /*12150*/  HMMA.16816.F32.BF16 R56, R164.reuse, R160, R56 ;  /* 0x000000a0a438723c */ /* 0x040fe20000041838 */
[----:B-1----:R-:W-:Y:S07]  /*12160*/  LDSM.16.M88.4 R180, [R208+0x2000] ;  /* 0x00200000d0b4783b */ /* 0x002fee0000000200 */
[-C--:B------:R-:W-:Y:S01]  /*12170*/  HMMA.16816.F32.BF16 R60, R164, R162.reuse, R60 ;  /* 0x000000a2a43c723c */ /* 0x080fe2000004183c */
[----:B---3--:R-:W-:Y:S07]  /*12180*/  LDSM.16.M88.4 R176, [R206] ;  /* 0x00000000ceb0783b */ /* 0x008fee0000000200 */
[C---:B------:R-:W-:Y:S01]  /*12190*/  HMMA.16816.F32.BF16 R64, R156.reuse, R162, R64 ;  /* 0x000000a29c40723c */ /* 0x040fe20000041840 */
[----:B------:R-:W-:Y:S07]  /*121a0*/  LDSM.16.M88.4 R184, [R206+0x800] ;  /* 0x00080000ceb8783b */ /* 0x000fee0000000200 */
[-C--:B------:R-:W-:Y:S01]  /*121b0*/  HMMA.16816.F32.BF16 R68, R156, R172.reuse, R68 ;  /* 0x000000ac9c44723c */ /* 0x080fe20000041844 */
[----:B--2---:R-:W1:Y:S07]  /*121c0*/  LDSM.16.M88.4 R168, [R208] ;  /* 0x00000000d0a8783b */ /* 0x004e6e0000000200 */
[C---:B------:R-:W-:Y:S01]  /*121d0*/  HMMA.16816.F32.BF16 R72, R164.reuse, R172, R72 ;  /* 0x000000aca448723c */ /* 0x040fe20000041848 */
[----:B------:R-:W2:Y:S07]  /*121e0*/  LDSM.16.M88.4 R152, [R206+0x1000] ;  /* 0x00100000ce98783b */ /* 0x000eae0000000200 */
[-C--:B------:R-:W-:Y:S01]  /*121f0*/  HMMA.16816.F32.BF16 R76, R164, R174.reuse, R76 ;  /* 0x000000aea44c723c */ /* 0x080fe2000004184c */
[----:B------:R-:W3:Y:S07]  /*12200*/  LDSM.16.M88.4 R188, [R206+0x1800] ;  /* 0x00180000cebc783b */ /* 0x000eee0000000200 */
[----:B------:R-:W-:Y:S01]  /*12210*/  HMMA.16816.F32.BF16 R80, R156, R174, R80 ;  /* 0x000000ae9c50723c */ /* 0x000fe20000041850 */
        /* <DEDUP_REMOVED lines=49> */
[----:B------:R2:W-:Y:S07]  /*12530*/  MUFU.TANH R190, R0 ;  /* 0x0000000000be7308 */ /* 0x0005ee0000002400 */
[C---:B------:R-:W-:Y:S08]  /*12540*/  HMMA.16816.F32.BF16 R32, R160.reuse, R6, R32 ;  /* 0x00000006a020723c */ /* 0x040ff00000041820 */
[----:B------:R-:W-:Y:S04]  /*12550*/  FMUL.FTZ R2, R26, c[0x0][0x320] ;  /* 0x0000c8001a027a20 */ /* 0x000fe80000410000 */
[----:B------:R-:W-:Y:S01]  /*12560*/  FMUL.FTZ R4, R25, c[0x0][0x320] ;  /* 0x0000c80019047a20 */ /* 0x000fe20000410000 */
[----:B------:R-:W-:Y:S01]  /*12570*/  MUFU.TANH R173, R2 ;  /* 0x0000000200ad7308 */ /* 0x000fe20000002400 */
[----:B--2---:R-:W-:Y:S09]  /*12580*/  FMUL.FTZ R0, R12, c[0x0][0x320] ;  /* 0x0000c8000c007a20 */ /* 0x004ff20000410000 */
[----:B------:R2:W-:Y:S10]  /*12590*/  MUFU.TANH R187, R0 ;  /* 0x0000000000bb7308 */ /* 0x0005f40000002400 */
[----:B------:R5:W-:Y:S01]  /*125a0*/  MUFU.TANH R174, R4 ;  /* 0x0000000400ae7308 */ /* 0x000be20000002400 */
[-C--:B-1----:R-:W-:Y:S08]  /*125b0*/  HMMA.16816.F32.BF16 R36, R160, R8.reuse, R36 ;  /* 0x00000008a024723c */ /* 0x082ff00000041824 */
[C---:B------:R-:W-:Y:S04]  /*125c0*/  HMMA.16816.F32.BF16 R40, R156.reuse, R8, R40 ;  /* 0x000000089c28723c */ /* 0x040fe80000041828 */
[----:B--2---:R-:W-:Y:S04]  /*125d0*/  FMUL.FTZ R0, R13, c[0x0][0x320] ;  /* 0x0000c8000d007a20 */ /* 0x004fe80000410000 */
[-C--:B------:R-:W-:Y:S01]  /*125e0*/  HMMA.16816.F32.BF16 R44, R156, R10.reuse, R44 ;  /* 0x0000000a9c2c723c */ /* 0x080fe2000004182c */
[----:B------:R1:W-:Y:S01]  /*125f0*/  MUFU.TANH R185, R0 ;  /* 0x0000000000b97308 */ /* 0x0003e20000002400 */
[----:B-----5:R-:W2:Y:S06]  /*12600*/  LDSM.16.M88.4 R4, [R203+0x1800] ;  /* 0x00180000cb04783b */ /* 0x020eac0000000200 */
[C---:B------:R-:W-:Y:S02]  /*12610*/  HMMA.16816.F32.BF16 R48, R160.reuse, R10, R48 ;  /* 0x0000000aa030723c */ /* 0x040fe40000041830 */
[----:B------:R-:W5:Y:S06]  /*12620*/  LDSM.16.M88.4 R8, [R203+0x2000] ;  /* 0x00200000cb08783b */ /* 0x000f6c0000000200 */
[----:B------:R-:W-:Y:S01]  /*12630*/  FMUL.FTZ R12, R43, c[0x0][0x320] ;  /* 0x0000c8002b0c7a20 */ /* 0x000fe20000410000 */
[----:B------:R-:W-:Y:S04]  /*12640*/  DEPBAR.LE SB0, 0x0 ;  /* 0x000080000000791a */ /* 0x000fe80000000000 */
[----:B------:R3:W-:Y:S01]  /*12650*/  MUFU.TANH R182, R12 ;  /* 0x0000000c00b67308 */ /* 0x0007e20000002400 */
[----:B------:R-:W-:Y:S02]  /*12660*/  BAR.SYNC.DEFER_BLOCKING 0x0 ;  /* 0x0000000000007b1d */ /* 0x000fe40000010000 */
[----:B------:R-:W-:Y:S02]  /*12670*/  FMUL.FTZ R2, R44, c[0x0][0x320] ;  /* 0x0000c8002c027a20 */ /* 0x000fe40000410000 */
[----:B-1----:R-:W-:Y:S05]  /*12680*/  FMUL.FTZ R0, R14, c[0x0][0x320] ;  /* 0x0000c8000e007a20 */ /* 0x002fea0000410000 */
[----:B------:R1:W1:Y:S10]  /*12690*/  MUFU.TANH R186, R0 ;  /* 0x0000000000ba7308 */ /* 0x0002740000002400 */
[----:B------:R4:W-:Y:S01]  /*126a0*/  MUFU.TANH R184, R2 ;  /* 0x0000000200b87308 */ /* 0x0009e20000002400 */
[----:B---3--:R-:W-:Y:S01]  /*126b0*/  FMUL.FTZ R12, R48, c[0x0][0x320] ;  /* 0x0000c800300c7a20 */ /* 0x008fe20000410000 */
[-C--:B--2---:R-:W-:Y:S05]  /*126c0*/  HMMA.16816.F32.BF16 R52, R160, R4.reuse, R52 ;  /* 0x00000004a034723c */ /* 0x084fea0000041834 */
[----:B-1----:R-:W-:Y:S03]  /*126d0*/  FMUL.FTZ R0, R15, c[0x0][0x320] ;  /* 0x0000c8000f007a20 */ /* 0x002fe60000410000 */
[C---:B------:R-:W-:Y:S01]  /*126e0*/  HMMA.16816.F32.BF16 R56, R156.reuse, R4, R56 ;  /* 0x000000049c38723c */ /* 0x040fe20000041838 */
[----:B------:R1:W-:Y:S07]  /*126f0*/  MUFU.TANH R183, R0 ;  /* 0x0000000000b77308 */ /* 0x0003ee0000002400 */
[-C--:B------:R-:W-:Y:S04]  /*12700*/  HMMA.16816.F32.BF16 R60, R156, R6.reuse, R60 ;  /* 0x000000069c3c723c */ /* 0x080fe8000004183c */
[----:B----4-:R-:W-:Y:S04]  /*12710*/  FMUL.FTZ R2, R51, c[0x0][0x320] ;  /* 0x0000c80033027a20 */ /* 0x010fe80000410000 */
[----:B------:R-:W-:Y:S01]  /*12720*/  FMUL.FTZ R4, R53, c[0x0][0x320] ;  /* 0x0000c80035047a20 */ /* 0x000fe20000410000 */
[----:B------:R-:W-:Y:S01]  /*12730*/  MUFU.TANH R167, R2 ;  /* 0x0000000200a77308 */ /* 0x000fe20000002400 */
[C---:B------:R-:W-:Y:S08]  /*12740*/  HMMA.16816.F32.BF16 R64, R160.reuse, R6, R64 ;  /* 0x00000006a040723c */ /* 0x040ff00000041840 */
[-C--:B-----5:R-:W-:Y:S04]  /*12750*/  HMMA.16816.F32.BF16 R68, R160, R8.reuse, R68 ;  /* 0x00000008a044723c */ /* 0x0a0fe80000041844 */
        /* <DEDUP_REMOVED lines=9> */
[----:B------:R1:W-:Y:S01]  /*127f0*/  MUFU.TANH R13, R0 ;  /* 0x00000000000d7308 */ /* 0x0003e20000002400 */
[----:B--2---:R-:W-:Y:S11]  /*12800*/  FMUL.FTZ R8, R58, c[0x0][0x320] ;  /* 0x0000c8003a087a20 */ /* 0x004ff60000410000 */
[----:B------:R-:W-:Y:S04]  /*12810*/  @!UPT UIADD3 URZ, URZ, URZ, URZ ;  /* 0x0000003f3f3ff290 */ /* 0x000fe8000fffe03f */
        /* <DEDUP_REMOVED lines=12> */
[----:B------:R1:W3:Y:S02]  /*128e0*/  MUFU.TANH R176, R0 ;  /* 0x0000000000b07308 */ /* 0x0002e40000002400 */
[----:B-1----:R-:W-:Y:S08]  /*128f0*/  FMUL.FTZ R0, R24, c[0x0][0x320] ;  /* 0x0000c80018007a20 */ /* 0x002ff00000410000 */
[----:B------:R1:W-:Y:S02]  /*12900*/  MUFU.TANH R175, R0 ;  /* 0x0000000000af7308 */ /* 0x0003e40000002400 */
[----:B-1----:R-:W-:Y:S08]  /*12910*/  FMUL.FTZ R0, R27, c[0x0][0x320] ;  /* 0x0000c8001b007a20 */ /* 0x002ff00000410000 */
[----:B------:R1:W4:Y:S02]  /*12920*/  MUFU.TANH R172, R0 ;  /* 0x0000000000ac7308 */ /* 0x0003240000002400 */
[----:B-1----:R-:W-:Y:S08]  /*12930*/  FMUL.FTZ R0, R28, c[0x0][0x320] ;  /* 0x0000c8001c007a20 */ /* 0x002ff00000410000 */
[----:B------:R1:W-:Y:S02]  /*12940*/  MUFU.TANH R170, R0 ;  /* 0x0000000000aa7308 */ /* 0x0003e40000002400 */
[----:B-1----:R-:W-:Y:S08]  /*12950*/  FMUL.FTZ R0, R29, c[0x0][0x320] ;  /* 0x0000c8001d007a20 */ /* 0x002ff00000410000 */
[----:B------:R1:W5:Y:S02]  /*12960*/  MUFU.TANH R169, R0 ;  /* 0x0000000000a97308 */ /* 0x0003640000002400 */
[----:B-1----:R-:W-:Y:S08]  /*12970*/  FMUL.FTZ R0, R30, c[0x0][0x320] ;  /* 0x0000c8001e007a20 */ /* 0x002ff00000410000 */
[----:B------:R1:W-:Y:S02]  /*12980*/  MUFU.TANH R168, R0 ;  /* 0x0000000000a87308 */ /* 0x0003e40000002400 */
        /* <DEDUP_REMOVED lines=19> */
[----:B--2---:R-:W-:Y:S09]  /*12ac0*/  FMUL.FTZ R0, R39, c[0x0][0x320] ;  /* 0x0000c80027007a20 */ /* 0x004ff20000410000 */
        /* <DEDUP_REMOVED lines=12> */
[----:B------:R-:W-:Y:S10]  /*12b90*/  MUFU.TANH R47, R12 ;  /* 0x0000000c002f7308 */ /* 0x000ff40000002400 */
[----:B------:R1:W-:Y:S02]  /*12ba0*/  MUFU.TANH R196, R0 ;  /* 0x0000000000c47308 */ /* 0x0003e40000002400 */
[----:B-1----:R-:W-:Y:S08]  /*12bb0*/  FMUL.FTZ R0, R49, c[0x0][0x320] ;  /* 0x0000c80031007a20 */ /* 0x002ff00000410000 */
[----:B------:R1:W-:Y:S02]  /*12bc0*/  MUFU.TANH R45, R0 ;  /* 0x00000000002d7308 */ /* 0x0003e40000002400 */
[----:B-1----:R-:W-:Y:S08]  /*12bd0*/  FMUL.FTZ R0, R50, c[0x0][0x320] ;  /* 0x0000c80032007a20 */ /* 0x002ff00000410000 */
[----:B------:R1:W-:Y:S02]  /*12be0*/  MUFU.TANH R171, R0 ;  /* 0x0000000000ab7308 */ /* 0x0003e40000002400 */
[----:B-1----:R-:W-:Y:S01]  /*12bf0*/  IMAD.IADD R0, R224, 0x1, R225 ;  /* 0x00000001e0007824 */ /* 0x002fe200078e02e1 */
[----:B------:R-:W-:Y:S05]  /*12c00*/  @P1 MOV R0, R223 ;  /* 0x000000df00001202 */ /* 0x000fea0000000f00 */
[----:B------:R-:W-:Y:S08]  /*12c10*/  SHFL.IDX PT, R6, R0, 0x1, 0x1c1f ;  /* 0x003c1f0000067f89 */ /* 0x000ff000000e0000 */
[----:B------:R-:W1:Y:S08]  /*12c20*/  SHFL.IDX PT, R12, R0, 0x2, 0x1c1f ;  /* 0x005c1f00000c7f89 */ /* 0x000e7000000e0000 */
[----:B------:R-:W1:Y:S08]  /*12c30*/  SHFL.IDX PT, R2, R0, RZ, 0x1c1f ;  /* 0x001c1fff00027589 */ /* 0x000e7000000e0000 */
[----:B------:R1:W2:Y:S02]  /*12c40*/  SHFL.IDX PT, R7, R0, 0x3, 0x1c1f ;  /* 0x007c1f0000077f89 */ /* 0x0002a400000e0000 */
[----:B-1----:R-:W-:Y:S04]  /*12c50*/  FMUL.FTZ R0, R52, c[0x0][0x320] ;  /* 0x0000c80034007a20 */ /* 0x002fe80000410000 */
[----:B------:R1:W-:Y:S02]  /*12c60*/  MUFU.TANH R43, R0 ;  /* 0x00000000002b7308 */ /* 0x0003e40000002400 */
[----:B-1----:R-:W-:Y:S05]  /*12c70*/  IMAD R0, R216, -0x50, RZ ;  /* 0xffffffb0d8007824 */ /* 0x002fea00078e02ff */
[----:B------:R-:W-:Y:S04]  /*12c80*/  IADD3 R0, -R222, 0x1, R0 ;  /* 0x00000001de007810 */ /* 0x000fe80007ffe100 */
[----:B------:R-:W-:Y:S05]  /*12c90*/  IADD3 R5, -R219, R0, R221 ;  /* 0x00000000db057210 */ /* 0x000fea0007ffe1dd */
[C---:B------:R-:W-:Y:S02]  /*12ca0*/  IMAD.IADD R0, R5.reuse, 0x1, R12 ;  /* 0x0000000105007824 */ /* 0x040fe400078e020c */
[C---:B------:R-:W-:Y:S01]  /*12cb0*/  IMAD.IADD R4, R5.reuse, 0x1, R2 ;  /* 0x0000000105047824 */ /* 0x040fe200078e0202 */
[C---:B------:R-:W-:Y:S01]  /*12cc0*/  IADD3 R2, R5.reuse, R6, RZ ;  /* 0x0000000605027210 */ /* 0x040fe20007ffe0ff */
[----:B------:R-:W-:Y:S01]  /*12cd0*/  FMUL.FTZ R6, R56, c[0x0][0x320] ;  /* 0x0000c80038067a20 */ /* 0x000fe20000410000 */
[----:B------:R-:W-:Y:S02]  /*12ce0*/  ISETP.GT.AND P5, PT, R0, RZ, PT ;  /* 0x000000ff0000720c */ /* 0x000fe40003fa4270 */
[----:B--2---:R-:W-:Y:S01]  /*12cf0*/  IADD3 R5, R5, R7, RZ ;  /* 0x0000000705057210 */ /* 0x004fe20007ffe0ff */
[----:B------:R1:W-:Y:S01]  /*12d00*/  MUFU.TANH R55, R6 ;  /* 0x0000000600377308 */ /* 0x0003e20000002400 */
[----:B------:R-:W-:Y:S01]  /*12d10*/  FMUL.FTZ R7, R57, c[0x0][0x320] ;  /* 0x0000c80039077a20 */ /* 0x000fe20000410000 */
[----:B------:R-:W-:Y:S02]  /*12d20*/  FSEL R18, R152, -INF , P5 ;  /* 0xff80000098127808 */ /* 0x000fe40002800000 */
[----:B------:R-:W-:Y:S02]  /*12d30*/  ISETP.GT.AND P5, PT, R5, 0x8, PT ;  /* 0x000000080500780c */ /* 0x000fe40003fa4270 */
[----:B------:R-:W-:Y:S02]  /*12d40*/  ISETP.GT.AND P1, PT, R4, RZ, PT ;  /* 0x000000ff0400720c */ /* 0x000fe40003f24270 */
[----:B------:R-:W-:Y:S02]  /*12d50*/  FSEL R24, R186, -INF , P5 ;  /* 0xff800000ba187808 */ /* 0x000fe40002800000 */
[----:B------:R2:W-:Y:S01]  /*12d60*/  MUFU.TANH R152, R7 ;  /* 0x0000000700987308 */ /* 0x0005e20000002400 */
[----:B------:R-:W-:Y:S02]  /*12d70*/  ISETP.GT.AND P5, PT, R4, 0x11, PT ;  /* 0x000000110400780c */ /* 0x000fe40003fa4270 */
[----:B------:R-:W-:Y:S02]  /*12d80*/  ISETP.GT.AND P2, PT, R2, RZ, PT ;  /* 0x000000ff0200720c */ /* 0x000fe40003f44270 */
[----:B------:R-:W-:Y:S02]  /*12d90*/  FSEL R29, R87, -INF , P5 ;  /* 0xff800000571d7808 */ /* 0x000fe40002800000 */
[----:B------:R-:W-:Y:S02]  /*12da0*/  FSEL R10, R194, -INF , P1 ;  /* 0xff800000c20a7808 */ /* 0x000fe40000800000 */
[----:B------:R-:W-:Y:S02]  /*12db0*/  ISETP.GT.AND P1, PT, R5, RZ, PT ;  /* 0x000000ff0500720c */ /* 0x000fe40003f24270 */
        /* <DEDUP_REMOVED lines=8> */
[----:B------:R-:W-:Y:S01]  /*12e40*/  ISETP.GT.AND P4, PT, R5, 0x9, PT ;  /* 0x000000090500780c */ /* 0x000fe20003f84270 */
[----:B--2---:R-:W-:Y:S01]  /*12e50*/  FMUL.FTZ R7, R65, c[0x0][0x320] ;  /* 0x0000c80041077a20 */ /* 0x004fe20000410000 */
[----:B------:R-:W-:Y:S02]  /*12e60*/  FSEL R20, R187, -INF , P2 ;  /* 0xff800000bb147808 */ /* 0x000fe40001000000 */
[----:B------:R-:W-:Y:S01]  /*12e70*/  ISETP.GT.AND P5, PT, R5, 0x10, PT ;  /* 0x000000100500780c */ /* 0x000fe20003fa4270 */
[----:B------:R2:W2:Y:S01]  /*12e80*/  MUFU.TANH R41, R7 ;  /* 0x0000000700297308 */ /* 0x0004a20000002400 */
[----:B------:R-:W-:Y:S02]  /*12e90*/  ISETP.GT.AND P2, PT, R2, 0x9, PT ;  /* 0x000000090200780c */ /* 0x000fe40003f44270 */
[----:B------:R-:W-:Y:S02]  /*12ea0*/  FSEL R25, R183, -INF , P4 ;  /* 0xff800000b7197808 */ /* 0x000fe40002000000 */
[----:B------:R-:W-:Y:S02]  /*12eb0*/  ISETP.GT.AND P4, PT, R4, 0x10, PT ;  /* 0x000000100400780c */ /* 0x000fe40003f84270 */
[----:B------:R-:W-:Y:S02]  /*12ec0*/  FSEL R13, R13, -INF , P1 ;  /* 0xff8000000d0d7808 */ /* 0x000fe40000800000 */
[----:B------:R-:W-:Y:S02]  /*12ed0*/  ISETP.GT.AND P1, PT, R2, 0x11, PT ;  /* 0x000000110200780c */ /* 0x000fe40003f24270 */
[----:B------:R-:W-:Y:S02]  /*12ee0*/  FSEL R17, R17, -INF , P2 ;  /* 0xff80000011117808 */ /* 0x000fe40001000000 */
[----:B------:R-:W-:Y:S01]  /*12ef0*/  FSEL R30, R178, -INF , P4 ;  /* 0xff800000b21e7808 */ /* 0x000fe20002000000 */
[----:B-1----:R-:W-:Y:S01]  /*12f00*/  FMUL.FTZ R6, R61, c[0x0][0x320] ;  /* 0x0000c8003d067a20 */ /* 0x002fe20000410000 */
[----:B------:R-:W-:Y:S02]  /*12f10*/  FSEL R36, R173, -INF , P5 ;  /* 0xff800000ad247808 */ /* 0x000fe40002800000 */
[----:B---3--:R-:W-:Y:S01]  /*12f20*/  FSEL R33, R176, -INF , P1 ;  /* 0xff800000b0217808 */ /* 0x008fe20000800000 */
[----:B------:R1:W-:Y:S01]  /*12f30*/  MUFU.TANH R163, R6 ;  /* 0x0000000600a37308 */ /* 0x0003e20000002400 */
[C---:B------:R-:W-:Y:S02]  /*12f40*/  ISETP.GT.AND P2, PT, R0.reuse, 0x11, PT ;  /* 0x000000110000780c */ /* 0x040fe40003f44270 */
[C---:B------:R-:W-:Y:S02]  /*12f50*/  ISETP.GT.AND P4, PT, R5.reuse, 0x11, PT ;  /* 0x000000110500780c */ /* 0x040fe40003f84270 */
[----:B------:R-:W-:Y:S01]  /*12f60*/  ISETP.GT.AND P1, PT, R0, 0x19, PT ;  /* 0x000000190000780c */ /* 0x000fe20003f24270 */
[----:B--2---:R-:W-:Y:S01]  /*12f70*/  FMUL.FTZ R7, R66, c[0x0][0x320] ;  /* 0x0000c80042077a20 */ /* 0x004fe20000410000 */
[----:B------:R-:W-:Y:S02]  /*12f80*/  FSEL R35, R174, -INF , P2 ;  /* 0xff800000ae237808 */ /* 0x000fe40001000000 */
[----:B----4-:R-:W-:Y:S01]  /*12f90*/  FSEL R40, R172, -INF , P4 ;  /* 0xff800000ac287808 */ /* 0x010fe20002000000 */
[----:B------:R2:W-:Y:S01]  /*12fa0*/  MUFU.TANH R52, R7 ;  /* 0x0000000700347308 */ /* 0x0005e20000002400 */
[----:B------:R-:W-:Y:S02]  /*12fb0*/  ISETP.GT.AND P2, PT, R5, 0x19, PT ;  /* 0x000000190500780c */ /* 0x000fe40003f44270 */
[C---:B------:R-:W-:Y:S02]  /*12fc0*/  ISETP.GT.AND P5, PT, R4.reuse, 0x18, PT ;  /* 0x000000180400780c */ /* 0x040fe40003fa4270 */
[----:B------:R-:W-:Y:S02]  /*12fd0*/  ISETP.GT.AND P4, PT, R4, 0x19, PT ;  /* 0x000000190400780c */ /* 0x000fe40003f84270 */
[----:B-----5:R-:W-:Y:S02]  /*12fe0*/  FSEL R44, R169, -INF , P1 ;  /* 0xff800000a92c7808 */ /* 0x020fe40000800000 */
[----:B------:R-:W-:Y:S02]  /*12ff0*/  ISETP.GT.AND P1, PT, R2, 0x18, PT ;  /* 0x000000180200780c */ /* 0x000fe40003f24270 */
[----:B------:R-:W-:Y:S02]  /*13000*/  FSEL R50, R28, -INF , P2 ;  /* 0xff8000001c327808 */ /* 0x000fe40001000000 */
[----:B------:R-:W-:Y:S01]  /*13010*/  FSEL R28, R27, -INF , P5 ;  /* 0xff8000001b1c7808 */ /* 0x000fe20002800000 */
[----:B-1----:R-:W-:Y:S01]  /*13020*/  FMUL.FTZ R6, R64, c[0x0][0x320] ;  /* 0x0000c80040067a20 */ /* 0x002fe20000410000 */
[----:B------:R-:W-:Y:S01]  /*13030*/  ISETP.GT.AND P3, PT, R2, 0x1, PT ;  /* 0x000000010200780c */ /* 0x000fe20003f64270 */
[----:B------:R-:W3:Y:S01]  /*13040*/  LDL R64, [R1+0x3c] ;  /* 0x00003c0001407983 */ /* 0x000ee20000100800 */
[----:B------:R-:W-:Y:S02]  /*13050*/  FSEL R27, R31, -INF , P4 ;  /* 0xff8000001f1b7808 */ /* 0x000fe40002000000 */
[----:B------:R-:W-:Y:S02]  /*13060*/  FSEL R31, R26, -INF , P1 ;  /* 0xff8000001a1f7808 */ /* 0x000fe40000800000 */
[----:B------:R-:W-:Y:S02]  /*13070*/  ISETP.GT.AND P1, PT, R0, 0x20, PT ;  /* 0x000000200000780c */ /* 0x000fe40003f24270 */
[----:B------:R-:W-:Y:S01]  /*13080*/  FSEL R15, R191, -INF , P3 ;  /* 0xff800000bf0f7808 */ /* 0x000fe20001800000 */
[----:B--2---:R-:W-:Y:S01]  /*13090*/  FMUL.FTZ R7, R68, c[0x0][0x320] ;  /* 0x0000c80044077a20 */ /* 0x004fe20000410000 */
[----:B------:R-:W-:Y:S02]  /*130a0*/  ISETP.GT.AND P3, PT, R0, 0x9, PT ;  /* 0x000000090000780c */ /* 0x000fe40003f64270 */
[----:B------:R-:W-:Y:S01]  /*130b0*/  FSEL R160, R37, -INF , P1 ;  /* 0xff80000025a07808 */ /* 0x000fe20000800000 */
[----:B------:R1:W-:Y:S01]  /*130c0*/  MUFU.TANH R39, R7 ;  /* 0x0000000700277308 */ /* 0x0003e20000002400 */
[----:B------:R-:W-:Y:S02]  /*130d0*/  FSEL R21, R185, -INF , P3 ;  /* 0xff800000b9157808 */ /* 0x000fe40001800000 */
[C---:B------:R-:W-:Y:S02]  /*130e0*/  ISETP.GT.AND P0, PT, R4.reuse, 0x1, PT ;  /* 0x000000010400780c */ /* 0x040fe40003f04270 */
[----:B------:R-:W-:Y:S02]  /*130f0*/  ISETP.GT.AND P6, PT, R4, 0x8, PT ;  /* 0x000000080400780c */ /* 0x000fe40003fc4270 */
[----:B------:R-:W-:Y:S02]  /*13100*/  FSEL R11, R193, -INF , P0 ;  /* 0xff800000c10b7808 */ /* 0x000fe40000000000 */
[----:B------:R-:W-:Y:S01]  /*13110*/  ISETP.GT.AND P0, PT, R5, 0x1, PT ;  /* 0x000000010500780c */ /* 0x000fe20003f04270 */
[----:B------:R-:W-:Y:S01]  /*13120*/  MUFU.TANH R185, R8 ;  /* 0x0000000800b97308 */ /* 0x000fe20000002400 */
[----:B------:R-:W-:Y:S02]  /*13130*/  FSEL R12, R181, -INF , P6 ;  /* 0xff800000b50c7808 */ /* 0x000fe40003000000 */
[----:B------:R-:W-:Y:S02]  /*13140*/  FSEL R23, R188, -INF , P0 ;  /* 0xff800000bc177808 */ /* 0x000fe40000000000 */
[----:B------:R-:W-:Y:S02]  /*13150*/  ISETP.GT.AND P6, PT, R4, 0x39, PT ;  /* 0x000000390400780c */ /* 0x000fe40003fc4270 */
[----:B------:R-:W-:Y:S02]  /*13160*/  ISETP.GT.AND P0, PT, R2, 0x8, PT ;  /* 0x000000080200780c */ /* 0x000fe40003f04270 */
[----:B------:R-:W-:Y:S01]  /*13170*/  FSEL R187, R41, -INF , P6 ;  /* 0xff80000029bb7808 */ /* 0x000fe20003000000 */
[----:B------:R2:W4:Y:S01]  /*13180*/  MUFU.TANH R8, R6 ;  /* 0x0000000600087308 */ /* 0x0005220000002400 */
[----:B------:R-:W-:Y:S02]  /*13190*/  FSEL R16, R16, -INF , P0 ;  /* 0xff80000010107808 */ /* 0x000fe40000000000 */
[C---:B------:R-:W-:Y:S01]  /*131a0*/  ISETP.GT.AND P6, PT, R0.reuse, 0x41, PT ;  /* 0x000000410000780c */ /* 0x040fe20003fc4270 */
[----:B-1----:R-:W-:Y:S01]  /*131b0*/  FMUL.FTZ R7, R69, c[0x0][0x320] ;  /* 0x0000c80045077a20 */ /* 0x002fe20000410000 */
[----:B------:R-:W-:Y:S02]  /*131c0*/  ISETP.GT.AND P0, PT, R0, 0x10, PT ;  /* 0x000000100000780c */ /* 0x000fe40003f04270 */
[----:B------:R-:W-:Y:S02]  /*131d0*/  ISETP.GT.AND P3, PT, R2, 0x10, PT ;  /* 0x000000100200780c */ /* 0x000fe40003f64270 */
[----:B------:R-:W-:Y:S01]  /*131e0*/  FSEL R34, R175, -INF , P0 ;  /* 0xff800000af227808 */ /* 0x000fe20000000000 */
[----:B------:R1:W-:Y:S01]  /*131f0*/  MUFU.TANH R37, R7 ;  /* 0x0000000700257308 */ /* 0x0003e20000002400 */
[----:B------:R-:W-:Y:S02]  /*13200*/  FSEL R32, R177, -INF , P3 ;  /* 0xff800000b1207808 */ /* 0x000fe40001800000 */
[----:B------:R-:W-:Y:S02]  /*13210*/  ISETP.GT.AND P0, PT, R5, 0x18, PT ;  /* 0x000000180500780c */ /* 0x000fe40003f04270 */
[----:B------:R-:W-:Y:S02]  /*13220*/  ISETP.GT.AND P3, PT, R0, 0x18, PT ;  /* 0x000000180000780c */ /* 0x000fe40003f64270 */
[----:B------:R-:W-:Y:S02]  /*13230*/  FSEL R46, R168, -INF , P0 ;  /* 0xff800000a82e7808 */ /* 0x000fe40000000000 */
[----:B------:R-:W-:Y:S01]  /*13240*/  ISETP.GT.AND P0, PT, R2, 0x19, PT ;  /* 0x000000190200780c */ /* 0x000fe20003f04270 */
[----:B------:R-:W-:Y:S01]  /*13250*/  MUFU.TANH R181, R9 ;  /* 0x0000000900b57308 */ /* 0x000fe20000002400 */
[----:B------:R-:W-:Y:S02]  /*13260*/  FSEL R42, R170, -INF , P3 ;  /* 0xff800000aa2a7808 */ /* 0x000fe40001800000 */
[----:B------:R-:W-:Y:S02]  /*13270*/  FSEL R26, R166, -INF , P0 ;  /* 0xff800000a61a7808 */ /* 0x000fe40000000000 */
[----:B--2---:R-:W-:Y:S02]  /*13280*/  FMNMX.FTZ R6, R10, R3, !PT ;  /* 0x000000030a067209 */ /* 0x004fe40007810000 */
[----:B------:R-:W-:Y:S02]  /*13290*/  ISETP.GT.AND P0, PT, R0, 0x21, PT ;  /* 0x000000210000780c */ /* 0x000fe40003f04270 */
[----:B------:R-:W-:Y:S02]  /*132a0*/  FMNMX.FTZ R6, R11, R6, !PT ;  /* 0x000000060b067209 */ /* 0x000fe40007810000 */
[----:B------:R-:W-:Y:S02]  /*132b0*/  ISETP.GT.AND P3, PT, R4, 0x20, PT ;  /* 0x000000200400780c */ /* 0x000fe40003f64270 */
[----:B------:R-:W-:Y:S01]  /*132c0*/  FMNMX.FTZ R6, R12, R6, !PT ;  /* 0x000000060c067209 */ /* 0x000fe20007810000 */
[----:B-1----:R-:W-:Y:S01]  /*132d0*/  FMUL.FTZ R7, R80, c[0x0][0x320] ;  /* 0x0000c80050077a20 */ /* 0x002fe20000410000 */
[----:B------:R-:W-:Y:S02]  /*132e0*/  FSEL R49, R164, -INF , P3 ;  /* 0xff800000a4317808 */ /* 0x000fe40001800000 */
[----:B------:R-:W-:Y:S01]  /*132f0*/  FMNMX.FTZ R6, R13, R6, !PT ;  /* 0x000000060d067209 */ /* 0x000fe20007810000 */
[----:B------:R1:W-:Y:S01]  /*13300*/  MUFU.TANH R9, R7 ;  /* 0x0000000700097308 */ /* 0x0003e20000002400 */
[----:B------:R-:W-:Y:S02]  /*13310*/  FSEL R162, R153, -INF , P0 ;  /* 0xff80000099a27808 */ /* 0x000fe40000000000 */
[----:B------:R-:W-:Y:S02]  /*13320*/  FMNMX.FTZ R6, R30, R6, !PT ;  /* 0x000000061e067209 */ /* 0x000fe40007810000 */
[C---:B------:R-:W-:Y:S02]  /*13330*/  ISETP.GT.AND P0, PT, R4.reuse, 0x38, PT ;  /* 0x000000380400780c */ /* 0x040fe40003f04270 */
[----:B------:R-:W-:Y:S02]  /*13340*/  FMNMX.FTZ R6, R29, R6, !PT ;  /* 0x000000061d067209 */ /* 0x000fe40007810000 */
[----:B------:R-:W-:Y:S02]  /*13350*/  ISETP.GT.AND P3, PT, R4, 0x29, PT ;  /* 0x000000290400780c */ /* 0x000fe40003f64270 */
[----:B------:R-:W-:Y:S02]  /*13360*/  FMNMX.FTZ R6, R28, R6, !PT ;  /* 0x000000061c067209 */ /* 0x000fe40007810000 */
[----:B----4-:R-:W-:Y:S01]  /*13370*/  FSEL R174, R8, -INF , P0 ;  /* 0xff80000008ae7808 */ /* 0x010fe20000000000 */
[----:B------:R-:W-:Y:S01]  /*13380*/  FMUL.FTZ R8, R67, c[0x0][0x320] ;  /* 0x0000c80043087a20 */ /* 0x000fe20000410000 */
[----:B------:R-:W-:Y:S02]  /*13390*/  ISETP.GT.AND P5, PT, R4, 0x21, PT ;  /* 0x000000210400780c */ /* 0x000fe40003fa4270 */
[----:B------:R-:W-:Y:S02]  /*133a0*/  FMNMX.FTZ R6, R27, R6, !PT ;  /* 0x000000061b067209 */ /* 0x000fe40007810000 */
[----:B------:R-:W-:Y:S02]  /*133b0*/  FSEL R61, R45, -INF , P3 ;  /* 0xff8000002d3d7808 */ /* 0x000fe40001800000 */
[----:B------:R2:W4:Y:S01]  /*133c0*/  MUFU.TANH R45, R8 ;  /* 0x00000008002d7308 */ /* 0x0005220000002400 */
[----:B------:R-:W-:Y:S01]  /*133d0*/  FSEL R51, R154, -INF , P5 ;  /* 0xff8000009a337808 */ /* 0x000fe20002800000 */
[----:B-1----:R-:W-:Y:S01]  /*133e0*/  FMUL.FTZ R7, R81, c[0x0][0x320] ;  /* 0x0000c80051077a20 */ /* 0x002fe20000410000 */
[----:B------:R-:W-:Y:S02]  /*133f0*/  FMNMX.FTZ R6, R49, R6, !PT ;  /* 0x0000000631067209 */ /* 0x000fe40007810000 */
[----:B------:R-:W-:Y:S02]  /*13400*/  ISETP.GT.AND P5, PT, R4, 0x28, PT ;  /* 0x000000280400780c */ /* 0x000fe40003fa4270 */
[----:B------:R-:W-:Y:S03]  /*13410*/  FMNMX.FTZ R6, R51, R6, !PT ;  /* 0x0000000633067209 */ /* 0x000fe60007810000 */
[----:B------:R-:W1:Y:S01]  /*13420*/  MUFU.TANH R7, R7 ;  /* 0x0000000700077308 */ /* 0x000e620000002400 */
[----:B------:R-:W-:Y:S01]  /*13430*/  FSEL R59, R47, -INF , P5 ;  /* 0xff8000002f3b7808 */ /* 0x000fe20002800000 */
[----:B------:R-:W-:Y:S01]  /*13440*/  FMUL.FTZ R47, R82, c[0x0][0x320] ;  /* 0x0000c800522f7a20 */ /* 0x000fe20000410000 */
[C---:B------:R-:W-:Y:S02]  /*13450*/  ISETP.GT.AND P2, PT, R2.reuse, 0x21, PT ;  /* 0x000000210200780c */ /* 0x040fe40003f44270 */
[----:B------:R-:W-:Y:S02]  /*13460*/  FMNMX.FTZ R6, R59, R6, !PT ;  /* 0x000000063b067209 */ /* 0x000fe40007810000 */
[----:B------:R-:W-:Y:S02]  /*13470*/  FSEL R58, R165, -INF , P2 ;  /* 0xff800000a53a7808 */ /* 0x000fe40001000000 */
[----:B------:R-:W-:Y:S02]  /*13480*/  ISETP.GT.AND P4, PT, R2, 0x20, PT ;  /* 0x000000200200780c */ /* 0x000fe40003f84270 */
[C---:B------:R-:W-:Y:S02]  /*13490*/  ISETP.GT.AND P2, PT, R4.reuse, 0x30, PT ;  /* 0x000000300400780c */ /* 0x040fe40003f44270 */
[----:B------:R-:W-:Y:S01]  /*134a0*/  ISETP.GT.AND P5, PT, R4, 0x40, PT ;  /* 0x000000400400780c */ /* 0x000fe20003fa4270 */
[----:B--2---:R-:W-:Y:S01]  /*134b0*/  FMUL.FTZ R8, R62, c[0x0][0x320] ;  /* 0x0000c8003e087a20 */ /* 0x004fe20000410000 */
[----:B------:R-:W-:Y:S01]  /*134c0*/  FSEL R172, R43, -INF , P2 ;  /* 0xff8000002bac7808 */ /* 0x000fe20001000000 */
[----:B------:R-:W-:Y:S01]  /*134d0*/  FMUL.FTZ R43, R71, c[0x0][0x320] ;  /* 0x0000c800472b7a20 */ /* 0x000fe20000410000 */
[C---:B------:R-:W-:Y:S02]  /*134e0*/  ISETP.GT.AND P1, PT, R4.reuse, 0x31, PT ;  /* 0x000000310400780c */ /* 0x040fe40003f24270 */
[C---:B------:R-:W-:Y:S02]  /*134f0*/  ISETP.GT.AND P3, PT, R4.reuse, 0x48, PT ;  /* 0x000000480400780c */ /* 0x040fe40003f64270 */
[C---:B------:R-:W-:Y:S02]  /*13500*/  ISETP.GT.AND P2, PT, R4.reuse, 0x49, PT ;  /* 0x000000490400780c */ /* 0x040fe40003f44270 */
[----:B------:R-:W-:Y:S02]  /*13510*/  FSEL R57, R155, -INF , P4 ;  /* 0xff8000009b397808 */ /* 0x000fe40002000000 */
[----:B------:R-:W-:Y:S02]  /*13520*/  ISETP.GT.AND P4, PT, R4, 0x41, PT ;  /* 0x000000410400780c */ /* 0x000fe40003f84270 */
[----:B------:R-:W-:Y:S02]  /*13530*/  FMNMX.FTZ R4, R61, R6, !PT ;  /* 0x000000063d047209 */ /* 0x000fe40007810000 */
[----:B------:R-:W-:Y:S02]  /*13540*/  FSEL R226, R39, -INF , P5 ;  /* 0xff80000027e27808 */ /* 0x000fe40002800000 */
[----:B------:R2:W-:Y:S01]  /*13550*/  MUFU.TANH R39, R47 ;  /* 0x0000002f00277308 */ /* 0x0005e20000002400 */
[----:B------:R-:W-:Y:S02]  /*13560*/  ISETP.GT.AND P5, PT, R2, 0x28, PT ;  /* 0x000000280200780c */ /* 0x000fe40003fa4270 */
[----:B------:R-:W-:Y:S01]  /*13570*/  FSEL R173, R38, -INF , P1 ;  /* 0xff80000026ad7808 */ /* 0x000fe20000800000 */
[----:B------:R-:W-:Y:S01]  /*13580*/  FMUL.FTZ R38, R70, c[0x0][0x320] ;  /* 0x0000c80046267a20 */ /* 0x000fe20000410000 */
[----:B------:R-:W-:Y:S02]  /*13590*/  FMNMX.FTZ R4, R172, R4, !PT ;  /* 0x00000004ac047209 */ /* 0x000fe40007810000 */
[----:B------:R-:W-:Y:S02]  /*135a0*/  ISETP.GT.AND P1, PT, R5, 0x20, PT ;  /* 0x000000200500780c */ /* 0x000fe40003f24270 */
[----:B------:R-:W-:Y:S01]  /*135b0*/  FSEL R56, R171, -INF , P5 ;  /* 0xff800000ab387808 */ /* 0x000fe20002800000 */
[----:B------:R-:W-:Y:S01]  /*135c0*/  MUFU.TANH R41, R38 ;  /* 0x0000002600297308 */ /* 0x000fe20000002400 */
[----:B------:R-:W-:Y:S02]  /*135d0*/  ISETP.GT.AND P5, PT, R2, 0x39, PT ;  /* 0x000000390200780c */ /* 0x000fe40003fa4270 */
[----:B------:R-:W-:Y:S02]  /*135e0*/  FMNMX.FTZ R4, R173, R4, !PT ;  /* 0x00000004ad047209 */ /* 0x000fe40007810000 */
[----:B------:R-:W-:Y:S02]  /*135f0*/  FSEL R157, R180, -INF , P1 ;  /* 0xff800000b49d7808 */ /* 0x000fe40000800000 */
[----:B------:R-:W-:Y:S02]  /*13600*/  ISETP.GT.AND P1, PT, R2, 0x30, PT ;  /* 0x000000300200780c */ /* 0x000fe40003f24270 */
[----:B----4-:R-:W-:Y:S01]  /*13610*/  FSEL R170, R45, -INF , P5 ;  /* 0xff8000002daa7808 */ /* 0x010fe20002800000 */
[----:B------:R-:W-:Y:S01]  /*13620*/  MUFU.TANH R38, R48 ;  /* 0x0000003000267308 */ /* 0x000fe20000002400 */
[----:B------:R-:W-:Y:S02]  /*13630*/  ISETP.GT.AND P5, PT, R0, 0x30, PT ;  /* 0x000000300000780c */ /* 0x000fe40003fa4270 */
[----:B-1----:R-:W-:Y:S01]  /*13640*/  FSEL R251, R7, -INF , P2 ;  /* 0xff80000007fb7808 */ /* 0x002fe20001000000 */
[----:B--2---:R-:W-:Y:S01]  /*13650*/  FMUL.FTZ R47, R79, c[0x0][0x320] ;  /* 0x0000c8004f2f7a20 */ /* 0x004fe20000410000 */
[----:B------:R-:W-:Y:S02]  /*13660*/  ISETP.GT.AND P2, PT, R2, 0x29, PT ;  /* 0x000000290200780c */ /* 0x000fe40003f44270 */
[----:B------:R-:W-:Y:S02]  /*13670*/  FMNMX.FTZ R4, R174, R4, !PT ;  /* 0x00000004ae047209 */ /* 0x000fe40007810000 */
[----:B------:R-:W-:Y:S02]  /*13680*/  FSEL R165, R54, -INF , P1 ;  /* 0xff80000036a57808 */ /* 0x000fe40000800000 */
[----:B------:R-:W-:Y:S02]  /*13690*/  FSEL R60, R167, -INF , P2 ;  /* 0xff800000a73c7808 */ /* 0x000fe40001000000 */
[----:B------:R-:W-:Y:S02]  /*136a0*/  FSEL R167, R55, -INF , P5 ;  /* 0xff80000037a77808 */ /* 0x000fe40002800000 */
[----:B------:R-:W2:Y:S01]  /*136b0*/  LDL.64 R54, [R1+0x30] ;  /* 0x0000300001367983 */ /* 0x000ea20000100a00 */
[----:B------:R-:W-:Y:S02]  /*136c0*/  FMNMX.FTZ R4, R187, R4, !PT ;  /* 0x00000004bb047209 */ /* 0x000fe40007810000 */
[----:B------:R-:W-:Y:S02]  /*136d0*/  FSEL R229, R37, -INF , P4 ;  /* 0xff80000025e57808 */ /* 0x000fe40002000000 */
[----:B------:R-:W1:Y:S01]  /*136e0*/  MUFU.TANH R37, R43 ;  /* 0x0000002b00257308 */ /* 0x000e620000002400 */
[----:B------:R-:W-:Y:S02]  /*136f0*/  FMNMX.FTZ R4, R226, R4, !PT ;  /* 0x00000004e2047209 */ /* 0x000fe40007810000 */
[----:B------:R-:W-:Y:S01]  /*13700*/  FSEL R250, R9, -INF , P3 ;  /* 0xff80000009fa7808 */ /* 0x000fe20001800000 */
[----:B------:R-:W-:Y:S01]  /*13710*/  FMUL.FTZ R9, R63, c[0x0][0x320] ;  /* 0x0000c8003f097a20 */ /* 0x000fe20000410000 */
[----:B------:R-:W-:Y:S02]  /*13720*/  FMNMX.FTZ R4, R229, R4, !PT ;  /* 0x00000004e5047209 */ /* 0x000fe40007810000 */
[----:B------:R-:W-:Y:S02]  /*13730*/  FMNMX.FTZ R6, R14, R84, !PT ;  /* 0x000000540e067209 */ /* 0x000fe40007810000 */
[----:B------:R-:W-:Y:S02]  /*13740*/  FMNMX.FTZ R4, R250, R4, !PT ;  /* 0x00000004fa047209 */ /* 0x000fe40007810000 */
[----:B------:R-:W-:Y:S02]  /*13750*/  FMNMX.FTZ R6, R15, R6, !PT ;  /* 0x000000060f067209 */ /* 0x000fe40007810000 */
[----:B------:R-:W-:Y:S02]  /*13760*/  FMNMX.FTZ R4, R251, R4, !PT ;  /* 0x00000004fb047209 */ /* 0x000fe40007810000 */
[----:B------:R-:W-:Y:S02]  /*13770*/  FMNMX.FTZ R6, R16, R6, !PT ;  /* 0x0000000610067209 */ /* 0x000fe40007810000 */
[----:B------:R-:W-:Y:S01]  /*13780*/  ISETP.GT.AND P0, PT, R5, 0x21, PT ;  /* 0x000000210500780c */ /* 0x000fe20003f04270 */
[----:B------:R-:W4:Y:S01]  /*13790*/  SHFL.BFLY PT, R7, R4, 0x2, 0x1f ;  /* 0x0c401f0004077f89 */ /* 0x000f2200000e0000 */
[----:B------:R-:W-:Y:S02]  /*137a0*/  FMNMX.FTZ R6, R17, R6, !PT ;  /* 0x0000000611067209 */ /* 0x000fe40007810000 */
[----:B------:R-:W-:Y:S02]  /*137b0*/  ISETP.GT.AND P3, PT, R0, 0x29, PT ;  /* 0x000000290000780c */ /* 0x000fe40003f64270 */
[----:B------:R-:W-:Y:S02]  /*137c0*/  FMNMX.FTZ R6, R32, R6, !PT ;  /* 0x0000000620067209 */ /* 0x000fe40007810000 */
[----:B------:R-:W-:Y:S02]  /*137d0*/  FSEL R158, R182, -INF , P0 ;  /* 0xff800000b69e7808 */ /* 0x000fe40000000000 */
        /* <DEDUP_REMOVED lines=8> */
[----:B----4-:R-:W-:Y:S01]  /*13860*/  FMNMX.FTZ R4, R4, R7, !PT ;  /* 0x0000000704047209 */ /* 0x010fe20007810000 */
[----:B------:R-:W-:Y:S01]  /*13870*/  FMUL.FTZ R7, R72, c[0x0][0x320] ;  /* 0x0000c80048077a20 */ /* 0x000fe20000410000 */
[----:B------:R-:W-:Y:S02]  /*13880*/  FSEL R166, R53, -INF , P0 ;  /* 0xff80000035a67808 */ /* 0x000fe40000000000 */
[----:B------:R-:W-:Y:S01]  /*13890*/  MUFU.TANH R53, R8 ;  /* 0x0000000800357308 */ /* 0x000fe20000002400 */
[----:B------:R-:W-:Y:S02]  /*138a0*/  ISETP.GT.AND P5, PT, R0, 0x48, PT ;  /* 0x000000480000780c */ /* 0x000fe40003fa4270 */
[----:B------:R-:W-:Y:S02]  /*138b0*/  FSEL R171, R52, -INF , P3 ;  /* 0xff80000034ab7808 */ /* 0x000fe40001800000 */
[----:B------:R-:W-:Y:S02]  /*138c0*/  FMNMX.FTZ R6, R58, R6, !PT ;  /* 0x000000063a067209 */ /* 0x000fe40007810000 */
[----:B------:R-:W-:Y:S02]  /*138d0*/  FSEL R159, R184, -INF , P4 ;  /* 0xff800000b89f7808 */ /* 0x000fe40002000000 */
[----:B------:R-:W-:Y:S01]  /*138e0*/  FMNMX.FTZ R6, R56, R6, !PT ;  /* 0x0000000638067209 */ /* 0x000fe20007810000 */
[----:B------:R4:W5:Y:S01]  /*138f0*/  MUFU.TANH R48, R7 ;  /* 0x0000000700307308 */ /* 0x0009620000002400 */
[C---:B------:R-:W-:Y:S02]  /*13900*/  ISETP.GT.AND P4, PT, R2.reuse, 0x40, PT ;  /* 0x000000400200780c */ /* 0x040fe40003f84270 */
[C---:B------:R-:W-:Y:S02]  /*13910*/  ISETP.GT.AND P2, PT, R2.reuse, 0x41, PT ;  /* 0x000000410200780c */ /* 0x040fe40003f44270 */
[C---:B------:R-:W-:Y:S02]  /*13920*/  ISETP.GT.AND P1, PT, R2.reuse, 0x48, PT ;  /* 0x000000480200780c */ /* 0x040fe40003f24270 */
[----:B------:R-:W-:Y:S02]  /*13930*/  ISETP.GT.AND P0, PT, R2, 0x49, PT ;  /* 0x000000490200780c */ /* 0x000fe40003f04270 */
[----:B------:R-:W-:Y:S01]  /*13940*/  FMNMX.FTZ R2, R60, R6, !PT ;  /* 0x000000063c027209 */ /* 0x000fe20007810000 */
[----:B------:R5:W-:Y:S01]  /*13950*/  MUFU.TANH R52, R9 ;  /* 0x0000000900347308 */ /* 0x000be20000002400 */
[----:B------:R-:W-:Y:S02]  /*13960*/  FMNMX.FTZ R6, R18, R85, !PT ;  /* 0x0000005512067209 */ /* 0x000fe40007810000 */
[----:B------:R-:W-:Y:S02]  /*13970*/  FMNMX.FTZ R2, R165, R2, !PT ;  /* 0x00000002a5027209 */ /* 0x000fe40007810000 */
[----:B------:R-:W-:Y:S02]  /*13980*/  FMNMX.FTZ R6, R19, R6, !PT ;  /* 0x0000000613067209 */ /* 0x000fe40007810000 */
[----:B-1----:R-:W-:Y:S01]  /*13990*/  FSEL R222, R37, -INF , P2 ;  /* 0xff80000025de7808 */ /* 0x002fe20001000000 */
[----:B------:R-:W-:Y:S01]  /*139a0*/  FMUL.FTZ R37, R76, c[0x0][0x320] ;  /* 0x0000c8004c257a20 */ /* 0x000fe20000410000 */
[----:B------:R-:W-:Y:S02]  /*139b0*/  FMNMX.FTZ R6, R20, R6, !PT ;  /* 0x0000000614067209 */ /* 0x000fe40007810000 */
[----:B------:R-:W-:Y:S01]  /*139c0*/  FMNMX.FTZ R2, R166, R2, !PT ;  /* 0x00000002a6027209 */ /* 0x000fe20007810000 */
[----:B------:R1:W-:Y:S01]  /*139d0*/  MUFU.TANH R43, R37 ;  /* 0x00000025002b7308 */ /* 0x0003e20000002400 */
[----:B------:R-:W-:Y:S01]  /*139e0*/  FMNMX.FTZ R6, R21, R6, !PT ;  /* 0x0000000615067209 */ /* 0x000fe20007810000 */
[----:B----4-:R-:W-:Y:S01]  /*139f0*/  FMUL.FTZ R7, R73, c[0x0][0x320] ;  /* 0x0000c80049077a20 */ /* 0x010fe20000410000 */
[----:B------:R-:W-:Y:S02]  /*13a00*/  FSEL R225, R39, -INF , P1 ;  /* 0xff80000027e17808 */ /* 0x000fe40000800000 */
[----:B------:R-:W-:Y:S02]  /*13a10*/  FMNMX.FTZ R6, R34, R6, !PT ;  /* 0x0000000622067209 */ /* 0x000fe40007810000 */
[----:B------:R-:W-:Y:S02]  /*13a20*/  ISETP.GT.AND P2, PT, R0, 0x38, PT ;  /* 0x000000380000780c */ /* 0x000fe40003f44270 */
[----:B------:R-:W-:Y:S01]  /*13a30*/  FMNMX.FTZ R6, R35, R6, !PT ;  /* 0x0000000623067209 */ /* 0x000fe20007810000 */
[----:B------:R4:W3:Y:S01]  /*13a40*/  MUFU.TANH R45, R7 ;  /* 0x00000007002d7308 */ /* 0x0008e20000002400 */
[----:B------:R-:W-:Y:S01]  /*13a50*/  FMNMX.FTZ R2, R171, R2, !PT ;  /* 0x00000002ab027209 */ /* 0x000fe20007810000 */
[----:B-----5:R-:W5:Y:S01]  /*13a60*/  SHFL.BFLY PT, R9, R4, 0x1, 0x1f ;  /* 0x0c201f0004097f89 */ /* 0x020f6200000e0000 */
[----:B------:R-:W-:Y:S02]  /*13a70*/  FMNMX.FTZ R6, R42, R6, !PT ;  /* 0x000000062a067209 */ /* 0x000fe40007810000 */
[----:B------:R-:W-:Y:S02]  /*13a80*/  FSEL R221, R41, -INF , P4 ;  /* 0xff80000029dd7808 */ /* 0x000fe40002000000 */
[----:B------:R-:W-:Y:S02]  /*13a90*/  FMNMX.FTZ R2, R170, R2, !PT ;  /* 0x00000002aa027209 */ /* 0x000fe40007810000 */
[----:B------:R-:W-:Y:S02]  /*13aa0*/  FMNMX.FTZ R6, R44, R6, !PT ;  /* 0x000000062c067209 */ /* 0x000fe40007810000 */
[----:B------:R-:W-:Y:S02]  /*13ab0*/  FMNMX.FTZ R2, R221, R2, !PT ;  /* 0x00000002dd027209 */ /* 0x000fe40007810000 */
[----:B------:R-:W-:Y:S01]  /*13ac0*/  FMNMX.FTZ R6, R160, R6, !PT ;  /* 0x00000006a0067209 */ /* 0x000fe20007810000 */
[----:B-1----:R-:W-:Y:S01]  /*13ad0*/  FMUL.FTZ R37, R77, c[0x0][0x320] ;  /* 0x0000c8004d257a20 */ /* 0x002fe20000410000 */
[----:B------:R-:W-:Y:S02]  /*13ae0*/  FMNMX.FTZ R2, R222, R2, !PT ;  /* 0x00000002de027209 */ /* 0x000fe40007810000 */
[----:B------:R-:W-:Y:S01]  /*13af0*/  ISETP.GT.AND P4, PT, R0, 0x31, PT ;  /* 0x000000310000780c */ /* 0x000fe20003f84270 */
[----:B------:R1:W1:Y:S01]  /*13b00*/  MUFU.TANH R39, R37 ;  /* 0x0000002500277308 */ /* 0x0002620000002400 */
[----:B------:R-:W-:Y:S02]  /*13b10*/  FMNMX.FTZ R6, R162, R6, !PT ;  /* 0x00000006a2067209 */ /* 0x000fe40007810000 */
[----:B------:R-:W-:Y:S01]  /*13b20*/  FSEL R227, R38, -INF , P0 ;  /* 0xff80000026e37808 */ /* 0x000fe20000000000 */
[----:B------:R-:W-:Y:S01]  /*13b30*/  FMUL.FTZ R38, R75, c[0x0][0x320] ;  /* 0x0000c8004b267a20 */ /* 0x000fe20000410000 */
[----:B------:R-:W-:Y:S02]  /*13b40*/  FMNMX.FTZ R2, R225, R2, !PT ;  /* 0x00000002e1027209 */ /* 0x000fe40007810000 */
[----:B----4-:R-:W-:Y:S02]  /*13b50*/  FMNMX.FTZ R7, R22, R86, !PT ;  /* 0x0000005616077209 */ /* 0x010fe40007810000 */
[----:B------:R-:W-:Y:S01]  /*13b60*/  FSEL R169, R152, -INF , P4 ;  /* 0xff80000098a97808 */ /* 0x000fe20002000000 */
[----:B------:R-:W-:Y:S01]  /*13b70*/  MUFU.TANH R38, R38 ;  /* 0x0000002600267308 */ /* 0x000fe20000002400 */
[----:B------:R-:W-:Y:S02]  /*13b80*/  FMNMX.FTZ R7, R23, R7, !PT ;  /* 0x0000000717077209 */ /* 0x000fe40007810000 */
[C---:B------:R-:W-:Y:S02]  /*13b90*/  ISETP.GT.AND P4, PT, R0.reuse, 0x49, PT ;  /* 0x000000490000780c */ /* 0x040fe40003f84270 */
[C---:B------:R-:W-:Y:S02]  /*13ba0*/  ISETP.GT.AND P1, PT, R0.reuse, 0x39, PT ;  /* 0x000000390000780c */ /* 0x040fe40003f24270 */
[----:B------:R-:W-:Y:S02]  /*13bb0*/  ISETP.GT.AND P0, PT, R0, 0x40, PT ;  /* 0x000000400000780c */ /* 0x000fe40003f04270 */
[----:B------:R-:W-:Y:S01]  /*13bc0*/  FMNMX.FTZ R0, R24, R7, !PT ;  /* 0x0000000718007209 */ /* 0x000fe20007810000 */
[----:B------:R-:W-:Y:S01]  /*13bd0*/  FMUL.FTZ R7, R74, c[0x0][0x320] ;  /* 0x0000c8004a077a20 */ /* 0x000fe20000410000 */
[----:B------:R-:W-:Y:S02]  /*13be0*/  FMNMX.FTZ R6, R159, R6, !PT ;  /* 0x000000069f067209 */ /* 0x000fe40007810000 */
[----:B------:R-:W-:Y:S01]  /*13bf0*/  FMNMX.FTZ R2, R227, R2, !PT ;  /* 0x00000002e3027209 */ /* 0x000fe20007810000 */
[----:B------:R4:W3:Y:S01]  /*13c00*/  MUFU.TANH R41, R7 ;  /* 0x0000000700297308 */ /* 0x0008e20000002400 */
[----:B------:R-:W-:Y:S01]  /*13c10*/  FMNMX.FTZ R0, R25, R0, !PT ;  /* 0x0000000019007209 */ /* 0x000fe20007810000 */
[----:B-1----:R-:W-:Y:S01]  /*13c20*/  FMUL.FTZ R37, R78, c[0x0][0x320] ;  /* 0x0000c8004e257a20 */ /* 0x002fe20000410000 */
[----:B------:R-:W-:Y:S01]  /*13c30*/  FMNMX.FTZ R6, R161, R6, !PT ;  /* 0x00000006a1067209 */ /* 0x000fe20007810000 */
[----:B------:R-:W1:Y:S01]  /*13c40*/  SHFL.BFLY PT, R8, R2, 0x2, 0x1f ;  /* 0x0c401f0002087f89 */ /* 0x000e6200000e0000 */
[----:B------:R-:W-:Y:S02]  /*13c50*/  FMNMX.FTZ R0, R36, R0, !PT ;  /* 0x0000000024007209 */ /* 0x000fe40007810000 */
[----:B------:R-:W-:Y:S02]  /*13c60*/  FMNMX.FTZ R6, R167, R6, !PT ;  /* 0x00000006a7067209 */ /* 0x000fe40007810000 */
[----:B------:R-:W-:Y:S01]  /*13c70*/  FSEL R186, R87, -INF , P2 ;  /* 0xff80000057ba7808 */ /* 0x000fe20001000000 */
[----:B------:R-:W1:Y:S01]  /*13c80*/  MUFU.TANH R37, R37 ;  /* 0x0000002500257308 */ /* 0x000e620000002400 */
[----:B-----5:R-:W-:Y:S02]  /*13c90*/  FMNMX.FTZ R73, R4, R9, !PT ;  /* 0x0000000904497209 */ /* 0x020fe40007810000 */
[----:B------:R-:W-:Y:S02]  /*13ca0*/  FMNMX.FTZ R4, R40, R0, !PT ;  /* 0x0000000028047209 */ /* 0x000fe40007810000 */
[----:B------:R-:W-:Y:S02]  /*13cb0*/  FMNMX.FTZ R0, R169, R6, !PT ;  /* 0x00000006a9007209 */ /* 0x000fe40007810000 */
[----:B------:R-:W-:Y:S02]  /*13cc0*/  FSEL R184, R163, -INF , P1 ;  /* 0xff800000a3b87808 */ /* 0x000fe40000800000 */
[----:B------:R-:W-:Y:S01]  /*13cd0*/  FMNMX.FTZ R0, R186, R0, !PT ;  /* 0x00000000ba007209 */ /* 0x000fe20007810000 */
[----:B------:R-:W5:Y:S01]  /*13ce0*/  MUFU.TANH R9, R47 ;  /* 0x0000002f00097308 */ /* 0x000f620000002400 */
[----:B------:R-:W-:Y:S02]  /*13cf0*/  FMNMX.FTZ R4, R46, R4, !PT ;  /* 0x000000042e047209 */ /* 0x000fe40007810000 */
[----:B------:R-:W-:Y:S02]  /*13d00*/  FSEL R219, R48, -INF , P0 ;  /* 0xff80000030db7808 */ /* 0x000fe40000000000 */
[----:B------:R-:W-:Y:S02]  /*13d10*/  FMNMX.FTZ R0, R184, R0, !PT ;  /* 0x00000000b8007209 */ /* 0x000fe40007810000 */
[----:B------:R-:W-:Y:S02]  /*13d20*/  FMNMX.FTZ R4, R50, R4, !PT ;  /* 0x0000000432047209 */ /* 0x000fe40007810000 */
[----:B---3--:R-:W-:Y:S02]  /*13d30*/  FSEL R224, R45, -INF , P6 ;  /* 0xff8000002de07808 */ /* 0x008fe40003000000 */
[----:B------:R-:W-:Y:S02]  /*13d40*/  FMNMX.FTZ R0, R219, R0, !PT ;  /* 0x00000000db007209 */ /* 0x000fe40007810000 */
[----:B------:R-:W-:Y:S02]  /*13d50*/  ISETP.GT.AND P3, PT, R5, 0x28, PT ;  /* 0x000000280500780c */ /* 0x000fe40003f64270 */
[----:B------:R-:W-:Y:S02]  /*13d60*/  FMNMX.FTZ R4, R157, R4, !PT ;  /* 0x000000049d047209 */ /* 0x000fe40007810000 */
[----:B------:R-:W-:Y:S02]  /*13d70*/  FSEL R234, R43, -INF , P5 ;  /* 0xff8000002bea7808 */ /* 0x000fe40002800000 */
[----:B------:R-:W-:Y:S02]  /*13d80*/  FMNMX.FTZ R0, R224, R0, !PT ;  /* 0x00000000e0007209 */ /* 0x000fe40007810000 */
[----:B------:R-:W-:Y:S02]  /*13d90*/  FSEL R156, R195, -INF , P3 ;  /* 0xff800000c39c7808 */ /* 0x000fe40001800000 */
[----:B------:R-:W-:Y:S02]  /*13da0*/  ISETP.GT.AND P3, PT, R5, 0x29, PT ;  /* 0x000000290500780c */ /* 0x000fe40003f64270 */
[----:B------:R-:W-:Y:S02]  /*13db0*/  FMNMX.FTZ R4, R158, R4, !PT ;  /* 0x000000049e047209 */ /* 0x000fe40007810000 */
[----:B-1----:R-:W-:Y:S02]  /*13dc0*/  FMNMX.FTZ R2, R2, R8, !PT ;  /* 0x0000000802027209 */ /* 0x002fe40007810000 */
[----:B------:R-:W-:Y:S02]  /*13dd0*/  FSEL R236, R39, -INF , P4 ;  /* 0xff80000027ec7808 */ /* 0x000fe40002000000 */
[----:B------:R-:W-:Y:S01]  /*13de0*/  FMNMX.FTZ R0, R234, R0, !PT ;  /* 0x00000000ea007209 */ /* 0x000fe20007810000 */
[----:B------:R-:W1:Y:S01]  /*13df0*/  SHFL.BFLY PT, R8, R2, 0x1, 0x1f ;  /* 0x0c201f0002087f89 */ /* 0x000e6200000e0000 */
[----:B------:R-:W-:Y:S02]  /*13e00*/  FSEL R155, R196, -INF , P3 ;  /* 0xff800000c49b7808 */ /* 0x000fe40001800000 */
[----:B------:R-:W-:Y:S02]  /*13e10*/  ISETP.GT.AND P0, PT, R5, 0x30, PT ;  /* 0x000000300500780c */ /* 0x000fe40003f04270 */
[----:B------:R-:W-:Y:S01]  /*13e20*/  FMNMX.FTZ R6, R156, R4, !PT ;  /* 0x000000049c067209 */ /* 0x000fe20007810000 */
[C---:B------:R-:W-:Y:S01]  /*13e30*/  FMUL.FTZ R4, R73.reuse, c[0x0][0x2d0] ;  /* 0x0000b40049047a20 */ /* 0x040fe20000410000 */
[----:B------:R-:W-:Y:S02]  /*13e40*/  FMNMX.FTZ R0, R236, R0, !PT ;  /* 0x00000000ec007209 */ /* 0x000fe40007810000 */
[----:B------:R-:W-:Y:S02]  /*13e50*/  FSETP.NEU.FTZ.AND P3, PT, R73, -INF , PT ;  /* 0xff8000004900780b */ /* 0x000fe40003f7d000 */
[----:B------:R-:W-:Y:S01]  /*13e60*/  ISETP.GT.AND P2, PT, R5, 0x31, PT ;  /* 0x000000310500780c */ /* 0x000fe20003f44270 */
[----:B----4-:R-:W3:Y:S01]  /*13e70*/  SHFL.BFLY PT, R7, R0, 0x2, 0x1f ;  /* 0x0c401f0000077f89 */ /* 0x010ee200000e0000 */
[----:B------:R-:W-:Y:S02]  /*13e80*/  FSEL R163, R185, -INF , P0 ;  /* 0xff800000b9a37808 */ /* 0x000fe40000000000 */
[----:B------:R-:W-:Y:S02]  /*13e90*/  FMNMX.FTZ R6, R155, R6, !PT ;  /* 0x000000069b067209 */ /* 0x000fe40007810000 */
[----:B------:R-:W-:Y:S02]  /*13ea0*/  ISETP.GT.AND P1, PT, R5, 0x38, PT ;  /* 0x000000380500780c */ /* 0x000fe40003f24270 */
[----:B------:R-:W-:Y:S02]  /*13eb0*/  FSEL R75, R4, RZ, P3 ;  /* 0x000000ff044b7208 */ /* 0x000fe40001800000 */
[----:B------:R-:W-:Y:S02]  /*13ec0*/  FSEL R164, R181, -INF , P2 ;  /* 0xff800000b5a47808 */ /* 0x000fe40001000000 */
[----:B------:R-:W-:Y:S01]  /*13ed0*/  FMNMX.FTZ R4, R163, R6, !PT ;  /* 0x00000006a3047209 */ /* 0x000fe20007810000 */
[--C-:B------:R-:W-:Y:S01]  /*13ee0*/  FFMA.FTZ R6, R10, c[0x0][0x2d0], -R75.reuse ;  /* 0x0000b4000a067a23 */ /* 0x100fe2000001084b */
[----:B------:R-:W-:Y:S02]  /*13ef0*/  FSEL R168, R53, -INF , P1 ;  /* 0xff80000035a87808 */ /* 0x000fe40000800000 */
[C---:B------:R-:W-:Y:S01]  /*13f00*/  ISETP.GT.AND P4, PT, R5.reuse, 0x39, PT ;  /* 0x000000390500780c */ /* 0x040fe20003f84270 */
[----:B------:R4:W-:Y:S01]  /*13f10*/  MUFU.EX2 R45, R6 ;  /* 0x00000006002d7308 */ /* 0x0009e20000000800 */
[----:B------:R-:W-:Y:S02]  /*13f20*/  FMNMX.FTZ R4, R164, R4, !PT ;  /* 0x00000004a4047209 */ /* 0x000fe40007810000 */
[----:B------:R-:W-:Y:S02]  /*13f30*/  FSEL R182, R52, -INF , P4 ;  /* 0xff80000034b67808 */ /* 0x000fe40002000000 */
[C---:B------:R-:W-:Y:S02]  /*13f40*/  ISETP.GT.AND P0, PT, R5.reuse, 0x40, PT ;  /* 0x000000400500780c */ /* 0x040fe40003f04270 */
[----:B------:R-:W-:Y:S02]  /*13f50*/  FMNMX.FTZ R4, R168, R4, !PT ;  /* 0x00000004a8047209 */ /* 0x000fe40007810000 */
[----:B------:R-:W-:Y:S02]  /*13f60*/  LOP3.LUT P6, RZ, R220, 0x1, RZ, 0xc0, !PT ;  /* 0x00000001dcff7812 */ /* 0x000fe400078cc0ff */
[----:B------:R-:W-:Y:S02]  /*13f70*/  ISETP.GT.AND P2, PT, R5, 0x41, PT ;  /* 0x000000410500780c */ /* 0x000fe40003f44270 */
[----:B------:R-:W-:Y:S02]  /*13f80*/  FSEL R220, R41, -INF , P0 ;  /* 0xff80000029dc7808 */ /* 0x000fe40000000000 */
[----:B------:R-:W-:Y:S02]  /*13f90*/  FMNMX.FTZ R4, R182, R4, !PT ;  /* 0x00000004b6047209 */ /* 0x000fe40007810000 */
[----:B------:R-:W-:Y:S02]  /*13fa0*/  FSEL R223, R38, -INF , P2 ;  /* 0xff80000026df7808 */ /* 0x000fe40001000000 */
[----:B------:R-:W-:Y:S02]  /*13fb0*/  ISETP.GT.AND P1, PT, R5, 0x48, PT ;  /* 0x000000480500780c */ /* 0x000fe40003f24270 */
[----:B------:R-:W-:Y:S02]  /*13fc0*/  FMNMX.FTZ R4, R220, R4, !PT ;  /* 0x00000004dc047209 */ /* 0x000fe40007810000 */
[----:B-1----:R-:W-:Y:S01]  /*13fd0*/  FMNMX.FTZ R72, R2, R8, !PT ;  /* 0x0000000802487209 */ /* 0x002fe20007810000 */
[--C-:B----4-:R-:W-:Y:S01]  /*13fe0*/  FFMA.FTZ R6, R11, c[0x0][0x2d0], -R75.reuse ;  /* 0x0000b4000b067a23 */ /* 0x110fe2000001084b */
[----:B------:R-:W-:Y:S02]  /*13ff0*/  FSEL R231, R37, -INF , P1 ;  /* 0xff80000025e77808 */ /* 0x000fe40000800000 */
[----:B------:R-:W-:Y:S01]  /*14000*/  ISETP.GT.AND P0, PT, R5, 0x49, PT ;  /* 0x000000490500780c */ /* 0x000fe20003f04270 */
[----:B------:R1:W4:Y:S01]  /*14010*/  MUFU.EX2 R48, R6 ;  /* 0x0000000600307308 */ /* 0x0003220000000800 */
[----:B------:R-:W-:Y:S02]  /*14020*/  FMNMX.FTZ R5, R223, R4, !PT ;  /* 0x00000004df057209 */ /* 0x000fe40007810000 */
[----:B---3--:R-:W-:Y:S02]  /*14030*/  FMNMX.FTZ R4, R0, R7, !PT ;  /* 0x0000000700047209 */ /* 0x008fe40007810000 */
[----:B------:R-:W-:Y:S01]  /*14040*/  FMNMX.FTZ R0, R231, R5, !PT ;  /* 0x00000005e7007209 */ /* 0x000fe20007810000 */
[C---:B------:R-:W-:Y:S01]  /*14050*/  FMUL.FTZ R5, R72.reuse, c[0x0][0x2d0] ;  /* 0x0000b40048057a20 */ /* 0x040fe20000410000 */
[----:B------:R-:W-:Y:S01]  /*14060*/  FSETP.NEU.FTZ.AND P2, PT, R72, -INF , PT ;  /* 0xff8000004800780b */ /* 0x000fe20003f5d000 */
[----:B------:R-:W3:Y:S01]  /*14070*/  SHFL.BFLY PT, R7, R4, 0x1, 0x1f ;  /* 0x0c201f0004077f89 */ /* 0x000ee200000e0000 */
[----:B-----5:R-:W-:Y:S01]  /*14080*/  FSEL R74, R9, -INF , P0 ;  /* 0xff800000094a7808 */ /* 0x020fe20000000000 */
[--C-:B------:R-:W-:Y:S01]  /*14090*/  FFMA.FTZ R9, R29, c[0x0][0x2d0], -R75.reuse ;  /* 0x0000b4001d097a23 */ /* 0x100fe2000001084b */
[----:B------:R-:W-:Y:S02]  /*140a0*/  FSEL R152, R5, RZ, P2 ;  /* 0x000000ff05987208 */ /* 0x000fe40001000000 */
[----:B------:R-:W-:Y:S01]  /*140b0*/  FMNMX.FTZ R0, R74, R0, !PT ;  /* 0x000000004a007209 */ /* 0x000fe20007810000 */
[----:B------:R-:W-:Y:S01]  /*140c0*/  MUFU.EX2 R245, R9 ;  /* 0x0000000900f57308 */ /* 0x000fe20000000800 */
[----:B------:R-:W-:Y:S01]  /*140d0*/  ISETP.GT.AND P4, PT, R216, R217, PT ;  /* 0x000000d9d800720c */ /* 0x000fe20003f84270 */
[----:B------:R-:W-:Y:S01]  /*140e0*/  FFMA.FTZ R5, R14, c[0x0][0x2d0], -R152 ;  /* 0x0000b4000e057a23 */ /* 0x000fe20000010898 */
[----:B------:R-:W-:Y:S01]  /*140f0*/  IADD3 R217, R216, -0x1, RZ ;  /* 0xffffffffd8d97810 */ /* 0x000fe20007ffe0ff */
[----:B------:R-:W5:Y:S06]  /*14100*/  SHFL.BFLY PT, R2, R0, 0x2, 0x1f ;  /* 0x0c401f0000027f89 */ /* 0x000f6c00000e0000 */
[----:B------:R5:W-:Y:S01]  /*14110*/  MUFU.EX2 R252, R5 ;  /* 0x0000000500fc7308 */ /* 0x000be20000000800 */
[--C-:B-1----:R-:W-:Y:S01]  /*14120*/  FFMA.FTZ R6, R12, c[0x0][0x2d0], -R75.reuse ;  /* 0x0000b4000c067a23 */ /* 0x102fe2000001084b */
[----:B----4-:R-:W-:Y:S01]  /*14130*/  F2FP.BF16.PACK_AB R76, R48, R45 ;  /* 0x0000002d304c723e */ /* 0x010fe200000010ff */
[----:B------:R-:W-:Y:S01]  /*14140*/  FFMA.FTZ R12, R30, c[0x0][0x2d0], -R75 ;  /* 0x0000b4001e0c7a23 */ /* 0x000fe2000001084b */
[----:B------:R-:W-:Y:S01]  /*14150*/  @P4 MOV R11, c[0x0][0x1e0] ;  /* 0x00007800000b4a02 */ /* 0x000fe20000000f00 */
[----:B------:R-:W-:Y:S01]  /*14160*/  @P4 IMAD.MOV.U32 R10, RZ, RZ, c[0x0][0x1e4] ;  /* 0x00007900ff0a4624 */ /* 0x000fe200078e00ff */
[----:B---3--:R-:W-:Y:S04]  /*14170*/  FMNMX.FTZ R71, R4, R7, !PT ;  /* 0x0000000704477209 */ /* 0x008fe80007810000 */
[----:B------:R1:W-:Y:S01]  /*14180*/  MUFU.EX2 R62, R6 ;  /* 0x00000006003e7308 */ /* 0x0003e20000000800 */
[C---:B------:R-:W-:Y:S01]  /*14190*/  @P4 SHF.L.U64.HI R10, R11.reuse, 0x5, R10 ;  /* 0x000000050b0a4819 */ /* 0x040fe2000001020a */
[----:B------:R-:W-:Y:S01]  /*141a0*/  @P4 IMAD.SHL.U32 R11, R11, 0x20, RZ ;  /* 0x000000200b0b4824 */ /* 0x000fe200078e00ff */
[C---:B------:R-:W-:Y:S01]  /*141b0*/  FSETP.NEU.FTZ.AND P1, PT, R71.reuse, -INF , PT ;  /* 0xff8000004700780b */ /* 0x040fe20003f3d000 */
[----:B------:R-:W-:Y:S01]  /*141c0*/  FMUL.FTZ R4, R71, c[0x0][0x2d0] ;  /* 0x0000b40047047a20 */ /* 0x000fe20000410000 */
[----:B-----5:R-:W-:Y:S05]  /*141d0*/  FMNMX.FTZ R0, R0, R2, !PT ;  /* 0x0000000200007209 */ /* 0x020fea0007810000 */
[----:B------:R-:W-:Y:S01]  /*141e0*/  MUFU.EX2 R242, R12 ;  /* 0x0000000c00f27308 */ /* 0x000fe20000000800 */
[----:B------:R-:W-:Y:S01]  /*141f0*/  FSEL R153, R4, RZ, P1 ;  /* 0x000000ff04997208 */ /* 0x000fe20000800000 */
[----:B------:R-:W3:Y:S01]  /*14200*/  SHFL.BFLY PT, R2, R0, 0x1, 0x1f ;  /* 0x0c201f0000027f89 */ /* 0x000ee200000e0000 */
[--C-:B------:R-:W-:Y:S03]  /*14210*/  FFMA.FTZ R5, R15, c[0x0][0x2d0], -R152.reuse ;  /* 0x0000b4000f057a23 */ /* 0x100fe60000010898 */
[--C-:B------:R-:W-:Y:S02]  /*14220*/  FFMA.FTZ R7, R18, c[0x0][0x2d0], -R153.reuse ;  /* 0x0000b40012077a23 */ /* 0x100fe40000010899 */
[----:B------:R-:W-:Y:S02]  /*14230*/  FFMA.FTZ R8, R19, c[0x0][0x2d0], -R153 ;  /* 0x0000b40013087a23 */ /* 0x000fe40000010899 */
[----:B------:R4:W5:Y:S01]  /*14240*/  MUFU.EX2 R41, R5 ;  /* 0x0000000500297308 */ /* 0x0009620000000800 */
[----:B-1----:R-:W-:Y:S09]  /*14250*/  FFMA.FTZ R6, R13, c[0x0][0x2d0], -R75 ;  /* 0x0000b4000d067a23 */ /* 0x002ff2000001084b */
[----:B------:R1:W1:Y:S01]  /*14260*/  MUFU.EX2 R63, R6 ;  /* 0x00000006003f7308 */ /* 0x0002620000000800 */
[----:B---3--:R-:W-:Y:S01]  /*14270*/  FMNMX.FTZ R70, R0, R2, !PT ;  /* 0x0000000200467209 */ /* 0x008fe20007810000 */
[--C-:B------:R-:W-:Y:S08]  /*14280*/  FFMA.FTZ R0, R20, c[0x0][0x2d0], -R153.reuse ;  /* 0x0000b40014007a23 */ /* 0x100ff00000010899 */
[----:B------:R3:W-:Y:S01]  /*14290*/  MUFU.EX2 R249, R7 ;  /* 0x0000000700f97308 */ /* 0x0007e20000000800 */
[----:B------:R-:W-:Y:S02]  /*142a0*/  FFMA.FTZ R2, R21, c[0x0][0x2d0], -R153 ;  /* 0x0000b40015027a23 */ /* 0x000fe40000010899 */
[----:B----4-:R-:W-:Y:S01]  /*142b0*/  FFMA.FTZ R5, R16, c[0x0][0x2d0], -R152 ;  /* 0x0000b40010057a23 */ /* 0x010fe20000010898 */
[----:B-----5:R-:W-:Y:S06]  /*142c0*/  F2FP.BF16.PACK_AB R77, R41, R252 ;  /* 0x000000fc294d723e */ /* 0x020fec00000010ff */
[----:B------:R4:W-:Y:S01]  /*142d0*/  MUFU.EX2 R43, R5 ;  /* 0x00000005002b7308 */ /* 0x0009e20000000800 */
[----:B-1----:R-:W-:Y:S02]  /*142e0*/  @P4 SHF.R.S32.HI R6, RZ, 0x1f, R217 ;  /* 0x0000001fff064819 */ /* 0x002fe400000114d9 */
[----:B------:R-:W-:Y:S03]  /*142f0*/  F2FP.BF16.PACK_AB R78, R63, R62 ;  /* 0x0000003e3f4e723e */ /* 0x000fe600000010ff */
[----:B------:R-:W-:Y:S04]  /*14300*/  @P4 IMAD R6, R6, c[0x0][0x1e0], RZ ;  /* 0x0000780006064a24 */ /* 0x000fe800078e02ff */
[----:B------:R1:W-:Y:S01]  /*14310*/  MUFU.EX2 R246, R0 ;  /* 0x0000000000f67308 */ /* 0x0003e20000000800 */
[----:B------:R-:W-:Y:S02]  /*14320*/  @P4 IMAD R6, R217, c[0x0][0x1e4], R6 ;  /* 0x00007900d9064a24 */ /* 0x000fe400078e0206 */
[----:B---3--:R-:W-:Y:S07]  /*14330*/  @P4 IMAD.MOV.U32 R7, RZ, RZ, R64 ;  /* 0x000000ffff074224 */ /* 0x008fee00078e0040 */
[----:B------:R3:W5:Y:S01]  /*14340*/  MUFU.EX2 R248, R2 ;  /* 0x0000000200f87308 */ /* 0x0007620000000800 */
[--C-:B----4-:R-:W-:Y:S09]  /*14350*/  FFMA.FTZ R5, R17, c[0x0][0x2d0], -R152.reuse ;  /* 0x0000b40011057a23 */ /* 0x110ff20000010898 */
[----:B------:R4:W2:Y:S01]  /*14360*/  MUFU.EX2 R47, R5 ;  /* 0x00000005002f7308 */ /* 0x0008a20000000800 */
[----:B-1----:R-:W-:Y:S09]  /*14370*/  FMUL.FTZ R0, R70, c[0x0][0x2d0] ;  /* 0x0000b40046007a20 */ /* 0x002ff20000410000 */
[----:B------:R-:W1:Y:S01]  /*14380*/  MUFU.EX2 R247, R8 ;  /* 0x0000000800f77308 */ /* 0x000e620000000800 */
[----:B---3--:R-:W-:Y:S01]  /*14390*/  FFMA.FTZ R2, R32, c[0x0][0x2d0], -R152 ;  /* 0x0000b40020027a23 */ /* 0x008fe20000010898 */
[----:B-----5:R-:W-:Y:S08]  /*143a0*/  F2FP.BF16.PACK_AB R66, R248, R246 ;  /* 0x000000f6f842723e */ /* 0x020ff000000010ff */
[----:B------:R3:W-:Y:S01]  /*143b0*/  MUFU.EX2 R238, R2 ;  /* 0x0000000200ee7308 */ /* 0x0007e20000000800 */
[----:B----4-:R-:W-:Y:S01]  /*143c0*/  @P4 IMAD.WIDE.U32 R4, R217, c[0x0][0x1e0], RZ ;  /* 0x00007800d9044a25 */ /* 0x010fe200078e00ff */
[----:B--2---:R-:W-:Y:S03]  /*143d0*/  F2FP.BF16.PACK_AB R79, R47, R43 ;  /* 0x0000002b2f4f723e */ /* 0x004fe600000010ff */
[----:B------:R-:W-:Y:S01]  /*143e0*/  @P4 IMAD.IADD R5, R5, 0x1, R6 ;  /* 0x0000000105054824 */ /* 0x000fe200078e0206 */
[----:B------:R-:W-:Y:S03]  /*143f0*/  @P4 MOV R6, R54 ;  /* 0x0000003600064202 */ /* 0x000fe60000000f00 */
[----:B------:R-:W-:Y:S02]  /*14400*/  @P4 IMAD R5, R5, 0x50, RZ ;  /* 0x0000005005054824 */ /* 0x000fe400078e02ff */
[----:B------:R-:W-:Y:S01]  /*14410*/  @P4 IMAD.WIDE.U32 R6, R4, 0x50, R6 ;  /* 0x0000005004064825 */ /* 0x000fe200078e0006 */
[----:B-1----:R-:W-:Y:S03]  /*14420*/  F2FP.BF16.PACK_AB R64, R247, R249 ;  /* 0x000000f9f740723e */ /* 0x002fe600000010ff */
[----:B------:R-:W-:Y:S01]  /*14430*/  FFMA.FTZ R8, R28, c[0x0][0x2d0], -R75 ;  /* 0x0000b4001c087a23 */ /* 0x000fe2000001084b */
[C---:B------:R-:W-:Y:S02]  /*14440*/  @P4 LEA R4, P0, R6.reuse, c[0x0][0x1c8], 0x1 ;  /* 0x0000720006044a11 */ /* 0x040fe400078008ff */
[----:B------:R-:W-:Y:S01]  /*14450*/  @P4 IADD3 R5, R7, R5, RZ ;  /* 0x0000000507054210 */ /* 0x000fe20007ffe0ff */
[----:B------:R1:W-:Y:S01]  /*14460*/  MUFU.EX2 R241, R8 ;  /* 0x0000000800f17308 */ /* 0x0003e20000000800 */
[----:B---3--:R-:W-:Y:S02]  /*14470*/  FFMA.FTZ R2, R35, c[0x0][0x2d0], -R153 ;  /* 0x0000b40023027a23 */ /* 0x008fe40000010899 */
[----:B------:R-:W-:Y:S02]  /*14480*/  @P4 LEA.HI.X R5, R6, c[0x0][0x1cc], R5, 0x1, P0 ;  /* 0x0000730006054a11 */ /* 0x000fe400000f0c05 */
[-C--:B------:R-:W-:Y:S03]  /*14490*/  @P4 IADD3 R6, P0, R4, R11.reuse, RZ ;  /* 0x0000000b04064210 */ /* 0x080fe60007f1e0ff */
[----:B------:R2:W-:Y:S01]  /*144a0*/  @P4 LDGSTS.E.BYPASS.LTC128B.128 [R218+0x2900], [R4.64], !P6 ;  /* 0x0290000004da4fae */ /* 0x0005e2000f101d48 */
[----:B------:R-:W-:Y:S01]  /*144b0*/  @P4 IADD3.X R7, R5, R10, RZ, P0, !PT ;  /* 0x0000000a05074210 */ /* 0x000fe200007fe4ff */
[----:B------:R-:W-:Y:S01]  /*144c0*/  MUFU.EX2 R230, R2 ;  /* 0x0000000200e67308 */ /* 0x000fe20000000800 */
[----:B------:R-:W-:Y:S04]  /*144d0*/  FSETP.NEU.FTZ.AND P0, PT, R70, -INF , PT ;  /* 0xff8000004600780b */ /* 0x000fe80003f1d000 */
[----:B------:R-:W-:Y:S01]  /*144e0*/  FSEL R154, R0, RZ, P0 ;  /* 0x000000ff009a7208 */ /* 0x000fe20000000000 */
[----:B------:R3:W-:Y:S04]  /*144f0*/  @P4 LDGSTS.E.BYPASS.LTC128B.128 [R218+0x3100], [R6.64], !P6 ;  /* 0x0310000006da4fae */ /* 0x0007e8000f101d48 */
[----:B------:R-:W-:Y:S04]  /*14500*/  FFMA.FTZ R0, R22, c[0x0][0x2d0], -R154 ;  /* 0x0000b40016007a23 */ /* 0x000fe8000001089a */
[----:B------:R4:W-:Y:S01]  /*14510*/  MUFU.EX2 R232, R0 ;  /* 0x0000000000e87308 */ /* 0x0009e20000000800 */
[----:B-1----:R-:W-:Y:S05]  /*14520*/  @P4 IADD3 R8, P5, R6, R11, RZ ;  /* 0x0000000b06084210 */ /* 0x002fea0007fbe0ff */
[----:B------:R-:W-:Y:S05]  /*14530*/  @P4 IMAD.X R9, R7, 0x1, R10, P5 ;  /* 0x0000000107094824 */ /* 0x000fea00028e060a */
[----:B------:R1:W-:Y:S01]  /*14540*/  @P4 LDGSTS.E.BYPASS.LTC128B.128 [R218+0x3900], [R8.64], !P6 ;  /* 0x0390000008da4fae */ /* 0x0003e2000f101d48 */
[--C-:B----4-:R-:W-:Y:S04]  /*14550*/  FFMA.FTZ R0, R23, c[0x0][0x2d0], -R154.reuse ;  /* 0x0000b40017007a23 */ /* 0x110fe8000001089a */
[----:B------:R4:W5:Y:S02]  /*14560*/  MUFU.EX2 R233, R0 ;  /* 0x0000000000e97308 */ /* 0x0009640000000800 */
[--C-:B----4-:R-:W-:Y:S01]  /*14570*/  FFMA.FTZ R0, R24, c[0x0][0x2d0], -R154.reuse ;  /* 0x0000b40018007a23 */ /* 0x110fe2000001089a */
[----:B-----5:R-:W-:Y:S07]  /*14580*/  F2FP.BF16.PACK_AB R65, R233, R232 ;  /* 0x000000e8e941723e */ /* 0x020fee00000010ff */
[----:B------:R4:W-:Y:S02]  /*14590*/  MUFU.EX2 R235, R0 ;  /* 0x0000000000eb7308 */ /* 0x0009e40000000800 */
[----:B----4-:R-:W-:Y:S08]  /*145a0*/  FFMA.FTZ R0, R25, c[0x0][0x2d0], -R154 ;  /* 0x0000b40019007a23 */ /* 0x010ff0000001089a */
[----:B------:R4:W5:Y:S02]  /*145b0*/  MUFU.EX2 R243, R0 ;  /* 0x0000000000f37308 */ /* 0x0009640000000800 */
[--C-:B----4-:R-:W-:Y:S01]  /*145c0*/  FFMA.FTZ R0, R33, c[0x0][0x2d0], -R152.reuse ;  /* 0x0000b40021007a23 */ /* 0x110fe20000010898 */
[----:B-----5:R-:W-:Y:S07]  /*145d0*/  F2FP.BF16.PACK_AB R67, R243, R235 ;  /* 0x000000ebf343723e */ /* 0x020fee00000010ff */
[----:B------:R4:W-:Y:S02]  /*145e0*/  MUFU.EX2 R240, R0 ;  /* 0x0000000000f07308 */ /* 0x0009e40000000800 */
[----:B----4-:R-:W-:Y:S08]  /*145f0*/  FFMA.FTZ R0, R27, c[0x0][0x2d0], -R75 ;  /* 0x0000b4001b007a23 */ /* 0x010ff0000001084b */
[----:B------:R4:W-:Y:S02]  /*14600*/  MUFU.EX2 R244, R0 ;  /* 0x0000000000f47308 */ /* 0x0009e40000000800 */
[--C-:B----4-:R-:W-:Y:S08]  /*14610*/  FFMA.FTZ R0, R31, c[0x0][0x2d0], -R152.reuse ;  /* 0x0000b4001f007a23 */ /* 0x110ff00000010898 */
[----:B------:R4:W-:Y:S02]  /*14620*/  MUFU.EX2 R237, R0 ;  /* 0x0000000000ed7308 */ /* 0x0009e40000000800 */
[----:B----4-:R-:W-:Y:S08]  /*14630*/  FFMA.FTZ R0, R26, c[0x0][0x2d0], -R152 ;  /* 0x0000b4001a007a23 */ /* 0x010ff00000010898 */
[----:B------:R4:W-:Y:S02]  /*14640*/  MUFU.EX2 R239, R0 ;  /* 0x0000000000ef7308 */ /* 0x0009e40000000800 */
[----:B----4-:R-:W-:Y:S08]  /*14650*/  FFMA.FTZ R0, R34, c[0x0][0x2d0], -R153 ;  /* 0x0000b40022007a23 */ /* 0x010ff00000010899 */
[----:B------:R4:W-:Y:S02]  /*14660*/  MUFU.EX2 R228, R0 ;  /* 0x0000000000e47308 */ /* 0x0009e40000000800 */
[----:B----4-:R-:W-:Y:S02]  /*14670*/  FSEL R0, R73, RZ, P3 ;  /* 0x000000ff49007208 */ /* 0x010fe40001800000 */
[-C--:B--2---:R-:W-:Y:S03]  /*14680*/  @P4 IADD3 R4, P3, R8, R11.reuse, RZ ;  /* 0x0000000b08044210 */ /* 0x084fe60007f7e0ff */
[----:B------:R-:W-:Y:S01]  /*14690*/  FADD.FTZ R2, -R0, R3 ;  /* 0x0000000300027221 */ /* 0x000fe20000010100 */
[----:B------:R-:W-:Y:S02]  /*146a0*/  FSEL R0, R72, RZ, P2 ;  /* 0x000000ff48007208 */ /* 0x000fe40001000000 */
[----:B------:R-:W-:Y:S01]  /*146b0*/  @P4 IADD3.X R5, R9, R10, RZ, P3, !PT ;  /* 0x0000000a09054210 */ /* 0x000fe20001ffe4ff */
[----:B------:R-:W-:Y:S01]  /*146c0*/  FMUL.FTZ R2, R2, c[0x0][0x2d0] ;  /* 0x0000b40002027a20 */ /* 0x000fe20000410000 */
[----:B---3--:R-:W-:Y:S01]  /*146d0*/  @P4 IADD3 R6, P2, R4, R11, RZ ;  /* 0x0000000b04064210 */ /* 0x008fe20007f5e0ff */
[----:B------:R-:W-:Y:S02]  /*146e0*/  FADD.FTZ R0, -R0, R84 ;  /* 0x0000005400007221 */ /* 0x000fe40000010100 */
[----:B------:R2:W3:Y:S01]  /*146f0*/  MUFU.EX2 R69, R2 ;  /* 0x0000000200457308 */ /* 0x0004e20000000800 */
[----:B------:R4:W-:Y:S01]  /*14700*/  @P4 LDGSTS.E.BYPASS.LTC128B.128 [R218+0x4100], [R4.64], !P6 ;  /* 0x0410000004da4fae */ /* 0x0009e2000f101d48 */
[----:B------:R-:W-:Y:S02]  /*14710*/  FMUL.FTZ R0, R0, c[0x0][0x2d0] ;  /* 0x0000b40000007a20 */ /* 0x000fe40000410000 */
[----:B------:R-:W-:Y:S05]  /*14720*/  @P4 IMAD.X R7, R5, 0x1, R10, P2 ;  /* 0x0000000105074824 */ /* 0x000fea00010e060a */
[----:B------:R5:W-:Y:S01]  /*14730*/  @P4 LDGSTS.E.BYPASS.LTC128B.128 [R218+0x4900], [R6.64], !P6 ;  /* 0x0490000006da4fae */ /* 0x000be2000f101d48 */
[----:B------:R1:W5:Y:S07]  /*14740*/  MUFU.EX2 R68, R0 ;  /* 0x0000000000447308 */ /* 0x00036e0000000800 */
[----:B------:R-:W5:Y:S01]  /*14750*/  LDSM.16.MT88.4 R20, [R201] ;  /* 0x00000000c914783b */ /* 0x000f620000004200 */
[----:B--2---:R-:W-:Y:S01]  /*14760*/  FSEL R2, R71, RZ, P1 ;  /* 0x000000ff47027208 */ /* 0x004fe20000800000 */
[C---:B---3--:R-:W-:Y:S06]  /*14770*/  FMUL.FTZ R16, R69.reuse, R100 ;  /* 0x0000006445107220 */ /* 0x048fec0000410000 */
[----:B------:R-:W-:Y:S01]  /*14780*/  LDSM.16.MT88.4 R52, [R202] ;  /* 0x00000000ca34783b */ /* 0x000fe20000004200 */
[C---:B------:R-:W-:Y:S02]  /*14790*/  FMUL.FTZ R17, R69.reuse, R101 ;  /* 0x0000006545117220 */ /* 0x040fe40000410000 */
[C---:B----4-:R-:W-:Y:S02]  /*147a0*/  FMUL.FTZ R4, R69.reuse, R88 ;  /* 0x0000005845047220 */ /* 0x050fe40000410000 */
[C---:B------:R-:W-:Y:S02]  /*147b0*/  FMUL.FTZ R5, R69.reuse, R89 ;  /* 0x0000005945057220 */ /* 0x040fe40000410000 */
[C---:B------:R-:W-:Y:S01]  /*147c0*/  FMUL.FTZ R32, R69.reuse, R116 ;  /* 0x0000007445207220 */ /* 0x040fe20000410000 */
[----:B------:R-:W-:Y:S01]  /*147d0*/  LDSM.16.MT88.4 R80, [R204] ;  /* 0x00000000cc50783b */ /* 0x000fe20000004200 */
[----:B-1----:R-:W-:Y:S01]  /*147e0*/  FADD.FTZ R0, -R2, R85 ;  /* 0x0000005502007221 */ /* 0x002fe20000010100 */
[----:B------:R-:W-:Y:S01]  /*147f0*/  FSEL R2, R70, RZ, P0 ;  /* 0x000000ff46027208 */ /* 0x000fe20000000000 */
[----:B-----5:R-:W-:Y:S02]  /*14800*/  FMUL.FTZ R6, R68, R90 ;  /* 0x0000005a44067220 */ /* 0x020fe40000410000 */
[----:B------:R-:W-:Y:S02]  /*14810*/  FMUL.FTZ R0, R0, c[0x0][0x2d0] ;  /* 0x0000b40000007a20 */ /* 0x000fe40000410000 */
[C---:B------:R-:W-:Y:S01]  /*14820*/  FMUL.FTZ R7, R68.reuse, R91 ;  /* 0x0000005b44077220 */ /* 0x040fe20000410000 */
[----:B------:R-:W0:Y:S01]  /*14830*/  LDGDEPBAR ;  /* 0x00000000000079af */ /* 0x000e220000000000 */
[----:B------:R1:W2:Y:S01]  /*14840*/  MUFU.EX2 R3, R0 ;  /* 0x0000000000037308 */ /* 0x0002a20000000800 */
[C---:B------:R-:W-:Y:S02]  /*14850*/  FMUL.FTZ R18, R68.reuse, R102 ;  /* 0x0000006644127220 */ /* 0x040fe40000410000 */
[C---:B------:R-:W-:Y:S02]  /*14860*/  FMUL.FTZ R19, R68.reuse, R103 ;  /* 0x0000006744137220 */ /* 0x040fe40000410000 */
[----:B------:R-:W-:Y:S02]  /*14870*/  FMUL.FTZ R33, R69, R117 ;  /* 0x0000007545217220 */ /* 0x000fe40000410000 */
[----:B------:R-:W-:Y:S01]  /*14880*/  LDSM.16.MT88.4 R88, [R205+0x800] ;  /* 0x00080000cd58783b */ /* 0x000fe20000004200 */
[C---:B------:R-:W-:Y:S02]  /*14890*/  FMUL.FTZ R34, R68.reuse, R118 ;  /* 0x0000007644227220 */ /* 0x040fe40000410000 */
[----:B------:R-:W-:Y:S01]  /*148a0*/  FMUL.FTZ R35, R68, R119 ;  /* 0x0000007744237220 */ /* 0x000fe20000410000 */
[-C--:B------:R-:W-:Y:S04]  /*148b0*/  HMMA.16816.F32.BF16 R4, R76, R20.reuse, R4 ;  /* 0x000000144c04723c */ /* 0x080fe80000041804 */
[----:B------:R-:W-:Y:S08]  /*148c0*/  LDSM.16.MT88.4 R100, [R201+0x2000] ;  /* 0x00200000c964783b */ /* 0x000ff00000004200 */
[----:B------:R-:W-:Y:S01]  /*148d0*/  LDSM.16.MT88.4 R116, [R205+0x2000] ;  /* 0x00200000cd74783b */ /* 0x000fe20000004200 */
[----:B-1----:R-:W-:Y:S02]  /*148e0*/  FADD.FTZ R0, -R2, R86 ;  /* 0x0000005602007221 */ /* 0x002fe40000010100 */
[----:B------:R-:W-:Y:S02]  /*148f0*/  FFMA.FTZ R2, R36, c[0x0][0x2d0], -R154 ;  /* 0x0000b40024027a23 */ /* 0x000fe4000001089a */
[----:B------:R-:W-:Y:S03]  /*14900*/  FMUL.FTZ R0, R0, c[0x0][0x2d0] ;  /* 0x0000b40000007a20 */ /* 0x000fe60000410000 */
[----:B------:R-:W1:Y:S01]  /*14910*/  LDSM.16.MT88.4 R36, [R205] ;  /* 0x00000000cd24783b */ /* 0x000e620000004200 */
[----:B------:R3:W-:Y:S01]  /*14920*/  MUFU.EX2 R199, R2 ;  /* 0x0000000200c77308 */ /* 0x0007e20000000800 */
[C---:B--2---:R-:W-:Y:S02]  /*14930*/  FMUL.FTZ R8, R3.reuse, R92 ;  /* 0x0000005c03087220 */ /* 0x044fe40000410000 */
[C---:B------:R-:W-:Y:S02]  /*14940*/  FMUL.FTZ R9, R3.reuse, R93 ;  /* 0x0000005d03097220 */ /* 0x040fe40000410000 */
[C---:B------:R-:W-:Y:S02]  /*14950*/  FMUL.FTZ R12, R3.reuse, R96 ;  /* 0x00000060030c7220 */ /* 0x040fe40000410000 */
[C---:B------:R-:W-:Y:S01]  /*14960*/  FMUL.FTZ R13, R3.reuse, R97 ;  /* 0x00000061030d7220 */ /* 0x040fe20000410000 */
[----:B------:R-:W2:Y:S01]  /*14970*/  LDSM.16.MT88.4 R84, [R201+0x800] ;  /* 0x00080000c954783b */ /* 0x000ea20000004200 */
[C---:B------:R-:W-:Y:S01]  /*14980*/  FMUL.FTZ R24, R3.reuse, R108 ;  /* 0x0000006c03187220 */ /* 0x040fe20000410000 */
[----:B------:R-:W4:Y:S01]  /*14990*/  MUFU.EX2 R0, R0 ;  /* 0x0000000000007308 */ /* 0x000f220000000800 */
[C---:B------:R-:W-:Y:S02]  /*149a0*/  FMUL.FTZ R25, R3.reuse, R109 ;  /* 0x0000006d03197220 */ /* 0x040fe40000410000 */
[C---:B------:R-:W-:Y:S01]  /*149b0*/  FMUL.FTZ R28, R3.reuse, R112 ;  /* 0x00000070031c7220 */ /* 0x040fe20000410000 */
[----:B------:R-:W-:Y:S01]  /*149c0*/  MOV R112, R41 ;  /* 0x0000002900707202 */ /* 0x000fe20000000f00 */
[C---:B------:R-:W-:Y:S02]  /*149d0*/  FMUL.FTZ R29, R3.reuse, R113 ;  /* 0x00000071031d7220 */ /* 0x040fe40000410000 */
[----:B------:R-:W-:Y:S02]  /*149e0*/  FMUL.FTZ R41, R3, R125 ;  /* 0x0000007d03297220 */ /* 0x000fe40000410000 */
[----:B------:R-:W-:Y:S02]  /*149f0*/  IMAD.MOV.U32 R113, RZ, RZ, R48 ;  /* 0x000000ffff717224 */ /* 0x000fe400078e0030 */
[----:B------:R-:W-:Y:S02]  /*14a00*/  FMUL.FTZ R48, R69, R132 ;  /* 0x0000008445307220 */ /* 0x000fe40000410000 */
[--C-:B---3--:R-:W-:Y:S02]  /*14a10*/  FFMA.FTZ R2, R40, c[0x0][0x2d0], -R154.reuse ;  /* 0x0000b40028027a23 */ /* 0x108fe4000001089a */
[----:B------:R-:W-:Y:S02]  /*14a20*/  FMUL.FTZ R40, R3, R124 ;  /* 0x0000007c03287220 */ /* 0x000fe40000410000 */
[----:B------:R3:W5:Y:S01]  /*14a30*/  MUFU.EX2 R198, R2 ;  /* 0x0000000200c67308 */ /* 0x0007620000000800 */
[C---:B----4-:R-:W-:Y:S02]  /*14a40*/  FMUL.FTZ R10, R0.reuse, R94 ;  /* 0x0000005e000a7220 */ /* 0x050fe40000410000 */
[C---:B------:R-:W-:Y:S02]  /*14a50*/  FMUL.FTZ R11, R0.reuse, R95 ;  /* 0x0000005f000b7220 */ /* 0x040fe40000410000 */
[----:B------:R-:W4:Y:S01]  /*14a60*/  LDSM.16.MT88.4 R92, [R202+0x800] ;  /* 0x00080000ca5c783b */ /* 0x000f220000004200 */
[C---:B------:R-:W-:Y:S02]  /*14a70*/  FMUL.FTZ R30, R0.reuse, R114 ;  /* 0x00000072001e7220 */ /* 0x040fe40000410000 */
[C---:B------:R-:W-:Y:S02]  /*14a80*/  FMUL.FTZ R31, R0.reuse, R115 ;  /* 0x00000073001f7220 */ /* 0x040fe40000410000 */
[C---:B------:R-:W-:Y:S03]  /*14a90*/  HMMA.16816.F32.BF16 R8, R64.reuse, R20, R8 ;  /* 0x000000144008723c */ /* 0x040fe60000041808 */
[----:B------:R-:W2:Y:S01]  /*14aa0*/  LDL.LU R115, [R1+0x18] ;  /* 0x0000180001737983 */ /* 0x000ea20000300800 */
[C---:B------:R-:W-:Y:S02]  /*14ab0*/  FMUL.FTZ R14, R0.reuse, R98 ;  /* 0x00000062000e7220 */ /* 0x040fe40000410000 */
[----:B------:R-:W-:Y:S01]  /*14ac0*/  FMUL.FTZ R15, R0, R99 ;  /* 0x00000063000f7220 */ /* 0x000fe20000410000 */
[----:B------:R-:W2:Y:S01]  /*14ad0*/  LDL.LU R114, [R1+0x1c] ;  /* 0x00001c0001727983 */ /* 0x000ea20000300800 */
[C---:B------:R-:W-:Y:S03]  /*14ae0*/  FMUL.FTZ R20, R69.reuse, R104 ;  /* 0x0000006845147220 */ /* 0x040fe60000410000 */
[----:B------:R-:W2:Y:S01]  /*14af0*/  LDL.LU R124, [R1+0x14] ;  /* 0x00001400017c7983 */ /* 0x000ea20000300800 */
[--C-:B---3--:R-:W-:Y:S01]  /*14b00*/  FFMA.FTZ R2, R42, c[0x0][0x2d0], -R153.reuse ;  /* 0x0000b4002a027a23 */ /* 0x108fe20000010899 */
[-C--:B------:R-:W-:Y:S02]  /*14b10*/  HMMA.16816.F32.BF16 R12, R64, R22.reuse, R12 ;  /* 0x00000016400c723c */ /* 0x080fe4000004180c */
[----:B------:R-:W3:Y:S01]  /*14b20*/  LDL.LU R125, [R1+0x10] ;  /* 0x00001000017d7983 */ /* 0x000ee20000300800 */
[----:B------:R1:W-:Y:S01]  /*14b30*/  MUFU.EX2 R197, R2 ;  /* 0x0000000200c57308 */ /* 0x0003e20000000800 */
[----:B------:R-:W-:Y:S02]  /*14b40*/  FMUL.FTZ R21, R69, R105 ;  /* 0x0000006945157220 */ /* 0x000fe40000410000 */
[----:B------:R-:W2:Y:S01]  /*14b50*/  LDL R108, [R1] ;  /* 0x00000000016c7983 */ /* 0x000ea20000100800 */
[C---:B------:R-:W-:Y:S01]  /*14b60*/  FMUL.FTZ R26, R0.reuse, R110 ;  /* 0x0000006e001a7220 */ /* 0x040fe20000410000 */
[C---:B------:R-:W-:Y:S04]  /*14b70*/  HMMA.16816.F32.BF16 R16, R76.reuse, R22, R16 ;  /* 0x000000164c10723c */ /* 0x040fe80000041810 */
[C---:B------:R-:W-:Y:S02]  /*14b80*/  FMUL.FTZ R27, R0.reuse, R111 ;  /* 0x0000006f001b7220 */ /* 0x040fe40000410000 */
[----:B------:R-:W-:Y:S01]  /*14b90*/  FMUL.FTZ R42, R0, R126 ;  /* 0x0000007e002a7220 */ /* 0x000fe20000410000 */
[----:B------:R-:W-:Y:S01]  /*14ba0*/  MOV R126, R45 ;  /* 0x0000002d007e7202 */ /* 0x000fe20000000f00 */
[C---:B------:R-:W-:Y:S04]  /*14bb0*/  FMUL.FTZ R22, R68.reuse, R106 ;  /* 0x0000006a44167220 */ /* 0x040fe80000410000 */
[----:B------:R-:W-:Y:S02]  /*14bc0*/  FMUL.FTZ R23, R68, R107 ;  /* 0x0000006b44177220 */ /* 0x000fe40000410000 */
[C---:B------:R-:W-:Y:S05]  /*14bd0*/  FMUL.FTZ R45, R3.reuse, R129 ;  /* 0x00000081032d7220 */ /* 0x040fea0000410000 */
[-C--:B-1----:R-:W-:Y:S03]  /*14be0*/  HMMA.16816.F32.BF16 R20, R76, R36.reuse, R20 ;  /* 0x000000244c14723c */ /* 0x082fe60000041814 */
[----:B------:R-:W-:Y:S02]  /*14bf0*/  FFMA.FTZ R2, R44, c[0x0][0x2d0], -R153 ;  /* 0x0000b4002c027a23 */ /* 0x000fe40000010899 */
[----:B------:R-:W-:Y:S02]  /*14c00*/  FMUL.FTZ R44, R3, R128 ;  /* 0x00000080032c7220 */ /* 0x000fe40000410000 */
[----:B------:R1:W1:Y:S01]  /*14c10*/  MUFU.EX2 R196, R2 ;  /* 0x0000000200c47308 */ /* 0x0002620000000800 */
[C---:B------:R-:W-:Y:S07]  /*14c20*/  HMMA.16816.F32.BF16 R24, R64.reuse, R36, R24 ;  /* 0x000000244018723c */ /* 0x040fee0000041818 */
[C---:B------:R-:W-:Y:S01]  /*14c30*/  FMUL.FTZ R36, R69.reuse, R120 ;  /* 0x0000007845247220 */ /* 0x040fe20000410000 */
[-C--:B------:R-:W-:Y:S04]  /*14c40*/  HMMA.16816.F32.BF16 R28, R64, R38.reuse, R28 ;  /* 0x00000026401c723c */ /* 0x080fe8000004181c */
[C---:B------:R-:W-:Y:S01]  /*14c50*/  FMUL.FTZ R37, R69.reuse, R121 ;  /* 0x0000007945257220 */ /* 0x040fe20000410000 */
[----:B------:R-:W-:Y:S01]  /*14c60*/  MOV R120, R47 ;  /* 0x0000002f00787202 */ /* 0x000fe20000000f00 */
[C---:B------:R-:W-:Y:S02]  /*14c70*/  FMUL.FTZ R47, R0.reuse, R131 ;  /* 0x00000083002f7220 */ /* 0x040fe40000410000 */
[C---:B------:R-:W-:Y:S04]  /*14c80*/  HMMA.16816.F32.BF16 R32, R76.reuse, R38, R32 ;  /* 0x000000264c20723c */ /* 0x040fe80000041820 */
[----:B------:R-:W-:Y:S02]  /*14c90*/  IMAD.MOV.U32 R121, RZ, RZ, R63 ;  /* 0x000000ffff797224 */ /* 0x000fe400078e003f */
[----:B------:R-:W-:Y:S02]  /*14ca0*/  FMUL.FTZ R63, R0, R147 ;  /* 0x00000093003f7220 */ /* 0x000fe40000410000 */
[----:B-1----:R-:W-:Y:S04]  /*14cb0*/  FFMA.FTZ R2, R46, c[0x0][0x2d0], -R154 ;  /* 0x0000b4002e027a23 */ /* 0x002fe8000001089a */
[----:B------:R1:W-:Y:S01]  /*14cc0*/  MUFU.EX2 R195, R2 ;  /* 0x0000000200c37308 */ /* 0x0003e20000000800 */
[C---:B------:R-:W-:Y:S01]  /*14cd0*/  FMUL.FTZ R38, R68.reuse, R122 ;  /* 0x0000007a44267220 */ /* 0x040fe20000410000 */
[----:B------:R-:W-:Y:S01]  /*14ce0*/  MOV R122, R43 ;  /* 0x0000002b007a7202 */ /* 0x000fe20000000f00 */
[----:B------:R-:W-:Y:S02]  /*14cf0*/  FMUL.FTZ R39, R68, R123 ;  /* 0x0000007b44277220 */ /* 0x000fe40000410000 */
[----:B------:R-:W-:Y:S02]  /*14d00*/  IMAD.MOV.U32 R123, RZ, RZ, R62 ;  /* 0x000000ffff7b7224 */ /* 0x000fe400078e003e */
[C---:B------:R-:W-:Y:S02]  /*14d10*/  FMUL.FTZ R43, R0.reuse, R127 ;  /* 0x0000007f002b7220 */ /* 0x040fe40000410000 */
[C---:B------:R-:W-:Y:S01]  /*14d20*/  FMUL.FTZ R46, R0.reuse, R130 ;  /* 0x00000082002e7220 */ /* 0x040fe20000410000 */
[-C--:B------:R-:W-:Y:S03]  /*14d30*/  HMMA.16816.F32.BF16 R36, R76, R52.reuse, R36 ;  /* 0x000000344c24723c */ /* 0x080fe60000041824 */
[----:B------:R-:W-:Y:S05]  /*14d40*/  FMUL.FTZ R62, R0, R146 ;  /* 0x00000092003e7220 */ /* 0x000fea0000410000 */
[C---:B------:R-:W-:Y:S04]  /*14d50*/  HMMA.16816.F32.BF16 R40, R64.reuse, R52, R40 ;  /* 0x000000344028723c */ /* 0x040fe80000041828 */
[----:B-1----:R-:W-:Y:S04]  /*14d60*/  FFMA.FTZ R2, R50, c[0x0][0x2d0], -R154 ;  /* 0x0000b40032027a23 */ /* 0x002fe8000001089a */
[-C--:B------:R-:W-:Y:S01]  /*14d70*/  HMMA.16816.F32.BF16 R44, R64, R54.reuse, R44 ;  /* 0x00000036402c723c */ /* 0x080fe2000004182c */
[----:B------:R1:W1:Y:S03]  /*14d80*/  MUFU.EX2 R194, R2 ;  /* 0x0000000200c27308 */ /* 0x0002660000000800 */
[C---:B------:R-:W-:Y:S02]  /*14d90*/  FMUL.FTZ R50, R68.reuse, R134 ;  /* 0x0000008644327220 */ /* 0x040fe40000410000 */
[C---:B------:R-:W-:Y:S02]  /*14da0*/  FMUL.FTZ R53, R69.reuse, R137 ;  /* 0x0000008945357220 */ /* 0x040fe40000410000 */
[----:B------:R-:W-:Y:S04]  /*14db0*/  FMUL.FTZ R52, R69, R136 ;  /* 0x0000008845347220 */ /* 0x000fe80000410000 */
[--C-:B-1----:R-:W-:Y:S02]  /*14dc0*/  FFMA.FTZ R2, R49, c[0x0][0x2d0], -R75.reuse ;  /* 0x0000b40031027a23 */ /* 0x102fe4000001084b */
[----:B------:R-:W-:Y:S02]  /*14dd0*/  FMUL.FTZ R49, R69, R133 ;  /* 0x0000008545317220 */ /* 0x000fe40000410000 */
[----:B------:R1:W-:Y:S02]  /*14de0*/  MUFU.EX2 R193, R2 ;  /* 0x0000000200c17308 */ /* 0x0003e40000000800 */
[--C-:B-1----:R-:W-:Y:S02]  /*14df0*/  FFMA.FTZ R2, R51, c[0x0][0x2d0], -R75.reuse ;  /* 0x0000b40033027a23 */ /* 0x102fe4000001084b */
[C---:B------:R-:W-:Y:S06]  /*14e00*/  FMUL.FTZ R51, R68.reuse, R135 ;  /* 0x0000008744337220 */ /* 0x040fec0000410000 */
[----:B------:R1:W-:Y:S01]  /*14e10*/  MUFU.EX2 R192, R2 ;  /* 0x0000000200c07308 */ /* 0x0003e20000000800 */
[----:B------:R-:W-:Y:S01]  /*14e20*/  LDSM.16.MT88.4 R132, [R202+0x2000] ;  /* 0x00200000ca84783b */ /* 0x000fe20000004200 */
[C---:B------:R-:W-:Y:S07]  /*14e30*/  HMMA.16816.F32.BF16 R48, R76.reuse, R54, R48 ;  /* 0x000000364c30723c */ /* 0x040fee0000041830 */
[C---:B------:R-:W-:Y:S02]  /*14e40*/  FMUL.FTZ R55, R68.reuse, R139 ;  /* 0x0000008b44377220 */ /* 0x040fe40000410000 */
[----:B------:R-:W-:Y:S07]  /*14e50*/  FMUL.FTZ R54, R68, R138 ;  /* 0x0000008a44367220 */ /* 0x000fee0000410000 */
[-C--:B------:R-:W-:Y:S03]  /*14e60*/  HMMA.16816.F32.BF16 R52, R76, R80.reuse, R52 ;  /* 0x000000504c34723c */ /* 0x080fe60000041834 */
[--C-:B-1----:R-:W-:Y:S02]  /*14e70*/  FFMA.FTZ R2, R57, c[0x0][0x2d0], -R152.reuse ;  /* 0x0000b40039027a23 */ /* 0x102fe40000010898 */
[----:B------:R-:W-:Y:S02]  /*14e80*/  FMUL.FTZ R57, R3, R141 ;  /* 0x0000008d03397220 */ /* 0x000fe40000410000 */
[----:B------:R1:W-:Y:S02]  /*14e90*/  MUFU.EX2 R191, R2 ;  /* 0x0000000200bf7308 */ /* 0x0003e40000000800 */
[--C-:B-1----:R-:W-:Y:S03]  /*14ea0*/  FFMA.FTZ R2, R58, c[0x0][0x2d0], -R152.reuse ;  /* 0x0000b4003a027a23 */ /* 0x102fe60000010898 */
[C---:B------:R-:W-:Y:S05]  /*14eb0*/  FMUL.FTZ R58, R0.reuse, R142 ;  /* 0x0000008e003a7220 */ /* 0x040fea0000410000 */
[----:B------:R1:W-:Y:S02]  /*14ec0*/  MUFU.EX2 R190, R2 ;  /* 0x0000000200be7308 */ /* 0x0003e40000000800 */
[--C-:B-1----:R-:W-:Y:S02]  /*14ed0*/  FFMA.FTZ R2, R59, c[0x0][0x2d0], -R75.reuse ;  /* 0x0000b4003b027a23 */ /* 0x102fe4000001084b */
[----:B------:R-:W-:Y:S06]  /*14ee0*/  FMUL.FTZ R59, R0, R143 ;  /* 0x0000008f003b7220 */ /* 0x000fec0000410000 */
[----:B------:R1:W-:Y:S02]  /*14ef0*/  MUFU.EX2 R189, R2 ;  /* 0x0000000200bd7308 */ /* 0x0003e40000000800 */
[----:B-1----:R-:W-:Y:S02]  /*14f00*/  FFMA.FTZ R2, R61, c[0x0][0x2d0], -R75 ;  /* 0x0000b4003d027a23 */ /* 0x002fe4000001084b */
[C---:B------:R-:W-:Y:S06]  /*14f10*/  FMUL.FTZ R61, R3.reuse, R145 ;  /* 0x00000091033d7220 */ /* 0x040fec0000410000 */
[----:B------:R1:W-:Y:S02]  /*14f20*/  MUFU.EX2 R188, R2 ;  /* 0x0000000200bc7308 */ /* 0x0003e40000000800 */
[--C-:B-1----:R-:W-:Y:S02]  /*14f30*/  FFMA.FTZ R2, R56, c[0x0][0x2d0], -R152.reuse ;  /* 0x0000b40038027a23 */ /* 0x102fe40000010898 */
[C---:B------:R-:W-:Y:S06]  /*14f40*/  FMUL.FTZ R56, R3.reuse, R140 ;  /* 0x0000008c03387220 */ /* 0x040fec0000410000 */
[----:B------:R1:W-:Y:S01]  /*14f50*/  MUFU.EX2 R185, R2 ;  /* 0x0000000200b97308 */ /* 0x0003e20000000800 */
[C---:B------:R-:W-:Y:S07]  /*14f60*/  HMMA.16816.F32.BF16 R56, R64.reuse, R80, R56 ;  /* 0x000000504038723c */ /* 0x040fee0000041838 */
[----:B------:R-:W-:Y:S02]  /*14f70*/  F2FP.BF16.PACK_AB R80, R230, R228 ;  /* 0x000000e4e650723e */ /* 0x000fe400000010ff */
[----:B-----5:R-:W-:Y:S02]  /*14f80*/  F2FP.BF16.PACK_AB R81, R198, R199 ;  /* 0x000000c7c651723e */ /* 0x020fe400000010ff */
[----:B--2---:R-:W-:Y:S01]  /*14f90*/  ISETP.GT.AND P0, PT, R216, R108, PT ;  /* 0x0000006cd800720c */ /* 0x004fe20003f04270 */
[----:B------:R-:W-:Y:S02]  /*14fa0*/  IMAD.MOV.U32 R216, RZ, RZ, R217 ;  /* 0x000000ffffd87224 */ /* 0x000fe400078e00d9 */
[----:B-1----:R-:W-:Y:S02]  /*14fb0*/  FFMA.FTZ R2, R60, c[0x0][0x2d0], -R152 ;  /* 0x0000b4003c027a23 */ /* 0x002fe40000010898 */
[C---:B------:R-:W-:Y:S02]  /*14fc0*/  FMUL.FTZ R60, R3.reuse, R144 ;  /* 0x00000090033c7220 */ /* 0x040fe40000410000 */
[----:B------:R1:W-:Y:S01]  /*14fd0*/  MUFU.EX2 R183, R2 ;  /* 0x0000000200b77308 */ /* 0x0003e20000000800 */
[----:B------:R-:W-:Y:S04]  /*14fe0*/  FFMA.FTZ R3, R3, R115, R249 ;  /* 0x0000007303037223 */ /* 0x000fe800000100f9 */
[-C--:B------:R-:W-:Y:S07]  /*14ff0*/  HMMA.16816.F32.BF16 R60, R64, R82.reuse, R60 ;  /* 0x00000052403c723c */ /* 0x080fee000004183c */
[C---:B------:R-:W-:Y:S02]  /*15000*/  FMUL.FTZ R64, R69.reuse, R148 ;  /* 0x0000009445407220 */ /* 0x040fe40000410000 */
[----:B------:R-:W-:Y:S03]  /*15010*/  FMUL.FTZ R65, R69, R149 ;  /* 0x0000009545417220 */ /* 0x000fe60000410000 */
[C---:B------:R-:W-:Y:S02]  /*15020*/  FMUL.FTZ R66, R68.reuse, R150 ;  /* 0x0000009644427220 */ /* 0x040fe40000410000 */
[----:B------:R-:W-:Y:S02]  /*15030*/  FMUL.FTZ R67, R68, R151 ;  /* 0x0000009744437220 */ /* 0x000fe40000410000 */
[--C-:B-1----:R-:W-:Y:S05]  /*15040*/  FFMA.FTZ R2, R160, c[0x0][0x2d0], -R153.reuse ;  /* 0x0000b400a0027a23 */ /* 0x102fea0000010899 */
        /* <DEDUP_REMOVED lines=8> */
[-C--:B------:R-:W-:Y:S03]  /*150d0*/  HMMA.16816.F32.BF16 R4, R76, R84.reuse, R4 ;  /* 0x000000544c04723c */ /* 0x080fe60000041804 */
[----:B-1----:R-:W-:Y:S05]  /*150e0*/  FFMA.FTZ R2, R162, c[0x0][0x2d0], -R153 ;  /* 0x0000b400a2027a23 */ /* 0x002fea0000010899 */
[C---:B------:R-:W-:Y:S01]  /*150f0*/  HMMA.16816.F32.BF16 R8, R80.reuse, R84, R8 ;  /* 0x000000545008723c */ /* 0x040fe20000041808 */
[----:B------:R1:W2:Y:S07]  /*15100*/  MUFU.EX2 R181, R2 ;  /* 0x0000000200b57308 */ /* 0x0002ae0000000800 */
[-C--:B------:R-:W-:Y:S08]  /*15110*/  HMMA.16816.F32.BF16 R12, R80, R86.reuse, R12 ;  /* 0x00000056500c723c */ /* 0x080ff0000004180c */
[C---:B------:R-:W-:Y:S01]  /*15120*/  HMMA.16816.F32.BF16 R16, R76.reuse, R86, R16 ;  /* 0x000000564c10723c */ /* 0x040fe20000041810 */
[----:B------:R-:W5:Y:S07]  /*15130*/  LDSM.16.MT88.4 R84, [R204+0x800] ;  /* 0x00080000cc54783b */ /* 0x000f6e0000004200 */
[-C--:B------:R-:W-:Y:S04]  /*15140*/  HMMA.16816.F32.BF16 R20, R76, R88.reuse, R20 ;  /* 0x000000584c14723c */ /* 0x080fe80000041814 */
[--C-:B-1----:R-:W-:Y:S04]  /*15150*/  FFMA.FTZ R2, R157, c[0x0][0x2d0], -R154.reuse ;  /* 0x0000b4009d027a23 */ /* 0x102fe8000001089a */
[C---:B------:R-:W-:Y:S01]  /*15160*/  HMMA.16816.F32.BF16 R24, R80.reuse, R88, R24 ;  /* 0x000000585018723c */ /* 0x040fe20000041818 */
[----:B------:R1:W-:Y:S06]  /*15170*/  MUFU.EX2 R180, R2 ;  /* 0x0000000200b47308 */ /* 0x0003ec0000000800 */
[----:B------:R-:W-:Y:S01]  /*15180*/  FFMA.FTZ R88, R172, c[0x0][0x2d0], -R75 ;  /* 0x0000b400ac587a23 */ /* 0x000fe2000001084b */
[-C--:B------:R-:W-:Y:S03]  /*15190*/  HMMA.16816.F32.BF16 R28, R80, R90.reuse, R28 ;  /* 0x0000005a501c723c */ /* 0x080fe6000004181c */
[----:B------:R2:W-:Y:S05]  /*151a0*/  MUFU.EX2 R136, R88 ;  /* 0x0000005800887308 */ /* 0x0005ea0000000800 */
[C---:B------:R-:W-:Y:S08]  /*151b0*/  HMMA.16816.F32.BF16 R32, R76.reuse, R90, R32 ;  /* 0x0000005a4c20723c */ /* 0x040ff00000041820 */
[-C--:B----4-:R-:W-:Y:S04]  /*151c0*/  HMMA.16816.F32.BF16 R36, R76, R92.reuse, R36 ;  /* 0x0000005c4c24723c */ /* 0x090fe80000041824 */
[--C-:B-1----:R-:W-:Y:S04]  /*151d0*/  FFMA.FTZ R2, R158, c[0x0][0x2d0], -R154.reuse ;  /* 0x0000b4009e027a23 */ /* 0x102fe8000001089a */
[C---:B------:R-:W-:Y:S01]  /*151e0*/  HMMA.16816.F32.BF16 R40, R80.reuse, R92, R40 ;  /* 0x0000005c5028723c */ /* 0x040fe20000041828 */
[----:B------:R1:W4:Y:S01]  /*151f0*/  MUFU.EX2 R179, R2 ;  /* 0x0000000200b37308 */ /* 0x0003220000000800 */
[----:B--2---:R-:W2:Y:S06]  /*15200*/  LDSM.16.MT88.4 R88, [R201+0x1000] ;  /* 0x00100000c958783b */ /* 0x004eac0000004200 */
[-C--:B------:R-:W-:Y:S08]  /*15210*/  HMMA.16816.F32.BF16 R44, R80, R94.reuse, R44 ;  /* 0x0000005e502c723c */ /* 0x080ff0000004182c */
[C---:B------:R-:W-:Y:S01]  /*15220*/  HMMA.16816.F32.BF16 R48, R76.reuse, R94, R48 ;  /* 0x0000005e4c30723c */ /* 0x040fe20000041830 */
[----:B------:R-:W-:Y:S07]  /*15230*/  LDSM.16.MT88.4 R92, [R202+0x1000] ;  /* 0x00100000ca5c783b */ /* 0x000fee0000004200 */
[-C--:B-----5:R-:W-:Y:S04]  /*15240*/  HMMA.16816.F32.BF16 R52, R76, R84.reuse, R52 ;  /* 0x000000544c34723c */ /* 0x0a0fe80000041834 */
[--C-:B-1----:R-:W-:Y:S04]  /*15250*/  FFMA.FTZ R2, R159, c[0x0][0x2d0], -R153.reuse ;  /* 0x0000b4009f027a23 */ /* 0x102fe80000010899 */
[C---:B------:R-:W-:Y:S01]  /*15260*/  HMMA.16816.F32.BF16 R56, R80.reuse, R84, R56 ;  /* 0x000000545038723c */ /* 0x040fe20000041838 */
[----:B------:R1:W-:Y:S07]  /*15270*/  MUFU.EX2 R178, R2 ;  /* 0x0000000200b27308 */ /* 0x0003ee0000000800 */
[-C--:B------:R-:W-:Y:S07]  /*15280*/  HMMA.16816.F32.BF16 R60, R80, R86.reuse, R60 ;  /* 0x00000056503c723c */ /* 0x080fee000004183c */
[----:B------:R-:W-:Y:S01]  /*15290*/  F2FP.BF16.PACK_AB R80, R181, R128 ;  /* 0x00000080b550723e */ /* 0x000fe200000010ff */
[----:B------:R-:W-:Y:S01]  /*152a0*/  HMMA.16816.F32.BF16 R64, R76, R86, R64 ;  /* 0x000000564c40723c */ /* 0x000fe20000041840 */
[----:B------:R-:W5:Y:S03]  /*152b0*/  LDSM.16.MT88.4 R84, [R205+0x1000] ;  /* 0x00100000cd54783b */ /* 0x000f660000004200 */
[----:B----4-:R-:W-:Y:S03]  /*152c0*/  F2FP.BF16.PACK_AB R81, R179, R180 ;  /* 0x000000b4b351723e */ /* 0x010fe600000010ff */
[----:B------:R-:W-:Y:S01]  /*152d0*/  F2FP.BF16.PACK_AB R76, R192, R193 ;  /* 0x000000c1c04c723e */ /* 0x000fe200000010ff */
[----:B-1----:R-:W-:Y:S01]  /*152e0*/  FFMA.FTZ R2, R161, c[0x0][0x2d0], -R153 ;  /* 0x0000b400a1027a23 */ /* 0x002fe20000010899 */
[----:B------:R-:W-:Y:S03]  /*152f0*/  F2FP.BF16.PACK_AB R77, R190, R191 ;  /* 0x000000bfbe4d723e */ /* 0x000fe600000010ff */
[----:B------:R1:W4:Y:S01]  /*15300*/  MUFU.EX2 R139, R2 ;  /* 0x00000002008b7308 */ /* 0x0003220000000800 */
[----:B------:R-:W-:Y:S02]  /*15310*/  F2FP.BF16.PACK_AB R78, R188, R189 ;  /* 0x000000bdbc4e723e */ /* 0x000fe400000010ff */
[----:B------:R-:W-:Y:S07]  /*15320*/  F2FP.BF16.PACK_AB R79, R183, R185 ;  /* 0x000000b9b74f723e */ /* 0x000fee00000010ff */
[-C--:B--2---:R-:W-:Y:S03]  /*15330*/  HMMA.16816.F32.BF16 R4, R76, R88.reuse, R4 ;  /* 0x000000584c04723c */ /* 0x084fe60000041804 */
[--C-:B-1----:R-:W-:Y:S01]  /*15340*/  FFMA.FTZ R2, R156, c[0x0][0x2d0], -R154.reuse ;  /* 0x0000b4009c027a23 */ /* 0x102fe2000001089a */
[----:B----4-:R-:W-:Y:S03]  /*15350*/  F2FP.BF16.PACK_AB R82, R139, R178 ;  /* 0x000000b28b52723e */ /* 0x010fe600000010ff */
        /* <DEDUP_REMOVED lines=9> */
[----:B------:R-:W4:Y:S03]  /*153f0*/  LDSM.16.MT88.4 R88, [R204+0x1000] ;  /* 0x00100000cc58783b */ /* 0x000f260000004200 */
[--C-:B-1----:R-:W-:Y:S04]  /*15400*/  FFMA.FTZ R2, R165, c[0x0][0x2d0], -R152.reuse ;  /* 0x0000b400a5027a23 */ /* 0x102fe80000010898 */
[-C--:B-----5:R-:W-:Y:S01]  /*15410*/  HMMA.16816.F32.BF16 R20, R76, R84.reuse, R20 ;  /* 0x000000544c14723c */ /* 0x0a0fe20000041814 */
[----:B------:R1:W-:Y:S07]  /*15420*/  MUFU.EX2 R176, R2 ;  /* 0x0000000200b07308 */ /* 0x0003ee0000000800 */
[C---:B------:R-:W-:Y:S07]  /*15430*/  HMMA.16816.F32.BF16 R24, R80.reuse, R84, R24 ;  /* 0x000000545018723c */ /* 0x040fee0000041818 */
[--C-:B------:R-:W-:Y:S01]  /*15440*/  FFMA.FTZ R84, R226, c[0x0][0x2d0], -R75.reuse ;  /* 0x0000b400e2547a23 */ /* 0x100fe2000001084b */
[-C--:B------:R-:W-:Y:S08]  /*15450*/  HMMA.16816.F32.BF16 R28, R80, R86.reuse, R28 ;  /* 0x00000056501c723c */ /* 0x080ff0000004181c */
[C---:B------:R-:W-:Y:S04]  /*15460*/  HMMA.16816.F32.BF16 R32, R76.reuse, R86, R32 ;  /* 0x000000564c20723c */ /* 0x040fe80000041820 */
[--C-:B-1----:R-:W-:Y:S02]  /*15470*/  FFMA.FTZ R2, R166, c[0x0][0x2d0], -R152.reuse ;  /* 0x0000b400a6027a23 */ /* 0x102fe40000010898 */
[----:B------:R1:W-:Y:S02]  /*15480*/  MUFU.EX2 R166, R84 ;  /* 0x0000005400a67308 */ /* 0x0003e40000000800 */
[-C--:B------:R-:W-:Y:S08]  /*15490*/  HMMA.16816.F32.BF16 R36, R76, R92.reuse, R36 ;  /* 0x0000005c4c24723c */ /* 0x080ff00000041824 */
[C---:B------:R-:W-:Y:S01]  /*154a0*/  HMMA.16816.F32.BF16 R40, R80.reuse, R92, R40 ;  /* 0x0000005c5028723c */ /* 0x040fe20000041828 */
[----:B------:R5:W2:Y:S07]  /*154b0*/  MUFU.EX2 R175, R2 ;  /* 0x0000000200af7308 */ /* 0x000aae0000000800 */
[-C--:B------:R-:W-:Y:S01]  /*154c0*/  HMMA.16816.F32.BF16 R44, R80, R94.reuse, R44 ;  /* 0x0000005e502c723c */ /* 0x080fe2000004182c */
[----:B-1----:R-:W1:Y:S07]  /*154d0*/  LDSM.16.MT88.4 R84, [R201+0x1800] ;  /* 0x00180000c954783b */ /* 0x002e6e0000004200 */
[C---:B------:R-:W-:Y:S01]  /*154e0*/  HMMA.16816.F32.BF16 R48, R76.reuse, R94, R48 ;  /* 0x0000005e4c30723c */ /* 0x040fe20000041830 */
[----:B------:R-:W-:Y:S07]  /*154f0*/  LDSM.16.MT88.4 R92, [R202+0x1800] ;  /* 0x00180000ca5c783b */ /* 0x000fee0000004200 */
[-C--:B----4-:R-:W-:Y:S04]  /*15500*/  HMMA.16816.F32.BF16 R52, R76, R88.reuse, R52 ;  /* 0x000000584c34723c */ /* 0x090fe80000041834 */
[--C-:B-----5:R-:W-:Y:S04]  /*15510*/  FFMA.FTZ R2, R174, c[0x0][0x2d0], -R75.reuse ;  /* 0x0000b400ae027a23 */ /* 0x120fe8000001084b */
[C---:B------:R-:W-:Y:S01]  /*15520*/  HMMA.16816.F32.BF16 R56, R80.reuse, R88, R56 ;  /* 0x000000585038723c */ /* 0x040fe20000041838 */
[----:B------:R4:W-:Y:S07]  /*15530*/  MUFU.EX2 R174, R2 ;  /* 0x0000000200ae7308 */ /* 0x0009ee0000000800 */
[-C--:B------:R-:W-:Y:S08]  /*15540*/  HMMA.16816.F32.BF16 R60, R80, R90.reuse, R60 ;  /* 0x0000005a503c723c */ /* 0x080ff0000004183c */
[----:B------:R-:W-:Y:S01]  /*15550*/  HMMA.16816.F32.BF16 R64, R76, R90, R64 ;  /* 0x0000005a4c40723c */ /* 0x000fe20000041840 */
[----:B------:R-:W5:Y:S06]  /*15560*/  LDSM.16.MT88.4 R88, [R205+0x1800] ;  /* 0x00180000cd58783b */ /* 0x000f6c0000004200 */
[----:B--2---:R-:W-:Y:S01]  /*15570*/  F2FP.BF16.PACK_AB R76, R177, R136 ;  /* 0x00000088b14c723e */ /* 0x004fe200000010ff */
[----:B----4-:R-:W-:Y:S01]  /*15580*/  FFMA.FTZ R2, R187, c[0x0][0x2d0], -R75 ;  /* 0x0000b400bb027a23 */ /* 0x010fe2000001084b */
[----:B------:R-:W-:Y:S03]  /*15590*/  F2FP.BF16.PACK_AB R77, R175, R176 ;  /* 0x000000b0af4d723e */ /* 0x000fe600000010ff */
[----:B------:R2:W4:Y:S02]  /*155a0*/  MUFU.EX2 R173, R2 ;  /* 0x0000000200ad7308 */ /* 0x0005240000000800 */
[--C-:B--2---:R-:W-:Y:S01]  /*155b0*/  FFMA.FTZ R2, R171, c[0x0][0x2d0], -R152.reuse ;  /* 0x0000b400ab027a23 */ /* 0x104fe20000010898 */
[----:B----4-:R-:W-:Y:S07]  /*155c0*/  F2FP.BF16.PACK_AB R78, R173, R174 ;  /* 0x000000aead4e723e */ /* 0x010fee00000010ff */
[----:B------:R2:W-:Y:S02]  /*155d0*/  MUFU.EX2 R172, R2 ;  /* 0x0000000200ac7308 */ /* 0x0005e40000000800 */
[----:B--2---:R-:W-:Y:S08]  /*155e0*/  FFMA.FTZ R2, R170, c[0x0][0x2d0], -R152 ;  /* 0x0000b400aa027a23 */ /* 0x004ff00000010898 */
[----:B------:R2:W4:Y:S02]  /*155f0*/  MUFU.EX2 R171, R2 ;  /* 0x0000000200ab7308 */ /* 0x0005240000000800 */
[--C-:B--2---:R-:W-:Y:S01]  /*15600*/  FFMA.FTZ R2, R167, c[0x0][0x2d0], -R153.reuse ;  /* 0x0000b400a7027a23 */ /* 0x104fe20000010899 */
[----:B----4-:R-:W-:Y:S07]  /*15610*/  F2FP.BF16.PACK_AB R79, R171, R172 ;  /* 0x000000acab4f723e */ /* 0x010fee00000010ff */
[----:B------:R2:W-:Y:S01]  /*15620*/  MUFU.EX2 R143, R2 ;  /* 0x00000002008f7308 */ /* 0x0005e20000000800 */
[-C--:B-1----:R-:W-:Y:S03]  /*15630*/  HMMA.16816.F32.BF16 R4, R76, R84.reuse, R4 ;  /* 0x000000544c04723c */ /* 0x082fe60000041804 */
[--C-:B--2---:R-:W-:Y:S06]  /*15640*/  FFMA.FTZ R2, R169, c[0x0][0x2d0], -R153.reuse ;  /* 0x0000b400a9027a23 */ /* 0x104fec0000010899 */
[----:B------:R1:W2:Y:S03]  /*15650*/  MUFU.EX2 R142, R2 ;  /* 0x00000002008e7308 */ /* 0x0002a60000000800 */
[--C-:B-1----:R-:W-:Y:S01]  /*15660*/  FFMA.FTZ R2, R163, c[0x0][0x2d0], -R154.reuse ;  /* 0x0000b400a3027a23 */ /* 0x102fe2000001089a */
[----:B--2---:R-:W-:Y:S06]  /*15670*/  F2FP.BF16.PACK_AB R80, R142, R143 ;  /* 0x0000008f8e50723e */ /* 0x004fec00000010ff */
        /* <DEDUP_REMOVED lines=20> */
[--C-:B-1----:R-:W-:Y:S01]  /*157c0*/  FFMA.FTZ R2, R221, c[0x0][0x2d0], -R152.reuse ;  /* 0x0000b400dd027a23 */ /* 0x102fe20000010898 */
[----:B--2---:R-:W-:Y:S03]  /*157d0*/  F2FP.BF16.PACK_AB R148, R165, R166 ;  /* 0x000000a6a594723e */ /* 0x004fe600000010ff */
[-C--:B-----5:R-:W-:Y:S01]  /*157e0*/  HMMA.16816.F32.BF16 R20, R76, R88.reuse, R20 ;  /* 0x000000584c14723c */ /* 0x0a0fe20000041814 */
[----:B------:R1:W-:Y:S07]  /*157f0*/  MUFU.EX2 R164, R2 ;  /* 0x0000000200a47308 */ /* 0x0003ee0000000800 */
[C---:B------:R-:W-:Y:S08]  /*15800*/  HMMA.16816.F32.BF16 R24, R80.reuse, R88, R24 ;  /* 0x000000585018723c */ /* 0x040ff00000041818 */
[-C--:B------:R-:W-:Y:S08]  /*15810*/  HMMA.16816.F32.BF16 R28, R80, R90.reuse, R28 ;  /* 0x0000005a501c723c */ /* 0x080ff0000004181c */
[C---:B------:R-:W-:Y:S04]  /*15820*/  HMMA.16816.F32.BF16 R32, R76.reuse, R90, R32 ;  /* 0x0000005a4c20723c */ /* 0x040fe80000041820 */
[----:B-1----:R-:W-:Y:S04]  /*15830*/  FFMA.FTZ R2, R222, c[0x0][0x2d0], -R152 ;  /* 0x0000b400de027a23 */ /* 0x002fe80000010898 */
[-C--:B------:R-:W-:Y:S01]  /*15840*/  HMMA.16816.F32.BF16 R36, R76, R92.reuse, R36 ;  /* 0x0000005c4c24723c */ /* 0x080fe20000041824 */
[----:B------:R1:W2:Y:S07]  /*15850*/  MUFU.EX2 R162, R2 ;  /* 0x0000000200a27308 */ /* 0x0002ae0000000800 */
[C---:B------:R-:W-:Y:S08]  /*15860*/  HMMA.16816.F32.BF16 R40, R80.reuse, R92, R40 ;  /* 0x0000005c5028723c */ /* 0x040ff00000041828 */
[-C--:B------:R-:W-:Y:S08]  /*15870*/  HMMA.16816.F32.BF16 R44, R80, R94.reuse, R44 ;  /* 0x0000005e502c723c */ /* 0x080ff0000004182c */
[C---:B------:R-:W-:Y:S04]  /*15880*/  HMMA.16816.F32.BF16 R48, R76.reuse, R94, R48 ;  /* 0x0000005e4c30723c */ /* 0x040fe80000041830 */
[--C-:B-1----:R-:W-:Y:S01]  /*15890*/  FFMA.FTZ R2, R250, c[0x0][0x2d0], -R75.reuse ;  /* 0x0000b400fa027a23 */ /* 0x102fe2000001084b */
[----:B--2---:R-:W-:Y:S01]  /*158a0*/  F2FP.BF16.PACK_AB R149, R162, R164 ;  /* 0x000000a4a295723e */ /* 0x004fe200000010ff */
[----:B------:R-:W-:Y:S02]  /*158b0*/  FFMA.FTZ R75, R251, c[0x0][0x2d0], -R75 ;  /* 0x0000b400fb4b7a23 */ /* 0x000fe4000001084b */
[----:B------:R1:W-:Y:S01]  /*158c0*/  MUFU.EX2 R163, R2 ;  /* 0x0000000200a37308 */ /* 0x0003e20000000800 */
[-C--:B----4-:R-:W-:Y:S08]  /*158d0*/  HMMA.16816.F32.BF16 R52, R76, R84.reuse, R52 ;  /* 0x000000544c34723c */ /* 0x090ff00000041834 */
[C---:B------:R-:W-:Y:S01]  /*158e0*/  HMMA.16816.F32.BF16 R56, R80.reuse, R84, R56 ;  /* 0x000000545038723c */ /* 0x040fe20000041838 */
[----:B------:R-:W2:Y:S06]  /*158f0*/  MUFU.EX2 R161, R75 ;  /* 0x0000004b00a17308 */ /* 0x000eac0000000800 */
[----:B------:R-:W-:Y:S01]  /*15900*/  IMAD.MOV.U32 R84, RZ, RZ, R72 ;  /* 0x000000ffff547224 */ /* 0x000fe200078e0048 */
[-C--:B------:R-:W-:Y:S04]  /*15910*/  HMMA.16816.F32.BF16 R60, R80, R86.reuse, R60 ;  /* 0x00000056503c723c */ /* 0x080fe8000004183c */
[----:B------:R-:W-:Y:S01]  /*15920*/  MOV R85, R71 ;  /* 0x0000004700557202 */ /* 0x000fe20000000f00 */
[--C-:B-1----:R-:W-:Y:S03]  /*15930*/  FFMA.FTZ R2, R225, c[0x0][0x2d0], -R152.reuse ;  /* 0x0000b400e1027a23 */ /* 0x102fe60000010898 */
[----:B------:R-:W-:Y:S01]  /*15940*/  HMMA.16816.F32.BF16 R64, R76, R86, R64 ;  /* 0x000000564c40723c */ /* 0x000fe20000041840 */
[----:B------:R1:W-:Y:S03]  /*15950*/  MUFU.EX2 R160, R2 ;  /* 0x0000000200a07308 */ /* 0x0003e60000000800 */
[----:B------:R-:W-:Y:S03]  /*15960*/  FFMA.FTZ R152, R227, c[0x0][0x2d0], -R152 ;  /* 0x0000b400e3987a23 */ /* 0x000fe60000010898 */
[----:B------:R-:W-:Y:S02]  /*15970*/  MOV R86, R70 ;  /* 0x0000004600567202 */ /* 0x000fe40000000f00 */
[----:B--2---:R-:W-:Y:S02]  /*15980*/  F2FP.BF16.PACK_AB R150, R161, R163 ;  /* 0x000000a3a196723e */ /* 0x004fe400000010ff */
[----:B------:R-:W2:Y:S01]  /*15990*/  MUFU.EX2 R159, R152 ;  /* 0x00000098009f7308 */ /* 0x000ea20000000800 */
[--C-:B-1----:R-:W-:Y:S09]  /*159a0*/  FFMA.FTZ R2, R219, c[0x0][0x2d0], -R153.reuse ;  /* 0x0000b400db027a23 */ /* 0x102ff20000010899 */
[----:B------:R1:W-:Y:S01]  /*159b0*/  MUFU.EX2 R158, R2 ;  /* 0x00000002009e7308 */ /* 0x0003e20000000800 */
[----:B--2---:R-:W-:Y:S07]  /*159c0*/  F2FP.BF16.PACK_AB R151, R159, R160 ;  /* 0x000000a09f97723e */ /* 0x004fee00000010ff */
[-C--:B------:R-:W-:Y:S07]  /*159d0*/  HMMA.16816.F32.BF16 R88, R148, R100.reuse, R4 ;  /* 0x000000649458723c */ /* 0x080fee0000041804 */
[----:B---3--:R-:W-:Y:S02]  /*159e0*/  FFMA.FTZ R4, R69, R125, R126 ;  /* 0x0000007d45047223 */ /* 0x008fe4000001007e */
[----:B------:R-:W-:Y:S03]  /*159f0*/  FFMA.FTZ R6, R0, R114, R232 ;  /* 0x0000007200067223 */ /* 0x000fe600000100e8 */
[----:B-1----:R-:W-:Y:S02]  /*15a00*/  FFMA.FTZ R2, R224, c[0x0][0x2d0], -R153 ;  /* 0x0000b400e0027a23 */ /* 0x002fe40000010899 */
[----:B------:R-:W-:Y:S02]  /*15a10*/  FADD.FTZ R5, R113, R4 ;  /* 0x0000000471057221 */ /* 0x000fe40000010000 */
[----:B------:R-:W-:Y:S01]  /*15a20*/  FADD.FTZ R4, R247, R3 ;  /* 0x00000003f7047221 */ /* 0x000fe20000010000 */
[----:B------:R1:W2:Y:S01]  /*15a30*/  MUFU.EX2 R157, R2 ;  /* 0x00000002009d7308 */ /* 0x0002a20000000800 */
[----:B------:R-:W-:Y:S02]  /*15a40*/  FADD.FTZ R3, R233, R6 ;  /* 0x00000006e9037221 */ /* 0x000fe40000010000 */
[--C-:B-1----:R-:W-:Y:S01]  /*15a50*/  FFMA.FTZ R2, R220, c[0x0][0x2d0], -R154.reuse ;  /* 0x0000b400dc027a23 */ /* 0x102fe2000001089a */
[----:B--2---:R-:W-:Y:S06]  /*15a60*/  F2FP.BF16.PACK_AB R144, R157, R158 ;  /* 0x0000009e9d90723e */ /* 0x004fec00000010ff */
[----:B------:R1:W-:Y:S02]  /*15a70*/  MUFU.EX2 R155, R2 ;  /* 0x00000002009b7308 */ /* 0x0003e40000000800 */
[--C-:B-1----:R-:W-:Y:S08]  /*15a80*/  FFMA.FTZ R2, R223, c[0x0][0x2d0], -R154.reuse ;  /* 0x0000b400df027a23 */ /* 0x102ff0000001089a */
[----:B------:R1:W2:Y:S02]  /*15a90*/  MUFU.EX2 R156, R2 ;  /* 0x00000002009c7308 */ /* 0x0002a40000000800 */
[--C-:B-1----:R-:W-:Y:S01]  /*15aa0*/  FFMA.FTZ R2, R234, c[0x0][0x2d0], -R153.reuse ;  /* 0x0000b400ea027a23 */ /* 0x102fe20000010899 */
[----:B--2---:R-:W-:Y:S01]  /*15ab0*/  F2FP.BF16.PACK_AB R145, R156, R155 ;  /* 0x0000009b9c91723e */ /* 0x004fe200000010ff */
[----:B------:R-:W-:Y:S06]  /*15ac0*/  FFMA.FTZ R153, R236, c[0x0][0x2d0], -R153 ;  /* 0x0000b400ec997a23 */ /* 0x000fec0000010899 */
[----:B------:R1:W-:Y:S10]  /*15ad0*/  MUFU.EX2 R152, R2 ;  /* 0x0000000200987308 */ /* 0x0003f40000000800 */
[----:B------:R-:W2:Y:S01]  /*15ae0*/  MUFU.EX2 R153, R153 ;  /* 0x0000009900997308 */ /* 0x000ea20000000800 */
[--C-:B-1----:R-:W-:Y:S02]  /*15af0*/  FFMA.FTZ R2, R231, c[0x0][0x2d0], -R154.reuse ;  /* 0x0000b400e7027a23 */ /* 0x102fe4000001089a */
[----:B------:R-:W-:Y:S07]  /*15b00*/  FFMA.FTZ R154, R74, c[0x0][0x2d0], -R154 ;  /* 0x0000b4004a9a7a23 */ /* 0x000fee000001089a */
[----:B------:R1:W-:Y:S01]  /*15b10*/  MUFU.EX2 R75, R2 ;  /* 0x00000002004b7308 */ /* 0x0003e20000000800 */
[----:B--2---:R-:W-:Y:S09]  /*15b20*/  F2FP.BF16.PACK_AB R146, R153, R152 ;  /* 0x000000989992723e */ /* 0x004ff200000010ff */
[----:B------:R-:W2:Y:S01]  /*15b30*/  MUFU.EX2 R74, R154 ;  /* 0x0000009a004a7308 */ /* 0x000ea20000000800 */
[----:B-1----:R-:W-:Y:S04]  /*15b40*/  FFMA.FTZ R2, R68, R124, R252 ;  /* 0x0000007c44027223 */ /* 0x002fe800000100fc */
[----:B------:R-:W-:Y:S02]  /*15b50*/  FADD.FTZ R0, R112, R2 ;  /* 0x0000000270007221 */ /* 0x000fe40000010000 */
[----:B------:R-:W-:Y:S02]  /*15b60*/  FADD.FTZ R2, R123, R5 ;  /* 0x000000057b027221 */ /* 0x000fe40000010000 */
[----:B------:R-:W-:Y:S01]  /*15b70*/  FADD.FTZ R0, R122, R0 ;  /* 0x000000007a007221 */ /* 0x000fe20000010000 */
[----:B--2---:R-:W-:Y:S07]  /*15b80*/  F2FP.BF16.PACK_AB R147, R74, R75 ;  /* 0x0000004b4a93723e */ /* 0x004fee00000010ff */
        /* <DEDUP_REMOVED lines=92> */
.L_x_1483:
[----:B-12---:R-:W2:Y:S02]  /*16150*/  LDL R0, [R1+0x20] ;  /* 0x0000200001007983 */ /* 0x006ea40000100800 */
[----:B--2---:R-:W-:-:S13]  /*16160*/  ISETP.GE.AND P0, PT, R217, R0, PT ;  /* 0x00000000d900720c */ /* 0x004fda0003f06270 */
[----:B------:R-:W-:Y:S05]  /*16170*/  @!P0 BRA `(.L_x_1485) ;  /* 0x00003a9000008947 */ /* 0x000fea0003800000 */
[----:B------:R-:W-:Y:S01]  /*16180*/  IMAD.MOV.U32 R3, RZ, RZ, R72 ;  /* 0x000000ffff037224 */ /* 0x000fe200078e0048 */
[----:B------:R-:W-:Y:S01]  /*16190*/  MOV R85, R70 ;  /* 0x0000004600557202 */ /* 0x000fe20000000f00 */
[----:B------:R-:W-:Y:S01]  /*161a0*/  IMAD.MOV.U32 R2, RZ, RZ, R73 ;  /* 0x000000ffff027224 */ /* 0x000fe200078e0049 */
[----:B------:R-:W-:Y:S02]  /*161b0*/  MOV R84, R71 ;  /* 0x0000004700547202 */ /* 0x000fe40000000f00 */
.L_x_1486:
[----:B---3--:R-:W2:Y:S01]  /*161c0*/  LDL R0, [R1+0x24] ;  /* 0x0000240001007983 */ /* 0x008ea20000100800 */
[----:B------:R-:W-:Y:S04]  /*161d0*/  DEPBAR.LE SB0, 0x0 ;  /* 0x000080000000791a */ /* 0x000fe80000000000 */
[----:B------:R-:W2:Y:S01]  /*161e0*/  LDL R172, [R1+0x38] ;  /* 0x0000380001ac7983 */ /* 0x000ea20000100800 */
[----:B------:R-:W-:Y:S01]  /*161f0*/  WARPSYNC 0xffffffff ;  /* 0xffffffff00007948 */ /* 0x000fe20003800000 */
[----:B------:R-:W-:Y:S02]  /*16200*/  MOV R180, c[0x0][0x208] ;  /* 0x0000820000b47a02 */ /* 0x000fe40000000f00 */
[----:B------:R-:W2:Y:S02]  /*16210*/  LDL.64 R86, [R1+0x28] ;  /* 0x0000280001567983 */ /* 0x000ea40000100a00 */
[----:B------:R-:W-:Y:S04]  /*16220*/  SHF.L.U32 R181, R180, 0x5, RZ ;  /* 0x00000005b4b57819 */ /* 0x000fe800000006ff */
[----:B------:R-:W-:Y:S08]  /*16230*/  BAR.SYNC.DEFER_BLOCKING 0x0 ;  /* 0x0000000000007b1d */ /* 0x000ff00000010000 */
[----:B------:R-:W-:Y:S08]  /*16240*/  LDSM.16.M88.4 R80, [R207] ;  /* 0x00000000cf50783b */ /* 0x000ff00000000200 */
[----:B------:R-:W1:Y:S08]  /*16250*/  LDSM.16.M88.4 R16, [R200] ;  /* 0x00000000c810783b */ /* 0x000e700000000200 */
[----:B------:R-:W4:Y:S08]  /*16260*/  LDSM.16.M88.4 R76, [R207+0x2000] ;  /* 0x00200000cf4c783b */ /* 0x000f300000000200 */
[----:B------:R-:W5:Y:S08]  /*16270*/  LDSM.16.M88.4 R32, [R200+0x800] ;  /* 0x00080000c820783b */ /* 0x000f700000000200 */
[----:B------:R-:W1:Y:S08]  /*16280*/  LDSM.16.M88.4 R48, [R200+0x1000] ;  /* 0x00100000c830783b */ /* 0x000e700000000200 */
[----:B------:R-:W1:Y:S08]  /*16290*/  LDSM.16.M88.4 R64, [R200+0x1800] ;  /* 0x00180000c840783b */ /* 0x000e700000000200 */
[----:B------:R-:W1:Y:S08]  /*162a0*/  LDSM.16.M88.4 R152, [R200+0x2000] ;  /* 0x00200000c898783b */ /* 0x000e700000000200 */
[----:B------:R-:W-:Y:S08]  /*162b0*/  LDSM.16.M88.4 R156, [R210] ;  /* 0x00000000d29c783b */ /* 0x000ff00000000200 */
[----:B------:R-:W4:Y:S08]  /*162c0*/  LDSM.16.M88.4 R160, [R211] ;  /* 0x00000000d3a0783b */ /* 0x000f300000000200 */
[----:B------:R-:W2:Y:S08]  /*162d0*/  LDSM.16.M88.4 R164, [R210+0x2000] ;  /* 0x00200000d2a4783b */ /* 0x000eb00000000200 */
[----:B------:R-:W2:Y:S08]  /*162e0*/  LDSM.16.M88.4 R168, [R215] ;  /* 0x00000000d7a8783b */ /* 0x000eb00000000200 */
[----:B------:R-:W3:Y:S04]  /*162f0*/  LDL R222, [R1+0x20] ;  /* 0x0000200001de7983 */ /* 0x000ee80000100800 */
[----:B------:R-:W3:Y:S04]  /*16300*/  LDL R219, [R1+0x3c] ;  /* 0x00003c0001db7983 */ /* 0x000ee80000100800 */
[----:B------:R-:W3:Y:S01]  /*16310*/  LDL.64 R220, [R1+0x30] ;  /* 0x0000300001dc7983 */ /* 0x000ee20000100a00 */
[-C--:B-1----:R-:W-:Y:S08]  /*16320*/  HMMA.16816.F32.BF16 R4, R80, R16.reuse, RZ ;  /* 0x000000105004723c */ /* 0x082ff000000418ff */
        /* <DEDUP_REMOVED lines=21> */
[----:B--2---:R-:W-:Y:S02]  /*16480*/  LOP3.LUT P4, RZ, R0, 0x1, RZ, 0xc0, !PT ;  /* 0x0000000100ff7812 */ /* 0x004fe4000788c0ff */
[----:B------:R-:W-:Y:S01]  /*16490*/  SHF.R.S32.HI R0, RZ, 0x1f, R217 ;  /* 0x0000001fff007819 */ /* 0x000fe200000114d9 */
[C---:B------:R-:W-:Y:S04]  /*164a0*/  HMMA.16816.F32.BF16 R8, R164.reuse, R160, R8 ;  /* 0x000000a0a408723c */ /* 0x040fe80000041808 */
[----:B------:R-:W-:Y:S01]  /*164b0*/  IMAD R0, R0, c[0x0][0x208], RZ ;  /* 0x0000820000007a24 */ /* 0x000fe200078e02ff */
[----:B------:R-:W-:Y:S02]  /*164c0*/  MOV R87, R172 ;  /* 0x000000ac00577202 */ /* 0x000fe40000000f00 */
[C---:B------:R-:W-:Y:S01]  /*164d0*/  IMAD.WIDE.U32 R160, R217.reuse, c[0x0][0x208], RZ ;  /* 0x00008200d9a07a25 */ /* 0x040fe200078e00ff */
[-C--:B------:R-:W-:Y:S01]  /*164e0*/  HMMA.16816.F32.BF16 R12, R164, R162.reuse, R12 ;  /* 0x000000a2a40c723c */ /* 0x080fe2000004180c */
[----:B------:R-:W-:Y:S03]  /*164f0*/  LDSM.16.M88.4 R172, [R212] ;  /* 0x00000000d4ac783b */ /* 0x000fe60000000200 */
[----:B------:R-:W-:Y:S02]  /*16500*/  IMAD R0, R217, c[0x0][0x20c], R0 ;  /* 0x00008300d9007a24 */ /* 0x000fe400078e0200 */
[----:B------:R-:W-:Y:S02]  /*16510*/  IMAD.WIDE.U32 R86, R160, 0x50, R86 ;  /* 0x00000050a0567825 */ /* 0x000fe400078e0056 */
[C---:B------:R-:W-:Y:S04]  /*16520*/  HMMA.16816.F32.BF16 R16, R156.reuse, R162, R16 ;  /* 0x000000a29c10723c */ /* 0x040fe80000041810 */
[----:B------:R-:W-:Y:S02]  /*16530*/  IADD3 R0, R161, R0, RZ ;  /* 0x00000000a1007210 */ /* 0x000fe40007ffe0ff */
[----:B------:R-:W-:Y:S01]  /*16540*/  LEA R178, P0, R86, c[0x0][0x1f8], 0x1 ;  /* 0x00007e0056b27a11 */ /* 0x000fe200078008ff */
[----:B------:R-:W2:Y:S01]  /*16550*/  LDSM.16.M88.4 R160, [R213] ;  /* 0x00000000d5a0783b */ /* 0x000ea20000000200 */
[-C--:B------:R-:W-:Y:S04]  /*16560*/  HMMA.16816.F32.BF16 R20, R156, R168.reuse, R20 ;  /* 0x000000a89c14723c */ /* 0x080fe80000041814 */
[----:B------:R-:W-:Y:S01]  /*16570*/  IMAD R0, R0, 0x50, RZ ;  /* 0x0000005000007824 */ /* 0x000fe200078e02ff */
[-C--:B------:R-:W-:Y:S03]  /*16580*/  IADD3 R176, P1, R178, R181.reuse, RZ ;  /* 0x000000b5b2b07210 */ /* 0x080fe60007f3e0ff */
[C---:B------:R-:W-:Y:S04]  /*16590*/  HMMA.16816.F32.BF16 R24, R164.reuse, R168, R24 ;  /* 0x000000a8a418723c */ /* 0x040fe80000041818 */
[----:B------:R-:W-:Y:S03]  /*165a0*/  IADD3 R0, R87, R0, RZ ;  /* 0x0000000057007210 */ /* 0x000fe60007ffe0ff */
[----:B------:R-:W-:Y:S01]  /*165b0*/  MOV R168, 0x5 ;  /* 0x0000000500a87802 */ /* 0x000fe20000000f00 */
[-C--:B------:R-:W-:Y:S04]  /*165c0*/  HMMA.16816.F32.BF16 R28, R164, R170.reuse, R28 ;  /* 0x000000aaa41c723c */ /* 0x080fe8000004181c */
[----:B------:R-:W-:Y:S02]  /*165d0*/  LEA.HI.X R179, R86, c[0x0][0x1fc], R0, 0x1, P0 ;  /* 0x00007f0056b37a11 */ /* 0x000fe400000f0c00 */
[----:B------:R-:W-:Y:S02]  /*165e0*/  SHF.L.U64.HI R180, R180, R168, c[0x0][0x20c] ;  /* 0x00008300b4b47619 */ /* 0x000fe400000102a8 */
[C---:B------:R-:W-:Y:S01]  /*165f0*/  HMMA.16816.F32.BF16 R32, R156.reuse, R170, R32 ;  /* 0x000000aa9c20723c */ /* 0x040fe20000041820 */
[----:B------:R-:W-:Y:S01]  /*16600*/  @!PT LDS RZ, [RZ] ;  /* 0x00000000fffff984 */ /* 0x000fe20000000800 */
[----:B------:R-:W-:Y:S01]  /*16610*/  @!PT LDS RZ, [RZ] ;  /* 0x00000000fffff984 */ /* 0x000fe20000000800 */
[----:B------:R-:W-:Y:S01]  /*16620*/  @!PT LDS RZ, [RZ] ;  /* 0x00000000fffff984 */ /* 0x000fe20000000800 */
[----:B------:R4:W-:Y:S03]  /*16630*/  LDGSTS.E.BYPASS.LTC128B.128 [R218+0x100], [R178.64], !P4 ;  /* 0x00100000b2da7fae */ /* 0x0009e6000e101d48 */
[-C--:B------:R-:W-:Y:S02]  /*16640*/  IADD3.X R177, R179, R180.reuse, RZ, P1, !PT ;  /* 0x000000b4b3b17210 */ /* 0x080fe40000ffe4ff */
[-C--:B------:R-:W-:Y:S02]  /*16650*/  IADD3 R168, P0, R176, R181.reuse, RZ ;  /* 0x000000b5b0a87210 */ /* 0x080fe40007f1e0ff */
[-C--:B-1----:R-:W-:Y:S01]  /*16660*/  HMMA.16816.F32.BF16 R36, R156, R152.reuse, R36 ;  /* 0x000000989c24723c */ /* 0x082fe20000041824 */
[----:B------:R4:W-:Y:S03]  /*16670*/  LDGSTS.E.BYPASS.LTC128B.128 [R218+0x900], [R176.64], !P4 ;  /* 0x00900000b0da7fae */ /* 0x0009e6000e101d48 */
[-C--:B------:R-:W-:Y:S02]  /*16680*/  IADD3.X R169, R177, R180.reuse, RZ, P0, !PT ;  /* 0x000000b4b1a97210 */ /* 0x080fe400007fe4ff */
[-C--:B------:R-:W-:Y:S02]  /*16690*/  IADD3 R86, P1, R168, R181.reuse, RZ ;  /* 0x000000b5a8567210 */ /* 0x080fe40007f3e0ff */
[C---:B------:R-:W-:Y:S01]  /*166a0*/  HMMA.16816.F32.BF16 R40, R164.reuse, R152, R40 ;  /* 0x00000098a428723c */ /* 0x040fe20000041828 */
[----:B------:R1:W-:Y:S03]  /*166b0*/  LDGSTS.E.BYPASS.LTC128B.128 [R218+0x1100], [R168.64], !P4 ;  /* 0x01100000a8da7fae */ /* 0x0003e6000e101d48 */
[-C--:B------:R-:W-:Y:S02]  /*166c0*/  IADD3.X R87, R169, R180.reuse, RZ, P1, !PT ;  /* 0x000000b4a9577210 */ /* 0x080fe40000ffe4ff */
[----:B------:R-:W-:Y:S02]  /*166d0*/  IADD3 R170, P0, R86, R181, RZ ;  /* 0x000000b556aa7210 */ /* 0x000fe40007f1e0ff */
[-C--:B------:R-:W-:Y:S01]  /*166e0*/  HMMA.16816.F32.BF16 R44, R164, R154.reuse, R44 ;  /* 0x0000009aa42c723c */ /* 0x080fe2000004182c */
[----:B------:R5:W-:Y:S03]  /*166f0*/  LDGSTS.E.BYPASS.LTC128B.128 [R218+0x1900], [R86.64], !P4 ;  /* 0x0190000056da7fae */ /* 0x000be6000e101d48 */
[----:B------:R-:W-:Y:S04]  /*16700*/  IADD3.X R171, R87, R180, RZ, P0, !PT ;  /* 0x000000b457ab7210 */ /* 0x000fe800007fe4ff */
        /* <DEDUP_REMOVED lines=9> */
[----:B-1----:R-:W1:Y:S07]  /*167a0*/  LDSM.16.M88.4 R168, [R208] ;  /* 0x00000000d0a8783b */ /* 0x002e6e0000000200 */
[-C--:B------:R-:W-:Y:S01]  /*167b0*/  HMMA.16816.F32.BF16 R68, R156, R172.reuse, R68 ;  /* 0x000000ac9c44723c */ /* 0x080fe20000041844 */
[----:B------:R-:W2:Y:S02]  /*167c0*/  LDSM.16.M88.4 R152, [R206+0x1000] ;  /* 0x00100000ce98783b */ /* 0x000ea40000000200 */
[C---:B---3--:R-:W-:Y:S02]  /*167d0*/  ISETP.GT.AND P0, PT, R217.reuse, R222, PT ;  /* 0x000000ded900720c */ /* 0x048fe40003f04270 */
[----:B------:R-:W-:Y:S03]  /*167e0*/  IADD3 R217, R217, -0x1, RZ ;  /* 0xffffffffd9d97810 */ /* 0x000fe60007ffe0ff */
        /* <DEDUP_REMOVED lines=65> */
[----:B-----5:R1:W-:Y:S01]  /*16c00*/  MUFU.TANH R87, R0 ;  /* 0x0000000000577308 */ /* 0x0203e20000002400 */
[----:B--2---:R-:W2:Y:S06]  /*16c10*/  LDSM.16.M88.4 R4, [R203+0x1800] ;  /* 0x00180000cb04783b */ /* 0x004eac0000000200 */
[C---:B------:R-:W-:Y:S08]  /*16c20*/  HMMA.16816.F32.BF16 R48, R160.reuse, R10, R48 ;  /* 0x0000000aa030723c */ /* 0x040ff00000041830 */
[----:B------:R-:W-:Y:S04]  /*16c30*/  FMUL.FTZ R9, R41, c[0x0][0x320] ;  /* 0x0000c80029097a20 */ /* 0x000fe80000410000 */
[----:B------:R-:W-:Y:S01]  /*16c40*/  MUFU.TANH R183, R9 ;  /* 0x0000000900b77308 */ /* 0x000fe20000002400 */
[----:B------:R-:W-:Y:S02]  /*16c50*/  FMUL.FTZ R8, R42, c[0x0][0x320] ;  /* 0x0000c8002a087a20 */ /* 0x000fe40000410000 */
[----:B-1----:R-:W-:Y:S07]  /*16c60*/  FMUL.FTZ R0, R14, c[0x0][0x320] ;  /* 0x0000c8000e007a20 */ /* 0x002fee0000410000 */
[----:B------:R1:W-:Y:S10]  /*16c70*/  MUFU.TANH R154, R0 ;  /* 0x00000000009a7308 */ /* 0x0003f40000002400 */
[----:B------:R3:W-:Y:S01]  /*16c80*/  MUFU.TANH R184, R8 ;  /* 0x0000000800b87308 */ /* 0x0007e20000002400 */
[-C--:B--2---:R-:W-:Y:S03]  /*16c90*/  HMMA.16816.F32.BF16 R52, R160, R4.reuse, R52 ;  /* 0x00000004a034723c */ /* 0x084fe60000041834 */
[----:B-1----:R-:W-:Y:S05]  /*16ca0*/  FMUL.FTZ R0, R15, c[0x0][0x320] ;  /* 0x0000c8000f007a20 */ /* 0x002fea0000410000 */
[C---:B------:R-:W-:Y:S01]  /*16cb0*/  HMMA.16816.F32.BF16 R56, R156.reuse, R4, R56 ;  /* 0x000000049c38723c */ /* 0x040fe20000041838 */
[----:B------:R1:W-:Y:S07]  /*16cc0*/  MUFU.TANH R153, R0 ;  /* 0x0000000000997308 */ /* 0x0003ee0000002400 */
[-C--:B------:R-:W-:Y:S01]  /*16cd0*/  HMMA.16816.F32.BF16 R60, R156, R6.reuse, R60 ;  /* 0x000000069c3c723c */ /* 0x080fe2000004183c */
[----:B---3--:R-:W2:Y:S01]  /*16ce0*/  LDSM.16.M88.4 R8, [R203+0x2000] ;  /* 0x00200000cb08783b */ /* 0x008ea20000000200 */
        /* <DEDUP_REMOVED lines=9> */
[-C--:B--2---:R-:W-:Y:S08]  /*16d80*/  HMMA.16816.F32.BF16 R68, R160, R8.reuse, R68 ;  /* 0x00000008a044723c */ /* 0x084ff00000041844 */
[C---:B------:R-:W-:Y:S04]  /*16d90*/  HMMA.16816.F32.BF16 R72, R156.reuse, R8, R72 ;  /* 0x000000089c48723c */ /* 0x040fe80000041848 */
[----:B-1----:R-:W-:Y:S03]  /*16da0*/  FMUL.FTZ R0, R17, c[0x0][0x320] ;  /* 0x0000c80011007a20 */ /* 0x002fe60000410000 */
[----:B------:R-:W-:Y:S01]  /*16db0*/  FMUL.FTZ R8, R62, c[0x0][0x320] ;  /* 0x0000c8003e087a20 */ /* 0x000fe20000410000 */
[-C--:B------:R-:W-:Y:S01]  /*16dc0*/  HMMA.16816.F32.BF16 R76, R156, R10.reuse, R76 ;  /* 0x0000000a9c4c723c */ /* 0x080fe2000004184c */
[----:B------:R1:W-:Y:S03]  /*16dd0*/  MUFU.TANH R14, R0 ;  /* 0x00000000000e7308 */ /* 0x0003e60000002400 */
[----:B------:R-:W-:Y:S01]  /*16de0*/  FMUL.FTZ R9, R63, c[0x0][0x320] ;  /* 0x0000c8003f097a20 */ /* 0x000fe20000410000 */
[----:B---3--:R-:W-:Y:S03]  /*16df0*/  FMNMX.FTZ R5, R167, R3, !PT ;  /* 0x00000003a7057209 */ /* 0x008fe60007810000 */
[----:B------:R-:W-:Y:S03]  /*16e00*/  HMMA.16816.F32.BF16 R80, R160, R10, R80 ;  /* 0x0000000aa050723c */ /* 0x000fe60000041850 */
[----:B------:R-:W-:Y:S01]  /*16e10*/  MUFU.TANH R158, R9 ;  /* 0x00000009009e7308 */ /* 0x000fe20000002400 */
[----:B----4-:R-:W-:Y:S04]  /*16e20*/  FMNMX.FTZ R5, R165, R5, !PT ;  /* 0x00000005a5057209 */ /* 0x010fe80007810000 */
[----:B------:R-:W-:Y:S04]  /*16e30*/  FMUL.FTZ R6, R73, c[0x0][0x320] ;  /* 0x0000c80049067a20 */ /* 0x000fe80000410000 */
[----:B------:R-:W-:Y:S01]  /*16e40*/  FMUL.FTZ R4, R72, c[0x0][0x320] ;  /* 0x0000c80048047a20 */ /* 0x000fe20000410000 */
[----:B------:R2:W-:Y:S01]  /*16e50*/  MUFU.TANH R190, R6 ;  /* 0x0000000600be7308 */ /* 0x0005e20000002400 */
[----:B------:R-:W-:Y:S02]  /*16e60*/  FMUL.FTZ R11, R75, c[0x0][0x320] ;  /* 0x0000c8004b0b7a20 */ /* 0x000fe40000410000 */
[----:B------:R-:W-:Y:S02]  /*16e70*/  FMUL.FTZ R7, R76, c[0x0][0x320] ;  /* 0x0000c8004c077a20 */ /* 0x000fe40000410000 */
[----:B-1----:R-:W-:Y:S05]  /*16e80*/  FMUL.FTZ R0, R18, c[0x0][0x320] ;  /* 0x0000c80012007a20 */ /* 0x002fea0000410000 */
[----:B------:R1:W3:Y:S10]  /*16e90*/  MUFU.TANH R17, R0 ;  /* 0x0000000000117308 */ /* 0x0002f40000002400 */
[----:B------:R4:W-:Y:S01]  /*16ea0*/  MUFU.TANH R216, R4 ;  /* 0x0000000400d87308 */ /* 0x0009e20000002400 */
[----:B--2---:R-:W-:Y:S09]  /*16eb0*/  FMUL.FTZ R6, R80, c[0x0][0x320] ;  /* 0x0000c80050067a20 */ /* 0x004ff20000410000 */
[----:B------:R2:W-:Y:S01]  /*16ec0*/  MUFU.TANH R194, R6 ;  /* 0x0000000600c27308 */ /* 0x0005e20000002400 */
[----:B-1----:R-:W-:Y:S01]  /*16ed0*/  FMUL.FTZ R0, R19, c[0x0][0x320] ;  /* 0x0000c80013007a20 */ /* 0x002fe20000410000 */
[----:B---3--:R-:W-:Y:S08]  /*16ee0*/  FMNMX.FTZ R5, R17, R5, !PT ;  /* 0x0000000511057209 */ /* 0x008ff00007810000 */
[----:B------:R1:W3:Y:S01]  /*16ef0*/  MUFU.TANH R16, R0 ;  /* 0x0000000000107308 */ /* 0x0002e20000002400 */
[----:B----4-:R-:W-:Y:S04]  /*16f00*/  FMNMX.FTZ R4, R170, R84, !PT ;  /* 0x00000054aa047209 */ /* 0x010fe80007810000 */
[----:B------:R-:W-:Y:S05]  /*16f10*/  FMNMX.FTZ R4, R166, R4, !PT ;  /* 0x00000004a6047209 */ /* 0x000fea0007810000 */
[----:B------:R4:W-:Y:S01]  /*16f20*/  MUFU.TANH R195, R7 ;  /* 0x0000000700c37308 */ /* 0x0009e20000002400 */
[----:B------:R-:W-:Y:S01]  /*16f30*/  FMNMX.FTZ R4, R152, R4, !PT ;  /* 0x0000000498047209 */ /* 0x000fe20007810000 */
[----:B--2---:R-:W-:Y:S03]  /*16f40*/  FMUL.FTZ R6, R81, c[0x0][0x320] ;  /* 0x0000c80051067a20 */ /* 0x004fe60000410000 */
[----:B------:R-:W-:Y:S05]  /*16f50*/  FMNMX.FTZ R4, R87, R4, !PT ;  /* 0x0000000457047209 */ /* 0x000fea0007810000 */
[----:B------:R2:W-:Y:S01]  /*16f60*/  MUFU.TANH R161, R6 ;  /* 0x0000000600a17308 */ /* 0x0005e20000002400 */
[----:B-1----:R-:W-:Y:S01]  /*16f70*/  FMUL.FTZ R0, R20, c[0x0][0x320] ;  /* 0x0000c80014007a20 */ /* 0x002fe20000410000 */
[----:B---3--:R-:W-:Y:S08]  /*16f80*/  FMNMX.FTZ R5, R16, R5, !PT ;  /* 0x0000000510057209 */ /* 0x008ff00007810000 */
[----:B------:R1:W-:Y:S01]  /*16f90*/  MUFU.TANH R19, R0 ;  /* 0x0000000000137308 */ /* 0x0003e20000002400 */
[----:B----4-:R-:W-:Y:S09]  /*16fa0*/  FMUL.FTZ R7, R77, c[0x0][0x320] ;  /* 0x0000c8004d077a20 */ /* 0x010ff20000410000 */
[----:B------:R-:W-:Y:S01]  /*16fb0*/  MUFU.TANH R157, R8 ;  /* 0x00000008009d7308 */ /* 0x000fe20000002400 */
[----:B--2---:R-:W-:Y:S09]  /*16fc0*/  FMUL.FTZ R6, R82, c[0x0][0x320] ;  /* 0x0000c80052067a20 */ /* 0x004ff20000410000 */
[----:B------:R2:W-:Y:S01]  /*16fd0*/  MUFU.TANH R160, R6 ;  /* 0x0000000600a07308 */ /* 0x0005e20000002400 */
[----:B-1----:R-:W-:Y:S09]  /*16fe0*/  FMUL.FTZ R0, R21, c[0x0][0x320] ;  /* 0x0000c80015007a20 */ /* 0x002ff20000410000 */
[----:B------:R1:W-:Y:S10]  /*16ff0*/  MUFU.TANH R20, R0 ;  /* 0x0000000000147308 */ /* 0x0003f40000002400 */
[----:B------:R-:W-:Y:S01]  /*17000*/  MUFU.TANH R252, R11 ;  /* 0x0000000b00fc7308 */ /* 0x000fe20000002400 */
[----:B--2---:R-:W-:Y:S09]  /*17010*/  FMUL.FTZ R6, R83, c[0x0][0x320] ;  /* 0x0000c80053067a20 */ /* 0x004ff20000410000 */
[----:B------:R2:W-:Y:S01]  /*17020*/  MUFU.TANH R159, R6 ;  /* 0x00000006009f7308 */ /* 0x0005e20000002400 */
[----:B-1----:R-:W-:Y:S09]  /*17030*/  FMUL.FTZ R0, R22, c[0x0][0x320] ;  /* 0x0000c80016007a20 */ /* 0x002ff20000410000 */
[----:B------:R1:W3:Y:S01]  /*17040*/  MUFU.TANH R21, R0 ;  /* 0x0000000000157308 */ /* 0x0002e20000002400 */
[----:B--2---:R-:W-:Y:S04]  /*17050*/  FMNMX.FTZ R6, R169, R85, !PT ;  /* 0x00000055a9067209 */ /* 0x004fe80007810000 */
[----:B------:R-:W-:Y:S01]  /*17060*/  FMNMX.FTZ R6, R168, R6, !PT ;  /* 0x00000006a8067209 */ /* 0x000fe20007810000 */
[----:B-1----:R-:W-:Y:S01]  /*17070*/  FMUL.FTZ R0, R23, c[0x0][0x320] ;  /* 0x0000c80017007a20 */ /* 0x002fe20000410000 */
[----:B---3--:R-:W-:Y:S03]  /*17080*/  FMNMX.FTZ R5, R21, R5, !PT ;  /* 0x0000000515057209 */ /* 0x008fe60007810000 */
        /* <DEDUP_REMOVED lines=15> */
[----:B------:R1:W-:Y:S10]  /*17180*/  MUFU.TANH R30, R7 ;  /* 0x00000007001e7308 */ /* 0x0003f40000002400 */
[----:B------:R2:W-:Y:S01]  /*17190*/  MUFU.TANH R27, R0 ;  /* 0x00000000001b7308 */ /* 0x0005e20000002400 */
[----:B-1----:R-:W-:Y:S01]  /*171a0*/  FMNMX.FTZ R7, R154, R6, !PT ;  /* 0x000000069a077209 */ /* 0x002fe20007810000 */
[----:B--2---:R-:W-:Y:S08]  /*171b0*/  FMUL.FTZ R0, R31, c[0x0][0x320] ;  /* 0x0000c8001f007a20 */ /* 0x004ff00000410000 */
        /* <DEDUP_REMOVED lines=97> */
[----:B-1----:R-:W-:Y:S08]  /*177d0*/  FMUL.FTZ R0, R70, c[0x0][0x320] ;  /* 0x0000c80046007a20 */ /* 0x002ff00000410000 */
[----:B------:R1:W3:Y:S02]  /*177e0*/  MUFU.TANH R188, R0 ;  /* 0x0000000000bc7308 */ /* 0x0002e40000002400 */
[----:B-1----:R-:W-:Y:S01]  /*177f0*/  FMUL.FTZ R0, R71, c[0x0][0x320] ;  /* 0x0000c80047007a20 */ /* 0x002fe20000410000 */
[----:B--2---:R-:W-:Y:S02]  /*17800*/  FMNMX.FTZ R71, R6, R9, !PT ;  /* 0x0000000906477209 */ /* 0x004fe40007810000 */
[----:B---3--:R-:W-:Y:S05]  /*17810*/  FMNMX.FTZ R5, R188, R5, !PT ;  /* 0x00000005bc057209 */ /* 0x008fea0007810000 */
[----:B------:R1:W2:Y:S01]  /*17820*/  MUFU.TANH R193, R0 ;  /* 0x0000000000c17308 */ /* 0x0002a20000002400 */
[----:B------:R-:W-:Y:S01]  /*17830*/  FMUL.FTZ R156, R71, c[0x0][0x2d0] ;  /* 0x0000b400479c7a20 */ /* 0x000fe20000410000 */
        /* <DEDUP_REMOVED lines=43> */
[--C-:B------:R-:W-:Y:S07]  /*17af0*/  FFMA.FTZ R5, R20, c[0x0][0x2d0], -R78.reuse ;  /* 0x0000b40014057a23 */ /* 0x100fee000001084e */
[----:B------:R4:W-:Y:S01]  /*17b00*/  MUFU.EX2 R227, R5 ;  /* 0x0000000500e37308 */ /* 0x0009e20000000800 */
[----:B-1----:R-:W-:Y:S01]  /*17b10*/  FMNMX.FTZ R0, R157, R7, !PT ;  /* 0x000000079d007209 */ /* 0x002fe20007810000 */
[----:B------:R-:W-:Y:S03]  /*17b20*/  FFMA.FTZ R7, R12, c[0x0][0x2d0], -R78 ;  /* 0x0000b4000c077a23 */ /* 0x000fe6000001084e */
[----:B------:R-:W-:Y:S05]  /*17b30*/  FMNMX.FTZ R4, R158, R0, !PT ;  /* 0x000000009e047209 */ /* 0x000fea0007810000 */
[----:B------:R1:W-:Y:S01]  /*17b40*/  MUFU.EX2 R223, R7 ;  /* 0x0000000700df7308 */ /* 0x0003e20000000800 */
[----:B------:R-:W-:Y:S01]  /*17b50*/  FADD.FTZ R0, -R73, R2 ;  /* 0x0000000249007221 */ /* 0x000fe20000010100 */
[----:B------:R-:W-:Y:S03]  /*17b60*/  FMNMX.FTZ R4, R196, R4, !PT ;  /* 0x00000004c4047209 */ /* 0x000fe60007810000 */
[----:B------:R-:W-:Y:S01]  /*17b70*/  FMUL.FTZ R2, R0, c[0x0][0x2d0] ;  /* 0x0000b40000027a20 */ /* 0x000fe20000410000 */
[----:B----4-:R-:W-:Y:S02]  /*17b80*/  @P0 MOV R5, R219 ;  /* 0x000000db00050202 */ /* 0x010fe40000000f00 */
[----:B------:R-:W-:Y:S01]  /*17b90*/  FMNMX.FTZ R0, R252, R4, !PT ;  /* 0x00000004fc007209 */ /* 0x000fe20007810000 */
[--C-:B------:R-:W-:Y:S01]  /*17ba0*/  FFMA.FTZ R4, R164, c[0x0][0x2d0], -R78.reuse ;  /* 0x0000b400a4047a23 */ /* 0x100fe2000001084e */
[----:B------:R4:W5:Y:S02]  /*17bb0*/  MUFU.EX2 R74, R2 ;  /* 0x00000002004a7308 */ /* 0x0009640000000800 */
[----:B---3--:R-:W-:Y:S04]  /*17bc0*/  FMNMX.FTZ R0, R75, R0, !PT ;  /* 0x000000004b007209 */ /* 0x008fe80007810000 */
[----:B--2---:R-:W-:Y:S04]  /*17bd0*/  FMNMX.FTZ R0, R76, R0, !PT ;  /* 0x000000004c007209 */ /* 0x004fe80007810000 */
[----:B------:R-:W-:Y:S01]  /*17be0*/  MUFU.EX2 R235, R4 ;  /* 0x0000000400eb7308 */ /* 0x000fe20000000800 */
[----:B-1----:R-:W-:Y:S01]  /*17bf0*/  @P0 MOV R7, c[0x0][0x1e4] ;  /* 0x0000790000070a02 */ /* 0x002fe20000000f00 */
[----:B----4-:R-:W-:Y:S02]  /*17c00*/  FADD.FTZ R2, -R72, R3 ;  /* 0x0000000348027221 */ /* 0x010fe40000010100 */
[----:B------:R-:W1:Y:S01]  /*17c10*/  SHFL.BFLY PT, R3, R0, 0x2, 0x1f ;  /* 0x0c401f0000037f89 */ /* 0x000e6200000e0000 */
[----:B-----5:R-:W-:Y:S02]  /*17c20*/  FMUL.FTZ R33, R74, R117 ;  /* 0x000000754a217220 */ /* 0x020fe40000410000 */
[----:B------:R-:W-:Y:S02]  /*17c30*/  FMUL.FTZ R2, R2, c[0x0][0x2d0] ;  /* 0x0000b40002027a20 */ /* 0x000fe40000410000 */
[C---:B------:R-:W-:Y:S02]  /*17c40*/  FMUL.FTZ R48, R74.reuse, R132 ;  /* 0x000000844a307220 */ /* 0x040fe40000410000 */
[----:B------:R2:W3:Y:S01]  /*17c50*/  MUFU.EX2 R69, R2 ;  /* 0x0000000200457308 */ /* 0x0004e20000000800 */
[----:B------:R-:W-:Y:S01]  /*17c60*/  FMUL.FTZ R49, R74, R133 ;  /* 0x000000854a317220 */ /* 0x000fe20000410000 */
[----:B-1----:R-:W-:Y:S01]  /*17c70*/  FMNMX.FTZ R0, R0, R3, !PT ;  /* 0x0000000300007209 */ /* 0x002fe20007810000 */
[----:B------:R-:W-:Y:S07]  /*17c80*/  FFMA.FTZ R3, R14, c[0x0][0x2d0], -R78 ;  /* 0x0000b4000e037a23 */ /* 0x000fee000001084e */
[----:B------:R1:W-:Y:S01]  /*17c90*/  MUFU.EX2 R238, R3 ;  /* 0x0000000300ee7308 */ /* 0x0003e20000000800 */
[----:B--2---:R-:W-:Y:S02]  /*17ca0*/  FADD.FTZ R2, -R71, R84 ;  /* 0x0000005447027221 */ /* 0x004fe40000010100 */
[C---:B---3--:R-:W-:Y:S02]  /*17cb0*/  FMUL.FTZ R34, R69.reuse, R118 ;  /* 0x0000007645227220 */ /* 0x048fe40000410000 */
[----:B------:R-:W-:Y:S02]  /*17cc0*/  FMUL.FTZ R2, R2, c[0x0][0x2d0] ;  /* 0x0000b40002027a20 */ /* 0x000fe40000410000 */
[C---:B------:R-:W-:Y:S03]  /*17cd0*/  FMUL.FTZ R35, R69.reuse, R119 ;  /* 0x0000007745237220 */ /* 0x040fe60000410000 */
[----:B------:R2:W3:Y:S01]  /*17ce0*/  MUFU.EX2 R68, R2 ;  /* 0x0000000200447308 */ /* 0x0004e20000000800 */
[C---:B------:R-:W-:Y:S02]  /*17cf0*/  FMUL.FTZ R50, R69.reuse, R134 ;  /* 0x0000008645327220 */ /* 0x040fe40000410000 */
[----:B------:R-:W-:Y:S02]  /*17d00*/  FMUL.FTZ R51, R69, R135 ;  /* 0x0000008745337220 */ /* 0x000fe40000410000 */
[--C-:B-1----:R-:W-:Y:S01]  /*17d10*/  FFMA.FTZ R3, R167, c[0x0][0x2d0], -R79.reuse ;  /* 0x0000b400a7037a23 */ /* 0x102fe2000001084f */
[----:B------:R-:W-:Y:S04]  /*17d20*/  MOV R167, R195 ;  /* 0x000000c300a77202 */ /* 0x000fe80000000f00 */
[----:B------:R1:W-:Y:S01]  /*17d30*/  MUFU.EX2 R231, R3 ;  /* 0x0000000300e77308 */ /* 0x0003e20000000800 */
[--C-:B--2---:R-:W-:Y:S01]  /*17d40*/  FFMA.FTZ R2, R155, c[0x0][0x2d0], -R78.reuse ;  /* 0x0000b4009b027a23 */ /* 0x104fe2000001084e */
[----:B------:R-:W-:Y:S01]  /*17d50*/  MOV R155, R193 ;  /* 0x000000c1009b7202 */ /* 0x000fe20000000f00 */
        /* <DEDUP_REMOVED lines=8> */
[--C-:B-1----:R-:W-:Y:S04]  /*17de0*/  FFMA.FTZ R3, R165, c[0x0][0x2d0], -R79.reuse ;  /* 0x0000b400a5037a23 */ /* 0x102fe8000001084f */
[----:B------:R1:W4:Y:S01]  /*17df0*/  MUFU.EX2 R232, R3 ;  /* 0x0000000300e87308 */ /* 0x0003220000000800 */
[--C-:B--2---:R-:W-:Y:S01]  /*17e00*/  FFMA.FTZ R2, R86, c[0x0][0x2d0], -R78.reuse ;  /* 0x0000b40056027a23 */ /* 0x104fe2000001084e */
[----:B---3--:R-:W-:Y:S08]  /*17e10*/  F2FP.BF16.PACK_AB R80, R237, R235 ;  /* 0x000000ebed50723e */ /* 0x008ff000000010ff */
[----:B------:R2:W3:Y:S01]  /*17e20*/  MUFU.EX2 R236, R2 ;  /* 0x0000000200ec7308 */ /* 0x0004e20000000800 */
[--C-:B-1----:R-:W-:Y:S01]  /*17e30*/  FFMA.FTZ R3, R17, c[0x0][0x2d0], -R79.reuse ;  /* 0x0000b40011037a23 */ /* 0x102fe2000001084f */
[----:B----4-:R-:W-:Y:S01]  /*17e40*/  F2FP.BF16.PACK_AB R81, R232, R231 ;  /* 0x000000e7e851723e */ /* 0x010fe200000010ff */
[----:B------:R-:W-:Y:S01]  /*17e50*/  FMUL.FTZ R17, R74, R101 ;  /* 0x000000654a117220 */ /* 0x000fe20000410000 */
[----:B------:R-:W-:Y:S06]  /*17e60*/  MOV R101, R191 ;  /* 0x000000bf00657202 */ /* 0x000fec0000000f00 */
[----:B------:R1:W-:Y:S01]  /*17e70*/  MUFU.EX2 R233, R3 ;  /* 0x0000000300e97308 */ /* 0x0003e20000000800 */
[----:B--2---:R-:W2:Y:S01]  /*17e80*/  SHFL.BFLY PT, R2, R0, 0x1, 0x1f ;  /* 0x0c201f0000027f89 */ /* 0x004ea200000e0000 */
[----:B---3--:R-:W-:Y:S01]  /*17e90*/  F2FP.BF16.PACK_AB R82, R238, R236 ;  /* 0x000000ecee52723e */ /* 0x008fe200000010ff */
[----:B-1----:R-:W-:Y:S02]  /*17ea0*/  FFMA.FTZ R3, R19, c[0x0][0x2d0], -R78 ;  /* 0x0000b40013037a23 */ /* 0x002fe4000001084e */
[----:B------:R-:W-:Y:S01]  /*17eb0*/  FMUL.FTZ R19, R69, R103 ;  /* 0x0000006745137220 */ /* 0x000fe20000410000 */
[----:B------:R-:W-:Y:S04]  /*17ec0*/  MOV R103, R187 ;  /* 0x000000bb00677202 */ /* 0x000fe80000000f00 */
[----:B------:R-:W-:Y:S01]  /*17ed0*/  MUFU.EX2 R228, R3 ;  /* 0x0000000300e47308 */ /* 0x000fe20000000800 */
[----:B--2---:R-:W-:Y:S01]  /*17ee0*/  FMNMX.FTZ R70, R0, R2, !PT ;  /* 0x0000000200467209 */ /* 0x004fe20007810000 */
[--C-:B------:R-:W-:Y:S02]  /*17ef0*/  FFMA.FTZ R2, R170, c[0x0][0x2d0], -R156.reuse ;  /* 0x0000b400aa027a23 */ /* 0x100fe4000001089c */
[----:B------:R-:W-:Y:S02]  /*17f00*/  FFMA.FTZ R0, R16, c[0x0][0x2d0], -R79 ;  /* 0x0000b40010007a23 */ /* 0x000fe4000001084f */
[----:B------:R-:W-:Y:S02]  /*17f10*/  FMUL.FTZ R77, R70, c[0x0][0x2d0] ;  /* 0x0000b400464d7a20 */ /* 0x000fe40000410000 */
[----:B------:R-:W-:Y:S02]  /*17f20*/  FMUL.FTZ R16, R74, R100 ;  /* 0x000000644a107220 */ /* 0x000fe40000410000 */
[----:B------:R1:W-:Y:S01]  /*17f30*/  MUFU.EX2 R225, R2 ;  /* 0x0000000200e17308 */ /* 0x0003e20000000800 */
[----:B------:R-:W-:Y:S09]  /*17f40*/  MOV R100, R192 ;  /* 0x000000c000647202 */ /* 0x000ff20000000f00 */
[----:B------:R2:W3:Y:S01]  /*17f50*/  MUFU.EX2 R234, R0 ;  /* 0x0000000000ea7308 */ /* 0x0004e20000000800 */
[--C-:B-1----:R-:W-:Y:S01]  /*17f60*/  FFMA.FTZ R2, R166, c[0x0][0x2d0], -R156.reuse ;  /* 0x0000b400a6027a23 */ /* 0x102fe2000001089c */
[----:B------:R-:W-:Y:S08]  /*17f70*/  MOV R166, R30 ;  /* 0x0000001e00a67202 */ /* 0x000ff00000000f00 */
[----:B------:R1:W4:Y:S01]  /*17f80*/  MUFU.EX2 R226, R2 ;  /* 0x0000000200e27308 */ /* 0x0003220000000800 */
[----:B--2---:R-:W-:Y:S01]  /*17f90*/  FADD.FTZ R0, -R70, R85 ;  /* 0x0000005546007221 */ /* 0x004fe20000010100 */
[----:B---3--:R-:W-:Y:S03]  /*17fa0*/  F2FP.BF16.PACK_AB R83, R234, R233 ;  /* 0x000000e9ea53723e */ /* 0x008fe600000010ff */
[----:B------:R-:W-:Y:S06]  /*17fb0*/  FMUL.FTZ R0, R0, c[0x0][0x2d0] ;  /* 0x0000b40000007a20 */ /* 0x000fec0000410000 */
[----:B------:R-:W2:Y:S01]  /*17fc0*/  MUFU.EX2 R0, R0 ;  /* 0x0000000000007308 */ /* 0x000ea20000000800 */
[--C-:B-1----:R-:W-:Y:S01]  /*17fd0*/  FFMA.FTZ R2, R152, c[0x0][0x2d0], -R156.reuse ;  /* 0x0000b40098027a23 */ /* 0x102fe2000001089c */
[----:B------:R-:W-:Y:S02]  /*17fe0*/  MOV R152, R196 ;  /* 0x000000c400987202 */ /* 0x000fe40000000f00 */
[----:B----4-:R-:W-:Y:S06]  /*17ff0*/  F2FP.BF16.PACK_AB R64, R226, R225 ;  /* 0x000000e1e240723e */ /* 0x010fec00000010ff */
[----:B------:R1:W-:Y:S01]  /*18000*/  MUFU.EX2 R229, R2 ;  /* 0x0000000200e57308 */ /* 0x0003e20000000800 */
[C---:B--2---:R-:W-:Y:S02]  /*18010*/  FMUL.FTZ R11, R0.reuse, R95 ;  /* 0x0000005f000b7220 */ /* 0x044fe40000410000 */
[C---:B------:R-:W-:Y:S02]  /*18020*/  FMUL.FTZ R14, R0.reuse, R98 ;  /* 0x00000062000e7220 */ /* 0x040fe40000410000 */
[C---:B------:R-:W-:Y:S02]  /*18030*/  FMUL.FTZ R30, R0.reuse, R114 ;  /* 0x00000072001e7220 */ /* 0x040fe40000410000 */
[C---:B------:R-:W-:Y:S01]  /*18040*/  FMUL.FTZ R42, R0.reuse, R126 ;  /* 0x0000007e002a7220 */ /* 0x040fe20000410000 */
[----:B------:R-:W2:Y:S01]  /*18050*/  LDL.LU R114, [R1+0x10] ;  /* 0x0000100001727983 */ /* 0x000ea20000300800 */
[C---:B------:R-:W-:Y:S02]  /*18060*/  FMUL.FTZ R43, R0.reuse, R127 ;  /* 0x0000007f002b7220 */ /* 0x040fe40000410000 */
[C---:B------:R-:W-:Y:S02]  /*18070*/  FMUL.FTZ R46, R0.reuse, R130 ;  /* 0x00000082002e7220 */ /* 0x040fe40000410000 */
[----:B-1----:R-:W-:Y:S02]  /*18080*/  FFMA.FTZ R2, R87, c[0x0][0x2d0], -R156 ;  /* 0x0000b40057027a23 */ /* 0x002fe4000001089c */
[C---:B------:R-:W-:Y:S02]  /*18090*/  FMUL.FTZ R47, R0.reuse, R131 ;  /* 0x00000083002f7220 */ /* 0x040fe40000410000 */
[----:B------:R1:W3:Y:S01]  /*180a0*/  MUFU.EX2 R230, R2 ;  /* 0x0000000200e67308 */ /* 0x0002e20000000800 */
[C---:B------:R-:W-:Y:S02]  /*180b0*/  FMUL.FTZ R59, R0.reuse, R143 ;  /* 0x0000008f003b7220 */ /* 0x040fe40000410000 */
[C---:B------:R-:W-:Y:S02]  /*180c0*/  FMUL.FTZ R58, R0.reuse, R142 ;  /* 0x0000008e003a7220 */ /* 0x040fe40000410000 */
[C---:B------:R-:W-:Y:S02]  /*180d0*/  FMUL.FTZ R62, R0.reuse, R146 ;  /* 0x00000092003e7220 */ /* 0x040fe40000410000 */
[----:B------:R-:W-:Y:S02]  /*180e0*/  FMUL.FTZ R63, R0, R147 ;  /* 0x00000093003f7220 */ /* 0x000fe40000410000 */
[--C-:B-1----:R-:W-:Y:S01]  /*180f0*/  FFMA.FTZ R2, R169, c[0x0][0x2d0], -R77.reuse ;  /* 0x0000b400a9027a23 */ /* 0x102fe2000001084d */
[----:B---3--:R-:W-:Y:S02]  /*18100*/  F2FP.BF16.PACK_AB R66, R230, R229 ;  /* 0x000000e5e642723e */ /* 0x008fe400000010ff */
[----:B------:R-:W-:Y:S01]  /*18110*/  MOV R169, R188 ;  /* 0x000000bc00a97202 */ /* 0x000fe20000000f00 */
[----:B------:R1:W-:Y:S02]  /*18120*/  MUFU.EX2 R170, R2 ;  /* 0x0000000200aa7308 */ /* 0x0003e40000000800 */
[--C-:B-1----:R-:W-:Y:S01]  /*18130*/  FFMA.FTZ R2, R168, c[0x0][0x2d0], -R77.reuse ;  /* 0x0000b400a8027a23 */ /* 0x102fe2000001084d */
[----:B------:R-:W-:Y:S07]  /*18140*/  MOV R168, R190 ;  /* 0x000000be00a87202 */ /* 0x000fee0000000f00 */
[----:B------:R1:W3:Y:S02]  /*18150*/  MUFU.EX2 R171, R2 ;  /* 0x0000000200ab7308 */ /* 0x0002e40000000800 */
[--C-:B-1----:R-:W-:Y:S01]  /*18160*/  FFMA.FTZ R2, R154, c[0x0][0x2d0], -R77.reuse ;  /* 0x0000b4009a027a23 */ /* 0x102fe2000001084d */
[----:B---3--:R-:W-:Y:S02]  /*18170*/  F2FP.BF16.PACK_AB R65, R171, R170 ;  /* 0x000000aaab41723e */ /* 0x008fe400000010ff */
[----:B------:R-:W-:Y:S05]  /*18180*/  MOV R154, R31 ;  /* 0x0000001f009a7202 */ /* 0x000fea0000000f00 */
[----:B------:R1:W-:Y:S01]  /*18190*/  MUFU.EX2 R172, R2 ;  /* 0x0000000200ac7308 */ /* 0x0003e20000000800 */
[----:B------:R-:W-:Y:S02]  /*181a0*/  FMUL.FTZ R31, R0, R115 ;  /* 0x00000073001f7220 */ /* 0x000fe40000410000 */
[----:B-1----:R-:W-:Y:S01]  /*181b0*/  FFMA.FTZ R2, R153, c[0x0][0x2d0], -R77 ;  /* 0x0000b40099027a23 */ /* 0x002fe2000001084d */
[----:B------:R-:W-:Y:S06]  /*181c0*/  MOV R153, R194 ;  /* 0x000000c200997202 */ /* 0x000fec0000000f00 */
[----:B------:R1:W3:Y:S02]  /*181d0*/  MUFU.EX2 R174, R2 ;  /* 0x0000000200ae7308 */ /* 0x0002e40000000800 */
[----:B-1----:R-:W-:Y:S02]  /*181e0*/  @P0 SHF.R.S32.HI R2, RZ, 0x1f, R217 ;  /* 0x0000001fff020819 */ /* 0x002fe400000114d9 */
[----:B---3--:R-:W-:Y:S03]  /*181f0*/  F2FP.BF16.PACK_AB R67, R174, R172 ;  /* 0x000000acae43723e */ /* 0x008fe600000010ff */
        /* <DEDUP_REMOVED lines=11> */
[C---:B------:R-:W-:Y:S01]  /*182b0*/  @P0 SHF.L.U64.HI R10, R2.reuse, 0x5, R7 ;  /* 0x00000005020a0819 */ /* 0x040fe20000010207 */
[----:B-1----:R-:W-:Y:S01]  /*182c0*/  @P0 IMAD R6, R3, 0x50, RZ ;  /* 0x0000005003060824 */ /* 0x002fe200078e02ff */
[----:B------:R-:W-:Y:S04]  /*182d0*/  @P0 SHF.L.U32 R3, R2, 0x5, RZ ;  /* 0x0000000502030819 */ /* 0x000fe800000006ff */
[----:B------:R-:W-:Y:S02]  /*182e0*/  @P0 IADD3 R5, R5, R6, RZ ;  /* 0x0000000605050210 */ /* 0x000fe40007ffe0ff */
[-C--:B------:R-:W-:Y:S02]  /*182f0*/  @P0 IADD3 R6, P3, R8, R3.reuse, RZ ;  /* 0x0000000308060210 */ /* 0x080fe40007f7e0ff */
[----:B------:R-:W-:Y:S01]  /*18300*/  @P0 LEA.HI.X R9, R4, c[0x0][0x1cc], R5, 0x1, P1 ;  /* 0x0000730004090a11 */ /* 0x000fe200008f0c05 */
[--C-:B------:R-:W-:Y:S01]  /*18310*/  FFMA.FTZ R5, R21, c[0x0][0x2d0], -R79.reuse ;  /* 0x0000b40015057a23 */ /* 0x100fe2000001084f */
[-C--:B------:R-:W-:Y:S02]  /*18320*/  @P0 IADD3 R4, P1, R6, R3.reuse, RZ ;  /* 0x0000000306040210 */ /* 0x080fe40007f3e0ff */
[-C--:B------:R-:W-:Y:S01]  /*18330*/  @P0 IADD3.X R7, R9, R10.reuse, RZ, P3, !PT ;  /* 0x0000000a09070210 */ /* 0x080fe20001ffe4ff */
[----:B------:R1:W-:Y:S01]  /*18340*/  MUFU.EX2 R222, R5 ;  /* 0x0000000500de7308 */ /* 0x0003e20000000800 */
[----:B------:R3:W-:Y:S01]  /*18350*/  @P0 LDGSTS.E.BYPASS.LTC128B.128 [R218+0x2900], [R8.64], !P4 ;  /* 0x0290000008da0fae */ /* 0x0007e2000e101d48 */
[-C--:B------:R-:W-:Y:S07]  /*18360*/  @P0 IADD3 R2, P2, R4, R3.reuse, RZ ;  /* 0x0000000304020210 */ /* 0x080fee0007f5e0ff */
[----:B------:R4:W-:Y:S01]  /*18370*/  @P0 LDGSTS.E.BYPASS.LTC128B.128 [R218+0x3100], [R6.64], !P4 ;  /* 0x0310000006da0fae */ /* 0x0009e2000e101d48 */
[-C--:B-1----:R-:W-:Y:S02]  /*18380*/  @P0 IADD3.X R5, R7, R10.reuse, RZ, P1, !PT ;  /* 0x0000000a07050210 */ /* 0x082fe40000ffe4ff */
[----:B---3--:R-:W-:Y:S05]  /*18390*/  @P0 IADD3 R8, P1, R2, R3, RZ ;  /* 0x0000000302080210 */ /* 0x008fea0007f3e0ff */
[----:B------:R1:W-:Y:S01]  /*183a0*/  @P0 LDGSTS.E.BYPASS.LTC128B.128 [R218+0x3900], [R4.64], !P4 ;  /* 0x0390000004da0fae */ /* 0x0003e2000e101d48 */
[----:B------:R-:W-:Y:S01]  /*183b0*/  @P0 IADD3.X R3, R5, R10, RZ, P2, !PT ;  /* 0x0000000a05030210 */ /* 0x000fe200017fe4ff */
[--C-:B------:R-:W-:Y:S04]  /*183c0*/  FFMA.FTZ R9, R22, c[0x0][0x2d0], -R79.reuse ;  /* 0x0000b40016097a23 */ /* 0x100fe8000001084f */
[----:B------:R3:W-:Y:S01]  /*183d0*/  MUFU.EX2 R221, R9 ;  /* 0x0000000900dd7308 */ /* 0x0007e20000000800 */
[C---:B----4-:R-:W-:Y:S01]  /*183e0*/  FMUL.FTZ R6, R69.reuse, R90 ;  /* 0x0000005a45067220 */ /* 0x050fe20000410000 */
[----:B------:R4:W-:Y:S01]  /*183f0*/  @P0 LDGSTS.E.BYPASS.LTC128B.128 [R218+0x4100], [R2.64], !P4 ;  /* 0x0410000002da0fae */ /* 0x0009e2000e101d48 */
[----:B------:R-:W-:Y:S02]  /*18400*/  FMUL.FTZ R7, R69, R91 ;  /* 0x0000005b45077220 */ /* 0x000fe40000410000 */
[--C-:B-1----:R-:W-:Y:S02]  /*18410*/  FFMA.FTZ R4, R15, c[0x0][0x2d0], -R79.reuse ;  /* 0x0000b4000f047a23 */ /* 0x102fe4000001084f */
[----:B------:R-:W-:Y:S01]  /*18420*/  FMUL.FTZ R5, R74, R89 ;  /* 0x000000594a057220 */ /* 0x000fe20000410000 */
[----:B---3--:R-:W-:Y:S02]  /*18430*/  @P0 IADD3.X R9, R3, R10, RZ, P1, !PT ;  /* 0x0000000a03090210 */ /* 0x008fe40000ffe4ff */
[----:B------:R1:W-:Y:S01]  /*18440*/  MUFU.EX2 R219, R4 ;  /* 0x0000000400db7308 */ /* 0x0003e20000000800 */
[C---:B------:R-:W-:Y:S02]  /*18450*/  FMUL.FTZ R10, R0.reuse, R94 ;  /* 0x0000005e000a7220 */ /* 0x040fe40000410000 */
[----:B------:R-:W-:Y:S01]  /*18460*/  FMUL.FTZ R15, R0, R99 ;  /* 0x00000063000f7220 */ /* 0x000fe20000410000 */
[----:B------:R3:W-:Y:S01]  /*18470*/  @P0 LDGSTS.E.BYPASS.LTC128B.128 [R218+0x4900], [R8.64], !P4 ;  /* 0x0490000008da0fae */ /* 0x0007e2000e101d48 */
[----:B----4-:R-:W-:Y:S02]  /*18480*/  FFMA.FTZ R2, R18, c[0x0][0x2d0], -R79 ;  /* 0x0000b40012027a23 */ /* 0x010fe4000001084f */
[----:B------:R-:W-:Y:S01]  /*18490*/  FMUL.FTZ R18, R69, R102 ;  /* 0x0000006645127220 */ /* 0x000fe20000410000 */
[----:B------:R-:W-:Y:S01]  /*184a0*/  MOV R102, R32 ;  /* 0x0000002000667202 */ /* 0x000fe20000000f00 */
[----:B------:R-:W-:Y:S01]  /*184b0*/  FMUL.FTZ R32, R74, R116 ;  /* 0x000000744a207220 */ /* 0x000fe20000410000 */
[----:B------:R4:W-:Y:S01]  /*184c0*/  MUFU.EX2 R220, R2 ;  /* 0x0000000200dc7308 */ /* 0x0009e20000000800 */
[----:B------:R-:W-:Y:S01]  /*184d0*/  FFMA.FTZ R3, R240, c[0x0][0x2d0], -R78 ;  /* 0x0000b400f0037a23 */ /* 0x000fe2000001084e */
[----:B------:R-:W5:Y:S08]  /*184e0*/  LDSM.16.MT88.4 R20, [R201] ;  /* 0x00000000c914783b */ /* 0x000f700000004200 */
[----:B------:R-:W2:Y:S01]  /*184f0*/  LDSM.16.MT88.4 R36, [R205] ;  /* 0x00000000cd24783b */ /* 0x000ea20000004200 */
[----:B-1----:R-:W-:Y:S07]  /*18500*/  FMUL.FTZ R4, R74, R88 ;  /* 0x000000584a047220 */ /* 0x002fee0000410000 */
[----:B------:R-:W1:Y:S01]  /*18510*/  LDSM.16.MT88.4 R52, [R202] ;  /* 0x00000000ca34783b */ /* 0x000e620000004200 */
[C---:B---3--:R-:W-:Y:S02]  /*18520*/  FMUL.FTZ R8, R68.reuse, R92 ;  /* 0x0000005c44087220 */ /* 0x048fe40000410000 */
[C---:B------:R-:W-:Y:S02]  /*18530*/  FMUL.FTZ R9, R68.reuse, R93 ;  /* 0x0000005d44097220 */ /* 0x040fe40000410000 */
[--C-:B----4-:R-:W-:Y:S01]  /*18540*/  FFMA.FTZ R2, R173, c[0x0][0x2d0], -R156.reuse ;  /* 0x0000b400ad027a23 */ /* 0x110fe2000001089c */
[----:B------:R-:W-:Y:S02]  /*18550*/  MOV R173, R216 ;  /* 0x000000d800ad7202 */ /* 0x000fe40000000f00 */
[----:B------:R-:W3:Y:S01]  /*18560*/  LDSM.16.MT88.4 R84, [R204] ;  /* 0x00000000cc54783b */ /* 0x000ee20000004200 */
[----:B------:R4:W-:Y:S07]  /*18570*/  MUFU.EX2 R197, R2 ;  /* 0x0000000200c57308 */ /* 0x0009ee0000000800 */
[----:B------:R-:W1:Y:S01]  /*18580*/  LDSM.16.MT88.4 R88, [R201+0x800] ;  /* 0x00080000c958783b */ /* 0x000e620000004200 */
[-C--:B-----5:R-:W-:Y:S07]  /*18590*/  HMMA.16816.F32.BF16 R4, R80, R20.reuse, R4 ;  /* 0x000000145004723c */ /* 0x0a0fee0000041804 */
[----:B------:R-:W5:Y:S01]  /*185a0*/  LDSM.16.MT88.4 R92, [R205+0x800] ;  /* 0x00080000cd5c783b */ /* 0x000f620000004200 */
[C---:B------:R-:W-:Y:S07]  /*185b0*/  HMMA.16816.F32.BF16 R8, R64.reuse, R20, R8 ;  /* 0x000000144008723c */ /* 0x040fee0000041808 */
[----:B------:R-:W1:Y:S01]  /*185c0*/  LDSM.16.MT88.4 R96, [R202+0x800] ;  /* 0x00080000ca60783b */ /* 0x000e620000004200 */
[--C-:B----4-:R-:W-:Y:S04]  /*185d0*/  FFMA.FTZ R2, R25, c[0x0][0x2d0], -R156.reuse ;  /* 0x0000b40019027a23 */ /* 0x110fe8000001089c */
[----:B------:R-:W-:Y:S01]  /*185e0*/  FMUL.FTZ R25, R68, R109 ;  /* 0x0000006d44197220 */ /* 0x000fe20000410000 */
[-C--:B------:R-:W-:Y:S01]  /*185f0*/  HMMA.16816.F32.BF16 R12, R64, R22.reuse, R12 ;  /* 0x00000016400c723c */ /* 0x080fe2000004180c */
[----:B------:R4:W1:Y:S01]  /*18600*/  MUFU.EX2 R198, R2 ;  /* 0x0000000200c67308 */ /* 0x0008620000000800 */
[----:B------:R-:W-:Y:S01]  /*18610*/  LDSM.16.MT88.4 R116, [R205+0x2000] ;  /* 0x00200000cd74783b */ /* 0x000fe20000004200 */
[C---:B------:R-:W-:Y:S02]  /*18620*/  FMUL.FTZ R20, R74.reuse, R104 ;  /* 0x000000684a147220 */ /* 0x040fe40000410000 */
[----:B------:R-:W-:Y:S03]  /*18630*/  FMUL.FTZ R21, R74, R105 ;  /* 0x000000694a157220 */ /* 0x000fe60000410000 */
[C---:B------:R-:W-:Y:S02]  /*18640*/  HMMA.16816.F32.BF16 R16, R80.reuse, R22, R16 ;  /* 0x000000165010723c */ /* 0x040fe40000041810 */
[----:B------:R-:W-:Y:S05]  /*18650*/  LDSM.16.MT88.4 R132, [R202+0x2000] ;  /* 0x00200000ca84783b */ /* 0x000fea0000004200 */
[C---:B------:R-:W-:Y:S02]  /*18660*/  FMUL.FTZ R22, R69.reuse, R106 ;  /* 0x0000006a45167220 */ /* 0x040fe40000410000 */
[----:B------:R-:W-:Y:S01]  /*18670*/  FMUL.FTZ R23, R69, R107 ;  /* 0x0000006b45177220 */ /* 0x000fe20000410000 */
[----:B------:R-:W0:Y:S06]  /*18680*/  LDGDEPBAR ;  /* 0x00000000000079af */ /* 0x000e2c0000000000 */
[-C--:B--2---:R-:W-:Y:S03]  /*18690*/  HMMA.16816.F32.BF16 R20, R80, R36.reuse, R20 ;  /* 0x000000245014723c */ /* 0x084fe60000041814 */
[--C-:B----4-:R-:W-:Y:S02]  /*186a0*/  FFMA.FTZ R2, R24, c[0x0][0x2d0], -R156.reuse ;  /* 0x0000b40018027a23 */ /* 0x110fe4000001089c */
[----:B------:R-:W-:Y:S02]  /*186b0*/  FMUL.FTZ R24, R68, R108 ;  /* 0x0000006c44187220 */ /* 0x000fe40000410000 */
[----:B------:R2:W-:Y:S02]  /*186c0*/  MUFU.EX2 R216, R2 ;  /* 0x0000000200d87308 */ /* 0x0005e40000000800 */
[----:B--2---:R-:W-:Y:S03]  /*186d0*/  FFMA.FTZ R2, R26, c[0x0][0x2d0], -R156 ;  /* 0x0000b4001a027a23 */ /* 0x004fe6000001089c */
[----:B------:R-:W-:Y:S05]  /*186e0*/  FMUL.FTZ R26, R0, R110 ;  /* 0x0000006e001a7220 */ /* 0x000fea0000410000 */
[----:B------:R2:W-:Y:S02]  /*186f0*/  MUFU.EX2 R199, R2 ;  /* 0x0000000200c77308 */ /* 0x0005e40000000800 */
[--C-:B--2---:R-:W-:Y:S01]  /*18700*/  FFMA.FTZ R2, R175, c[0x0][0x2d0], -R77.reuse ;  /* 0x0000b400af027a23 */ /* 0x104fe2000001084d */
[----:B------:R-:W-:Y:S07]  /*18710*/  MOV R175, R189 ;  /* 0x000000bd00af7202 */ /* 0x000fee0000000f00 */
[----:B------:R2:W-:Y:S02]  /*18720*/  MUFU.EX2 R165, R2 ;  /* 0x0000000200a57308 */ /* 0x0005e40000000800 */
[--C-:B--2---:R-:W-:Y:S08]  /*18730*/  FFMA.FTZ R2, R176, c[0x0][0x2d0], -R77.reuse ;  /* 0x0000b400b0027a23 */ /* 0x104ff0000001084d */
[----:B------:R2:W4:Y:S02]  /*18740*/  MUFU.EX2 R164, R2 ;  /* 0x0000000200a47308 */ /* 0x0005240000000800 */
[--C-:B--2---:R-:W-:Y:S02]  /*18750*/  FFMA.FTZ R2, R27, c[0x0][0x2d0], -R77.reuse ;  /* 0x0000b4001b027a23 */ /* 0x104fe4000001084d */
[----:B------:R-:W-:Y:S06]  /*18760*/  FMUL.FTZ R27, R0, R111 ;  /* 0x0000006f001b7220 */ /* 0x000fec0000410000 */
[----:B------:R2:W-:Y:S01]  /*18770*/  MUFU.EX2 R163, R2 ;  /* 0x0000000200a37308 */ /* 0x0005e20000000800 */
[C---:B------:R-:W-:Y:S07]  /*18780*/  HMMA.16816.F32.BF16 R24, R64.reuse, R36, R24 ;  /* 0x000000244018723c */ /* 0x040fee0000041818 */
[C---:B------:R-:W-:Y:S02]  /*18790*/  FMUL.FTZ R36, R74.reuse, R120 ;  /* 0x000000784a247220 */ /* 0x040fe40000410000 */
[----:B------:R-:W-:Y:S03]  /*187a0*/  FMUL.FTZ R37, R74, R121 ;  /* 0x000000794a257220 */ /* 0x000fe60000410000 */
[----:B--2---:R-:W-:Y:S02]  /*187b0*/  FFMA.FTZ R2, R29, c[0x0][0x2d0], -R77 ;  /* 0x0000b4001d027a23 */ /* 0x004fe4000001084d */
[----:B------:R-:W-:Y:S02]  /*187c0*/  FMUL.FTZ R29, R68, R113 ;  /* 0x00000071441d7220 */ /* 0x000fe40000410000 */
[----:B------:R2:W1:Y:S01]  /*187d0*/  MUFU.EX2 R162, R2 ;  /* 0x0000000200a27308 */ /* 0x0004620000000800 */
[----:B------:R-:W5:Y:S01]  /*187e0*/  LDL.LU R113, [R1+0x14] ;  /* 0x0000140001717983 */ /* 0x000f620000300800 */
[--C-:B--2---:R-:W-:Y:S02]  /*187f0*/  FFMA.FTZ R2, R28, c[0x0][0x2d0], -R78.reuse ;  /* 0x0000b4001c027a23 */ /* 0x104fe4000001084e */
[----:B------:R-:W-:Y:S06]  /*18800*/  FMUL.FTZ R28, R68, R112 ;  /* 0x00000070441c7220 */ /* 0x000fec0000410000 */
[----:B------:R2:W-:Y:S01]  /*18810*/  MUFU.EX2 R196, R2 ;  /* 0x0000000200c47308 */ /* 0x0005e20000000800 */
[-C--:B------:R-:W-:Y:S08]  /*18820*/  HMMA.16816.F32.BF16 R28, R64, R38.reuse, R28 ;  /* 0x00000026401c723c */ /* 0x080ff0000004181c */
[C---:B------:R-:W-:Y:S07]  /*18830*/  HMMA.16816.F32.BF16 R32, R80.reuse, R38, R32 ;  /* 0x000000265020723c */ /* 0x040fee0000041820 */
[C---:B------:R-:W-:Y:S02]  /*18840*/  FMUL.FTZ R38, R69.reuse, R122 ;  /* 0x0000007a45267220 */ /* 0x040fe40000410000 */
[----:B------:R-:W-:Y:S03]  /*18850*/  FMUL.FTZ R39, R69, R123 ;  /* 0x0000007b45277220 */ /* 0x000fe60000410000 */
[--C-:B--2---:R-:W-:Y:S04]  /*18860*/  FFMA.FTZ R2, R177, c[0x0][0x2d0], -R78.reuse ;  /* 0x0000b400b1027a23 */ /* 0x104fe8000001084e */
[-C--:B-1----:R-:W-:Y:S01]  /*18870*/  HMMA.16816.F32.BF16 R36, R80, R52.reuse, R36 ;  /* 0x000000345024723c */ /* 0x082fe20000041824 */
[----:B------:R1:W-:Y:S02]  /*18880*/  MUFU.EX2 R195, R2 ;  /* 0x0000000200c37308 */ /* 0x0003e40000000800 */
[--C-:B-1----:R-:W-:Y:S02]  /*18890*/  FFMA.FTZ R2, R40, c[0x0][0x2d0], -R78.reuse ;  /* 0x0000b40028027a23 */ /* 0x102fe4000001084e */
[----:B------:R-:W-:Y:S06]  /*188a0*/  FMUL.FTZ R40, R68, R124 ;  /* 0x0000007c44287220 */ /* 0x000fec0000410000 */
[----:B------:R1:W-:Y:S01]  /*188b0*/  MUFU.EX2 R194, R2 ;  /* 0x0000000200c27308 */ /* 0x0003e20000000800 */
[C---:B------:R-:W-:Y:S07]  /*188c0*/  HMMA.16816.F32.BF16 R40, R64.reuse, R52, R40 ;  /* 0x000000344028723c */ /* 0x040fee0000041828 */
[C---:B------:R-:W-:Y:S02]  /*188d0*/  FMUL.FTZ R53, R74.reuse, R137 ;  /* 0x000000894a357220 */ /* 0x040fe40000410000 */
[----:B------:R-:W-:Y:S03]  /*188e0*/  FMUL.FTZ R52, R74, R136 ;  /* 0x000000884a347220 */ /* 0x000fe60000410000 */
[----:B-1----:R-:W-:Y:S02]  /*188f0*/  FFMA.FTZ R2, R44, c[0x0][0x2d0], -R78 ;  /* 0x0000b4002c027a23 */ /* 0x002fe4000001084e */
[----:B------:R-:W-:Y:S02]  /*18900*/  FMUL.FTZ R44, R68, R128 ;  /* 0x00000080442c7220 */ /* 0x000fe40000410000 */
[----:B------:R1:W-:Y:S05]  /*18910*/  MUFU.EX2 R193, R2 ;  /* 0x0000000200c17308 */ /* 0x0003ea0000000800 */
[-C--:B------:R-:W-:Y:S08]  /*18920*/  HMMA.16816.F32.BF16 R44, R64, R54.reuse, R44 ;  /* 0x00000036402c723c */ /* 0x080ff0000004182c */
[C---:B------:R-:W-:Y:S07]  /*18930*/  HMMA.16816.F32.BF16 R48, R80.reuse, R54, R48 ;  /* 0x000000365030723c */ /* 0x040fee0000041830 */
[C---:B------:R-:W-:Y:S02]  /*18940*/  FMUL.FTZ R54, R69.reuse, R138 ;  /* 0x0000008a45367220 */ /* 0x040fe40000410000 */
[----:B------:R-:W-:Y:S03]  /*18950*/  FMUL.FTZ R55, R69, R139 ;  /* 0x0000008b45377220 */ /* 0x000fe60000410000 */
[--C-:B-1----:R-:W-:Y:S04]  /*18960*/  FFMA.FTZ R2, R180, c[0x0][0x2d0], -R79.reuse ;  /* 0x0000b400b4027a23 */ /* 0x102fe8000001084f */
[-C--:B---3--:R-:W-:Y:S01]  /*18970*/  HMMA.16816.F32.BF16 R52, R80, R84.reuse, R52 ;  /* 0x000000545034723c */ /* 0x088fe20000041834 */
[----:B------:R1:W-:Y:S07]  /*18980*/  MUFU.EX2 R192, R2 ;  /* 0x0000000200c07308 */ /* 0x0003ee0000000800 */
[C---:B------:R-:W-:Y:S07]  /*18990*/  HMMA.16816.F32.BF16 R56, R64.reuse, R84, R56 ;  /* 0x000000544038723c */ /* 0x040fee0000041838 */
[----:B------:R-:W-:Y:S01]  /*189a0*/  F2FP.BF16.PACK_AB R84, R198, R197 ;  /* 0x000000c5c654723e */ /* 0x000fe200000010ff */
[-C--:B------:R-:W-:Y:S04]  /*189b0*/  HMMA.16816.F32.BF16 R60, R64, R86.reuse, R60 ;  /* 0x00000056403c723c */ /* 0x080fe8000004183c */
[----:B----4-:R-:W-:Y:S03]  /*189c0*/  F2FP.BF16.PACK_AB R85, R164, R165 ;  /* 0x000000a5a455723e */ /* 0x010fe600000010ff */
        /* <DEDUP_REMOVED lines=22> */
[-C--:B-----5:R-:W-:Y:S08]  /*18b30*/  HMMA.16816.F32.BF16 R20, R80, R92.reuse, R20 ;  /* 0x0000005c5014723c */ /* 0x0a0ff00000041814 */
[C---:B------:R-:W-:Y:S08]  /*18b40*/  HMMA.16816.F32.BF16 R24, R84.reuse, R92, R24 ;  /* 0x0000005c5418723c */ /* 0x040ff00000041818 */
[-C--:B------:R-:W-:Y:S04]  /*18b50*/  HMMA.16816.F32.BF16 R28, R84, R94.reuse, R28 ;  /* 0x0000005e541c723c */ /* 0x080fe8000004181c */
[--C-:B-1----:R-:W-:Y:S04]  /*18b60*/  FFMA.FTZ R2, R182, c[0x0][0x2d0], -R156.reuse ;  /* 0x0000b400b6027a23 */ /* 0x102fe8000001089c */
[C---:B------:R-:W-:Y:S01]  /*18b70*/  HMMA.16816.F32.BF16 R32, R80.reuse, R94, R32 ;  /* 0x0000005e5020723c */ /* 0x040fe20000041820 */
[----:B------:R1:W-:Y:S01]  /*18b80*/  MUFU.EX2 R188, R2 ;  /* 0x0000000200bc7308 */ /* 0x0003e20000000800 */
[----:B------:R-:W3:Y:S06]  /*18b90*/  LDSM.16.MT88.4 R92, [R201+0x1000] ;  /* 0x00100000c95c783b */ /* 0x000eec0000004200 */
[-C--:B------:R-:W-:Y:S08]  /*18ba0*/  HMMA.16816.F32.BF16 R36, R80, R96.reuse, R36 ;  /* 0x000000605024723c */ /* 0x080ff00000041824 */
[C---:B------:R-:W-:Y:S08]  /*18bb0*/  HMMA.16816.F32.BF16 R40, R84.reuse, R96, R40 ;  /* 0x000000605428723c */ /* 0x040ff00000041828 */
[-C--:B------:R-:W-:Y:S04]  /*18bc0*/  HMMA.16816.F32.BF16 R44, R84, R98.reuse, R44 ;  /* 0x00000062542c723c */ /* 0x080fe8000004182c */
[--C-:B-1----:R-:W-:Y:S04]  /*18bd0*/  FFMA.FTZ R2, R183, c[0x0][0x2d0], -R156.reuse ;  /* 0x0000b400b7027a23 */ /* 0x102fe8000001089c */
[C---:B------:R-:W-:Y:S01]  /*18be0*/  HMMA.16816.F32.BF16 R48, R80.reuse, R98, R48 ;  /* 0x000000625030723c */ /* 0x040fe20000041830 */
[----:B------:R1:W4:Y:S01]  /*18bf0*/  MUFU.EX2 R187, R2 ;  /* 0x0000000200bb7308 */ /* 0x0003220000000800 */
[----:B------:R-:W-:Y:S06]  /*18c00*/  LDSM.16.MT88.4 R96, [R202+0x1000] ;  /* 0x00100000ca60783b */ /* 0x000fec0000004200 */
[-C--:B--2---:R-:W-:Y:S08]  /*18c10*/  HMMA.16816.F32.BF16 R52, R80, R88.reuse, R52 ;  /* 0x000000585034723c */ /* 0x084ff00000041834 */
[C---:B------:R-:W-:Y:S08]  /*18c20*/  HMMA.16816.F32.BF16 R56, R84.reuse, R88, R56 ;  /* 0x000000585438723c */ /* 0x040ff00000041838 */
[-C--:B------:R-:W-:Y:S04]  /*18c30*/  HMMA.16816.F32.BF16 R60, R84, R90.reuse, R60 ;  /* 0x0000005a543c723c */ /* 0x080fe8000004183c */
[--C-:B-1----:R-:W-:Y:S03]  /*18c40*/  FFMA.FTZ R2, R184, c[0x0][0x2d0], -R77.reuse ;  /* 0x0000b400b8027a23 */ /* 0x102fe6000001084d */
[----:B----4-:R-:W-:Y:S01]  /*18c50*/  F2FP.BF16.PACK_AB R84, R187, R188 ;  /* 0x000000bcbb54723e */ /* 0x010fe200000010ff */
[----:B------:R-:W-:Y:S01]  /*18c60*/  HMMA.16816.F32.BF16 R64, R80, R90, R64 ;  /* 0x0000005a5040723c */ /* 0x000fe20000041840 */
[----:B------:R1:W-:Y:S01]  /*18c70*/  MUFU.EX2 R138, R2 ;  /* 0x00000002008a7308 */ /* 0x0003e20000000800 */
[----:B------:R-:W2:Y:S05]  /*18c80*/  LDSM.16.MT88.4 R88, [R205+0x1000] ;  /* 0x00100000cd58783b */ /* 0x000eaa0000004200 */
[----:B------:R-:W-:Y:S02]  /*18c90*/  F2FP.BF16.PACK_AB R80, R195, R196 ;  /* 0x000000c4c350723e */ /* 0x000fe400000010ff */
[----:B------:R-:W-:Y:S03]  /*18ca0*/  F2FP.BF16.PACK_AB R82, R193, R194 ;  /* 0x000000c2c152723e */ /* 0x000fe600000010ff */
[----:B------:R-:W-:Y:S02]  /*18cb0*/  F2FP.BF16.PACK_AB R81, R191, R192 ;  /* 0x000000c0bf51723e */ /* 0x000fe400000010ff */
[----:B------:R-:W-:Y:S07]  /*18cc0*/  F2FP.BF16.PACK_AB R83, R189, R190 ;  /* 0x000000bebd53723e */ /* 0x000fee00000010ff */
[-C--:B---3--:R-:W-:Y:S03]  /*18cd0*/  HMMA.16816.F32.BF16 R4, R80, R92.reuse, R4 ;  /* 0x0000005c5004723c */ /* 0x088fe60000041804 */
[--C-:B-1----:R-:W-:Y:S04]  /*18ce0*/  FFMA.FTZ R2, R186, c[0x0][0x2d0], -R77.reuse ;  /* 0x0000b400ba027a23 */ /* 0x102fe8000001084d */
[----:B------:R1:W3:Y:S02]  /*18cf0*/  MUFU.EX2 R137, R2 ;  /* 0x0000000200897308 */ /* 0x0002e40000000800 */
[----:B-1----:R-:W-:Y:S03]  /*18d00*/  FFMA.FTZ R2, R185, c[0x0][0x2d0], -R156 ;  /* 0x0000b400b9027a23 */ /* 0x002fe6000001089c */
[----:B---3--:R-:W-:Y:S05]  /*18d10*/  F2FP.BF16.PACK_AB R85, R137, R138 ;  /* 0x0000008a8955723e */ /* 0x008fea00000010ff */
[----:B------:R1:W-:Y:S10]  /*18d20*/  MUFU.EX2 R185, R3 ;  /* 0x0000000300b97308 */ /* 0x0003f40000000800 */
[----:B------:R3:W-:Y:S01]  /*18d30*/  MUFU.EX2 R186, R2 ;  /* 0x0000000200ba7308 */ /* 0x0007e20000000800 */
[----:B-1----:R-:W-:Y:S01]  /*18d40*/  FFMA.FTZ R3, R102, c[0x0][0x2d0], -R78 ;  /* 0x0000b40066037a23 */ /* 0x002fe2000001084e */
[----:B------:R-:W-:Y:S01]  /*18d50*/  MOV R102, R168 ;  /* 0x000000a800667202 */ /* 0x000fe20000000f00 */
[----:B---3--:R-:W-:Y:S07]  /*18d60*/  FFMA.FTZ R2, R242, c[0x0][0x2d0], -R156 ;  /* 0x0000b400f2027a23 */ /* 0x008fee000001089c */
[----:B------:R1:W3:Y:S02]  /*18d70*/  MUFU.EX2 R139, R2 ;  /* 0x00000002008b7308 */ /* 0x0002e40000000800 */
[--C-:B-1----:R-:W-:Y:S01]  /*18d80*/  FFMA.FTZ R2, R245, c[0x0][0x2d0], -R77.reuse ;  /* 0x0000b400f5027a23 */ /* 0x102fe2000001084d */
[----:B---3--:R-:W-:Y:S07]  /*18d90*/  F2FP.BF16.PACK_AB R86, R139, R186 ;  /* 0x000000ba8b56723e */ /* 0x008fee00000010ff */
[----:B------:R1:W-:Y:S02]  /*18da0*/  MUFU.EX2 R136, R2 ;  /* 0x0000000200887308 */ /* 0x0003e40000000800 */
[----:B-1----:R-:W-:Y:S08]  /*18db0*/  FFMA.FTZ R2, R248, c[0x0][0x2d0], -R77 ;  /* 0x0000b400f8027a23 */ /* 0x002ff0000001084d */
[----:B------:R1:W3:Y:S02]  /*18dc0*/  MUFU.EX2 R141, R2 ;  /* 0x00000002008d7308 */ /* 0x0002e40000000800 */
[--C-:B-1----:R-:W-:Y:S01]  /*18dd0*/  FFMA.FTZ R2, R243, c[0x0][0x2d0], -R78.reuse ;  /* 0x0000b400f3027a23 */ /* 0x102fe2000001084e */
[----:B---3--:R-:W-:Y:S07]  /*18de0*/  F2FP.BF16.PACK_AB R87, R141, R136 ;  /* 0x000000888d57723e */ /* 0x008fee00000010ff */
[----:B------:R1:W3:Y:S01]  /*18df0*/  MUFU.EX2 R184, R2 ;  /* 0x0000000200b87308 */ /* 0x0002e20000000800 */
[C---:B------:R-:W-:Y:S08]  /*18e00*/  HMMA.16816.F32.BF16 R8, R84.reuse, R92, R8 ;  /* 0x0000005c5408723c */ /* 0x040ff00000041808 */
[-C--:B------:R-:W-:Y:S08]  /*18e10*/  HMMA.16816.F32.BF16 R12, R84, R94.reuse, R12 ;  /* 0x0000005e540c723c */ /* 0x080ff0000004180c */
[C---:B------:R-:W-:Y:S01]  /*18e20*/  HMMA.16816.F32.BF16 R16, R80.reuse, R94, R16 ;  /* 0x0000005e5010723c */ /* 0x040fe20000041810 */
[----:B------:R-:W4:Y:S03]  /*18e30*/  LDSM.16.MT88.4 R92, [R204+0x1000] ;  /* 0x00100000cc5c783b */ /* 0x000f260000004200 */
[--C-:B-1----:R-:W-:Y:S04]  /*18e40*/  FFMA.FTZ R2, R246, c[0x0][0x2d0], -R79.reuse ;  /* 0x0000b400f6027a23 */ /* 0x102fe8000001084f */
[-C--:B--2---:R-:W-:Y:S01]  /*18e50*/  HMMA.16816.F32.BF16 R20, R80, R88.reuse, R20 ;  /* 0x000000585014723c */ /* 0x084fe20000041814 */
[----:B------:R1:W-:Y:S07]  /*18e60*/  MUFU.EX2 R183, R2 ;  /* 0x0000000200b77308 */ /* 0x0003ee0000000800 */
[C---:B------:R-:W-:Y:S08]  /*18e70*/  HMMA.16816.F32.BF16 R24, R84.reuse, R88, R24 ;  /* 0x000000585418723c */ /* 0x040ff00000041818 */
[-C--:B------:R-:W-:Y:S08]  /*18e80*/  HMMA.16816.F32.BF16 R28, R84, R90.reuse, R28 ;  /* 0x0000005a541c723c */ /* 0x080ff0000004181c */
[C---:B------:R-:W-:Y:S01]  /*18e90*/  HMMA.16816.F32.BF16 R32, R80.reuse, R90, R32 ;  /* 0x0000005a5020723c */ /* 0x040fe20000041820 */
[----:B------:R-:W2:Y:S03]  /*18ea0*/  LDSM.16.MT88.4 R88, [R201+0x1800] ;  /* 0x00180000c958783b */ /* 0x000ea60000004200 */
        /* <DEDUP_REMOVED lines=8> */
[-C--:B----4-:R-:W-:Y:S01]  /*18f30*/  HMMA.16816.F32.BF16 R52, R80, R92.reuse, R52 ;  /* 0x0000005c5034723c */ /* 0x090fe20000041834 */
[----:B------:R1:W-:Y:S07]  /*18f40*/  MUFU.EX2 R182, R2 ;  /* 0x0000000200b67308 */ /* 0x0003ee0000000800 */
[C---:B------:R-:W-:Y:S08]  /*18f50*/  HMMA.16816.F32.BF16 R56, R84.reuse, R92, R56 ;  /* 0x0000005c5438723c */ /* 0x040ff00000041838 */
[-C--:B------:R-:W-:Y:S08]  /*18f60*/  HMMA.16816.F32.BF16 R60, R84, R94.reuse, R60 ;  /* 0x0000005e543c723c */ /* 0x080ff0000004183c */
[----:B------:R-:W-:Y:S01]  /*18f70*/  HMMA.16816.F32.BF16 R64, R80, R94, R64 ;  /* 0x0000005e5040723c */ /* 0x000fe20000041840 */
[----:B------:R-:W4:Y:S03]  /*18f80*/  LDSM.16.MT88.4 R92, [R205+0x1800] ;  /* 0x00180000cd5c783b */ /* 0x000f260000004200 */
        /* <DEDUP_REMOVED lines=12> */
[-C--:B--2---:R-:W-:Y:S03]  /*19050*/  HMMA.16816.F32.BF16 R4, R80, R88.reuse, R4 ;  /* 0x000000585004723c */ /* 0x084fe60000041804 */
[--C-:B-1----:R-:W-:Y:S06]  /*19060*/  FFMA.FTZ R2, R251, c[0x0][0x2d0], -R156.reuse ;  /* 0x0000b400fb027a23 */ /* 0x102fec000001089c */
[----:B------:R1:W2:Y:S03]  /*19070*/  MUFU.EX2 R178, R2 ;  /* 0x0000000200b27308 */ /* 0x0002a60000000800 */
[--C-:B-1----:R-:W-:Y:S01]  /*19080*/  FFMA.FTZ R2, R103, c[0x0][0x2d0], -R77.reuse ;  /* 0x0000b40067027a23 */ /* 0x102fe2000001084d */
[----:B------:R-:W-:Y:S06]  /*19090*/  MOV R103, R173 ;  /* 0x000000ad00677202 */ /* 0x000fec0000000f00 */
[----:B------:R1:W-:Y:S01]  /*190a0*/  MUFU.EX2 R173, R3 ;  /* 0x0000000300ad7308 */ /* 0x0003e20000000800 */
[----:B--2---:R-:W-:Y:S09]  /*190b0*/  F2FP.BF16.PACK_AB R84, R178, R142 ;  /* 0x0000008eb254723e */ /* 0x004ff200000010ff */
[----:B------:R2:W-:Y:S01]  /*190c0*/  MUFU.EX2 R140, R2 ;  /* 0x00000002008c7308 */ /* 0x0005e20000000800 */
[----:B-1----:R-:W3:Y:S04]  /*190d0*/  LDL.LU R3, [R1+0x18] ;  /* 0x0000180001037983 */ /* 0x002ee80000300800 */
[----:B------:R-:W5:Y:S01]  /*190e0*/  LDL.LU R112, [R1+0x1c] ;  /* 0x00001c0001707983 */ /* 0x000f620000300800 */
[--C-:B--2---:R-:W-:Y:S01]  /*190f0*/  FFMA.FTZ R2, R101, c[0x0][0x2d0], -R77.reuse ;  /* 0x0000b40065027a23 */ /* 0x104fe2000001084d */
[----:B------:R-:W-:Y:S03]  /*19100*/  MOV R101, R155 ;  /* 0x0000009b00657202 */ /* 0x000fe60000000f00 */
[----:B------:R1:W2:Y:S02]  /*19110*/  MUFU.EX2 R155, R2 ;  /* 0x00000002009b7308 */ /* 0x0002a40000000800 */
[--C-:B-1----:R-:W-:Y:S01]  /*19120*/  FFMA.FTZ R2, R100, c[0x0][0x2d0], -R156.reuse ;  /* 0x0000b40064027a23 */ /* 0x102fe2000001089c */
[----:B------:R-:W-:Y:S02]  /*19130*/  MOV R100, R153 ;  /* 0x0000009900647202 */ /* 0x000fe40000000f00 */
[----:B--2---:R-:W-:Y:S05]  /*19140*/  F2FP.BF16.PACK_AB R85, R155, R140 ;  /* 0x0000008c9b55723e */ /* 0x004fea00000010ff */
        /* <DEDUP_REMOVED lines=17> */
[-C--:B----4-:R-:W-:Y:S01]  /*19260*/  HMMA.16816.F32.BF16 R20, R80, R92.reuse, R20 ;  /* 0x0000005c5014723c */ /* 0x090fe20000041814 */
        /* <DEDUP_REMOVED lines=15> */
[-C--:B------:R-:W-:Y:S08]  /*19360*/  HMMA.16816.F32.BF16 R52, R80, R88.reuse, R52 ;  /* 0x000000585034723c */ /* 0x080ff00000041834 */
[C---:B------:R-:W-:Y:S08]  /*19370*/  HMMA.16816.F32.BF16 R56, R84.reuse, R88, R56 ;  /* 0x000000585438723c */ /* 0x040ff00000041838 */
[-C--:B------:R-:W-:Y:S04]  /*19380*/  HMMA.16816.F32.BF16 R60, R84, R90.reuse, R60 ;  /* 0x0000005a543c723c */ /* 0x080fe8000004183c */
[----:B-1----:R-:W-:Y:S04]  /*19390*/  FFMA.FTZ R2, R161, c[0x0][0x2d0], -R78 ;  /* 0x0000b400a1027a23 */ /* 0x002fe8000001084e */
[----:B------:R-:W-:Y:S01]  /*193a0*/  HMMA.16816.F32.BF16 R64, R80, R90, R64 ;  /* 0x0000005a5040723c */ /* 0x000fe20000041840 */
[----:B------:R1:W2:Y:S03]  /*193b0*/  MUFU.EX2 R166, R2 ;  /* 0x0000000200a67308 */ /* 0x0002a60000000800 */
[----:B------:R-:W-:Y:S02]  /*193c0*/  MOV R85, R70 ;  /* 0x0000004600557202 */ /* 0x000fe40000000f00 */
[----:B------:R-:W-:Y:S01]  /*193d0*/  MOV R84, R71 ;  /* 0x0000004700547202 */ /* 0x000fe20000000f00 */
[----:B-1----:R-:W-:Y:S01]  /*193e0*/  FFMA.FTZ R2, R160, c[0x0][0x2d0], -R79 ;  /* 0x0000b400a0027a23 */ /* 0x002fe2000001084f */
[----:B--2---:R-:W-:Y:S01]  /*193f0*/  F2FP.BF16.PACK_AB R150, R166, R167 ;  /* 0x000000a7a696723e */ /* 0x004fe200000010ff */
[----:B---3--:R-:W-:Y:S02]  /*19400*/  FFMA.FTZ R3, R68, R3, R225 ;  /* 0x0000000344037223 */ /* 0x008fe400000100e1 */
[----:B------:R1:W-:Y:S01]  /*19410*/  MUFU.EX2 R161, R2 ;  /* 0x0000000200a17308 */ /* 0x0003e20000000800 */
[----:B-----5:R-:W-:Y:S04]  /*19420*/  FFMA.FTZ R0, R0, R112, R170 ;  /* 0x0000007000007223 */ /* 0x020fe800000100aa */
[----:B------:R-:W-:Y:S02]  /*19430*/  FADD.FTZ R0, R171, R0 ;  /* 0x00000000ab007221 */ /* 0x000fe40000010000 */
[----:B-1----:R-:W-:Y:S04]  /*19440*/  FFMA.FTZ R2, R159, c[0x0][0x2d0], -R79 ;  /* 0x0000b4009f027a23 */ /* 0x002fe8000001084f */
        /* <DEDUP_REMOVED lines=23> */
[----:B------:R-:W-:Y:S02]  /*195c0*/  FFMA.FTZ R4, R69, R113, R231 ;  /* 0x0000007145047223 */ /* 0x000fe400000100e7 */
[----:B--2---:R-:W-:Y:S04]  /*195d0*/  FFMA.FTZ R2, R74, R114, R235 ;  /* 0x000000724a027223 */ /* 0x004fe800000100eb */
[----:B------:R-:W-:Y:S02]  /*195e0*/  FADD.FTZ R5, R237, R2 ;  /* 0x00000002ed057221 */ /* 0x000fe40000010000 */
[----:B------:R-:W-:Y:S02]  /*195f0*/  FADD.FTZ R2, R232, R4 ;  /* 0x00000004e8027221 */ /* 0x000fe40000010000 */
[----:B------:R-:W-:Y:S02]  /*19600*/  FADD.FTZ R4, R226, R3 ;  /* 0x00000003e2047221 */ /* 0x000fe40000010000 */
[----:B------:R-:W-:Y:S01]  /*19610*/  FADD.FTZ R3, R236, R5 ;  /* 0x00000005ec037221 */ /* 0x000fe20000010000 */
[----:B---3--:R-:W-:Y:S01]  /*19620*/  F2FP.BF16.PACK_AB R147, R75, R78 ;  /* 0x0000004e4b93723e */ /* 0x008fe200000010ff */
[----:B------:R-:W-:Y:S02]  /*19630*/  FADD.FTZ R2, R233, R2 ;  /* 0x00000002e9027221 */ /* 0x000fe40000010000 */
[----:B------:R-:W-:Y:S02]  /*19640*/  FADD.FTZ R3, R238, R3 ;  /* 0x00000003ee037221 */ /* 0x000fe40000010000 */
[----:B------:R-:W-:Y:S02]  /*19650*/  FADD.FTZ R2, R234, R2 ;  /* 0x00000002ea027221 */ /* 0x000fe40000010000 */
        /* <DEDUP_REMOVED lines=91> */
.L_x_1485:
[----:B------:R-:W-:Y:S02]  /*19c10*/  MOV R11, 0x1f ;  /* 0x0000001f000b7802 */ /* 0x000fe40000000f00 */
[----:B------:R-:W-:Y:S01]  /*19c20*/  MOV R10, 0xffffffff ;  /* 0xffffffff000a7802 */ /* 0x000fe20000000f00 */
[----:B------:R-:W-:Y:S05]  /*19c30*/  BRA.DIV ~URZ, `(.L_x_1487) ;  /* 0x000052727f007947 */ /* 0x000fea000b800000 */
[----:B---3--:R-:W2:Y:S04]  /*19c40*/  LDL R0, [R1+0x10] ;  /* 0x0000100001007983 */ /* 0x008ea80000100800 */
[----:B--2---:R1:W2:Y:S02]  /*19c50*/  SHFL.BFLY PT, R2, R0, 0x2, 0x1f ;  /* 0x0c401f0000027f89 */ /* 0x0042a400000e0000 */
.L_x_1573:
[----:B-1----:R-:W3:Y:S02]  /*19c60*/  LDL.LU R0, [R1+0x10] ;  /* 0x0000100001007983 */ /* 0x002ee40000300800 */
[----:B--23--:R-:W-:Y:S01]  /*19c70*/  FADD.FTZ R2, R2, R0 ;  /* 0x0000000002027221 */ /* 0x00cfe20000010000 */
        /* <DEDUP_REMOVED lines=16> */
[----:B--2---:R-:W-:Y:S02]  /*19d80*/  FADD.FTZ R5, R3, R7 ;  /* 0x0000000703057221 */ /* 0x004fe40000010000 */
.L_x_1574:
[----:B------:R-:W-:Y:S01]  /*19d90*/  FSETP.NE.FTZ.AND P3, PT, R2, RZ, PT ;  /* 0x000000ff0200720b */ /* 0x000fe20003f75000 */
[----:B---34-:R-:W-:Y:S01]  /*19da0*/  FADD.FTZ R6, R8, R6 ;  /* 0x0000000608067221 */ /* 0x018fe20000010000 */
[----:B------:R-:W-:Y:S02]  /*19db0*/  MOV R0, RZ ;  /* 0x000000ff00007202 */ /* 0x000fe40000000f00 */
[----:B------:R-:W-:-:S02]  /*19dc0*/  FSETP.NE.FTZ.AND P2, PT, R4, RZ, PT ;  /* 0x000000ff0400720b */ /* 0x000fc40003f55000 */
[----:B------:R-:W-:Y:S02]  /*19dd0*/  FSETP.NE.FTZ.AND P1, PT, R5, RZ, PT ;  /* 0x000000ff0500720b */ /* 0x000fe40003f35000 */
[----:B------:R-:W-:Y:S02]  /*19de0*/  FSETP.NE.FTZ.AND P0, PT, R6, RZ, PT ;  /* 0x000000ff0600720b */ /* 0x000fe40003f15000 */
[----:B------:R-:W-:Y:S02]  /*19df0*/  MOV R27, 0xff800000 ;  /* 0xff800000001b7802 */ /* 0x000fe40000000f00 */
[----:B------:R-:W-:Y:S01]  /*19e00*/  MOV R23, 0xff800000 ;  /* 0xff80000000177802 */ /* 0x000fe20000000f00 */
[----:B------:R-:W1:Y:S01]  /*19e10*/  @P3 MUFU.RCP R0, R2 ;  /* 0x0000000200003308 */ /* 0x000e620000001000 */
[----:B------:R-:W-:Y:S02]  /*19e20*/  MOV R19, 0xff800000 ;  /* 0xff80000000137802 */ /* 0x000fe40000000f00 */
[----:B------:R-:W-:-:S03]  /*19e30*/  MOV R22, 0xff800000 ;  /* 0xff80000000167802 */ /* 0x000fc60000000f00 */
[----:B------:R-:W-:Y:S02]  /*19e40*/  @P1 MOV R10, 0x3f317218 ;  /* 0x3f317218000a1802 */ /* 0x000fe40000000f00 */
[----:B------:R2:W-:Y:S01]  /*19e50*/  @P3 MUFU.LG2 R9, R2 ;  /* 0x0000000200093308 */ /* 0x0005e20000000c00 */
[----:B-1----:R-:W-:-:S07]  /*19e60*/  FMUL.FTZ R84, R0, R116 ;  /* 0x0000007400547220 */ /* 0x002fce0000410000 */
[----:B------:R-:W1:Y:S01]  /*19e70*/  @P2 MUFU.LG2 R7, R4 ;  /* 0x0000000400072308 */ /* 0x000e620000000c00 */
[C---:B------:R-:W-:Y:S02]  /*19e80*/  FMUL.FTZ R85, R0.reuse, R117 ;  /* 0x0000007500557220 */ /* 0x040fe40000410000 */
[C---:B------:R-:W-:Y:S02]  /*19e90*/  FMUL.FTZ R74, R0.reuse, R88 ;  /* 0x00000058004a7220 */ /* 0x040fe40000410000 */
[C---:B------:R-:W-:Y:S01]  /*19ea0*/  FMUL.FTZ R75, R0.reuse, R89 ;  /* 0x00000059004b7220 */ /* 0x040fe20000410000 */
[----:B--2---:R-:W-:Y:S01]  /*19eb0*/  CS2R R2, SRZ ;  /* 0x0000000000027805 */ /* 0x004fe2000001ff00 */
[C---:B------:R-:W-:Y:S02]  /*19ec0*/  FMUL.FTZ R76, R0.reuse, R100 ;  /* 0x00000064004c7220 */ /* 0x040fe40000410000 */
[C---:B------:R-:W-:Y:S02]  /*19ed0*/  FMUL.FTZ R77, R0.reuse, R101 ;  /* 0x00000065004d7220 */ /* 0x040fe40000410000 */
[C---:B------:R-:W-:Y:S01]  /*19ee0*/  FMUL.FTZ R78, R0.reuse, R104 ;  /* 0x00000068004e7220 */ /* 0x040fe20000410000 */
[----:B------:R2:W3:Y:S01]  /*19ef0*/  @P2 MUFU.RCP R3, R4 ;  /* 0x0000000400032308 */ /* 0x0004e20000001000 */
[----:B------:R-:W-:-:S02]  /*19f00*/  FMUL.FTZ R79, R0, R105 ;  /* 0x00000069004f7220 */ /* 0x000fc40000410000 */
[C---:B------:R-:W-:Y:S02]  /*19f10*/  FMUL.FTZ R68, R0.reuse, R120 ;  /* 0x0000007800447220 */ /* 0x040fe40000410000 */
[C---:B------:R-:W-:Y:S02]  /*19f20*/  FMUL.FTZ R69, R0.reuse, R121 ;  /* 0x0000007900457220 */ /* 0x040fe40000410000 */
[C---:B------:R-:W-:Y:S01]  /*19f30*/  FMUL.FTZ R116, R0.reuse, R132 ;  /* 0x0000008400747220 */ /* 0x040fe20000410000 */
[----:B------:R-:W-:Y:S01]  /*19f40*/  @P1 MUFU.RCP R2, R5 ;  /* 0x0000000500021308 */ /* 0x000fe20000001000 */
[C---:B------:R-:W-:Y:S02]  /*19f50*/  FMUL.FTZ R117, R0.reuse, R133 ;  /* 0x0000008500757220 */ /* 0x040fe40000410000 */
[C---:B------:R-:W-:Y:S02]  /*19f60*/  FMUL.FTZ R86, R0.reuse, R136 ;  /* 0x0000008800567220 */ /* 0x040fe40000410000 */
[----:B------:R-:W-:-:S02]  /*19f70*/  FMUL.FTZ R87, R0, R137 ;  /* 0x0000008900577220 */ /* 0x000fc40000410000 */
[C---:B------:R-:W-:Y:S01]  /*19f80*/  FMUL.FTZ R64, R0.reuse, R148 ;  /* 0x0000009400407220 */ /* 0x040fe20000410000 */
[----:B--2---:R-:W-:Y:S01]  /*19f90*/  @P2 MOV R4, 0x3f317218 ;  /* 0x3f31721800042802 */ /* 0x004fe20000000f00 */
[----:B------:R-:W-:Y:S02]  /*19fa0*/  FMUL.FTZ R65, R0, R149 ;  /* 0x0000009500417220 */ /* 0x000fe40000410000 */
[----:B------:R-:W2:Y:S01]  /*19fb0*/  @P1 MUFU.LG2 R0, R5 ;  /* 0x0000000500001308 */ /* 0x000ea20000000c00 */
[----:B-1----:R-:W-:Y:S02]  /*19fc0*/  @P2 FMUL.FTZ R8, R7, 0.69314718246459960938 ;  /* 0x3f31721807082820 */ /* 0x002fe40000410000 */
[C---:B---3--:R-:W-:Y:S02]  /*19fd0*/  FMUL.FTZ R100, R3.reuse, R106 ;  /* 0x0000006a03647220 */ /* 0x048fe40000410000 */
[C---:B------:R-:W-:Y:S02]  /*19fe0*/  FMUL.FTZ R101, R3.reuse, R107 ;  /* 0x0000006b03657220 */ /* 0x040fe40000410000 */
[----:B------:R-:W-:-:S02]  /*19ff0*/  FMUL.FTZ R104, R3, R118 ;  /* 0x0000007603687220 */ /* 0x000fc40000410000 */
[C---:B------:R-:W-:Y:S02]  /*1a000*/  FMUL.FTZ R105, R3.reuse, R119 ;  /* 0x0000007703697220 */ /* 0x040fe40000410000 */
[C---:B------:R-:W-:Y:S02]  /*1a010*/  FMUL.FTZ R90, R3.reuse, R90 ;  /* 0x0000005a035a7220 */ /* 0x040fe40000410000 */
[C---:B------:R-:W-:Y:S02]  /*1a020*/  FMUL.FTZ R91, R3.reuse, R91 ;  /* 0x0000005b035b7220 */ /* 0x040fe40000410000 */
[C---:B------:R-:W-:Y:S02]  /*1a030*/  FMUL.FTZ R102, R3.reuse, R102 ;  /* 0x0000006603667220 */ /* 0x040fe40000410000 */
[----:B--2---:R-:W-:Y:S01]  /*1a040*/  @P1 FMUL.FTZ R7, R0, 0.69314718246459960938 ;  /* 0x3f31721800071820 */ /* 0x004fe20000410000 */
        /* <DEDUP_REMOVED lines=28> */
[----:B------:R-:W1:Y:S01]  /*1a210*/  @P0 MUFU.LG2 R2, R6 ;  /* 0x0000000600020308 */ /* 0x000e620000000c00 */
[----:B------:R-:W-:Y:S02]  /*1a220*/  @P3 FMUL.FTZ R5, R3, c[0x0][0x2d0] ;  /* 0x0000b40003053a20 */ /* 0x000fe40000410000 */
[----:B------:R-:W-:Y:S02]  /*1a230*/  @P1 FMUL.FTZ R3, R10, c[0x0][0x2d0] ;  /* 0x0000b4000a031a20 */ /* 0x000fe40000410000 */
[----:B------:R-:W-:Y:S02]  /*1a240*/  @P2 FMUL.FTZ R4, R4, c[0x0][0x2d0] ;  /* 0x0000b40004042a20 */ /* 0x000fe40000410000 */
[----:B------:R-:W-:Y:S01]  /*1a250*/  @P1 FFMA.FTZ R27, R3, R71, R7 ;  /* 0x00000047031b1223 */ /* 0x000fe20000010007 */
[----:B------:R-:W-:Y:S01]  /*1a260*/  @P0 MOV R3, 0x3f317218 ;  /* 0x3f31721800030802 */ /* 0x000fe20000000f00 */
[----:B------:R-:W-:Y:S01]  /*1a270*/  @P2 FFMA.FTZ R23, R4, R72, R8 ;  /* 0x0000004804172223 */ /* 0x000fe20000010008 */
[----:B------:R-:W-:Y:S01]  /*1a280*/  MOV R4, 0x1 ;  /* 0x0000000100047802 */ /* 0x000fe20000000f00 */
[----:B------:R-:W-:-:S02]  /*1a290*/  @P3 FMUL.FTZ R9, R9, 0.69314718246459960938 ;  /* 0x3f31721809093820 */ /* 0x000fc40000410000 */
[----:B------:R-:W-:Y:S02]  /*1a2a0*/  @P0 FMUL.FTZ R3, R3, c[0x0][0x2d0] ;  /* 0x0000b40003030a20 */ /* 0x000fe40000410000 */
[----:B------:R-:W-:Y:S02]  /*1a2b0*/  @P3 FFMA.FTZ R22, R5, R73, R9 ;  /* 0x0000004905163223 */ /* 0x000fe40000010009 */
[----:B-1----:R-:W-:Y:S02]  /*1a2c0*/  @P0 FMUL.FTZ R2, R2, 0.69314718246459960938 ;  /* 0x3f31721802020820 */ /* 0x002fe40000410000 */
[----:B------:R-:W-:Y:S02]  /*1a2d0*/  FMUL.FTZ R34, R0, R94 ;  /* 0x0000005e00227220 */ /* 0x000fe40000410000 */
[--C-:B------:R-:W-:Y:S01]  /*1a2e0*/  @P0 FFMA.FTZ R19, R3, R70, R2.reuse ;  /* 0x0000004603130223 */ /* 0x100fe20000010002 */
[----:B------:R-:W-:Y:S01]  /*1a2f0*/  PRMT R2, R4, 0x7610, R2 ;  /* 0x0000761004027816 */ /* 0x000fe20000000002 */
        /* <DEDUP_REMOVED lines=14> */
[----:B------:R-:W-:Y:S02]  /*1a3e0*/  FMUL.FTZ R31, R0, R147 ;  /* 0x00000093001f7220 */ /* 0x000fe40000410000 */
.L_x_1416:
        /* <DEDUP_REMOVED lines=19> */
.L_x_1490:
[----:B--2---:R-:W-:Y:S05]  /*1a520*/  BSYNC B0 ;  /* 0x0000000000007941 */ /* 0x004fea0003800000 */
.L_x_1489:
        /* <DEDUP_REMOVED lines=15> */
[CC--:B------:R-:W-:Y:S01]  /*1a620*/  LEA.HI R5, R4.reuse, R29.reuse, RZ, 0x2 ;  /* 0x0000001d04057211 */ /* 0x0c0fe200078f10ff */
[----:B------:R-:W2:Y:S01]  /*1a630*/  LDL.LU R14, [R1+0x4c] ;  /* 0x00004c00010e7983 */ /* 0x000ea20000300800 */
[----:B------:R-:W-:Y:S01]  /*1a640*/  LEA.HI R26, R4, R29, RZ, 0x5 ;  /* 0x0000001d041a7211 */ /* 0x000fe200078f28ff */
[----:B------:R-:W-:Y:S01]  /*1a650*/  WARPSYNC 0xffffffff ;  /* 0xffffffff00007948 */ /* 0x000fe20003800000 */
[--C-:B------:R-:W-:Y:S01]  /*1a660*/  SHF.R.S32.HI R3, RZ, 0x2, R5.reuse ;  /* 0x00000002ff037819 */ /* 0x100fe20000011405 */
[----:B------:R-:W-:Y:S01]  /*1a670*/  IMAD.MOV.U32 R11, RZ, RZ, -0x10 ;  /* 0xfffffff0ff0b7424 */ /* 0x000fe200078e00ff */
[----:B------:R-:W-:Y:S01]  /*1a680*/  SHF.R.S32.HI R2, RZ, 0x1f, R5 ;  /* 0x0000001fff027819 */ /* 0x000fe20000011405 */
[----:B------:R-:W-:Y:S01]  /*1a690*/  IMAD.MOV.U32 R8, RZ, RZ, 0x20 ;  /* 0x00000020ff087424 */ /* 0x000fe200078e00ff */
[----:B------:R-:W-:Y:S01]  /*1a6a0*/  LOP3.LUT R5, R5, 0xfffffffc, RZ, 0xc0, !PT ;  /* 0xfffffffc05057812 */ /* 0x000fe200078ec0ff */
[----:B------:R-:W-:Y:S01]  /*1a6b0*/  IMAD.MOV.U32 R13, RZ, RZ, c[0x0][0x388] ;  /* 0x0000e200ff0d7624 */ /* 0x000fe200078e00ff */
[----:B------:R-:W-:-:S02]  /*1a6c0*/  LEA.HI R2, R2, R3, RZ, 0x3 ;  /* 0x0000000302027211 */ /* 0x000fc400078f18ff */
        /* <DEDUP_REMOVED lines=30> */
[----:B---3--:R-:W-:Y:S01]  /*1a8b0*/  IMAD.MOV.U32 R6, RZ, RZ, 0x40 ;  /* 0x00000040ff067424 */ /* 0x008fe200078e00ff */
[----:B----4-:R-:W-:-:S02]  /*1a8c0*/  F2FP.BF16.PACK_AB R3, R35, R34 ;  /* 0x000000222303723e */ /* 0x010fc400000010ff */
[----:B------:R-:W-:-:S03]  /*1a8d0*/  F2FP.BF16.PACK_AB R5, R51, R50 ;  /* 0x000000323305723e */ /* 0x000fc600000010ff */
[----:B------:R1:W-:Y:S04]  /*1a8e0*/  STS [R2+0x2400], R3 ;  /* 0x0024000302007388 */ /* 0x0003e80000000800 */
[----:B------:R3:W-:Y:S04]  /*1a8f0*/  STS [R2+0x2000], R5 ;  /* 0x0020000502007388 */ /* 0x0007e80000000800 */
[----:B------:R4:W-:Y:S04]  /*1a900*/  STS [R4+0x2000], R7 ;  /* 0x0020000704007388 */ /* 0x0009e80000000800 */
[----:B------:R4:W-:Y:S01]  /*1a910*/  STS [R4+0x2400], R10 ;  /* 0x0024000a04007388 */ /* 0x0009e20000000800 */
[----:B-1----:R-:W-:-:S02]  /*1a920*/  SEL R3, R6, 0xffffffc0, !P2 ;  /* 0xffffffc006037807 */ /* 0x002fc40005000000 */
[----:B------:R-:W-:Y:S02]  /*1a930*/  SEL R6, R8, 0xffffffe0, !P0 ;  /* 0xffffffe008067807 */ /* 0x000fe40004000000 */
[----:B------:R-:W-:Y:S01]  /*1a940*/  F2FP.BF16.PACK_AB R8, R101, R100 ;  /* 0x000000646508723e */ /* 0x000fe200000010ff */
[C---:B------:R-:W-:Y:S01]  /*1a950*/  IMAD.IADD R3, R2.reuse, 0x1, R3 ;  /* 0x0000000102037824 */ /* 0x040fe200078e0203 */
[----:B------:R-:W-:Y:S01]  /*1a960*/  ISETP.NE.U32.AND P2, PT, RZ, c[0x0][0x500], PT ;  /* 0x00014000ff007a0c */ /* 0x000fe20003f45070 */
[--C-:B---3--:R-:W-:Y:S01]  /*1a970*/  IMAD.IADD R5, R2, 0x1, R6.reuse ;  /* 0x0000000102057824 */ /* 0x108fe200078e0206 */
[----:B----4-:R-:W-:Y:S01]  /*1a980*/  F2FP.BF16.PACK_AB R7, R85, R84 ;  /* 0x000000545507723e */ /* 0x010fe200000010ff */
[----:B------:R-:W-:Y:S01]  /*1a990*/  IMAD.IADD R2, R4, 0x1, R6 ;  /* 0x0000000104027824 */ /* 0x000fe200078e0206 */
[----:B------:R-:W-:Y:S02]  /*1a9a0*/  ISETP.NE.AND.EX P2, PT, RZ, c[0x0][0x504], PT, P2 ;  /* 0x00014100ff007a0c */ /* 0x000fe40003f45320 */
[----:B------:R-:W-:Y:S01]  /*1a9b0*/  F2FP.BF16.PACK_AB R4, R105, R104 ;  /* 0x000000686904723e */ /* 0x000fe200000010ff */
[----:B------:R1:W-:Y:S01]  /*1a9c0*/  STS [R5], R9 ;  /* 0x0000000905007388 */ /* 0x0003e20000000800 */
[----:B------:R-:W-:-:S03]  /*1a9d0*/  ISETP.NE.U32.AND P0, PT, RZ, c[0x0][0x508], PT ;  /* 0x00014200ff007a0c */ /* 0x000fc60003f05070 */
[----:B------:R3:W-:Y:S01]  /*1a9e0*/  STS [R5+0x400], R8 ;  /* 0x0004000805007388 */ /* 0x0007e20000000800 */
[----:B------:R-:W-:-:S03]  /*1a9f0*/  ISETP.NE.AND.EX P1, PT, RZ, c[0x0][0x50c], PT, P0 ;  /* 0x00014300ff007a0c */ /* 0x000fc60003f25300 */
[----:B------:R4:W-:Y:S04]  /*1aa00*/  STS [R2+0x400], R4 ;  /* 0x0004000402007388 */ /* 0x0009e80000000800 */
[----:B------:R4:W-:Y:S01]  /*1aa10*/  STS [R2], R7 ;  /* 0x0000000702007388 */ /* 0x0009e20000000800 */
[----:B-1----:R-:W-:Y:S02]  /*1aa20*/  F2FP.BF16.PACK_AB R9, R41, R40 ;  /* 0x000000282909723e */ /* 0x002fe400000010ff */
[----:B---3--:R-:W-:-:S03]  /*1aa30*/  F2FP.BF16.PACK_AB R8, R61, R60 ;  /* 0x0000003c3d08723e */ /* 0x008fc600000010ff */
[----:B------:R-:W-:Y:S01]  /*1aa40*/  STS [R5+0x2000], R9 ;  /* 0x0020000905007388 */ /* 0x000fe20000000800 */
[----:B----4-:R-:W-:-:S03]  /*1aa50*/  F2FP.BF16.PACK_AB R4, R59, R58 ;  /* 0x0000003a3b04723e */ /* 0x010fc600000010ff */
[----:B------:R1:W-:Y:S01]  /*1aa60*/  STS [R5+0x2400], R8 ;  /* 0x0024000805007388 */ /* 0x0003e20000000800 */
[----:B------:R-:W-:-:S03]  /*1aa70*/  F2FP.BF16.PACK_AB R7, R43, R42 ;  /* 0x0000002a2b07723e */ /* 0x000fc600000010ff */
[----:B------:R3:W-:Y:S04]  /*1aa80*/  STS [R2+0x2400], R4 ;  /* 0x0024000402007388 */ /* 0x0007e80000000800 */
[----:B------:R4:W-:Y:S01]  /*1aa90*/  STS [R2+0x2000], R7 ;  /* 0x0020000702007388 */ /* 0x0009e20000000800 */
[----:B-1----:R-:W-:Y:S02]  /*1aaa0*/  F2FP.BF16.PACK_AB R5, R69, R68 ;  /* 0x000000444505723e */ /* 0x002fe400000010ff */
[----:B------:R-:W-:Y:S02]  /*1aab0*/  F2FP.BF16.PACK_AB R8, R117, R116 ;  /* 0x000000747508723e */ /* 0x000fe400000010ff */
[----:B---3--:R-:W-:Y:S01]  /*1aac0*/  F2FP.BF16.PACK_AB R4, R119, R118 ;  /* 0x000000767704723e */ /* 0x008fe200000010ff */
[----:B------:R1:W-:Y:S01]  /*1aad0*/  STS [R3], R5 ;  /* 0x0000000503007388 */ /* 0x0003e20000000800 */
[----:B----4-:R-:W-:Y:S01]  /*1aae0*/  IMAD.IADD R2, R11, 0x1, R3 ;  /* 0x000000010b027824 */ /* 0x010fe200078e0203 */
[----:B------:R-:W-:-:S02]  /*1aaf0*/  F2FP.BF16.PACK_AB R7, R107, R106 ;  /* 0x0000006a6b07723e */ /* 0x000fc400000010ff */
[----:B------:R3:W-:Y:S04]  /*1ab00*/  STS [R3+0x400], R4 ;  /* 0x0004000403007388 */ /* 0x0007e80000000800 */
[----:B------:R-:W-:Y:S04]  /*1ab10*/  STS [R2], R8 ;  /* 0x0000000802007388 */ /* 0x000fe80000000800 */
[----:B------:R4:W-:Y:S01]  /*1ab20*/  STS [R2+0x400], R7 ;  /* 0x0004000702007388 */ /* 0x0009e20000000800 */
[----:B-1----:R-:W-:Y:S02]  /*1ab30*/  F2FP.BF16.PACK_AB R5, R57, R56 ;  /* 0x000000383905723e */ /* 0x002fe400000010ff */
[----:B---3--:R-:W-:-:S03]  /*1ab40*/  F2FP.BF16.PACK_AB R4, R55, R54 ;  /* 0x000000363704723e */ /* 0x008fc600000010ff */
[----:B------:R1:W-:Y:S04]  /*1ab50*/  STS [R3+0x2000], R5 ;  /* 0x0020000503007388 */ /* 0x0003e80000000800 */
[----:B------:R3:W-:Y:S01]  /*1ab60*/  STS [R3+0x2400], R4 ;  /* 0x0024000403007388 */ /* 0x0007e20000000800 */
[----:B----4-:R-:W-:-:S05]  /*1ab70*/  F2FP.BF16.PACK_AB R7, R53, R52 ;  /* 0x000000343507723e */ /* 0x010fca00000010ff */
[----:B------:R-:W-:Y:S01]  /*1ab80*/  STS [R2+0x2000], R7 ;  /* 0x0020000702007388 */ /* 0x000fe20000000800 */
[----:B-1----:R-:W-:Y:S02]  /*1ab90*/  F2FP.BF16.PACK_AB R5, R49, R48 ;  /* 0x000000303105723e */ /* 0x002fe400000010ff */
[----:B---3--:R-:W-:Y:S01]  /*1aba0*/  F2FP.BF16.PACK_AB R4, R87, R86 ;  /* 0x000000565704723e */ /* 0x008fe200000010ff */
[C---:B------:R-:W-:Y:S02]  /*1abb0*/  IMAD.IADD R3, R6.reuse, 0x1, R3 ;  /* 0x0000000106037824 */ /* 0x040fe400078e0203 */
[----:B------:R1:W-:Y:S01]  /*1abc0*/  STS [R2+0x2400], R5 ;  /* 0x0024000502007388 */ /* 0x0003e20000000800 */
[----:B------:R-:W-:Y:S02]  /*1abd0*/  IMAD.IADD R6, R6, 0x1, R2 ;  /* 0x0000000106067824 */ /* 0x000fe400078e0202 */
[----:B------:R-:W-:Y:S01]  /*1abe0*/  IMAD.IADD R8, R11, 0x1, R3 ;  /* 0x000000010b087824 */ /* 0x000fe200078e0203 */
[----:B------:R3:W-:Y:S01]  /*1abf0*/  STS [R3], R4 ;  /* 0x0000000403007388 */ /* 0x0007e20000000800 */
[----:B-1----:R-:W-:-:S02]  /*1ac00*/  F2FP.BF16.PACK_AB R2, R65, R64 ;  /* 0x000000404102723e */ /* 0x002fc400000010ff */
[----:B------:R-:W-:Y:S02]  /*1ac10*/  F2FP.BF16.PACK_AB R5, R67, R66 ;  /* 0x000000424305723e */ /* 0x000fe400000010ff */
[----:B---3--:R-:W-:-:S05]  /*1ac20*/  F2FP.BF16.PACK_AB R4, R89, R88 ;  /* 0x000000585904723e */ /* 0x008fca00000010ff */
[----:B------:R1:W-:Y:S04]  /*1ac30*/  STS [R3+0x400], R4 ;  /* 0x0004000403007388 */ /* 0x0003e80000000800 */
[----:B------:R3:W-:Y:S04]  /*1ac40*/  STS [R6], R2 ;  /* 0x0000000206007388 */ /* 0x0007e80000000800 */
[----:B------:R4:W-:Y:S01]  /*1ac50*/  STS [R8+0x400], R5 ;  /* 0x0004000508007388 */ /* 0x0009e20000000800 */
[----:B-1----:R-:W-:Y:S02]  /*1ac60*/  F2FP.BF16.PACK_AB R4, R47, R46 ;  /* 0x0000002e2f04723e */ /* 0x002fe400000010ff */
[----:B---3--:R-:W-:-:S03]  /*1ac70*/  F2FP.BF16.PACK_AB R2, R37, R36 ;  /* 0x000000242502723e */ /* 0x008fc600000010ff */
[----:B------:R1:W-:Y:S01]  /*1ac80*/  STS [R3+0x2000], R4 ;  /* 0x0020000403007388 */ /* 0x0003e20000000800 */
[----:B----4-:R-:W-:-:S03]  /*1ac90*/  F2FP.BF16.PACK_AB R5, R33, R32 ;  /* 0x000000202105723e */ /* 0x010fc600000010ff */
[----:B------:R3:W-:Y:S04]  /*1aca0*/  STS [R3+0x2400], R2 ;  /* 0x0024000203007388 */ /* 0x0007e80000000800 */
[----:B------:R4:W-:Y:S01]  /*1acb0*/  STS [R6+0x2000], R5 ;  /* 0x0020000506007388 */ /* 0x0009e20000000800 */
[----:B-1----:R-:W-:Y:S02]  /*1acc0*/  @P1 LEA R4, P0, R72, c[0x0][0x508], 0x2 ;  /* 0x0001420048041a11 */ /* 0x002fe400078010ff */
[----:B---3--:R-:W-:Y:S01]  /*1acd0*/  F2FP.BF16.PACK_AB R2, R31, R30 ;  /* 0x0000001e1f02723e */ /* 0x008fe200000010ff */
[----:B------:R-:W-:Y:S02]  /*1ace0*/  IMAD.MOV.U32 R3, RZ, RZ, RZ ;  /* 0x000000ffff037224 */ /* 0x000fe400078e00ff */
[----:B----4-:R-:W-:-:S02]  /*1acf0*/  IMAD.MOV.U32 R6, RZ, RZ, 0x4 ;  /* 0x00000004ff067424 */ /* 0x010fc400078e00ff */
[----:B------:R1:W-:Y:S01]  /*1ad00*/  STS [R8+0x2400], R2 ;  /* 0x0024000208007388 */ /* 0x0003e20000000800 */
[C---:B------:R-:W-:Y:S01]  /*1ad10*/  @P1 LEA.HI.X R5, R72.reuse, c[0x0][0x50c], R12, 0x2, P0 ;  /* 0x0001430048051a11 */ /* 0x040fe200000f140c */
[----:B------:R-:W-:Y:S02]  /*1ad20*/  IMAD.WIDE R6, R72, R6, c[0x0][0x500] ;  /* 0x0001400048067625 */ /* 0x000fe400078e0206 */
[----:B------:R-:W-:Y:S06]  /*1ad30*/  BAR.SYNC.DEFER_BLOCKING 0x1, 0x80 ;  /* 0x0042000000007b1d */ /* 0x000fec0000010000 */
[----:B------:R1:W5:Y:S01]  /*1ad40*/  @P2 LDG.E R3, [R6.64] ;  /* 0x0000000806032981 */ /* 0x000362000c1e1900 */
[----:B--2---:R-:W-:-:S03]  /*1ad50*/  ISETP.NE.AND P0, PT, R14, RZ, PT ;  /* 0x000000ff0e00720c */ /* 0x004fc60003f05270 */
[----:B------:R2:W5:Y:S02]  /*1ad60*/  @P1 LDG.E R13, [R4.64] ;  /* 0x00000008040d1981 */ /* 0x000564000c1e1900 */
[----:B--2---:R-:W-:Y:S01]  /*1ad70*/  SEL R4, R14, c[0x0][0x3d4], P0 ;  /* 0x0000f5000e047a07 */ /* 0x004fe20000000000 */
[----:B------:R-:W-:Y:S05]  /*1ad80*/  @P1 BRA `(.L_x_1493) ;  /* 0x0000004000001947 */ /* 0x000fea0003800000 */
[----:B-1----:R-:W-:Y:S05]  /*1ad90*/  @!P2 BRA `(.L_x_1493) ;  /* 0x000000300000a947 */ /* 0x002fea0003800000 */
[----:B------:R1:W2:Y:S04]  /*1ada0*/  LDG.E R2, [R6.64] ;  /* 0x0000000806027981 */ /* 0x0002a8000c1e1900 */
[----:B-1----:R-:W2:Y:S02]  /*1adb0*/  LDG.E R6, [R6.64+0x4] ;  /* 0x0000040806067981 */ /* 0x002ea4000c1e1900 */
[----:B--2--5:R-:W-:Y:S02]  /*1adc0*/  IADD3 R13, -R2, R6, RZ ;  /* 0x00000006020d7210 */ /* 0x024fe40007ffe1ff */
.L_x_1493:
[----:B-1----:R-:W2:Y:S04]  /*1add0*/  LDL R5, [R1+0x60] ;  /* 0x0000600001057983 */ /* 0x002ea80000100800 */
[----:B------:R-:W2:Y:S04]  /*1ade0*/  LDL R71, [R1+0x44] ;  /* 0x0000440001477983 */ /* 0x000ea80000100800 */
[----:B------:R-:W3:Y:S04]  /*1adf0*/  LDL R28, [R1+0x5c] ;  /* 0x00005c00011c7983 */ /* 0x000ee80000100800 */
[----:B------:R-:W4:Y:S01]  /*1ae00*/  LDL R18, [R1+0x50] ;  /* 0x0000500001127983 */ /* 0x000f220000100800 */
[----:B------:R-:W-:Y:S01]  /*1ae10*/  IMAD.MOV.U32 R6, RZ, RZ, 0x368 ;  /* 0x00000368ff067424 */ /* 0x000fe200078e00ff */
[----:B------:R-:W-:-:S04]  /*1ae20*/  ISETP.GT.AND P2, PT, R4, 0x1, PT ;  /* 0x000000010400780c */ /* 0x000fc80003f44270 */
[----:B------:R-:W-:-:S04]  /*1ae30*/  SEL R6, R6, 0x328, P2 ;  /* 0x0000032806067807 */ /* 0x000fc80001000000 */
[----:B------:R-:W1:Y:S08]  /*1ae40*/  LDC.64 R8, c[0x0][R6+0x170] ;  /* 0x00005c0006087b82 */ /* 0x000e700000000a00 */
[----:B------:R-:W3:Y:S08]  /*1ae50*/  LDC.64 R14, c[0x0][R6+0x168] ;  /* 0x00005a00060e7b82 */ /* 0x000ef00000000a00 */
[----:B------:R1:W2:Y:S08]  /*1ae60*/  LDC.64 R16, c[0x0][R6+0x178] ;  /* 0x00005e0006107b82 */ /* 0x0002b00000000a00 */
[----:B------:R1:W2:Y:S01]  /*1ae70*/  LDC.64 R20, c[0x0][R6+0x160] ;  /* 0x0000580006147b82 */ /* 0x0002a20000000a00 */
[----:B------:R-:W-:Y:S01]  /*1ae80*/  ISETP.NE.U32.AND P0, PT, RZ, c[0x0][0x500], PT ;  /* 0x00014000ff007a0c */ /* 0x000fe20003f05070 */
[----:B------:R-:W-:-:S03]  /*1ae90*/  IMAD.MOV.U32 R2, RZ, RZ, c[0x0][0x4e8] ;  /* 0x00013a00ff027624 */ /* 0x000fc600078e00ff */
[----:B------:R-:W-:Y:S02]  /*1aea0*/  ISETP.NE.AND.EX P0, PT, RZ, c[0x0][0x504], PT, P0 ;  /* 0x00014100ff007a0c */ /* 0x000fe40003f05300 */
[----:B------:R-:W-:Y:S02]  /*1aeb0*/  ISETP.NE.AND P5, PT, R2, 0x1, PT ;  /* 0x000000010200780c */ /* 0x000fe40003fa5270 */
[----:B------:R-:W-:-:S05]  /*1aec0*/  SEL R2, R72, RZ, !P0 ;  /* 0x000000ff48027207 */ /* 0x000fca0004000000 */
[----:B-1----:R-:W-:Y:S02]  /*1aed0*/  IMAD R4, R9, R2, RZ ;  /* 0x0000000209047224 */ /* 0x002fe400078e02ff */
[----:B--2---:R-:W-:Y:S01]  /*1aee0*/  IMAD.IADD R7, R5, 0x1, R71 ;  /* 0x0000000105077824 */ /* 0x004fe200078e0247 */
[----:B------:R-:W-:-:S05]  /*1aef0*/  SEL R5, R12, RZ, !P0 ;  /* 0x000000ff0c057207 */ /* 0x000fca0004000000 */
[----:B------:R-:W-:Y:S02]  /*1af00*/  IMAD R12, R8, R5, R4 ;  /* 0x00000005080c7224 */ /* 0x000fe400078e0204 */
[----:B------:R-:W-:-:S04]  /*1af10*/  @P5 IMAD.HI.U32 R5, R7, c[0x0][0x4ec], RZ ;  /* 0x00013b0007055a27 */ /* 0x000fc800078e00ff */
[----:B------:R-:W-:-:S04]  /*1af20*/  IMAD.WIDE.U32 R8, R8, R2, RZ ;  /* 0x0000000208087225 */ /* 0x000fc800078e00ff */
[----:B---3--:R-:W-:-:S04]  /*1af30*/  IMAD.WIDE.U32 R10, R14, R28, RZ ;  /* 0x0000001c0e0a7225 */ /* 0x008fc800078e00ff */
[----:B------:R-:W-:Y:S01]  /*1af40*/  IMAD.MOV.U32 R4, RZ, RZ, R7 ;  /* 0x000000ffff047224 */ /* 0x000fe200078e0007 */
[----:B------:R-:W-:Y:S01]  /*1af50*/  @P5 SHF.R.U32.HI R4, RZ, c[0x0][0x4f0], R5 ;  /* 0x00013c00ff045a19 */ /* 0x000fe20000011605 */
[----:B------:R-:W-:Y:S01]  /*1af60*/  IMAD R6, R15, R28, RZ ;  /* 0x0000001c0f067224 */ /* 0x000fe200078e02ff */
[----:B----4-:R-:W-:Y:S02]  /*1af70*/  SEL R5, R18, RZ, P2 ;  /* 0x000000ff12057207 */ /* 0x010fe40001000000 */
[--C-:B-----5:R-:W-:Y:S01]  /*1af80*/  IADD3 R14, P1, P0, R8, R10, R3.reuse ;  /* 0x0000000a080e7210 */ /* 0x120fe2000783e003 */
[----:B------:R-:W-:Y:S01]  /*1af90*/  IMAD.IADD R10, R11, 0x1, R6 ;  /* 0x000000010b0a7824 */ /* 0x000fe200078e0206 */
[----:B------:R-:W-:Y:S01]  /*1afa0*/  SHF.R.S32.HI R18, RZ, 0x1f, R3 ;  /* 0x0000001fff127819 */ /* 0x000fe20000011403 */
[----:B------:R-:W-:Y:S02]  /*1afb0*/  IMAD.IADD R12, R9, 0x1, R12 ;  /* 0x00000001090c7824 */ /* 0x000fe400078e020c */
[----:B------:R-:W-:-:S02]  /*1afc0*/  IMAD.MOV R6, RZ, RZ, -R4 ;  /* 0x000000ffff067224 */ /* 0x000fc400078e0a04 */
        /* <DEDUP_REMOVED lines=9> */
[----:B------:R-:W-:-:S03]  /*1b060*/  IADD3.X R9, R6, R12, R11, P1, P0 ;  /* 0x0000000c06097210 */ /* 0x000fc60000fe040b */
[C---:B------:R-:W-:Y:S02]  /*1b070*/  IMAD R11, R20.reuse, R10, R4 ;  /* 0x0000000a140b7224 */ /* 0x040fe400078e0204 */
[----:B------:R-:W-:Y:S02]  /*1b080*/  IMAD.WIDE.U32 R4, R20, R5, R8 ;  /* 0x0000000514047225 */ /* 0x000fe400078e0008 */
[----:B------:R-:W2:Y:S01]  /*1b090*/  LDL.LU R20, [R1+0x24] ;  /* 0x0000240001147983 */ /* 0x000ea20000300800 */
[----:B------:R-:W-:Y:S02]  /*1b0a0*/  LOP3.LUT R12, R26, 0xffffffe0, RZ, 0xc0, !PT ;  /* 0xffffffe01a0c7812 */ /* 0x000fe400078ec0ff */
        /* <DEDUP_REMOVED lines=15> */
[----:B------:R-:W-:Y:S02]  /*1b1a0*/  SHFL.IDX PT, R16, R6, RZ, 0x1c1f ;  /* 0x001c1fff06107589 */ /* 0x000fe400000e0000 */
[----:B------:R-:W-:Y:S02]  /*1b1b0*/  IMAD R9, R10, 0x10, R9 ;  /* 0x000000100a097824 */ /* 0x000fe400078e0209 */
[----:B------:R-:W1:Y:S01]  /*1b1c0*/  SHFL.IDX PT, R17, R5, RZ, 0x1c1f ;  /* 0x001c1fff05117589 */ /* 0x000e6200000e0000 */
[----:B------:R-:W-:-:S03]  /*1b1d0*/  IMAD R4, R13, c[0x0][0x4e8], RZ ;  /* 0x00013a000d047a24 */ /* 0x000fc600078e02ff */
[----:B------:R-:W-:Y:S04]  /*1b1e0*/  SHFL.IDX PT, R14, R6, 0x1, 0x1c1f ;  /* 0x003c1f00060e7f89 */ /* 0x000fe800000e0000 */
[----:B------:R-:W3:Y:S04]  /*1b1f0*/  SHFL.IDX PT, R15, R5, 0x1, 0x1c1f ;  /* 0x003c1f00050f7f89 */ /* 0x000ee800000e0000 */
[----:B------:R-:W-:Y:S04]  /*1b200*/  SHFL.IDX PT, R13, R5, 0x2, 0x1c1f ;  /* 0x005c1f00050d7f89 */ /* 0x000fe800000e0000 */
[----:B------:R4:W-:Y:S01]  /*1b210*/  SHFL.IDX PT, R11, R5, 0x3, 0x1c1f ;  /* 0x007c1f00050b7f89 */ /* 0x0009e200000e0000 */
[----:B------:R-:W-:-:S03]  /*1b220*/  LOP3.LUT P0, RZ, R8, 0x3, RZ, 0xc0, !PT ;  /* 0x0000000308ff7812 */ /* 0x000fc6000780c0ff */
[----:B------:R-:W1:Y:S01]  /*1b230*/  SHFL.IDX PT, R12, R6, 0x2, 0x1c1f ;  /* 0x005c1f00060c7f89 */ /* 0x000e6200000e0000 */
[----:B----4-:R-:W-:-:S05]  /*1b240*/  IMAD.IADD R5, R9, 0x1, R71 ;  /* 0x0000000109057824 */ /* 0x010fca00078e0247 */
        /* <DEDUP_REMOVED lines=62> */
.L_x_1575:
[----:B------:R-:W-:Y:S05]  /*1b630*/  BRA.DIV ~URZ, `(.L_x_1496) ;  /* 0x00003bb27f007947 */ /* 0x000fea000b800000 */
[----:B------:R4:W2:Y:S02]  /*1b640*/  SHFL.IDX PT, R2, R7, RZ, 0x181f ;  /* 0x00181fff07027589 */ /* 0x0008a400000e0000 */
.L_x_1576:
        /* <DEDUP_REMOVED lines=8> */
.L_x_1577:
[----:B------:R-:W-:-:S04]  /*1b6d0*/  IADD3 R3, R5, 0x10, RZ ;  /* 0x0000001005037810 */ /* 0x000fc80007ffe0ff */
[----:B------:R-:W-:-:S13]  /*1b6e0*/  ISETP.GE.OR P0, PT, R3, R4, P2 ;  /* 0x000000040300720c */ /* 0x000fda0001706670 */
[----:B--2---:R-:W-:-:S04]  /*1b6f0*/  @!P0 LEA R2, P1, R0, R2, 0x1 ;  /* 0x0000000200028211 */ /* 0x004fc800078208ff */
[----:B------:R-:W-:-:S05]  /*1b700*/  @!P0 LEA.HI.X R3, R0, R8, R70, 0x1, P1 ;  /* 0x0000000800038211 */ /* 0x000fca00008f0c46 */
[----:B------:R2:W-:Y:S01]  /*1b710*/  @!P0 ST.E.128 [R2.64], R16 ;  /* 0x0000001002008985 */ /* 0x0005e2000c101d08 */
[----:B------:R-:W-:Y:S05]  /*1b720*/  BRA.DIV ~URZ, `(.L_x_1498) ;  /* 0x00003c027f007947 */ /* 0x000fea000b800000 */
[----:B------:R2:W3:Y:S02]  /*1b730*/  SHFL.IDX PT, R8, R6, 0x2, 0x181f ;  /* 0x00581f0006087f89 */ /* 0x0004e400000e0000 */
.L_x_1578:
[----:B------:R-:W-:Y:S05]  /*1b740*/  BRA.DIV ~URZ, `(.L_x_1499) ;  /* 0x00003c527f007947 */ /* 0x000fea000b800000 */
[----:B--2---:R2:W4:Y:S02]  /*1b750*/  SHFL.IDX PT, R2, R7, 0x2, 0x181f ;  /* 0x00581f0007027f89 */ /* 0x00452400000e0000 */
.L_x_1579:
        /* <DEDUP_REMOVED lines=8> */
.L_x_1580:
[----:B------:R-:W-:-:S04]  /*1b7e0*/  IADD3 R3, R5, 0x30, RZ ;  /* 0x0000003005037810 */ /* 0x000fc80007ffe0ff */
[----:B------:R-:W-:-:S13]  /*1b7f0*/  ISETP.GE.OR P0, PT, R3, R4, P2 ;  /* 0x000000040300720c */ /* 0x000fda0001706670 */
[----:B---3--:R-:W-:-:S04]  /*1b800*/  @!P0 LEA R2, P1, R0, R2, 0x1 ;  /* 0x0000000200028211 */ /* 0x008fc800078208ff */
[----:B--2---:R-:W-:-:S05]  /*1b810*/  @!P0 LEA.HI.X R3, R0, R8, R70, 0x1, P1 ;  /* 0x0000000800038211 */ /* 0x004fca00008f0c46 */
[----:B-1----:R1:W-:Y:S01]  /*1b820*/  @!P0 ST.E.128 [R2.64], R24 ;  /* 0x0000001802008985 */ /* 0x0023e2000c101d08 */
[----:B------:R-:W-:Y:S05]  /*1b830*/  BRA.DIV ~URZ, `(.L_x_1501) ;  /* 0x00003ca27f007947 */ /* 0x000fea000b800000 */
[----:B------:R2:W3:Y:S02]  /*1b840*/  SHFL.IDX PT, R8, R6, 0x4, 0x181f ;  /* 0x00981f0006087f89 */ /* 0x0004e400000e0000 */
.L_x_1581:
[----:B------:R-:W-:Y:S05]  /*1b850*/  BRA.DIV ~URZ, `(.L_x_1502) ;  /* 0x00003cf27f007947 */ /* 0x000fea000b800000 */
[----:B-1----:R1:W2:Y:S02]  /*1b860*/  SHFL.IDX PT, R2, R7, 0x4, 0x181f ;  /* 0x00981f0007027f89 */ /* 0x0022a400000e0000 */
.L_x_1582:
        /* <DEDUP_REMOVED lines=8> */
.L_x_1583:
[----:B------:R-:W-:-:S04]  /*1b8f0*/  IADD3 R3, R5, 0x50, RZ ;  /* 0x0000005005037810 */ /* 0x000fc80007ffe0ff */
[----:B------:R-:W-:-:S13]  /*1b900*/  ISETP.GE.OR P0, PT, R3, R4, P2 ;  /* 0x000000040300720c */ /* 0x000fda0001706670 */
[----:B--2---:R-:W-:-:S04]  /*1b910*/  @!P0 LEA R2, P1, R0, R2, 0x1 ;  /* 0x0000000200028211 */ /* 0x004fc800078208ff */
[----:B-1----:R-:W-:-:S05]  /*1b920*/  @!P0 LEA.HI.X R3, R0, R8, R70, 0x1, P1 ;  /* 0x0000000800038211 */ /* 0x002fca00008f0c46 */
[----:B------:R1:W-:Y:S01]  /*1b930*/  @!P0 ST.E.128 [R2.64], R32 ;  /* 0x0000002002008985 */ /* 0x0003e2000c101d08 */
[----:B------:R-:W-:Y:S05]  /*1b940*/  BRA.DIV ~URZ, `(.L_x_1504) ;  /* 0x00003d427f007947 */ /* 0x000fea000b800000 */
[----:B------:R2:W1:Y:S02]  /*1b950*/  SHFL.IDX PT, R8, R6, 0x6, 0x181f ;  /* 0x00d81f0006087f89 */ /* 0x00046400000e0000 */
.L_x_1584:
[----:B------:R-:W-:Y:S05]  /*1b960*/  BRA.DIV ~URZ, `(.L_x_1505) ;  /* 0x00003d927f007947 */ /* 0x000fea000b800000 */
[----:B-1----:R1:W2:Y:S02]  /*1b970*/  SHFL.IDX PT, R2, R7, 0x6, 0x181f ;  /* 0x00d81f0007027f89 */ /* 0x0022a400000e0000 */
.L_x_1585:
        /* <DEDUP_REMOVED lines=8> */
.L_x_1586:
[----:B------:R-:W-:-:S04]  /*1ba00*/  IADD3 R2, R5, 0x70, RZ ;  /* 0x0000007005027810 */ /* 0x000fc80007ffe0ff */
[----:B------:R-:W-:-:S13]  /*1ba10*/  ISETP.GE.OR P0, PT, R2, R4, P2 ;  /* 0x000000040200720c */ /* 0x000fda0001706670 */
[----:B------:R-:W-:Y:S05]  /*1ba20*/  @P0 BRA `(.L_x_1507) ;  /* 0x000018e000000947 */ /* 0x000fea0003800000 */
[----:B----4-:R-:W-:-:S04]  /*1ba30*/  LEA R2, P0, R0, R3, 0x1 ;  /* 0x0000000300027211 */ /* 0x010fc800078008ff */
[----:B---3--:R-:W-:-:S05]  /*1ba40*/  LEA.HI.X R3, R0, R6, R70, 0x1, P0 ;  /* 0x0000000600037211 */ /* 0x008fca00000f0c46 */
[----:B------:R3:W-:Y:S01]  /*1ba50*/  ST.E.128 [R2.64], R40 ;  /* 0x0000002802007985 */ /* 0x0007e2000c101d08 */
[----:B------:R-:W-:Y:S05]  /*1ba60*/  BRA `(.L_x_1507) ;  /* 0x000018a000007947 */ /* 0x000fea0003800000 */
.L_x_1494:
        /* <DEDUP_REMOVED lines=34> */
.L_x_1587:
[----:B------:R-:W-:Y:S05]  /*1bc90*/  BRA.DIV ~URZ, `(.L_x_1509) ;  /* 0x00003c127f007947 */ /* 0x000fea000b800000 */
[----:B------:R3:W4:Y:S02]  /*1bca0*/  SHFL.IDX PT, R2, R19, RZ, 0x1c1f ;  /* 0x001c1fff13027589 */ /* 0x00072400000e0000 */
.L_x_1588:
        /* <DEDUP_REMOVED lines=50> */
.L_x_1511:
[----:B------:R-:W-:Y:S05]  /*1bfd0*/  BSYNC B0 ;  /* 0x0000000000007941 */ /* 0x000fea0003800000 */
.L_x_1510:
[----:B------:R-:W-:Y:S05]  /*1bfe0*/  BRA.DIV ~URZ, `(.L_x_1512) ;  /* 0x000039327f007947 */ /* 0x000fea000b800000 */
[----:B--2---:R2:W1:Y:S04]  /*1bff0*/  SHFL.IDX PT, R12, R13, 0x1, 0x1c1f ;  /* 0x003c1f000d0c7f89 */ /* 0x00446800000e0000 */
[----:B----4-:R2:W4:Y:S02]  /*1c000*/  SHFL.IDX PT, R2, R19, 0x1, 0x1c1f ;  /* 0x003c1f0013027f89 */ /* 0x01052400000e0000 */
.L_x_1589:
        /* <DEDUP_REMOVED lines=35> */
.L_x_1514:
[----:B------:R-:W-:Y:S05]  /*1c240*/  BSYNC B0 ;  /* 0x0000000000007941 */ /* 0x000fea0003800000 */
.L_x_1513:
[----:B------:R-:W-:Y:S05]  /*1c250*/  BRA.DIV ~URZ, `(.L_x_1515) ;  /* 0x000037927f007947 */ /* 0x000fea000b800000 */
[----:B-1----:R1:W2:Y:S02]  /*1c260*/  SHFL.IDX PT, R12, R13, 0x2, 0x1c1f ;  /* 0x005c1f000d0c7f89 */ /* 0x0022a400000e0000 */
.L_x_1590:
[----:B------:R-:W-:Y:S05]  /*1c270*/  BRA.DIV ~URZ, `(.L_x_1516) ;  /* 0x000037e27f007947 */ /* 0x000fea000b800000 */
[----:B----4-:R4:W1:Y:S02]  /*1c280*/  SHFL.IDX PT, R2, R19, 0x2, 0x1c1f ;  /* 0x005c1f0013027f89 */ /* 0x01086400000e0000 */
.L_x_1591:
        /* <DEDUP_REMOVED lines=23> */
[C---:B--2---:R-:W-:Y:S02]  /*1c400*/  @!P5 LEA R10, P6, R7.reuse, R2, 0x2 ;  /* 0x00000002070ad211 */ /* 0x044fe400078c10ff */
        /* <DEDUP_REMOVED lines=13> */
.L_x_1518:
[----:B------:R-:W-:Y:S05]  /*1c4e0*/  BSYNC B0 ;  /* 0x0000000000007941 */ /* 0x000fea0003800000 */
.L_x_1517:
[----:B------:R-:W-:Y:S05]  /*1c4f0*/  BRA.DIV ~URZ, `(.L_x_1519) ;  /* 0x000035d27f007947 */ /* 0x000fea000b800000 */
[----:B--2---:R2:W3:Y:S04]  /*1c500*/  SHFL.IDX PT, R12, R13, 0x3, 0x1c1f ;  /* 0x007c1f000d0c7f89 */ /* 0x0044e800000e0000 */
[----:B-1----:R2:W1:Y:S02]  /*1c510*/  SHFL.IDX PT, R2, R19, 0x3, 0x1c1f ;  /* 0x007c1f0013027f89 */ /* 0x00246400000e0000 */
.L_x_1592:
[----:B------:R-:W5:Y:S02]  /*1c520*/  LDL R3, [R1+0x24] ;  /* 0x0000240001037983 */ /* 0x000f640000100800 */
[----:B-----5:R-:W-:-:S13]  /*1c530*/  LOP3.LUT P0, RZ, R3, 0x2, RZ, 0xc0, !PT ;  /* 0x0000000203ff7812 */ /* 0x020fda000780c0ff */
[----:B------:R-:W-:Y:S05]  /*1c540*/  @P0 BRA `(.L_x_1507) ;  /* 0x00000dc000000947 */ /* 0x000fea0003800000 */
[----:B------:R-:W5:Y:S01]  /*1c550*/  LDL R3, [R1+0x40] ;  /* 0x0000400001037983 */ /* 0x000f620000100800 */
        /* <DEDUP_REMOVED lines=11> */
[-C--:B------:R-:W-:Y:S02]  /*1c610*/  @!P5 LEA R18, P0, R5, R2.reuse, 0x2 ;  /* 0x000000020512d211 */ /* 0x080fe400078010ff */
[----:B------:R-:W-:Y:S02]  /*1c620*/  @!P3 LEA R14, P6, R7, R2, 0x2 ;  /* 0x00000002070eb211 */ /* 0x000fe400078c10ff */
[----:B--2-4-:R-:W-:-:S02]  /*1c630*/  @!P5 LEA.HI.X R19, R5, R12, R20, 0x2, P0 ;  /* 0x0000000c0513d211 */ /* 0x014fc400000f1414 */
[----:B------:R-:W-:Y:S02]  /*1c640*/  ISETP.NE.AND P0, PT, R3, RZ, PT ;  /* 0x000000ff0300720c */ /* 0x000fe40003f05270 */
[-C--:B------:R-:W-:Y:S01]  /*1c650*/  @!P3 LEA.HI.X R15, R7, R12.reuse, R22, 0x2, P6 ;  /* 0x0000000c070fb211 */ /* 0x080fe200030f1416 */
        /* <DEDUP_REMOVED lines=20> */
.L_x_1492:
        /* <DEDUP_REMOVED lines=21> */
.L_x_1520:
        /* <DEDUP_REMOVED lines=57> */
.L_x_1522:
[----:B------:R-:W-:Y:S05]  /*1cc80*/  BSYNC B0 ;  /* 0x0000000000007941 */ /* 0x000fea0003800000 */
.L_x_1521:
        /* <DEDUP_REMOVED lines=38> */
.L_x_1593:
[----:B------:R-:W-:Y:S05]  /*1cef0*/  BRA.DIV ~URZ, `(.L_x_1524) ;  /* 0x00002d127f007947 */ /* 0x000fea000b800000 */
[----:B------:R3:W4:Y:S02]  /*1cf00*/  SHFL.IDX PT, R2, R7, RZ, 0x181f ;  /* 0x00181fff07027589 */ /* 0x00072400000e0000 */
.L_x_1594:
        /* <DEDUP_REMOVED lines=8> */
.L_x_1595:
[----:B------:R-:W-:-:S04]  /*1cf90*/  IADD3 R3, R4, 0x10, RZ ;  /* 0x0000001004037810 */ /* 0x000fc80007ffe0ff */
[----:B------:R-:W-:-:S13]  /*1cfa0*/  ISETP.GE.OR P0, PT, R3, R5, P2 ;  /* 0x000000050300720c */ /* 0x000fda0001706670 */
[----:B--2---:R-:W-:-:S04]  /*1cfb0*/  @!P0 LEA R2, P1, R0, R2, 0x1 ;  /* 0x0000000200028211 */ /* 0x004fc800078208ff */
[----:B-1----:R-:W-:-:S05]  /*1cfc0*/  @!P0 LEA.HI.X R3, R0, R8, R70, 0x1, P1 ;  /* 0x0000000800038211 */ /* 0x002fca00008f0c46 */
[----:B------:R1:W-:Y:S01]  /*1cfd0*/  @!P0 ST.E.128 [R2.64], RZ ;  /* 0x000000ff02008985 */ /* 0x0003e2000c101d08 */
[----:B------:R-:W-:Y:S05]  /*1cfe0*/  BRA.DIV ~URZ, `(.L_x_1526) ;  /* 0x00002d627f007947 */ /* 0x000fea000b800000 */
[----:B------:R2:W1:Y:S02]  /*1cff0*/  SHFL.IDX PT, R8, R6, 0x2, 0x181f ;  /* 0x00581f0006087f89 */ /* 0x00046400000e0000 */
.L_x_1596:
[----:B------:R-:W-:Y:S05]  /*1d000*/  BRA.DIV ~URZ, `(.L_x_1527) ;  /* 0x00002db27f007947 */ /* 0x000fea000b800000 */
[----:B-1----:R1:W2:Y:S02]  /*1d010*/  SHFL.IDX PT, R2, R7, 0x2, 0x181f ;  /* 0x00581f0007027f89 */ /* 0x0022a400000e0000 */
.L_x_1597:
        /* <DEDUP_REMOVED lines=8> */
.L_x_1598:
[----:B------:R-:W-:-:S04]  /*1d0a0*/  IADD3 R3, R4, 0x30, RZ ;  /* 0x0000003004037810 */ /* 0x000fc80007ffe0ff */
[----:B------:R-:W-:-:S13]  /*1d0b0*/  ISETP.GE.OR P0, PT, R3, R5, P2 ;  /* 0x000000050300720c */ /* 0x000fda0001706670 */
[----:B--2---:R-:W-:-:S04]  /*1d0c0*/  @!P0 LEA R2, P1, R0, R2, 0x1 ;  /* 0x0000000200028211 */ /* 0x004fc800078208ff */
[----:B------:R-:W-:-:S05]  /*1d0d0*/  @!P0 LEA.HI.X R3, R0, R8, R70, 0x1, P1 ;  /* 0x0000000800038211 */ /* 0x000fca00008f0c46 */
[----:B------:R2:W-:Y:S01]  /*1d0e0*/  @!P0 ST.E.128 [R2.64], RZ ;  /* 0x000000ff02008985 */ /* 0x0005e2000c101d08 */
[----:B------:R-:W-:Y:S05]  /*1d0f0*/  BRA.DIV ~URZ, `(.L_x_1529) ;  /* 0x00002e027f007947 */ /* 0x000fea000b800000 */
[----:B------:R1:W2:Y:S02]  /*1d100*/  SHFL.IDX PT, R8, R6, 0x4, 0x181f ;  /* 0x00981f0006087f89 */ /* 0x0002a400000e0000 */
.L_x_1599:
[----:B------:R-:W-:Y:S05]  /*1d110*/  BRA.DIV ~URZ, `(.L_x_1530) ;  /* 0x00002e527f007947 */ /* 0x000fea000b800000 */
[----:B--2---:R2:W1:Y:S02]  /*1d120*/  SHFL.IDX PT, R2, R7, 0x4, 0x181f ;  /* 0x00981f0007027f89 */ /* 0x00446400000e0000 */
.L_x_1600:
        /* <DEDUP_REMOVED lines=8> */
.L_x_1601:
[----:B------:R-:W-:-:S04]  /*1d1b0*/  IADD3 R3, R4, 0x50, RZ ;  /* 0x0000005004037810 */ /* 0x000fc80007ffe0ff */
[----:B------:R-:W-:-:S13]  /*1d1c0*/  ISETP.GE.OR P0, PT, R3, R5, P2 ;  /* 0x000000050300720c */ /* 0x000fda0001706670 */
[----:B---3--:R-:W-:-:S04]  /*1d1d0*/  @!P0 LEA R2, P1, R0, R2, 0x1 ;  /* 0x0000000200028211 */ /* 0x008fc800078208ff */
[----:B--2---:R-:W-:-:S05]  /*1d1e0*/  @!P0 LEA.HI.X R3, R0, R8, R70, 0x1, P1 ;  /* 0x0000000800038211 */ /* 0x004fca00008f0c46 */
[----:B------:R2:W-:Y:S01]  /*1d1f0*/  @!P0 ST.E.128 [R2.64], RZ ;  /* 0x000000ff02008985 */ /* 0x0005e2000c101d08 */
[----:B------:R-:W-:Y:S05]  /*1d200*/  BRA.DIV ~URZ, `(.L_x_1532) ;  /* 0x00002ea27f007947 */ /* 0x000fea000b800000 */
[----:B------:R3:W1:Y:S02]  /*1d210*/  SHFL.IDX PT, R8, R6, 0x6, 0x181f ;  /* 0x00d81f0006087f89 */ /* 0x00066400000e0000 */
.L_x_1602:
[----:B------:R-:W-:Y:S05]  /*1d220*/  BRA.DIV ~URZ, `(.L_x_1533) ;  /* 0x00002ef27f007947 */ /* 0x000fea000b800000 */
[----:B--2---:R2:W3:Y:S02]  /*1d230*/  SHFL.IDX PT, R2, R7, 0x6, 0x181f ;  /* 0x00d81f0007027f89 */ /* 0x0044e400000e0000 */
.L_x_1603:
        /* <DEDUP_REMOVED lines=8> */
.L_x_1604:
[----:B------:R-:W-:-:S04]  /*1d2c0*/  IADD3 R4, R4, 0x70, RZ ;  /* 0x0000007004047810 */ /* 0x000fc80007ffe0ff */
[----:B------:R-:W-:-:S13]  /*1d2d0*/  ISETP.GE.OR P0, PT, R4, R5, P2 ;  /* 0x000000050400720c */ /* 0x000fda0001706670 */
[----:B----4-:R-:W-:-:S04]  /*1d2e0*/  @!P0 LEA R2, P1, R0, R2, 0x1 ;  /* 0x0000000200028211 */ /* 0x010fc800078208ff */
[----:B---3--:R-:W-:-:S05]  /*1d2f0*/  @!P0 LEA.HI.X R3, R0, R6, R70, 0x1, P1 ;  /* 0x0000000600038211 */ /* 0x008fca00008f0c46 */
[----:B------:R3:W-:Y:S04]  /*1d300*/  @!P0 ST.E.128 [R2.64], RZ ;  /* 0x000000ff02008985 */ /* 0x0007e8000c101d08 */
.L_x_1507:
[----:B------:R-:W-:Y:S05]  /*1d310*/  BSYNC B1 ;  /* 0x0000000000017941 */ /* 0x000fea0003800000 */
.L_x_1491:
        /* <DEDUP_REMOVED lines=15> */
.L_x_1605:
[----:B------:R-:W-:Y:S05]  /*1d410*/  BRA.DIV ~URZ, `(.L_x_1537) ;  /* 0x00002eb27f007947 */ /* 0x000fea000b800000 */
[----:B------:R3:W1:Y:S02]  /*1d420*/  SHFL.IDX PT, R8, R45, 0x1, 0x1f ;  /* 0x00201f002d087f89 */ /* 0x00066400000e0000 */
.L_x_1606:
        /* <DEDUP_REMOVED lines=19> */
.L_x_1607:
        /* <DEDUP_REMOVED lines=16> */
.L_x_1608:
[----:B----4-:R-:W-:Y:S01]  /*1d660*/  IMAD R0, R0, c[0x0][0x538], RZ ;  /* 0x00014e0000007a24 */ /* 0x010fe200078e02ff */
[----:B------:R-:W-:Y:S04]  /*1d670*/  BSSY B1, `(.L_x_1540) ;  /* 0x00000ce000017945 */ /* 0x000fe80003800000 */
[----:B-1----:R-:W-:-:S04]  /*1d680*/  IADD3 R8, R0, R8, RZ ;  /* 0x0000000800087210 */ /* 0x002fc80007ffe0ff */
[----:B--2---:R-:W-:-:S13]  /*1d690*/  ISETP.GT.AND P0, PT, R8, R9, PT ;  /* 0x000000090800720c */ /* 0x004fda0003f04270 */
[----:B------:R-:W-:Y:S05]  /*1d6a0*/  @P0 BRA `(.L_x_1541) ;  /* 0x0000025000000947 */ /* 0x000fea0003800000 */
.L_x_1545:
        /* <DEDUP_REMOVED lines=17> */
.L_x_1609:
        /* <DEDUP_REMOVED lines=16> */
.L_x_1610:
[----:B--2---:R-:W-:-:S05]  /*1d8c0*/  IMAD R0, R0, c[0x0][0x538], RZ ;  /* 0x00014e0000007a24 */ /* 0x004fca00078e02ff */
[----:B------:R-:W-:-:S04]  /*1d8d0*/  IADD3 R8, R0, R8, RZ ;  /* 0x0000000800087210 */ /* 0x000fc80007ffe0ff */
[----:B------:R-:W-:-:S13]  /*1d8e0*/  ISETP.GT.AND P0, PT, R8, R9, PT ;  /* 0x000000090800720c */ /* 0x000fda0003f04270 */
[----:B-1----:R-:W-:Y:S05]  /*1d8f0*/  @!P0 BRA `(.L_x_1545) ;  /* 0xfffffdb000008947 */ /* 0x002fea000383ffff */
.L_x_1541:
[----:B------:R-:W-:-:S05]  /*1d900*/  IADD3 R8, -R0, R8, RZ ;  /* 0x0000000800087210 */ /* 0x000fca0007ffe1ff */
[----:B------:R-:W-:-:S05]  /*1d910*/  IMAD R0, R4, c[0x0][0x538], R8 ;  /* 0x00014e0004007a24 */ /* 0x000fca00078e0208 */
[----:B------:R-:W-:Y:S01]  /*1d920*/  ISETP.GT.AND P0, PT, R0, R9, PT ;  /* 0x000000090000720c */ /* 0x000fe20003f04270 */
[----:B------:R-:W-:-:S12]  /*1d930*/  BRA.DIV ~URZ, `(.L_x_1546) ;  /* 0x00002df27f007947 */ /* 0x000fd8000b800000 */
[----:B------:R-:W-:-:S03]  /*1d940*/  VOTE.ANY R5, PT, !P0 ;  /* 0x0000000000057806 */ /* 0x000fc600040e0100 */
.L_x_1611:
[----:B------:R-:W2:Y:S01]  /*1d950*/  LDL.LU R2, [R1+0x54] ;  /* 0x0000540001027983 */ /* 0x000ea20000300800 */
[----:B------:R-:W2:Y:S02]  /*1d960*/  POPC R0, R5 ;  /* 0x0000000500007309 */ /* 0x000ea40000000000 */
[----:B--2---:R-:W-:-:S05]  /*1d970*/  IADD3 R2, R0, R2, RZ ;  /* 0x0000000200027210 */ /* 0x004fca0007ffe0ff */
[----:B------:R1:W-:Y:S01]  /*1d980*/  STL [R1+0x54], R2 ;  /* 0x0000540201007387 */ /* 0x0003e20000100800 */
[----:B------:R-:W-:Y:S05]  /*1d990*/  BRA.DIV ~URZ, `(.L_x_1547) ;  /* 0x00002de27f007947 */ /* 0x000fea000b800000 */
[----:B------:R2:W4:Y:S04]  /*1d9a0*/  SHFL.IDX PT, R12, R6, R0, 0x1f ;  /* 0x00001f00060c7589 */ /* 0x00052800000e0000 */
[----:B------:R2:W1:Y:S02]  /*1d9b0*/  SHFL.IDX PT, R7, R7, R0, 0x1f ;  /* 0x00001f0007077589 */ /* 0x00046400000e0000 */
.L_x_1612:
[----:B------:R-:W-:Y:S01]  /*1d9c0*/  ISETP.NE.AND P0, PT, R5, RZ, PT ;  /* 0x000000ff0500720c */ /* 0x000fe20003f05270 */
[----:B------:R-:W-:-:S12]  /*1d9d0*/  BSSY B0, `(.L_x_1548) ;  /* 0x0000005000007945 */ /* 0x000fd80003800000 */
[----:B------:R-:W-:Y:S05]  /*1d9e0*/  @!P0 BRA `(.L_x_1549) ;  /* 0x0000003000008947 */ /* 0x000fea0003800000 */
[----:B--2---:R-:W-:Y:S01]  /*1d9f0*/  IADD3 R0, R0, -0x1, RZ ;  /* 0xffffffff00007810 */ /* 0x004fe20007ffe0ff */
[----:B------:R-:W-:Y:S05]  /*1da00*/  BRA.DIV ~URZ, `(.L_x_1550) ;  /* 0x00002e427f007947 */ /* 0x000fea000b800000 */
[----:B------:R2:W3:Y:S02]  /*1da10*/  SHFL.IDX PT, R13, R4, R0, 0x1f ;  /* 0x00001f00040d7589 */ /* 0x0004e400000e0000 */
.L_x_1549:
[----:B------:R-:W-:Y:S05]  /*1da20*/  BSYNC B0 ;  /* 0x0000000000007941 */ /* 0x000fea0003800000 */
.L_x_1548:
        /* <DEDUP_REMOVED lines=68> */
.L_x_1552:
        /* <DEDUP_REMOVED lines=68> */
.L_x_1553:
[----:B------:R-:W-:Y:S05]  /*1e2b0*/  BSYNC B0 ;  /* 0x0000000000007941 */ /* 0x000fea0003800000 */
.L_x_1551:
[----:B------:R-:W-:-:S04]  /*1e2c0*/  LOP3.LUT R2, RZ, R2, RZ, 0x33, !PT ;  /* 0x00000002ff027212 */ /* 0x000fc800078e33ff */
[----:B-1----:R-:W-:-:S05]  /*1e2d0*/  IADD3 R0, R2, R12, RZ ;  /* 0x0000000c02007210 */ /* 0x002fca0007ffe0ff */
[----:B------:R1:W-:Y:S01]  /*1e2e0*/  STL [R1+0x4c], R0 ;  /* 0x00004c0001007387 */ /* 0x0003e20000100800 */
[----:B------:R-:W-:Y:S05]  /*1e2f0*/  BRA `(.L_x_1554) ;  /* 0x0000005000007947 */ /* 0x000fea0003800000 */
.L_x_1542:
[----:B------:R-:W-:Y:S01]  /*1e300*/  MOV R0, c[0x0][0x53c] ;  /* 0x00014f0000007a02 */ /* 0x000fe20000000f00 */
[----:B------:R1:W-:Y:S04]  /*1e310*/  STL [R1+0x48], R9 ;  /* 0x0000480901007387 */ /* 0x0003e80000100800 */
[----:B------:R1:W-:Y:S04]  /*1e320*/  STL [R1+0x4c], RZ ;  /* 0x00004cff01007387 */ /* 0x0003e80000100800 */
[----:B------:R1:W-:Y:S04]  /*1e330*/  STL [R1+0x50], RZ ;  /* 0x000050ff01007387 */ /* 0x0003e80000100800 */
[----:B------:R1:W-:Y:S02]  /*1e340*/  STL [R1+0x54], R0 ;  /* 0x0000540001007387 */ /* 0x0003e40000100800 */
.L_x_1554:
[----:B------:R-:W-:Y:S05]  /*1e350*/  BSYNC B1 ;  /* 0x0000000000017941 */ /* 0x000fea0003800000 */
.L_x_1540:
        /* <DEDUP_REMOVED lines=9> */
.L_x_1535:
[----:B-1----:R-:W3:Y:S02]  /*1e3f0*/  LDL R0, [R1+0x54] ;  /* 0x0000540001007983 */ /* 0x002ee40000100800 */
[----:B---3--:R-:W-:-:S13]  /*1e400*/  ISETP.GE.AND P0, PT, R0, c[0x0][0x53c], PT ;  /* 0x00014f0000007a0c */ /* 0x008fda0003f06270 */
[----:B--2-4-:R-:W-:Y:S01]  /*1e410*/  @P0 CALL.REL.NOINC `(.L_x_1555) ;  /* 0x0000001000000944 */ /* 0x014fe20003c00000 */
[----:B------:R-:W-:Y:S05]  /*1e420*/  BRA `(.L_x_1556) ;  /* 0xfffe32c000007947 */ /* 0x000fea000383ffff */
.L_x_1555:
[----:B------:R-:W-:Y:S05]  /*1e430*/  EXIT ;  /* 0x000000000000794d */ /* 0x000fea0003800000 */
.L_x_1361:
[----:B------:R-:W-:Y:S01]  /*1e440*/  IMAD.MOV.U32 R0, RZ, RZ, R5 ;  /* 0x000000ffff007224 */ /* 0x000fe200078e0005 */
[----:B------:R-:W-:Y:S02]  /*1e450*/  MOV R2, 0x1 ;  /* 0x0000000100027802 */ /* 0x000fe40000000f00 */
[----:B------:R-:W-:Y:S02]  /*1e460*/  MOV R3, 0x1e480 ;  /* 0x0001e48000037802 */ /* 0x000fe40000000f00 */
[----:B------:R-:W-:Y:S05]  /*1e470*/  CALL.REL.NOINC `($__internal_24_$__cuda_sm70_shflsync_up_p) ;  /* 0x000024e000007944 */ /* 0x000fea0003c00000 */
[----:B------:R-:W-:Y:S01]  /*1e480*/  MOV R0, R4 ;  /* 0x0000000400007202 */ /* 0x000fe20000000f00 */
[----:B------:R-:W-:Y:S05]  /*1e490*/  BRA `(.L_x_1557) ;  /* 0xfffe1fc000007947 */ /* 0x000fea000383ffff */
.L_x_1362:
[----:B------:R-:W-:Y:S01]  /*1e4a0*/  IMAD.MOV.U32 R0, RZ, RZ, R5 ;  /* 0x000000ffff007224 */ /* 0x000fe200078e0005 */
[----:B------:R-:W-:Y:S02]  /*1e4b0*/  MOV R2, 0x2 ;  /* 0x0000000200027802 */ /* 0x000fe40000000f00 */
[----:B------:R-:W-:Y:S02]  /*1e4c0*/  MOV R3, 0x1e4e0 ;  /* 0x0001e4e000037802 */ /* 0x000fe40000000f00 */
[----:B------:R-:W-:Y:S05]  /*1e4d0*/  CALL.REL.NOINC `($__internal_24_$__cuda_sm70_shflsync_up_p) ;  /* 0x0000248000007944 */ /* 0x000fea0003c00000 */
[----:B------:R-:W-:Y:S01]  /*1e4e0*/  SEL R0, R4, RZ, P4 ;  /* 0x000000ff04007207 */ /* 0x000fe20002000000 */
[----:B------:R-:W-:Y:S01]  /*1e4f0*/  IMAD.MOV.U32 R2, RZ, RZ, 0x4 ;  /* 0x00000004ff027424 */ /* 0x000fe200078e00ff */
[----:B------:R-:W-:-:S03]  /*1e500*/  MOV R3, 0x1e530 ;  /* 0x0001e53000037802 */ /* 0x000fc60000000f00 */
[----:B------:R-:W-:Y:S02]  /*1e510*/  IMAD.IADD R0, R5, 0x1, R0 ;  /* 0x0000000105007824 */ /* 0x000fe400078e0200 */
        /* <DEDUP_REMOVED lines=13> */
[----:B------:R-:W-:Y:S02]  /*1e5f0*/  MOV R3, 0x1f ;  /* 0x0000001f00037802 */ /* 0x000fe40000000f00 */
[----:B------:R-:W-:Y:S01]  /*1e600*/  MOV R2, 0x1e640 ;  /* 0x0001e64000027802 */ /* 0x000fe20000000f00 */
[----:B------:R-:W-:-:S04]  /*1e610*/  IMAD.IADD R4, R0, 0x1, R4 ;  /* 0x0000000100047824 */ /* 0x000fc800078e0204 */
[----:B------:R-:W-:Y:S02]  /*1e620*/  IMAD.MOV.U32 R11, RZ, RZ, R4 ;  /* 0x000000ffff0b7224 */ /* 0x000fe400078e0004 */
[----:B------:R-:W-:Y:S05]  /*1e630*/  CALL.REL.NOINC `($__internal_23_$__cuda_sm70_shflsync_idx_p) ;  /* 0x000022d000007944 */ /* 0x000fea0003c00000 */
[----:B------:R-:W-:Y:S01]  /*1e640*/  MOV R0, R10 ;  /* 0x0000000a00007202 */ /* 0x000fe20000000f00 */
[----:B------:R-:W-:Y:S05]  /*1e650*/  BRA `(.L_x_1558) ;  /* 0xfffe1f0000007947 */ /* 0x000fea000383ffff */
.L_x_1364:
[----:B------:R-:W-:Y:S02]  /*1e660*/  SEL R0, RZ, 0x1, P0 ;  /* 0x00000001ff007807 */ /* 0x000fe40000000000 */
[----:B------:R-:W-:Y:S02]  /*1e670*/  MOV R2, 0x1e690 ;  /* 0x0001e69000027802 */ /* 0x000fe40000000f00 */
[----:B------:R-:W-:Y:S05]  /*1e680*/  CALL.REL.NOINC `($__internal_25_$__cuda_sm70_votesync_ballot) ;  /* 0x0000234000007944 */ /* 0x000fea0003c00000 */
[----:B------:R-:W-:Y:S01]  /*1e690*/  MOV R6, R0 ;  /* 0x0000000000067202 */ /* 0x000fe20000000f00 */
[----:B------:R-:W-:Y:S05]  /*1e6a0*/  BRA `(.L_x_1559) ;  /* 0xfffe1f4000007947 */ /* 0x000fea000383ffff */
.L_x_1365:
[----:B------:R-:W-:Y:S01]  /*1e6b0*/  IMAD.MOV.U32 R11, RZ, RZ, R9 ;  /* 0x000000ffff0b7224 */ /* 0x000fe200078e0009 */
[----:B------:R-:W-:Y:S01]  /*1e6c0*/  MOV R10, R0 ;  /* 0x00000000000a7202 */ /* 0x000fe20000000f00 */
[----:B------:R-:W-:Y:S01]  /*1e6d0*/  IMAD.MOV.U32 R3, RZ, RZ, 0x1f ;  /* 0x0000001fff037424 */ /* 0x000fe200078e00ff */
[----:B-1----:R-:W-:Y:S02]  /*1e6e0*/  MOV R2, 0x1e700 ;  /* 0x0001e70000027802 */ /* 0x002fe40000000f00 */
[----:B------:R-:W-:Y:S05]  /*1e6f0*/  CALL.REL.NOINC `($__internal_23_$__cuda_sm70_shflsync_idx_p) ;  /* 0x0000221000007944 */ /* 0x000fea0003c00000 */
[----:B------:R-:W-:Y:S01]  /*1e700*/  IMAD.MOV.U32 R13, RZ, RZ, R10 ;  /* 0x000000ffff0d7224 */ /* 0x000fe200078e000a */
[----:B------:R-:W-:Y:S01]  /*1e710*/  MOV R11, R8 ;  /* 0x00000008000b7202 */ /* 0x000fe20000000f00 */
[----:B------:R-:W-:Y:S01]  /*1e720*/  IMAD.MOV.U32 R5, RZ, RZ, RZ ;  /* 0x000000ffff057224 */ /* 0x000fe200078e00ff */
[----:B------:R-:W-:Y:S01]  /*1e730*/  MOV R10, R0 ;  /* 0x00000000000a7202 */ /* 0x000fe20000000f00 */
[----:B------:R-:W-:Y:S01]  /*1e740*/  IMAD.MOV.U32 R3, RZ, RZ, 0x1f ;  /* 0x0000001fff037424 */ /* 0x000fe200078e00ff */
[----:B------:R-:W-:-:S02]  /*1e750*/  MOV R2, 0x1e770 ;  /* 0x0001e77000027802 */ /* 0x000fc40000000f00 */
[----:B------:R-:W-:Y:S05]  /*1e760*/  CALL.REL.NOINC `($__internal_23_$__cuda_sm70_shflsync_idx_p) ;  /* 0x000021a000007944 */ /* 0x000fea0003c00000 */
[----:B------:R-:W-:Y:S01]  /*1e770*/  MOV R9, R10 ;  /* 0x0000000a00097202 */ /* 0x000fe20000000f00 */
[----:B------:R-:W-:Y:S05]  /*1e780*/  BRA `(.L_x_1560) ;  /* 0xfffe1ed000007947 */ /* 0x000fea000383ffff */
.L_x_1368:
[----:B------:R-:W-:Y:S01]  /*1e790*/  IMAD.MOV.U32 R11, RZ, RZ, R4 ;  /* 0x000000ffff0b7224 */ /* 0x000fe200078e0004 */
[----:B------:R-:W-:-:S02]  /*1e7a0*/  MOV R3, 0x1f ;  /* 0x0000001f00037802 */ /* 0x000fc40000000f00 */
[----:B-1----:R-:W-:Y:S02]  /*1e7b0*/  MOV R2, 0x1e7d0 ;  /* 0x0001e7d000027802 */ /* 0x002fe40000000f00 */
[----:B--234-:R-:W-:Y:S05]  /*1e7c0*/  CALL.REL.NOINC `($__internal_23_$__cuda_sm70_shflsync_idx_p) ;  /* 0x0000214000007944 */ /* 0x01cfea0003c00000 */
[----:B------:R-:W-:Y:S01]  /*1e7d0*/  MOV R5, R10 ;  /* 0x0000000a00057202 */ /* 0x000fe20000000f00 */
[----:B------:R-:W-:Y:S05]  /*1e7e0*/  BRA `(.L_x_1367) ;  /* 0xfffe1ed000007947 */ /* 0x000fea000383ffff */
.L_x_1417:
[----:B------:R-:W-:Y:S01]  /*1e7f0*/  IMAD.MOV.U32 R11, RZ, RZ, R5 ;  /* 0x000000ffff0b7224 */ /* 0x000fe200078e0005 */
[----:B------:R-:W-:Y:S01]  /*1e800*/  MOV R10, RZ ;  /* 0x000000ff000a7202 */ /* 0x000fe20000000f00 */
[----:B------:R-:W-:Y:S01]  /*1e810*/  IMAD.MOV.U32 R3, RZ, RZ, 0x181f ;  /* 0x0000181fff037424 */ /* 0x000fe200078e00ff */
[----:B-1----:R-:W-:Y:S02]  /*1e820*/  MOV R2, 0x1e840 ;  /* 0x0001e84000027802 */ /* 0x002fe40000000f00 */
[----:B-----5:R-:W-:Y:S05]  /*1e830*/  CALL.REL.NOINC `($__internal_23_$__cuda_sm70_shflsync_idx_p) ;  /* 0x000020d000007944 */ /* 0x020fea0003c00000 */
[----:B------:R-:W-:Y:S01]  /*1e840*/  MOV R7, R10 ;  /* 0x0000000a00077202 */ /* 0x000fe20000000f00 */
[----:B------:R-:W-:Y:S05]  /*1e850*/  BRA `(.L_x_1561) ;  /* 0xfffe9af000007947 */ /* 0x000fea000383ffff */
.L_x_1418:
[----:B------:R-:W-:Y:S01]  /*1e860*/  IMAD.MOV.U32 R11, RZ, RZ, R6 ;  /* 0x000000ffff0b7224 */ /* 0x000fe200078e0006 */
[----:B------:R-:W-:Y:S01]  /*1e870*/  MOV R10, RZ ;  /* 0x000000ff000a7202 */ /* 0x000fe20000000f00 */
[----:B------:R-:W-:Y:S01]  /*1e880*/  IMAD.MOV.U32 R3, RZ, RZ, 0x181f ;  /* 0x0000181fff037424 */ /* 0x000fe200078e00ff */
[----:B-1----:R-:W-:Y:S02]  /*1e890*/  MOV R2, 0x1e8b0 ;  /* 0x0001e8b000027802 */ /* 0x002fe40000000f00 */
[----:B--23-5:R-:W-:Y:S05]  /*1e8a0*/  CALL.REL.NOINC `($__internal_23_$__cuda_sm70_shflsync_idx_p) ;  /* 0x0000206000007944 */ /* 0x02cfea0003c00000 */
[----:B------:R-:W-:Y:S01]  /*1e8b0*/  MOV R2, R10 ;  /* 0x0000000a00027202 */ /* 0x000fe20000000f00 */
[----:B------:R-:W-:Y:S05]  /*1e8c0*/  BRA `(.L_x_1562) ;  /* 0xfffe9aa000007947 */ /* 0x000fea000383ffff */
.L_x_1421:
[----:B------:R-:W-:Y:S01]  /*1e8d0*/  IMAD.MOV.U32 R11, RZ, RZ, R5 ;  /* 0x000000ffff0b7224 */ /* 0x000fe200078e0005 */
[----:B------:R-:W-:Y:S01]  /*1e8e0*/  MOV R10, 0x1 ;  /* 0x00000001000a7802 */ /* 0x000fe20000000f00 */
[----:B--2---:R-:W-:Y:S01]  /*1e8f0*/  IMAD.MOV.U32 R3, RZ, RZ, 0x181f ;  /* 0x0000181fff037424 */ /* 0x004fe200078e00ff */
[----:B----4-:R-:W-:-:S02]  /*1e900*/  MOV R2, 0x1e920 ;  /* 0x0001e92000027802 */ /* 0x010fc40000000f00 */
[----:B-1-3-5:R-:W-:Y:S05]  /*1e910*/  CALL.REL.NOINC `($__internal_23_$__cuda_sm70_shflsync_idx_p) ;  /* 0x00001ff000007944 */ /* 0x02afea0003c00000 */
[----:B------:R-:W-:Y:S01]  /*1e920*/  IMAD.MOV.U32 R7, RZ, RZ, R10 ;  /* 0x000000ffff077224 */ /* 0x000fe200078e000a */
[----:B------:R-:W-:Y:S01]  /*1e930*/  MOV R10, 0x1 ;  /* 0x00000001000a7802 */ /* 0x000fe20000000f00 */
[----:B------:R-:W-:Y:S01]  /*1e940*/  IMAD.MOV.U32 R11, RZ, RZ, R6 ;  /* 0x000000ffff0b7224 */ /* 0x000fe200078e0006 */
[----:B------:R-:W-:-:S02]  /*1e950*/  MOV R3, 0x181f ;  /* 0x0000181f00037802 */ /* 0x000fc40000000f00 */
[----:B------:R-:W-:Y:S02]  /*1e960*/  MOV R2, 0x1e980 ;  /* 0x0001e98000027802 */ /* 0x000fe40000000f00 */
[----:B------:R-:W-:Y:S05]  /*1e970*/  CALL.REL.NOINC `($__internal_23_$__cuda_sm70_shflsync_idx_p) ;  /* 0x00001f9000007944 */ /* 0x000fea0003c00000 */
[----:B------:R-:W-:Y:S01]  /*1e980*/  MOV R2, R10 ;  /* 0x0000000a00027202 */ /* 0x000fe20000000f00 */
[----:B------:R-:W-:Y:S05]  /*1e990*/  BRA `(.L_x_1563) ;  /* 0xfffe9ac000007947 */ /* 0x000fea000383ffff */
.L_x_1424:
[----:B------:R-:W-:Y:S01]  /*1e9a0*/  IMAD.MOV.U32 R11, RZ, RZ, R5 ;  /* 0x000000ffff0b7224 */ /* 0x000fe200078e0005 */
[----:B------:R-:W-:Y:S01]  /*1e9b0*/  MOV R10, 0x2 ;  /* 0x00000002000a7802 */ /* 0x000fe20000000f00 */
[----:B-1----:R-:W-:Y:S01]  /*1e9c0*/  IMAD.MOV.U32 R3, RZ, RZ, 0x181f ;  /* 0x0000181fff037424 */ /* 0x002fe200078e00ff */
[----:B--2---:R-:W-:Y:S02]  /*1e9d0*/  MOV R2, 0x1e9f0 ;  /* 0x0001e9f000027802 */ /* 0x004fe40000000f00 */
[----:B---3-5:R-:W-:Y:S05]  /*1e9e0*/  CALL.REL.NOINC `($__internal_23_$__cuda_sm70_shflsync_idx_p) ;  /* 0x00001f2000007944 */ /* 0x028fea0003c00000 */
[----:B------:R-:W-:Y:S01]  /*1e9f0*/  MOV R7, R10 ;  /* 0x0000000a00077202 */ /* 0x000fe20000000f00 */
[----:B------:R-:W-:Y:S05]  /*1ea00*/  BRA `(.L_x_1564) ;  /* 0xfffe9b2000007947 */ /* 0x000fea000383ffff */
.L_x_1425:
[----:B------:R-:W-:Y:S01]  /*1ea10*/  IMAD.MOV.U32 R11, RZ, RZ, R6 ;  /* 0x000000ffff0b7224 */ /* 0x000fe200078e0006 */
[----:B------:R-:W-:Y:S01]  /*1ea20*/  MOV R10, 0x2 ;  /* 0x00000002000a7802 */ /* 0x000fe20000000f00 */
[----:B------:R-:W-:Y:S01]  /*1ea30*/  IMAD.MOV.U32 R3, RZ, RZ, 0x181f ;  /* 0x0000181fff037424 */ /* 0x000fe200078e00ff */
[----:B--2---:R-:W-:Y:S02]  /*1ea40*/  MOV R2, 0x1ea60 ;  /* 0x0001ea6000027802 */ /* 0x004fe40000000f00 */
[----:B-1-345:R-:W-:Y:S05]  /*1ea50*/  CALL.REL.NOINC `($__internal_23_$__cuda_sm70_shflsync_idx_p) ;  /* 0x00001eb000007944 */ /* 0x03afea0003c00000 */
[----:B------:R-:W-:Y:S01]  /*1ea60*/  MOV R2, R10 ;  /* 0x0000000a00027202 */ /* 0x000fe20000000f00 */
[----:B------:R-:W-:Y:S05]  /*1ea70*/  BRA `(.L_x_1565) ;  /* 0xfffe9ad000007947 */ /* 0x000fea000383ffff */
.L_x_1428:
[----:B------:R-:W-:Y:S01]  /*1ea80*/  IMAD.MOV.U32 R11, RZ, RZ, R5 ;  /* 0x000000ffff0b7224 */ /* 0x000fe200078e0005 */
[----:B------:R-:W-:Y:S01]  /*1ea90*/  MOV R10, 0x3 ;  /* 0x00000003000a7802 */ /* 0x000fe20000000f00 */
[----:B-1----:R-:W-:Y:S01]  /*1eaa0*/  IMAD.MOV.U32 R3, RZ, RZ, 0x181f ;  /* 0x0000181fff037424 */ /* 0x002fe200078e00ff */
[----:B------:R-:W-:-:S02]  /*1eab0*/  MOV R2, 0x1ead0 ;  /* 0x0001ead000027802 */ /* 0x000fc40000000f00 */
[----:B--2345:R-:W-:Y:S05]  /*1eac0*/  CALL.REL.NOINC `($__internal_23_$__cuda_sm70_shflsync_idx_p) ;  /* 0x00001e4000007944 */ /* 0x03cfea0003c00000 */
        /* <DEDUP_REMOVED lines=8> */
.L_x_1431:
[----:B------:R-:W-:Y:S01]  /*1eb50*/  IMAD.MOV.U32 R11, RZ, RZ, R5 ;  /* 0x000000ffff0b7224 */ /* 0x000fe200078e0005 */
[----:B------:R-:W-:Y:S01]  /*1eb60*/  MOV R10, 0x4 ;  /* 0x00000004000a7802 */ /* 0x000fe20000000f00 */
[----:B-1----:R-:W-:Y:S01]  /*1eb70*/  IMAD.MOV.U32 R3, RZ, RZ, 0x181f ;  /* 0x0000181fff037424 */ /* 0x002fe200078e00ff */
[----:B------:R-:W-:Y:S02]  /*1eb80*/  MOV R2, 0x1eba0 ;  /* 0x0001eba000027802 */ /* 0x000fe40000000f00 */
[----:B--2345:R-:W-:Y:S05]  /*1eb90*/  CALL.REL.NOINC `($__internal_23_$__cuda_sm70_shflsync_idx_p) ;  /* 0x00001d7000007944 */ /* 0x03cfea0003c00000 */
[----:B------:R-:W-:Y:S01]  /*1eba0*/  MOV R7, R10 ;  /* 0x0000000a00077202 */ /* 0x000fe20000000f00 */
[----:B------:R-:W-:Y:S05]  /*1ebb0*/  BRA `(.L_x_1567) ;  /* 0xfffe9b4000007947 */ /* 0x000fea000383ffff */
.L_x_1432:
[----:B------:R-:W-:Y:S01]  /*1ebc0*/  IMAD.MOV.U32 R11, RZ, RZ, R6 ;  /* 0x000000ffff0b7224 */ /* 0x000fe200078e0006 */
[----:B------:R-:W-:Y:S01]  /*1ebd0*/  MOV R10, 0x4 ;  /* 0x00000004000a7802 */ /* 0x000fe20000000f00 */
[----:B-1----:R-:W-:Y:S01]  /*1ebe0*/  IMAD.MOV.U32 R3, RZ, RZ, 0x181f ;  /* 0x0000181fff037424 */ /* 0x002fe200078e00ff */
[----:B------:R-:W-:Y:S02]  /*1ebf0*/  MOV R2, 0x1ec10 ;  /* 0x0001ec1000027802 */ /* 0x000fe40000000f00 */
[----:B--2345:R-:W-:Y:S05]  /*1ec00*/  CALL.REL.NOINC `($__internal_23_$__cuda_sm70_shflsync_idx_p) ;  /* 0x00001d0000007944 */ /* 0x03cfea0003c00000 */
[----:B------:R-:W-:Y:S01]  /*1ec10*/  MOV R2, R10 ;  /* 0x0000000a00027202 */ /* 0x000fe20000000f00 */
[----:B------:R-:W-:Y:S05]  /*1ec20*/  BRA `(.L_x_1568) ;  /* 0xfffe9af000007947 */ /* 0x000fea000383ffff */
.L_x_1435:
[----:B------:R-:W-:Y:S01]  /*1ec30*/  IMAD.MOV.U32 R11, RZ, RZ, R5 ;  /* 0x000000ffff0b7224 */ /* 0x000fe200078e0005 */
[----:B------:R-:W-:Y:S01]  /*1ec40*/  MOV R10, 0x5 ;  /* 0x00000005000a7802 */ /* 0x000fe20000000f00 */
[----:B--2---:R-:W-:Y:S01]  /*1ec50*/  IMAD.MOV.U32 R3, RZ, RZ, 0x181f ;  /* 0x0000181fff037424 */ /* 0x004fe200078e00ff */
[----:B------:R-:W-:-:S02]  /*1ec60*/  MOV R2, 0x1ec80 ;  /* 0x0001ec8000027802 */ /* 0x000fc40000000f00 */
[----:B-1-345:R-:W-:Y:S05]  /*1ec70*/  CALL.REL.NOINC `($__internal_23_$__cuda_sm70_shflsync_idx_p) ;  /* 0x00001c9000007944 */ /* 0x03afea0003c00000 */
        /* <DEDUP_REMOVED lines=8> */
.L_x_1438:
[----:B------:R-:W-:Y:S01]  /*1ed00*/  IMAD.MOV.U32 R11, RZ, RZ, R5 ;  /* 0x000000ffff0b7224 */ /* 0x000fe200078e0005 */
[----:B------:R-:W-:Y:S01]  /*1ed10*/  MOV R10, 0x6 ;  /* 0x00000006000a7802 */ /* 0x000fe20000000f00 */
[----:B-1----:R-:W-:Y:S01]  /*1ed20*/  IMAD.MOV.U32 R3, RZ, RZ, 0x181f ;  /* 0x0000181fff037424 */ /* 0x002fe200078e00ff */
[----:B--2---:R-:W-:Y:S02]  /*1ed30*/  MOV R2, 0x1ed50 ;  /* 0x0001ed5000027802 */ /* 0x004fe40000000f00 */
[----:B---345:R-:W-:Y:S05]  /*1ed40*/  CALL.REL.NOINC `($__internal_23_$__cuda_sm70_shflsync_idx_p) ;  /* 0x00001bc000007944 */ /* 0x038fea0003c00000 */
[----:B------:R-:W-:Y:S01]  /*1ed50*/  MOV R7, R10 ;  /* 0x0000000a00077202 */ /* 0x000fe20000000f00 */
[----:B------:R-:W-:Y:S05]  /*1ed60*/  BRA `(.L_x_1570) ;  /* 0xfffe9b6000007947 */ /* 0x000fea000383ffff */
.L_x_1439:
[----:B------:R-:W-:Y:S01]  /*1ed70*/  IMAD.MOV.U32 R11, RZ, RZ, R6 ;  /* 0x000000ffff0b7224 */ /* 0x000fe200078e0006 */
[----:B------:R-:W-:Y:S01]  /*1ed80*/  MOV R10, 0x6 ;  /* 0x00000006000a7802 */ /* 0x000fe20000000f00 */
[----:B------:R-:W-:Y:S01]  /*1ed90*/  IMAD.MOV.U32 R3, RZ, RZ, 0x181f ;  /* 0x0000181fff037424 */ /* 0x000fe200078e00ff */
[----:B--2---:R-:W-:Y:S02]  /*1eda0*/  MOV R2, 0x1edc0 ;  /* 0x0001edc000027802 */ /* 0x004fe40000000f00 */
[----:B-1-345:R-:W-:Y:S05]  /*1edb0*/  CALL.REL.NOINC `($__internal_23_$__cuda_sm70_shflsync_idx_p) ;  /* 0x00001b5000007944 */ /* 0x03afea0003c00000 */
[----:B------:R-:W-:Y:S01]  /*1edc0*/  MOV R2, R10 ;  /* 0x0000000a00027202 */ /* 0x000fe20000000f00 */
[----:B------:R-:W-:Y:S05]  /*1edd0*/  BRA `(.L_x_1571) ;  /* 0xfffe9b1000007947 */ /* 0x000fea000383ffff */
.L_x_1442:
        /* <DEDUP_REMOVED lines=13> */
.L_x_1487:
[----:B---3--:R1:W5:Y:S01]  /*1eeb0*/  LDL R0, [R1+0x10] ;  /* 0x0000100001007983 */ /* 0x0083620000100800 */
[----:B------:R-:W-:Y:S02]  /*1eec0*/  MOV R7, 0x2 ;  /* 0x0000000200077802 */ /* 0x000fe40000000f00 */
[----:B------:R-:W-:Y:S02]  /*1eed0*/  MOV R3, 0x1eef0 ;  /* 0x0001eef000037802 */ /* 0x000fe40000000f00 */
[----:B-1---5:R-:W-:Y:S05]  /*1eee0*/  CALL.REL.NOINC `($__internal_22_$__cuda_sm70_shflsync_bfly_p) ;  /* 0x000019d000007944 */ /* 0x022fea0003c00000 */
[----:B--2---:R-:W-:Y:S01]  /*1eef0*/  MOV R2, R0 ;  /* 0x0000000000027202 */ /* 0x004fe20000000f00 */
[----:B-1----:R-:W-:Y:S05]  /*1ef00*/  BRA `(.L_x_1573) ;  /* 0xffffad5000007947 */ /* 0x002fea000383ffff */
.L_x_1488:
[----:B------:R-:W-:Y:S01]  /*1ef10*/  IMAD.MOV.U32 R0, RZ, RZ, R2 ;  /* 0x000000ffff007224 */ /* 0x000fe200078e0002 */
[----:B------:R-:W-:Y:S02]  /*1ef20*/  MOV R7, 0x1 ;  /* 0x0000000100077802 */ /* 0x000fe40000000f00 */
[----:B------:R-:W-:Y:S02]  /*1ef30*/  MOV R3, 0x1ef50 ;  /* 0x0001ef5000037802 */ /* 0x000fe40000000f00 */
[----:B------:R-:W-:Y:S05]  /*1ef40*/  CALL.REL.NOINC `($__internal_22_$__cuda_sm70_shflsync_bfly_p) ;  /* 0x0000197000007944 */ /* 0x000fea0003c00000 */
[----:B--2---:R-:W-:Y:S02]  /*1ef50*/  FADD.FTZ R2, R2, R0 ;  /* 0x0000000002027221 */ /* 0x004fe40000010000 */
[----:B------:R2:W5:Y:S01]  /*1ef60*/  LDL R0, [R1+0x14] ;  /* 0x0000140001007983 */ /* 0x0005620000100800 */
[----:B-1----:R-:W-:-:S02]  /*1ef70*/  MOV R7, 0x2 ;  /* 0x0000000200077802 */ /* 0x002fc40000000f00 */
[----:B------:R-:W-:Y:S02]  /*1ef80*/  MOV R3, 0x1efa0 ;  /* 0x0001efa000037802 */ /* 0x000fe40000000f00 */
[----:B--2--5:R-:W-:Y:S05]  /*1ef90*/  CALL.REL.NOINC `($__internal_22_$__cuda_sm70_shflsync_bfly_p) ;  /* 0x0000192000007944 */ /* 0x024fea0003c00000 */
[----:B------:R-:W3:Y:S01]  /*1efa0*/  LDL.LU R3, [R1+0x14] ;  /* 0x0000140001037983 */ /* 0x000ee20000300800 */
[----:B-1----:R-:W-:Y:S01]  /*1efb0*/  MOV R7, 0x1 ;  /* 0x0000000100077802 */ /* 0x002fe20000000f00 */
[----:B--23--:R-:W-:Y:S01]  /*1efc0*/  FADD.FTZ R5, R3, R0 ;  /* 0x0000000003057221 */ /* 0x00cfe20000010000 */
[----:B------:R-:W-:-:S04]  /*1efd0*/  MOV R3, 0x1f000 ;  /* 0x0001f00000037802 */ /* 0x000fc80000000f00 */
[----:B------:R-:W-:Y:S02]  /*1efe0*/  MOV R0, R5 ;  /* 0x0000000500007202 */ /* 0x000fe40000000f00 */
[----:B------:R-:W-:Y:S05]  /*1eff0*/  CALL.REL.NOINC `($__internal_22_$__cuda_sm70_shflsync_bfly_p) ;  /* 0x000018c000007944 */ /* 0x000fea0003c00000 */
[----:B--2---:R-:W-:Y:S02]  /*1f000*/  FADD.FTZ R4, R5, R0 ;  /* 0x0000000005047221 */ /* 0x004fe40000010000 */
[----:B------:R2:W5:Y:S01]  /*1f010*/  LDL R0, [R1+0x18] ;  /* 0x0000180001007983 */ /* 0x0005620000100800 */
[----:B-1----:R-:W-:Y:S02]  /*1f020*/  MOV R7, 0x2 ;  /* 0x0000000200077802 */ /* 0x002fe40000000f00 */
        /* <DEDUP_REMOVED lines=19> */
[----:B--2---:R-:W-:Y:S01]  /*1f160*/  MOV R8, R0 ;  /* 0x0000000000087202 */ /* 0x004fe20000000f00 */
[----:B-1----:R-:W-:Y:S05]  /*1f170*/  BRA `(.L_x_1574) ;  /* 0xffffac1000007947 */ /* 0x002fea000383ffff */
.L_x_1495:
[----:B--234-:R-:W-:Y:S01]  /*1f180*/  IMAD.MOV.U32 R11, RZ, RZ, R6 ;  /* 0x000000ffff0b7224 */ /* 0x01cfe200078e0006 */
[----:B------:R-:W-:Y:S01]  /*1f190*/  MOV R10, RZ ;  /* 0x000000ff000a7202 */ /* 0x000fe20000000f00 */
[----:B------:R-:W-:Y:S01]  /*1f1a0*/  IMAD.MOV.U32 R3, RZ, RZ, 0x181f ;  /* 0x0000181fff037424 */ /* 0x000fe200078e00ff */
[----:B------:R-:W-:Y:S02]  /*1f1b0*/  MOV R2, 0x1f1d0 ;  /* 0x0001f1d000027802 */ /* 0x000fe40000000f00 */
[----:B-1----:R-:W-:Y:S05]  /*1f1c0*/  CALL.REL.NOINC `($__internal_23_$__cuda_sm70_shflsync_idx_p) ;  /* 0x0000174000007944 */ /* 0x002fea0003c00000 */
[----:B------:R-:W-:Y:S01]  /*1f1d0*/  MOV R8, R10 ;  /* 0x0000000a00087202 */ /* 0x000fe20000000f00 */
[----:B------:R-:W-:Y:S05]  /*1f1e0*/  BRA `(.L_x_1575) ;  /* 0xffffc44000007947 */ /* 0x000fea000383ffff */
.L_x_1496:
[----:B------:R-:W-:Y:S01]  /*1f1f0*/  IMAD.MOV.U32 R11, RZ, RZ, R7 ;  /* 0x000000ffff0b7224 */ /* 0x000fe200078e0007 */
[----:B------:R-:W-:Y:S01]  /*1f200*/  MOV R10, RZ ;  /* 0x000000ff000a7202 */ /* 0x000fe20000000f00 */
[----:B------:R-:W-:Y:S01]  /*1f210*/  IMAD.MOV.U32 R3, RZ, RZ, 0x181f ;  /* 0x0000181fff037424 */ /* 0x000fe200078e00ff */
[----:B------:R-:W-:Y:S02]  /*1f220*/  MOV R2, 0x1f240 ;  /* 0x0001f24000027802 */ /* 0x000fe40000000f00 */
[----:B-123--:R-:W-:Y:S05]  /*1f230*/  CALL.REL.NOINC `($__internal_23_$__cuda_sm70_shflsync_idx_p) ;  /* 0x000016d000007944 */ /* 0x00efea0003c00000 */
[----:B------:R-:W-:Y:S01]  /*1f240*/  MOV R2, R10 ;  /* 0x0000000a00027202 */ /* 0x000fe20000000f00 */
[----:B------:R-:W-:Y:S05]  /*1f250*/  BRA `(.L_x_1576) ;  /* 0xffffc3f000007947 */ /* 0x000fea000383ffff */
.L_x_1497:
[----:B------:R-:W-:Y:S01]  /*1f260*/  IMAD.MOV.U32 R11, RZ, RZ, R6 ;  /* 0x000000ffff0b7224 */ /* 0x000fe200078e0006 */
[----:B------:R-:W-:Y:S01]  /*1f270*/  MOV R10, 0x1 ;  /* 0x00000001000a7802 */ /* 0x000fe20000000f00 */
[----:B--2---:R-:W-:Y:S01]  /*1f280*/  IMAD.MOV.U32 R3, RZ, RZ, 0x181f ;  /* 0x0000181fff037424 */ /* 0x004fe200078e00ff */
[----:B------:R-:W-:-:S02]  /*1f290*/  MOV R2, 0x1f2b0 ;  /* 0x0001f2b000027802 */ /* 0x000fc40000000f00 */
[----:B-1--4-:R-:W-:Y:S05]  /*1f2a0*/  CALL.REL.NOINC `($__internal_23_$__cuda_sm70_shflsync_idx_p) ;  /* 0x0000166000007944 */ /* 0x012fea0003c00000 */
        /* <DEDUP_REMOVED lines=8> */
.L_x_1498:
[----:B------:R-:W-:Y:S01]  /*1f330*/  IMAD.MOV.U32 R11, RZ, RZ, R6 ;  /* 0x000000ffff0b7224 */ /* 0x000fe200078e0006 */
[----:B------:R-:W-:Y:S01]  /*1f340*/  MOV R10, 0x2 ;  /* 0x00000002000a7802 */ /* 0x000fe20000000f00 */
[----:B--2---:R-:W-:Y:S01]  /*1f350*/  IMAD.MOV.U32 R3, RZ, RZ, 0x181f ;  /* 0x0000181fff037424 */ /* 0x004fe200078e00ff */
[----:B------:R-:W-:Y:S02]  /*1f360*/  MOV R2, 0x1f380 ;  /* 0x0001f38000027802 */ /* 0x000fe40000000f00 */
[----:B-1-34-:R-:W-:Y:S05]  /*1f370*/  CALL.REL.NOINC `($__internal_23_$__cuda_sm70_shflsync_idx_p) ;  /* 0x0000159000007944 */ /* 0x01afea0003c00000 */
[----:B------:R-:W-:Y:S01]  /*1f380*/  MOV R8, R10 ;  /* 0x0000000a00087202 */ /* 0x000fe20000000f00 */
[----:B------:R-:W-:Y:S05]  /*1f390*/  BRA `(.L_x_1578) ;  /* 0xffffc3a000007947 */ /* 0x000fea000383ffff */
.L_x_1499:
[----:B------:R-:W-:Y:S01]  /*1f3a0*/  IMAD.MOV.U32 R11, RZ, RZ, R7 ;  /* 0x000000ffff0b7224 */ /* 0x000fe200078e0007 */
[----:B------:R-:W-:Y:S01]  /*1f3b0*/  MOV R10, 0x2 ;  /* 0x00000002000a7802 */ /* 0x000fe20000000f00 */
[----:B--2---:R-:W-:Y:S01]  /*1f3c0*/  IMAD.MOV.U32 R3, RZ, RZ, 0x181f ;  /* 0x0000181fff037424 */ /* 0x004fe200078e00ff */
[----:B------:R-:W-:Y:S02]  /*1f3d0*/  MOV R2, 0x1f3f0 ;  /* 0x0001f3f000027802 */ /* 0x000fe40000000f00 */
[----:B-1-34-:R-:W-:Y:S05]  /*1f3e0*/  CALL.REL.NOINC `($__internal_23_$__cuda_sm70_shflsync_idx_p) ;  /* 0x0000152000007944 */ /* 0x01afea0003c00000 */
[----:B------:R-:W-:Y:S01]  /*1f3f0*/  MOV R2, R10 ;  /* 0x0000000a00027202 */ /* 0x000fe20000000f00 */
[----:B------:R-:W-:Y:S05]  /*1f400*/  BRA `(.L_x_1579) ;  /* 0xffffc35000007947 */ /* 0x000fea000383ffff */
.L_x_1500:
[----:B------:R-:W-:Y:S01]  /*1f410*/  IMAD.MOV.U32 R11, RZ, RZ, R6 ;  /* 0x000000ffff0b7224 */ /* 0x000fe200078e0006 */
[----:B------:R-:W-:Y:S01]  /*1f420*/  MOV R10, 0x3 ;  /* 0x00000003000a7802 */ /* 0x000fe20000000f00 */
[----:B---3--:R-:W-:Y:S01]  /*1f430*/  IMAD.MOV.U32 R3, RZ, RZ, 0x181f ;  /* 0x0000181fff037424 */ /* 0x008fe200078e00ff */
[----:B------:R-:W-:-:S02]  /*1f440*/  MOV R2, 0x1f460 ;  /* 0x0001f46000027802 */ /* 0x000fc40000000f00 */
[----:B-12---:R-:W-:Y:S05]  /*1f450*/  CALL.REL.NOINC `($__internal_23_$__cuda_sm70_shflsync_idx_p) ;  /* 0x000014b000007944 */ /* 0x006fea0003c00000 */
        /* <DEDUP_REMOVED lines=8> */
.L_x_1501:
[----:B------:R-:W-:Y:S01]  /*1f4e0*/  IMAD.MOV.U32 R11, RZ, RZ, R6 ;  /* 0x000000ffff0b7224 */ /* 0x000fe200078e0006 */
[----:B------:R-:W-:Y:S01]  /*1f4f0*/  MOV R10, 0x4 ;  /* 0x00000004000a7802 */ /* 0x000fe20000000f00 */
[----:B-1----:R-:W-:Y:S01]  /*1f500*/  IMAD.MOV.U32 R3, RZ, RZ, 0x181f ;  /* 0x0000181fff037424 */ /* 0x002fe200078e00ff */
[----:B------:R-:W-:Y:S02]  /*1f510*/  MOV R2, 0x1f530 ;  /* 0x0001f53000027802 */ /* 0x000fe40000000f00 */
[----:B----4-:R-:W-:Y:S05]  /*1f520*/  CALL.REL.NOINC `($__internal_23_$__cuda_sm70_shflsync_idx_p) ;  /* 0x000013e000007944 */ /* 0x010fea0003c00000 */
[----:B------:R-:W-:Y:S01]  /*1f530*/  MOV R8, R10 ;  /* 0x0000000a00087202 */ /* 0x000fe20000000f00 */
[----:B------:R-:W-:Y:S05]  /*1f540*/  BRA `(.L_x_1581) ;  /* 0xffffc30000007947 */ /* 0x000fea000383ffff */
.L_x_1502:
[----:B------:R-:W-:Y:S01]  /*1f550*/  IMAD.MOV.U32 R11, RZ, RZ, R7 ;  /* 0x000000ffff0b7224 */ /* 0x000fe200078e0007 */
[----:B------:R-:W-:Y:S01]  /*1f560*/  MOV R10, 0x4 ;  /* 0x00000004000a7802 */ /* 0x000fe20000000f00 */
[----:B-1----:R-:W-:Y:S01]  /*1f570*/  IMAD.MOV.U32 R3, RZ, RZ, 0x181f ;  /* 0x0000181fff037424 */ /* 0x002fe200078e00ff */
[----:B------:R-:W-:Y:S02]  /*1f580*/  MOV R2, 0x1f5a0 ;  /* 0x0001f5a000027802 */ /* 0x000fe40000000f00 */
[----:B--234-:R-:W-:Y:S05]  /*1f590*/  CALL.REL.NOINC `($__internal_23_$__cuda_sm70_shflsync_idx_p) ;  /* 0x0000137000007944 */ /* 0x01cfea0003c00000 */
[----:B------:R-:W-:Y:S01]  /*1f5a0*/  MOV R2, R10 ;  /* 0x0000000a00027202 */ /* 0x000fe20000000f00 */
[----:B------:R-:W-:Y:S05]  /*1f5b0*/  BRA `(.L_x_1582) ;  /* 0xffffc2b000007947 */ /* 0x000fea000383ffff */
.L_x_1503:
        /* <DEDUP_REMOVED lines=13> */
.L_x_1504:
[----:B------:R-:W-:Y:S01]  /*1f690*/  IMAD.MOV.U32 R11, RZ, RZ, R6 ;  /* 0x000000ffff0b7224 */ /* 0x000fe200078e0006 */
[----:B------:R-:W-:Y:S01]  /*1f6a0*/  MOV R10, 0x6 ;  /* 0x00000006000a7802 */ /* 0x000fe20000000f00 */
[----:B-1----:R-:W-:Y:S01]  /*1f6b0*/  IMAD.MOV.U32 R3, RZ, RZ, 0x181f ;  /* 0x0000181fff037424 */ /* 0x002fe200078e00ff */
[----:B------:R-:W-:Y:S02]  /*1f6c0*/  MOV R2, 0x1f6e0 ;  /* 0x0001f6e000027802 */ /* 0x000fe40000000f00 */
[----:B---34-:R-:W-:Y:S05]  /*1f6d0*/  CALL.REL.NOINC `($__internal_23_$__cuda_sm70_shflsync_idx_p) ;  /* 0x0000123000007944 */ /* 0x018fea0003c00000 */
[----:B------:R-:W-:Y:S01]  /*1f6e0*/  MOV R8, R10 ;  /* 0x0000000a00087202 */ /* 0x000fe20000000f00 */
[----:B------:R-:W-:Y:S05]  /*1f6f0*/  BRA `(.L_x_1584) ;  /* 0xffffc26000007947 */ /* 0x000fea000383ffff */
.L_x_1505:
[----:B------:R-:W-:Y:S01]  /*1f700*/  IMAD.MOV.U32 R11, RZ, RZ, R7 ;  /* 0x000000ffff0b7224 */ /* 0x000fe200078e0007 */
[----:B------:R-:W-:Y:S01]  /*1f710*/  MOV R10, 0x6 ;  /* 0x00000006000a7802 */ /* 0x000fe20000000f00 */
[----:B-1----:R-:W-:Y:S01]  /*1f720*/  IMAD.MOV.U32 R3, RZ, RZ, 0x181f ;  /* 0x0000181fff037424 */ /* 0x002fe200078e00ff */
[----:B------:R-:W-:Y:S02]  /*1f730*/  MOV R2, 0x1f750 ;  /* 0x0001f75000027802 */ /* 0x000fe40000000f00 */
[----:B--234-:R-:W-:Y:S05]  /*1f740*/  CALL.REL.NOINC `($__internal_23_$__cuda_sm70_shflsync_idx_p) ;  /* 0x000011c000007944 */ /* 0x01cfea0003c00000 */
[----:B------:R-:W-:Y:S01]  /*1f750*/  MOV R2, R10 ;  /* 0x0000000a00027202 */ /* 0x000fe20000000f00 */
[----:B------:R-:W-:Y:S05]  /*1f760*/  BRA `(.L_x_1585) ;  /* 0xffffc21000007947 */ /* 0x000fea000383ffff */
.L_x_1506:
[----:B------:R-:W-:Y:S01]  /*1f770*/  IMAD.MOV.U32 R11, RZ, RZ, R6 ;  /* 0x000000ffff0b7224 */ /* 0x000fe200078e0006 */
[----:B------:R-:W-:Y:S01]  /*1f780*/  MOV R10, 0x7 ;  /* 0x00000007000a7802 */ /* 0x000fe20000000f00 */
[----:B--2---:R-:W-:Y:S01]  /*1f790*/  IMAD.MOV.U32 R3, RZ, RZ, 0x181f ;  /* 0x0000181fff037424 */ /* 0x004fe200078e00ff */
[----:B------:R-:W-:-:S02]  /*1f7a0*/  MOV R2, 0x1f7c0 ;  /* 0x0001f7c000027802 */ /* 0x000fc40000000f00 */
[----:B-1-34-:R-:W-:Y:S05]  /*1f7b0*/  CALL.REL.NOINC `($__internal_23_$__cuda_sm70_shflsync_idx_p) ;  /* 0x0000115000007944 */ /* 0x01afea0003c00000 */
        /* <DEDUP_REMOVED lines=8> */
.L_x_1508:
[----:B------:R-:W-:Y:S01]  /*1f840*/  IMAD.MOV.U32 R11, RZ, RZ, R13 ;  /* 0x000000ffff0b7224 */ /* 0x000fe200078e000d */
[----:B------:R-:W-:Y:S01]  /*1f850*/  MOV R10, RZ ;  /* 0x000000ff000a7202 */ /* 0x000fe20000000f00 */
[----:B------:R-:W-:Y:S01]  /*1f860*/  IMAD.MOV.U32 R3, RZ, RZ, 0x1c1f ;  /* 0x00001c1fff037424 */ /* 0x000fe200078e00ff */
[----:B------:R-:W-:Y:S02]  /*1f870*/  MOV R2, 0x1f890 ;  /* 0x0001f89000027802 */ /* 0x000fe40000000f00 */
[----:B------:R-:W-:Y:S05]  /*1f880*/  CALL.REL.NOINC `($__internal_23_$__cuda_sm70_shflsync_idx_p) ;  /* 0x0000108000007944 */ /* 0x000fea0003c00000 */
[----:B------:R-:W-:Y:S01]  /*1f890*/  MOV R12, R10 ;  /* 0x0000000a000c7202 */ /* 0x000fe20000000f00 */
[----:B------:R-:W-:Y:S05]  /*1f8a0*/  BRA `(.L_x_1587) ;  /* 0xffffc3e000007947 */ /* 0x000fea000383ffff */
.L_x_1509:
[----:B------:R-:W-:Y:S01]  /*1f8b0*/  IMAD.MOV.U32 R11, RZ, RZ, R19 ;  /* 0x000000ffff0b7224 */ /* 0x000fe200078e0013 */
[----:B------:R-:W-:Y:S01]  /*1f8c0*/  MOV R10, RZ ;  /* 0x000000ff000a7202 */ /* 0x000fe20000000f00 */
[----:B------:R-:W-:Y:S01]  /*1f8d0*/  IMAD.MOV.U32 R3, RZ, RZ, 0x1c1f ;  /* 0x00001c1fff037424 */ /* 0x000fe200078e00ff */
[----:B------:R-:W-:Y:S02]  /*1f8e0*/  MOV R2, 0x1f900 ;  /* 0x0001f90000027802 */ /* 0x000fe40000000f00 */
[----:B-12---:R-:W-:Y:S05]  /*1f8f0*/  CALL.REL.NOINC `($__internal_23_$__cuda_sm70_shflsync_idx_p) ;  /* 0x0000101000007944 */ /* 0x006fea0003c00000 */
[----:B------:R-:W-:Y:S01]  /*1f900*/  MOV R2, R10 ;  /* 0x0000000a00027202 */ /* 0x000fe20000000f00 */
[----:B------:R-:W-:Y:S05]  /*1f910*/  BRA `(.L_x_1588) ;  /* 0xffffc39000007947 */ /* 0x000fea000383ffff */
.L_x_1512:
[----:B----4-:R-:W-:Y:S01]  /*1f920*/  IMAD.MOV.U32 R11, RZ, RZ, R13 ;  /* 0x000000ffff0b7224 */ /* 0x010fe200078e000d */
[----:B------:R-:W-:Y:S01]  /*1f930*/  MOV R10, 0x1 ;  /* 0x00000001000a7802 */ /* 0x000fe20000000f00 */
[----:B------:R-:W-:Y:S01]  /*1f940*/  IMAD.MOV.U32 R3, RZ, RZ, 0x1c1f ;  /* 0x00001c1fff037424 */ /* 0x000fe200078e00ff */
[----:B------:R-:W-:-:S02]  /*1f950*/  MOV R2, 0x1f970 ;  /* 0x0001f97000027802 */ /* 0x000fc40000000f00 */
[----:B-123--:R-:W-:Y:S05]  /*1f960*/  CALL.REL.NOINC `($__internal_23_$__cuda_sm70_shflsync_idx_p) ;  /* 0x00000fa000007944 */ /* 0x00efea0003c00000 */
        /* <DEDUP_REMOVED lines=8> */
.L_x_1515:
[----:B----4-:R-:W-:Y:S01]  /*1f9f0*/  IMAD.MOV.U32 R11, RZ, RZ, R13 ;  /* 0x000000ffff0b7224 */ /* 0x010fe200078e000d */
[----:B------:R-:W-:Y:S01]  /*1fa00*/  MOV R10, 0x2 ;  /* 0x00000002000a7802 */ /* 0x000fe20000000f00 */
[----:B------:R-:W-:Y:S01]  /*1fa10*/  IMAD.MOV.U32 R3, RZ, RZ, 0x1c1f ;  /* 0x00001c1fff037424 */ /* 0x000fe200078e00ff */
[----:B------:R-:W-:Y:S02]  /*1fa20*/  MOV R2, 0x1fa40 ;  /* 0x0001fa4000027802 */ /* 0x000fe40000000f00 */
[----:B-123--:R-:W-:Y:S05]  /*1fa30*/  CALL.REL.NOINC `($__internal_23_$__cuda_sm70_shflsync_idx_p) ;  /* 0x00000ed000007944 */ /* 0x00efea0003c00000 */
[----:B------:R-:W-:Y:S01]  /*1fa40*/  MOV R12, R10 ;  /* 0x0000000a000c7202 */ /* 0x000fe20000000f00 */
[----:B------:R-:W-:Y:S05]  /*1fa50*/  BRA `(.L_x_1590) ;  /* 0xffffc81000007947 */ /* 0x000fea000383ffff */
.L_x_1516:
[----:B----4-:R-:W-:Y:S01]  /*1fa60*/  IMAD.MOV.U32 R11, RZ, RZ, R19 ;  /* 0x000000ffff0b7224 */ /* 0x010fe200078e0013 */
[----:B------:R-:W-:Y:S01]  /*1fa70*/  MOV R10, 0x2 ;  /* 0x00000002000a7802 */ /* 0x000fe20000000f00 */
[----:B------:R-:W-:Y:S01]  /*1fa80*/  IMAD.MOV.U32 R3, RZ, RZ, 0x1c1f ;  /* 0x00001c1fff037424 */ /* 0x000fe200078e00ff */
[----:B------:R-:W-:Y:S02]  /*1fa90*/  MOV R2, 0x1fab0 ;  /* 0x0001fab000027802 */ /* 0x000fe40000000f00 */
[----:B-123--:R-:W-:Y:S05]  /*1faa0*/  CALL.REL.NOINC `($__internal_23_$__cuda_sm70_shflsync_idx_p) ;  /* 0x00000e6000007944 */ /* 0x00efea0003c00000 */
[----:B------:R-:W-:Y:S01]  /*1fab0*/  MOV R2, R10 ;  /* 0x0000000a00027202 */ /* 0x000fe20000000f00 */
[----:B------:R-:W-:Y:S05]  /*1fac0*/  BRA `(.L_x_1591) ;  /* 0xffffc7c000007947 */ /* 0x000fea000383ffff */
.L_x_1519:
[----:B--2---:R-:W-:Y:S01]  /*1fad0*/  IMAD.MOV.U32 R11, RZ, RZ, R13 ;  /* 0x000000ffff0b7224 */ /* 0x004fe200078e000d */
[----:B------:R-:W-:Y:S01]  /*1fae0*/  MOV R10, 0x3 ;  /* 0x00000003000a7802 */ /* 0x000fe20000000f00 */
[----:B------:R-:W-:Y:S01]  /*1faf0*/  IMAD.MOV.U32 R3, RZ, RZ, 0x1c1f ;  /* 0x00001c1fff037424 */ /* 0x000fe200078e00ff */
[----:B-1----:R-:W-:-:S02]  /*1fb00*/  MOV R2, 0x1fb20 ;  /* 0x0001fb2000027802 */ /* 0x002fc40000000f00 */
[----:B---34-:R-:W-:Y:S05]  /*1fb10*/  CALL.REL.NOINC `($__internal_23_$__cuda_sm70_shflsync_idx_p) ;  /* 0x00000df000007944 */ /* 0x018fea0003c00000 */
        /* <DEDUP_REMOVED lines=8> */
.L_x_1523:
[----:B------:R-:W-:Y:S01]  /*1fba0*/  IMAD.MOV.U32 R11, RZ, RZ, R6 ;  /* 0x000000ffff0b7224 */ /* 0x000fe200078e0006 */
[----:B------:R-:W-:Y:S01]  /*1fbb0*/  MOV R10, RZ ;  /* 0x000000ff000a7202 */ /* 0x000fe20000000f00 */
[----:B------:R-:W-:Y:S01]  /*1fbc0*/  IMAD.MOV.U32 R3, RZ, RZ, 0x181f ;  /* 0x0000181fff037424 */ /* 0x000fe200078e00ff */
[----:B------:R-:W-:Y:S02]  /*1fbd0*/  MOV R2, 0x1fbf0 ;  /* 0x0001fbf000027802 */ /* 0x000fe40000000f00 */
[----:B------:R-:W-:Y:S05]  /*1fbe0*/  CALL.REL.NOINC `($__internal_23_$__cuda_sm70_shflsync_idx_p) ;  /* 0x00000d2000007944 */ /* 0x000fea0003c00000 */
[----:B------:R-:W-:Y:S01]  /*1fbf0*/  MOV R8, R10 ;  /* 0x0000000a00087202 */ /* 0x000fe20000000f00 */
[----:B------:R-:W-:Y:S05]  /*1fc00*/  BRA `(.L_x_1593) ;  /* 0xffffd2e000007947 */ /* 0x000fea000383ffff */
.L_x_1524:
[----:B------:R-:W-:Y:S01]  /*1fc10*/  IMAD.MOV.U32 R11, RZ, RZ, R7 ;  /* 0x000000ffff0b7224 */ /* 0x000fe200078e0007 */
[----:B------:R-:W-:Y:S01]  /*1fc20*/  MOV R10, RZ ;  /* 0x000000ff000a7202 */ /* 0x000fe20000000f00 */
[----:B------:R-:W-:Y:S01]  /*1fc30*/  IMAD.MOV.U32 R3, RZ, RZ, 0x181f ;  /* 0x0000181fff037424 */ /* 0x000fe200078e00ff */
[----:B------:R-:W-:Y:S02]  /*1fc40*/  MOV R2, 0x1fc60 ;  /* 0x0001fc6000027802 */ /* 0x000fe40000000f00 */
[----:B-12---:R-:W-:Y:S05]  /*1fc50*/  CALL.REL.NOINC `($__internal_23_$__cuda_sm70_shflsync_idx_p) ;  /* 0x00000cb000007944 */ /* 0x006fea0003c00000 */
[----:B------:R-:W-:Y:S01]  /*1fc60*/  MOV R2, R10 ;  /* 0x0000000a00027202 */ /* 0x000fe20000000f00 */
[----:B------:R-:W-:Y:S05]  /*1fc70*/  BRA `(.L_x_1594) ;  /* 0xffffd29000007947 */ /* 0x000fea000383ffff */
.L_x_1525:
[----:B------:R-:W-:Y:S01]  /*1fc80*/  IMAD.MOV.U32 R11, RZ, RZ, R6 ;  /* 0x000000ffff0b7224 */ /* 0x000fe200078e0006 */
[----:B------:R-:W-:Y:S01]  /*1fc90*/  MOV R10, 0x1 ;  /* 0x00000001000a7802 */ /* 0x000fe20000000f00 */
[----:B--2---:R-:W-:Y:S01]  /*1fca0*/  IMAD.MOV.U32 R3, RZ, RZ, 0x181f ;  /* 0x0000181fff037424 */ /* 0x004fe200078e00ff */
[----:B------:R-:W-:-:S02]  /*1fcb0*/  MOV R2, 0x1fcd0 ;  /* 0x0001fcd000027802 */ /* 0x000fc40000000f00 */
[----:B-1-3--:R-:W-:Y:S05]  /*1fcc0*/  CALL.REL.NOINC `($__internal_23_$__cuda_sm70_shflsync_idx_p) ;  /* 0x00000c4000007944 */ /* 0x00afea0003c00000 */
        /* <DEDUP_REMOVED lines=8> */
.L_x_1526:
[----:B------:R-:W-:Y:S01]  /*1fd50*/  IMAD.MOV.U32 R11, RZ, RZ, R6 ;  /* 0x000000ffff0b7224 */ /* 0x000fe200078e0006 */
[----:B------:R-:W-:Y:S01]  /*1fd60*/  MOV R10, 0x2 ;  /* 0x00000002000a7802 */ /* 0x000fe20000000f00 */
[----:B-1----:R-:W-:Y:S01]  /*1fd70*/  IMAD.MOV.U32 R3, RZ, RZ, 0x181f ;  /* 0x0000181fff037424 */ /* 0x002fe200078e00ff */
[----:B------:R-:W-:Y:S02]  /*1fd80*/  MOV R2, 0x1fda0 ;  /* 0x0001fda000027802 */ /* 0x000fe40000000f00 */
[----:B---34-:R-:W-:Y:S05]  /*1fd90*/  CALL.REL.NOINC `($__internal_23_$__cuda_sm70_shflsync_idx_p) ;  /* 0x00000b7000007944 */ /* 0x018fea0003c00000 */
[----:B------:R-:W-:Y:S01]  /*1fda0*/  MOV R8, R10 ;  /* 0x0000000a00087202 */ /* 0x000fe20000000f00 */
[----:B------:R-:W-:Y:S05]  /*1fdb0*/  BRA `(.L_x_1596) ;  /* 0xffffd24000007947 */ /* 0x000fea000383ffff */
.L_x_1527:
[----:B------:R-:W-:Y:S01]  /*1fdc0*/  IMAD.MOV.U32 R11, RZ, RZ, R7 ;  /* 0x000000ffff0b7224 */ /* 0x000fe200078e0007 */
[----:B------:R-:W-:Y:S01]  /*1fdd0*/  MOV R10, 0x2 ;  /* 0x00000002000a7802 */ /* 0x000fe20000000f00 */
[----:B-1----:R-:W-:Y:S01]  /*1fde0*/  IMAD.MOV.U32 R3, RZ, RZ, 0x181f ;  /* 0x0000181fff037424 */ /* 0x002fe200078e00ff */
[----:B------:R-:W-:Y:S02]  /*1fdf0*/  MOV R2, 0x1fe10 ;  /* 0x0001fe1000027802 */ /* 0x000fe40000000f00 */
[----:B--234-:R-:W-:Y:S05]  /*1fe00*/  CALL.REL.NOINC `($__internal_23_$__cuda_sm70_shflsync_idx_p) ;  /* 0x00000b0000007944 */ /* 0x01cfea0003c00000 */
[----:B------:R-:W-:Y:S01]  /*1fe10*/  MOV R2, R10 ;  /* 0x0000000a00027202 */ /* 0x000fe20000000f00 */
[----:B------:R-:W-:Y:S05]  /*1fe20*/  BRA `(.L_x_1597) ;  /* 0xffffd1f000007947 */ /* 0x000fea000383ffff */
.L_x_1528:
        /* <DEDUP_REMOVED lines=13> */
.L_x_1529:
[----:B------:R-:W-:Y:S01]  /*1ff00*/  IMAD.MOV.U32 R11, RZ, RZ, R6 ;  /* 0x000000ffff0b7224 */ /* 0x000fe200078e0006 */
[----:B------:R-:W-:Y:S01]  /*1ff10*/  MOV R10, 0x4 ;  /* 0x00000004000a7802 */ /* 0x000fe20000000f00 */
[----:B--2---:R-:W-:Y:S01]  /*1ff20*/  IMAD.MOV.U32 R3, RZ, RZ, 0x181f ;  /* 0x0000181fff037424 */ /* 0x004fe200078e00ff */
[----:B------:R-:W-:Y:S02]  /*1ff30*/  MOV R2, 0x1ff50 ;  /* 0x0001ff5000027802 */ /* 0x000fe40000000f00 */
[----:B-1-34-:R-:W-:Y:S05]  /*1ff40*/  CALL.REL.NOINC `($__internal_23_$__cuda_sm70_shflsync_idx_p) ;  /* 0x000009c000007944 */ /* 0x01afea0003c00000 */
[----:B------:R-:W-:Y:S01]  /*1ff50*/  MOV R8, R10 ;  /* 0x0000000a00087202 */ /* 0x000fe20000000f00 */
[----:B------:R-:W-:Y:S05]  /*1ff60*/  BRA `(.L_x_1599) ;  /* 0xffffd1a000007947 */ /* 0x000fea000383ffff */
.L_x_1530:
[----:B------:R-:W-:Y:S01]  /*1ff70*/  IMAD.MOV.U32 R11, RZ, RZ, R7 ;  /* 0x000000ffff0b7224 */ /* 0x000fe200078e0007 */
[----:B------:R-:W-:Y:S01]  /*1ff80*/  MOV R10, 0x4 ;  /* 0x00000004000a7802 */ /* 0x000fe20000000f00 */
[----:B--2---:R-:W-:Y:S01]  /*1ff90*/  IMAD.MOV.U32 R3, RZ, RZ, 0x181f ;  /* 0x0000181fff037424 */ /* 0x004fe200078e00ff */
[----:B------:R-:W-:Y:S02]  /*1ffa0*/  MOV R2, 0x1ffc0 ;  /* 0x0001ffc000027802 */ /* 0x000fe40000000f00 */
[----:B-1-34-:R-:W-:Y:S05]  /*1ffb0*/  CALL.REL.NOINC `($__internal_23_$__cuda_sm70_shflsync_idx_p) ;  /* 0x0000095000007944 */ /* 0x01afea0003c00000 */
[----:B------:R-:W-:Y:S01]  /*1ffc0*/  MOV R2, R10 ;  /* 0x0000000a00027202 */ /* 0x000fe20000000f00 */
[----:B------:R-:W-:Y:S05]  /*1ffd0*/  BRA `(.L_x_1600) ;  /* 0xffffd15000007947 */ /* 0x000fea000383ffff */
.L_x_1531:
[----:B------:R-:W-:Y:S01]  /*1ffe0*/  IMAD.MOV.U32 R11, RZ, RZ, R6 ;  /* 0x000000ffff0b7224 */ /* 0x000fe200078e0006 */
[----:B------:R-:W-:Y:S01]  /*1fff0*/  MOV R10, 0x5 ;  /* 0x00000005000a7802 */ /* 0x000fe20000000f00 */
[----:B-1----:R-:W-:Y:S01]  /*20000*/  IMAD.MOV.U32 R3, RZ, RZ, 0x181f ;  /* 0x0000181fff037424 */ /* 0x002fe200078e00ff */
[----:B------:R-:W-:-:S02]  /*20010*/  MOV R2, 0x20030 ;  /* 0x0002003000027802 */ /* 0x000fc40000000f00 */
[----:B--234-:R-:W-:Y:S05]  /*20020*/  CALL.REL.NOINC `($__internal_23_$__cuda_sm70_shflsync_idx_p) ;  /* 0x000008e000007944 */ /* 0x01cfea0003c00000 */
        /* <DEDUP_REMOVED lines=8> */
.L_x_1532:
[----:B------:R-:W-:Y:S01]  /*200b0*/  IMAD.MOV.U32 R11, RZ, RZ, R6 ;  /* 0x000000ffff0b7224 */ /* 0x000fe200078e0006 */
[----:B------:R-:W-:Y:S01]  /*200c0*/  MOV R10, 0x6 ;  /* 0x00000006000a7802 */ /* 0x000fe20000000f00 */
[----:B--2---:R-:W-:Y:S01]  /*200d0*/  IMAD.MOV.U32 R3, RZ, RZ, 0x181f ;  /* 0x0000181fff037424 */ /* 0x004fe200078e00ff */
[----:B------:R-:W-:Y:S02]  /*200e0*/  MOV R2, 0x20100 ;  /* 0x0002010000027802 */ /* 0x000fe40000000f00 */
[----:B-1--4-:R-:W-:Y:S05]  /*200f0*/  CALL.REL.NOINC `($__internal_23_$__cuda_sm70_shflsync_idx_p) ;  /* 0x0000081000007944 */ /* 0x012fea0003c00000 */
[----:B------:R-:W-:Y:S01]  /*20100*/  MOV R8, R10 ;  /* 0x0000000a00087202 */ /* 0x000fe20000000f00 */
[----:B------:R-:W-:Y:S05]  /*20110*/  BRA `(.L_x_1602) ;  /* 0xffffd10000007947 */ /* 0x000fea000383ffff */
.L_x_1533:
[----:B------:R-:W-:Y:S01]  /*20120*/  IMAD.MOV.U32 R11, RZ, RZ, R7 ;  /* 0x000000ffff0b7224 */ /* 0x000fe200078e0007 */
[----:B------:R-:W-:Y:S01]  /*20130*/  MOV R10, 0x6 ;  /* 0x00000006000a7802 */ /* 0x000fe20000000f00 */
[----:B--2---:R-:W-:Y:S01]  /*20140*/  IMAD.MOV.U32 R3, RZ, RZ, 0x181f ;  /* 0x0000181fff037424 */ /* 0x004fe200078e00ff */
[----:B------:R-:W-:Y:S02]  /*20150*/  MOV R2, 0x20170 ;  /* 0x0002017000027802 */ /* 0x000fe40000000f00 */
[----:B-1-34-:R-:W-:Y:S05]  /*20160*/  CALL.REL.NOINC `($__internal_23_$__cuda_sm70_shflsync_idx_p) ;  /* 0x000007a000007944 */ /* 0x01afea0003c00000 */
[----:B------:R-:W-:Y:S01]  /*20170*/  MOV R2, R10 ;  /* 0x0000000a00027202 */ /* 0x000fe20000000f00 */
[----:B------:R-:W-:Y:S05]  /*20180*/  BRA `(.L_x_1603) ;  /* 0xffffd0b000007947 */ /* 0x000fea000383ffff */
.L_x_1534:
[----:B------:R-:W-:Y:S01]  /*20190*/  IMAD.MOV.U32 R11, RZ, RZ, R6 ;  /* 0x000000ffff0b7224 */ /* 0x000fe200078e0006 */
[----:B------:R-:W-:Y:S01]  /*201a0*/  MOV R10, 0x7 ;  /* 0x00000007000a7802 */ /* 0x000fe20000000f00 */
[----:B-1----:R-:W-:Y:S01]  /*201b0*/  IMAD.MOV.U32 R3, RZ, RZ, 0x181f ;  /* 0x0000181fff037424 */ /* 0x002fe200078e00ff */
[----:B------:R-:W-:-:S02]  /*201c0*/  MOV R2, 0x201e0 ;  /* 0x000201e000027802 */ /* 0x000fc40000000f00 */
[----:B--2-4-:R-:W-:Y:S05]  /*201d0*/  CALL.REL.NOINC `($__internal_23_$__cuda_sm70_shflsync_idx_p) ;  /* 0x0000073000007944 */ /* 0x014fea0003c00000 */
        /* <DEDUP_REMOVED lines=8> */
.L_x_1536:
[----:B------:R-:W-:Y:S01]  /*20260*/  IMAD.MOV.U32 R11, RZ, RZ, R45 ;  /* 0x000000ffff0b7224 */ /* 0x000fe200078e002d */
[----:B------:R-:W-:Y:S01]  /*20270*/  MOV R10, RZ ;  /* 0x000000ff000a7202 */ /* 0x000fe20000000f00 */
[----:B----4-:R-:W-:Y:S01]  /*20280*/  IMAD.MOV.U32 R3, RZ, RZ, 0x1f ;  /* 0x0000001fff037424 */ /* 0x010fe200078e00ff */
[----:B------:R-:W-:Y:S02]  /*20290*/  MOV R2, 0x202b0 ;  /* 0x000202b000027802 */ /* 0x000fe40000000f00 */
[----:B------:R-:W-:Y:S05]  /*202a0*/  CALL.REL.NOINC `($__internal_23_$__cuda_sm70_shflsync_idx_p) ;  /* 0x0000066000007944 */ /* 0x000fea0003c00000 */
[----:B------:R-:W-:Y:S01]  /*202b0*/  MOV R9, R10 ;  /* 0x0000000a00097202 */ /* 0x000fe20000000f00 */
[----:B------:R-:W-:Y:S05]  /*202c0*/  BRA `(.L_x_1605) ;  /* 0xffffd14000007947 */ /* 0x000fea000383ffff */
.L_x_1537:
[----:B------:R-:W-:Y:S01]  /*202d0*/  IMAD.MOV.U32 R11, RZ, RZ, R45 ;  /* 0x000000ffff0b7224 */ /* 0x000fe200078e002d */
[----:B------:R-:W-:Y:S01]  /*202e0*/  MOV R10, 0x1 ;  /* 0x00000001000a7802 */ /* 0x000fe20000000f00 */
[----:B----4-:R-:W-:Y:S01]  /*202f0*/  IMAD.MOV.U32 R3, RZ, RZ, 0x1f ;  /* 0x0000001fff037424 */ /* 0x010fe200078e00ff */
[----:B------:R-:W-:Y:S02]  /*20300*/  MOV R2, 0x20320 ;  /* 0x0002032000027802 */ /* 0x000fe40000000f00 */
[----:B-12---:R-:W-:Y:S05]  /*20310*/  CALL.REL.NOINC `($__internal_23_$__cuda_sm70_shflsync_idx_p) ;  /* 0x000005f000007944 */ /* 0x006fea0003c00000 */
[----:B------:R-:W-:Y:S01]  /*20320*/  MOV R8, R10 ;  /* 0x0000000a00087202 */ /* 0x000fe20000000f00 */
[----:B------:R-:W-:Y:S05]  /*20330*/  BRA `(.L_x_1606) ;  /* 0xffffd0f000007947 */ /* 0x000fea000383ffff */
.L_x_1538:
[----:B------:R-:W-:Y:S02]  /*20340*/  MOV R2, 0x1 ;  /* 0x0000000100027802 */ /* 0x000fe40000000f00 */
[----:B------:R-:W-:-:S02]  /*20350*/  MOV R3, 0x20370 ;  /* 0x0002037000037802 */ /* 0x000fc40000000f00 */
[----:B-123--:R-:W-:Y:S05]  /*20360*/  CALL.REL.NOINC `($__internal_24_$__cuda_sm70_shflsync_up_p) ;  /* 0x000005f000007944 */ /* 0x00efea0003c00000 */
[----:B------:R-:W-:Y:S05]  /*20370*/  BRA `(.L_x_1607) ;  /* 0xffffd1e000007947 */ /* 0x000fea000383ffff */
.L_x_1539:
[----:B------:R-:W-:Y:S02]  /*20380*/  MOV R2, 0x2 ;  /* 0x0000000200027802 */ /* 0x000fe40000000f00 */
[----:B------:R-:W-:-:S02]  /*20390*/  MOV R3, 0x203b0 ;  /* 0x000203b000037802 */ /* 0x000fc40000000f00 */
[----:B-12---:R-:W-:Y:S05]  /*203a0*/  CALL.REL.NOINC `($__internal_24_$__cuda_sm70_shflsync_up_p) ;  /* 0x000005b000007944 */ /* 0x006fea0003c00000 */
        /* <DEDUP_REMOVED lines=24> */
.L_x_1543:
[----:B------:R-:W-:Y:S02]  /*20530*/  MOV R2, 0x1 ;  /* 0x0000000100027802 */ /* 0x000fe40000000f00 */
[----:B------:R-:W-:Y:S02]  /*20540*/  MOV R3, 0x20560 ;  /* 0x0002056000037802 */ /* 0x000fe40000000f00 */
[----:B------:R-:W-:Y:S05]  /*20550*/  CALL.REL.NOINC `($__internal_24_$__cuda_sm70_shflsync_up_p) ;  /* 0x0000040000007944 */ /* 0x000fea0003c00000 */
[----:B------:R-:W-:Y:S01]  /*20560*/  MOV R2, R4 ;  /* 0x0000000400027202 */ /* 0x000fe20000000f00 */
[----:B------:R-:W-:Y:S05]  /*20570*/  BRA `(.L_x_1609) ;  /* 0xffffd24000007947 */ /* 0x000fea000383ffff */
.L_x_1544:
        /* <DEDUP_REMOVED lines=27> */
.L_x_1546:
[----:B------:R-:W-:Y:S02]  /*20730*/  SEL R0, RZ, 0x1, P0 ;  /* 0x00000001ff007807 */ /* 0x000fe40000000000 */
[----:B------:R-:W-:Y:S02]  /*20740*/  MOV R2, 0x20760 ;  /* 0x0002076000027802 */ /* 0x000fe40000000f00 */
[----:B---3--:R-:W-:Y:S05]  /*20750*/  CALL.REL.NOINC `($__internal_25_$__cuda_sm70_votesync_ballot) ;  /* 0x0000027000007944 */ /* 0x008fea0003c00000 */
[----:B------:R-:W-:Y:S01]  /*20760*/  MOV R5, R0 ;  /* 0x0000000000057202 */ /* 0x000fe20000000f00 */
[----:B------:R-:W-:Y:S05]  /*20770*/  BRA `(.L_x_1611) ;  /* 0xffffd1d000007947 */ /* 0x000fea000383ffff */
.L_x_1547:
[----:B------:R-:W-:Y:S01]  /*20780*/  IMAD.MOV.U32 R11, RZ, RZ, R6 ;  /* 0x000000ffff0b7224 */ /* 0x000fe200078e0006 */
[----:B------:R-:W-:Y:S01]  /*20790*/  MOV R10, R0 ;  /* 0x00000000000a7202 */ /* 0x000fe20000000f00 */
[----:B------:R-:W-:Y:S01]  /*207a0*/  IMAD.MOV.U32 R3, RZ, RZ, 0x1f ;  /* 0x0000001fff037424 */ /* 0x000fe200078e00ff */
[----:B-1----:R-:W-:Y:S02]  /*207b0*/  MOV R2, 0x207d0 ;  /* 0x000207d000027802 */ /* 0x002fe40000000f00 */
[----:B---3--:R-:W-:Y:S05]  /*207c0*/  CALL.REL.NOINC `($__internal_23_$__cuda_sm70_shflsync_idx_p) ;  /* 0x0000014000007944 */ /* 0x008fea0003c00000 */
[----:B------:R-:W-:Y:S01]  /*207d0*/  IMAD.MOV.U32 R12, RZ, RZ, R10 ;  /* 0x000000ffff0c7224 */ /* 0x000fe200078e000a */
[----:B------:R-:W-:Y:S01]  /*207e0*/  MOV R10, R0 ;  /* 0x00000000000a7202 */ /* 0x000fe20000000f00 */
[----:B------:R-:W-:Y:S01]  /*207f0*/  IMAD.MOV.U32 R11, RZ, RZ, R7 ;  /* 0x000000ffff0b7224 */ /* 0x000fe200078e0007 */
[----:B------:R-:W-:-:S02]  /*20800*/  MOV R3, 0x1f ;  /* 0x0000001f00037802 */ /* 0x000fc40000000f00 */
[----:B------:R-:W-:Y:S02]  /*20810*/  MOV R2, 0x20830 ;  /* 0x0002083000027802 */ /* 0x000fe40000000f00 */
[----:B------:R-:W-:Y:S05]  /*20820*/  CALL.REL.NOINC `($__internal_23_$__cuda_sm70_shflsync_idx_p) ;  /* 0x000000e000007944 */ /* 0x000fea0003c00000 */
[----:B------:R-:W-:Y:S01]  /*20830*/  MOV R7, R10 ;  /* 0x0000000a00077202 */ /* 0x000fe20000000f00 */
[----:B------:R-:W-:Y:S05]  /*20840*/  BRA `(.L_x_1612) ;  /* 0xffffd17000007947 */ /* 0x000fea000383ffff */
.L_x_1550:
[----:B------:R-:W-:Y:S01]  /*20850*/  IMAD.MOV.U32 R11, RZ, RZ, R4 ;  /* 0x000000ffff0b7224 */ /* 0x000fe200078e0004 */
[----:B------:R-:W-:Y:S01]  /*20860*/  MOV R10, R0 ;  /* 0x00000000000a7202 */ /* 0x000fe20000000f00 */
[----:B------:R-:W-:Y:S01]  /*20870*/  IMAD.MOV.U32 R3, RZ, RZ, 0x1f ;  /* 0x0000001fff037424 */ /* 0x000fe200078e00ff */
[----:B-1----:R-:W-:Y:S02]  /*20880*/  MOV R2, 0x208a0 ;  /* 0x000208a000027802 */ /* 0x002fe40000000f00 */
[----:B---34-:R-:W-:Y:S05]  /*20890*/  CALL.REL.NOINC `($__internal_23_$__cuda_sm70_shflsync_idx_p) ;  /* 0x0000007000007944 */ /* 0x018fea0003c00000 */
[----:B------:R-:W-:Y:S01]  /*208a0*/  MOV R13, R10 ;  /* 0x0000000a000d7202 */ /* 0x000fe20000000f00 */
[----:B------:R-:W-:Y:S05]  /*208b0*/  BRA `(.L_x_1549) ;  /* 0xffffd16000007947 */ /* 0x000fea000383ffff */
        .weak           $__internal_22_$__cuda_sm70_shflsync_bfly_p
        .type           $__internal_22_$__cuda_sm70_shflsync_bfly_p,@function
        .size           $__internal_22_$__cuda_sm70_shflsync_bfly_p,($__internal_23_$__cuda_sm70_shflsync_idx_p - $__internal_22_$__cuda_sm70_shflsync_bfly_p)
$__internal_22_$__cuda_sm70_shflsync_bfly_p:
[----:B------:R-:W-:Y:S01]  /*208c0*/  MOV R8, R3 ;  /* 0x0000000300087202 */ /* 0x000fe20000000f00 */
[----:B------:R-:W-:Y:S04]  /*208d0*/  WARPSYNC R10 ;  /* 0x0000000a00007348 */ /* 0x000fe80003800000 */
[----:B------:R-:W-:Y:S01]  /*208e0*/  MOV R9, 0x0 ;  /* 0x0000000000097802 */ /* 0x000fe20000000f00 */
[----:B------:R1:W2:Y:S03]  /*208f0*/  SHFL.BFLY PT, R0, R0, R7, R11 ;  /* 0x0c00000700007389 */ /* 0x0002a600000e000b */
[----:B------:R-:W-:Y:S05]  /*20900*/  RET.REL.NODEC R8 `(_ZN7cutlass13device_kernelIN5flash19enable_sm80_to_sm89INS1_16FlashAttnFwdSm80INS1_25CollectiveMainloopFwdSm80ILi4ELi1ELb0EN4cute5tupleIJNS5_1CILi128EEENS7_ILi80EEENS7_ILi64EEEEEELi64ENS_10bfloat16_tEfNS_4arch4Sm80ELb1ELb0ELb1ELb1ELb0ELb1ELb1ELb1EEENS1_21CollectiveEpilogueFwdINS6_IJS8_SA_S9_EEENS6_IJNS7_ILi1EEESI_SI_EEESC_SE_Li128ELb1ELb1ELb1ELb0EEENS1_36VarlenDynamicPersistentTileSchedulerILi128ELi80ELi128ELi128ELb1ELb1ELb0ELb1ELb1ELb1EEEEEEEEEvNT_6ParamsE) ;  /* 0xfffdf6f008007950 */ /* 0x000fea0003c3ffff */
        .weak           $__internal_23_$__cuda_sm70_shflsync_idx_p
        .type           $__internal_23_$__cuda_sm70_shflsync_idx_p,@function
        .size           $__internal_23_$__cuda_sm70_shflsync_idx_p,($__internal_24_$__cuda_sm70_shflsync_up_p - $__internal_23_$__cuda_sm70_shflsync_idx_p)
$__internal_23_$__cuda_sm70_shflsync_idx_p:
[----:B------:R-:W-:-:S04]  /*20910*/  MOV R44, 0xffffffff ;  /* 0xffffffff002c7802 */ /* 0x000fc80000000f00 */
[----:B------:R-:W-:Y:S04]  /*20920*/  WARPSYNC R44 ;  /* 0x0000002c00007348 */ /* 0x000fe80003800000 */
[----:B------:R1:W2:Y:S02]  /*20930*/  SHFL.IDX PT, R10, R11, R10, R3 ;  /* 0x0000000a0b0a7389 */ /* 0x0002a400000e0003 */
[----:B-1----:R-:W-:-:S04]  /*20940*/  MOV R3, 0x0 ;  /* 0x0000000000037802 */ /* 0x002fc80000000f00 */
[----:B--2---:R-:W-:Y:S05]  /*20950*/  RET.REL.NODEC R2 `(_ZN7cutlass13device_kernelIN5flash19enable_sm80_to_sm89INS1_16FlashAttnFwdSm80INS1_25CollectiveMainloopFwdSm80ILi4ELi1ELb0EN4cute5tupleIJNS5_1CILi128EEENS7_ILi80EEENS7_ILi64EEEEEELi64ENS_10bfloat16_tEfNS_4arch4Sm80ELb1ELb0ELb1ELb1ELb0ELb1ELb1ELb1EEENS1_21CollectiveEpilogueFwdINS6_IJS8_SA_S9_EEENS6_IJNS7_ILi1EEESI_SI_EEESC_SE_Li128ELb1ELb1ELb1ELb0EEENS1_36VarlenDynamicPersistentTileSchedulerILi128ELi80ELi128ELi128ELb1ELb1ELb0ELb1ELb1ELb1EEEEEEEEEvNT_6ParamsE) ;  /* 0xfffdf6a002007950 */ /* 0x004fea0003c3ffff */
        .weak           $__internal_24_$__cuda_sm70_shflsync_up_p
        .type           $__internal_24_$__cuda_sm70_shflsync_up_p,@function
        .size           $__internal_24_$__cuda_sm70_shflsync_up_p,($__internal_25_$__cuda_sm70_votesync_ballot - $__internal_24_$__cuda_sm70_shflsync_up_p)
$__internal_24_$__cuda_sm70_shflsync_up_p:
[----:B------:R-:W-:Y:S02]  /*20960*/  IMAD.MOV.U32 R4, RZ, RZ, RZ ;  /* 0x000000ffff047224 */ /* 0x000fe400078e00ff */
[----:B------:R-:W-:-:S04]  /*20970*/  IMAD.MOV.U32 R10, RZ, RZ, -0x1 ;  /* 0xffffffffff0a7424 */ /* 0x000fc800078e00ff */
[----:B------:R-:W-:Y:S04]  /*20980*/  WARPSYNC R10 ;  /* 0x0000000a00007348 */ /* 0x000fe80003800000 */
[----:B------:R1:W2:Y:S02]  /*20990*/  SHFL.UP PT, R4, R0, R2, R4 ;  /* 0x0400000200047389 */ /* 0x0002a400000e0004 */
[----:B-1----:R-:W-:Y:S02]  /*209a0*/  MOV R2, R3 ;  /* 0x0000000300027202 */ /* 0x002fe40000000f00 */
[----:B------:R-:W-:-:S04]  /*209b0*/  MOV R3, 0x0 ;  /* 0x0000000000037802 */ /* 0x000fc80000000f00 */
[----:B--2---:R-:W-:Y:S05]  /*209c0*/  RET.REL.NODEC R2 `(_ZN7cutlass13device_kernelIN5flash19enable_sm80_to_sm89INS1_16FlashAttnFwdSm80INS1_25CollectiveMainloopFwdSm80ILi4ELi1ELb0EN4cute5tupleIJNS5_1CILi128EEENS7_ILi80EEENS7_ILi64EEEEEELi64ENS_10bfloat16_tEfNS_4arch4Sm80ELb1ELb0ELb1ELb1ELb0ELb1ELb1ELb1EEENS1_21CollectiveEpilogueFwdINS6_IJS8_SA_S9_EEENS6_IJNS7_ILi1EEESI_SI_EEESC_SE_Li128ELb1ELb1ELb1ELb0EEENS1_36VarlenDynamicPersistentTileSchedulerILi128ELi80ELi128ELi128ELb1ELb1ELb0ELb1ELb1ELb1EEEEEEEEEvNT_6ParamsE) ;  /* 0xfffdf63002007950 */ /* 0x004fea0003c3ffff */
        .weak           $__internal_25_$__cuda_sm70_votesync_ballot
        .type           $__internal_25_$__cuda_sm70_votesync_ballot,@function
        .size           $__internal_25_$__cuda_sm70_votesync_ballot,(.L_x_1644 - $__internal_25_$__cuda_sm70_votesync_ballot)
$__internal_25_$__cuda_sm70_votesync_ballot:
[----:B------:R-:W-:Y:S01]  /*209d0*/  ISETP.NE.U32.AND P0, PT, R0, 0x1, PT ;  /* 0x000000010000780c */ /* 0x000fe20003f05070 */
[----:B------:R-:W-:-:S04]  /*209e0*/  IMAD.MOV.U32 R3, RZ, RZ, -0x1 ;  /* 0xffffffffff037424 */ /* 0x000fc800078e00ff */
[----:B------:R-:W-:Y:S08]  /*209f0*/  WARPSYNC R3 ;  /* 0x0000000300007348 */ /* 0x000ff00003800000 */
[----:B------:R-:W-:-:S04]  /*20a00*/  VOTE.ANY R0, PT, !P0 ;  /* 0x0000000000007806 */ /* 0x000fc800040e0100 */
[----:B------:R-:W-:Y:S01]  /*20a10*/  LOP3.LUT R0, R0, R3, RZ, 0xc0, !PT ;  /* 0x0000000300007212 */ /* 0x000fe200078ec0ff */
[----:B------:R-:W-:-:S04]  /*20a20*/  IMAD.MOV.U32 R3, RZ, RZ, 0x0 ;  /* 0x00000000ff037424 */ /* 0x000fc800078e00ff */
[----:B------:R-:W-:Y:S05]  /*20a30*/  RET.REL.NODEC R2 `(_ZN7cutlass13device_kernelIN5flash19enable_sm80_to_sm89INS1_16FlashAttnFwdSm80INS1_25CollectiveMainloopFwdSm80ILi4ELi1ELb0EN4cute5tupleIJNS5_1CILi128EEENS7_ILi80EEENS7_ILi64EEEEEELi64ENS_10bfloat16_tEfNS_4arch4Sm80ELb1ELb0ELb1ELb1ELb0ELb1ELb1ELb1EEENS1_21CollectiveEpilogueFwdINS6_IJS8_SA_S9_EEENS6_IJNS7_ILi1EEESI_SI_EEESC_SE_Li128ELb1ELb1ELb1ELb0EEENS1_36VarlenDynamicPersistentTileSchedulerILi128ELi80ELi128ELi128ELb1ELb1ELb0ELb1ELb1ELb1EEEEEEEEEvNT_6ParamsE) ;  /* 0xfffdf5c002007950 */ /* 0x000fea0003c3ffff */
.L_x_1613:
        /* <DEDUP_REMOVED lines=12> */
.L_x_1644:


//--------------------- .nv.shared._ZN7cutlass13device_kernelIN5flash19enable_sm80_to_sm89INS1_16FlashAttnFwdSm80INS1_25CollectiveMainloopFwdSm80ILi4ELi1ELb0EN4cute5tupleIJNS5_1CILi128EEENS7_ILi112EEENS7_ILi64EEEEEELi64ENS_10bfloat16_tEfNS_4arch4Sm80ELb0ELb0ELb1ELb0ELb0ELb0ELb1ELb1EEENS1_21CollectiveEpilogueFwdINS6_IJS8_SA_S9_EEENS6_IJNS7_ILi1EEESI_SI_EEESC_SE_Li128ELb0ELb1ELb1ELb0EEENS1_19SingleTileSchedulerILb0ELb1ELb1ELi128EEEEEEEEEvNT_6ParamsE --------------------------
	.section	.nv.shared._ZN7cutlass13device_kernelIN5flash19enable_sm80_to_sm89INS1_16FlashAttnFwdSm80INS1_25CollectiveMainloopFwdSm80ILi4ELi1ELb0EN4cute5tupleIJNS5_1CILi128EEENS7_ILi112EEENS7_ILi64EEEEEELi64ENS_10bfloat16_tEfNS_4arch4Sm80ELb0ELb0ELb1ELb0ELb0ELb0ELb1ELb1EEENS1_21CollectiveEpilogueFwdINS6_IJS8_SA_S9_EEENS6_IJNS7_ILi1EEESI_SI_EEESC_SE_Li128ELb0ELb1ELb1ELb0EEENS1_19SingleTileSchedulerILb0ELb1ELb1ELi128EEEEEEEEEvNT_6ParamsE,"aw",@nobits
	.sectionflags	@""
	.align	16


//--------------------- .nv.global                --------------------------
	.section	.nv.global,"aw",@nobits
.nv.global:
	.type		_ZN79_INTERNAL_b13ec3a6_43_flash_fwd_hdim64_bf16_split_softcap_sm80_cu_9949e2e8_46284cute1_E,@object
	.size		_ZN79_INTERNAL_b13ec3a6_43_flash_fwd_hdim64_bf16_split_softcap_sm80_cu_9949e2e8_46284cute1_E,(_ZN79_INTERNAL_b13ec3a6_43_flash_fwd_hdim64_bf16_split_softcap_sm80_cu_9949e2e8_46284cuda3std3__45__cpo6cbeginE - _ZN79_INTERNAL_b13ec3a6_43_flash_fwd_hdim64_bf16_split_softcap_sm80_cu_9949e2e8_46284cute1_E)
_ZN79_INTERNAL_b13ec3a6_43_flash_fwd_hdim64_bf16_split_softcap_sm80_cu_9949e2e8_46284cute1_E:
	.zero		1
	.type		_ZN79_INTERNAL_b13ec3a6_43_flash_fwd_hdim64_bf16_split_softcap_sm80_cu_9949e2e8_46284cuda3std3__45__cpo6cbeginE,@object
	.size		_ZN79_INTERNAL_b13ec3a6_43_flash_fwd_hdim64_bf16_split_softcap_sm80_cu_9949e2e8_46284cuda3std3__45__cpo6cbeginE,(_ZN79_INTERNAL_b13ec3a6_43_flash_fwd_hdim64_bf16_split_softcap_sm80_cu_9949e2e8_46284cuda3std3__48in_placeE - _ZN79_INTERNAL_b13ec3a6_43_flash_fwd_hdim64_bf16_split_softcap_sm80_cu_9949e2e8_46284cuda3std3__45__cpo6cbeginE)
_ZN79_INTERNAL_b13ec3a6_43_flash_fwd_hdim64_bf16_split_softcap_sm80_cu_9949e2e8_46284cuda3std3__45__cpo6cbeginE:
	.zero		1
	.type		_ZN79_INTERNAL_b13ec3a6_43_flash_fwd_hdim64_bf16_split_softcap_sm80_cu_9949e2e8_46284cuda3std3__48in_placeE,@object
	.size		_ZN79_INTERNAL_b13ec3a6_43_flash_fwd_hdim64_bf16_split_softcap_sm80_cu_9949e2e8_46284cuda3std3__48in_placeE,(_ZN79_INTERNAL_b13ec3a6_43_flash_fwd_hdim64_bf16_split_softcap_sm80_cu_9949e2e8_46284cuda3std6ranges3__45__cpo9iter_moveE - _ZN79_INTERNAL_b13ec3a6_43_flash_fwd_hdim64_bf16_split_softcap_sm80_cu_9949e2e8_46284cuda3std3__48in_placeE)
_ZN79_INTERNAL_b13ec3a6_43_flash_fwd_hdim64_bf16_split_softcap_sm80_cu_9949e2e8_46284cuda3std3__48in_placeE:
	.zero		1
	.type		_ZN79_INTERNAL_b13ec3a6_43_flash_fwd_hdim64_bf16_split_softcap_sm80_cu_9949e2e8_46284cuda3std6ranges3__45__cpo9iter_moveE,@object
	.size		_ZN79_INTERNAL_b13ec3a6_43_flash_fwd_hdim64_bf16_split_softcap_sm80_cu_9949e2e8_46284cuda3std6ranges3__45__cpo9iter_moveE,(_ZN79_INTERNAL_b13ec3a6_43_flash_fwd_hdim64_bf16_split_softcap_sm80_cu_9949e2e8_46284cuda3std3__45__cpo5beginE - _ZN79_INTERNAL_b13ec3a6_43_flash_fwd_hdim64_bf16_split_softcap_sm80_cu_9949e2e8_46284cuda3std6ranges3__45__cpo9iter_moveE)
_ZN79_INTERNAL_b13ec3a6_43_flash_fwd_hdim64_bf16_split_softcap_sm80_cu_9949e2e8_46284cuda3std6ranges3__45__cpo9iter_moveE:
	.zero		1
	.type		_ZN79_INTERNAL_b13ec3a6_43_flash_fwd_hdim64_bf16_split_softcap_sm80_cu_9949e2e8_46284cuda3std3__45__cpo5beginE,@object
	.size		_ZN79_INTERNAL_b13ec3a6_43_flash_fwd_hdim64_bf16_split_softcap_sm80_cu_9949e2e8_46284cuda3std3__45__cpo5beginE,(_ZN79_INTERNAL_b13ec3a6_43_flash_fwd_hdim64_bf16_split_softcap_sm80_cu_9949e2e8_46284cuda3std3__481_GLOBAL__N__b13ec3a6_43_flash_fwd_hdim64_bf16_split_softcap_sm80_cu_9949e2e8_46286ignoreE - _ZN79_INTERNAL_b13ec3a6_43_flash_fwd_hdim64_bf16_split_softcap_sm80_cu_9949e2e8_46284cuda3std3__45__cpo5beginE)
_ZN79_INTERNAL_b13ec3a6_43_flash_fwd_hdim64_bf16_split_softcap_sm80_cu_9949e2e8_46284cuda3std3__45__cpo5beginE:
	.zero		1
	.type		_ZN79_INTERNAL_b13ec3a6_43_flash_fwd_hdim64_bf16_split_softcap_sm80_cu_9949e2e8_46284cuda3std3__481_GLOBAL__N__b13ec3a6_43_flash_fwd_hdim64_bf16_split_softcap_sm80_cu_9949e2e8_46286ignoreE,@object
	.size		_ZN79_INTERNAL_b13ec3a6_43_flash_fwd_hdim64_bf16_split_softcap_sm80_cu_9949e2e8_46284cuda3std3__481_GLOBAL__N__b13ec3a6_43_flash_fwd_hdim64_bf16_split_softcap_sm80_cu_9949e2e8_46286ignoreE,(_ZN79_INTERNAL_b13ec3a6_43_flash_fwd_hdim64_bf16_split_softcap_sm80_cu_9949e2e8_46284cute7productE - _ZN79_INTERNAL_b13ec3a6_43_flash_fwd_hdim64_bf16_split_softcap_sm80_cu_9949e2e8_46284cuda3std3__481_GLOBAL__N__b13ec3a6_43_flash_fwd_hdim64_bf16_split_softcap_sm80_cu_9949e2e8_46286ignoreE)
_ZN79_INTERNAL_b13ec3a6_43_flash_fwd_hdim64_bf16_split_softcap_sm80_cu_9949e2e8_46284cuda3std3__481_GLOBAL__N__b13ec3a6_43_flash_fwd_hdim64_bf16_split_softcap_sm80_cu_9949e2e8_46286ignoreE:
	.zero		1
	.type		_ZN79_INTERNAL_b13ec3a6_43_flash_fwd_hdim64_bf16_split_softcap_sm80_cu_9949e2e8_46284cute7productE,@object
	.size		_ZN79_INTERNAL_b13ec3a6_43_flash_fwd_hdim64_bf16_split_softcap_sm80_cu_9949e2e8_46284cute7productE,(_ZN79_INTERNAL_b13ec3a6_43_flash_fwd_hdim64_bf16_split_softcap_sm80_cu_9949e2e8_46284cuda3std3__45__cpo3endE - _ZN79_INTERNAL_b13ec3a6_43_flash_fwd_hdim64_bf16_split_softcap_sm80_cu_9949e2e8_46284cute7productE)
_ZN79_INTERNAL_b13ec3a6_43_flash_fwd_hdim64_bf16_split_softcap_sm80_cu_9949e2e8_46284cute7productE:
	.zero		1
	.type		_ZN79_INTERNAL_b13ec3a6_43_flash_fwd_hdim64_bf16_split_softcap_sm80_cu_9949e2e8_46284cuda3std3__45__cpo3endE,@object
	.size		_ZN79_INTERNAL_b13ec3a6_43_flash_fwd_hdim64_bf16_split_softcap_sm80_cu_9949e2e8_46284cuda3std3__45__cpo3endE,(_ZN79_INTERNAL_b13ec3a6_43_flash_fwd_hdim64_bf16_split_softcap_sm80_cu_9949e2e8_46284cuda3std3__419piecewise_constructE - _ZN79_INTERNAL_b13ec3a6_43_flash_fwd_hdim64_bf16_split_softcap_sm80_cu_9949e2e8_46284cuda3std3__45__cpo3endE)
_ZN79_INTERNAL_b13ec3a6_43_flash_fwd_hdim64_bf16_split_softcap_sm80_cu_9949e2e8_46284cuda3std3__45__cpo3endE:
	.zero		1
	.type		_ZN79_INTERNAL_b13ec3a6_43_flash_fwd_hdim64_bf16_split_softcap_sm80_cu_9949e2e8_46284cuda3std3__419piecewise_constructE,@object
	.size		_ZN79_INTERNAL_b13ec3a6_43_flash_fwd_hdim64_bf16_split_softcap_sm80_cu_9949e2e8_46284cuda3std3__419piecewise_constructE,(_ZN79_INTERNAL_b13ec3a6_43_flash_fwd_hdim64_bf16_split_softcap_sm80_cu_9949e2e8_46284cuda3std3__45__cpo4cendE - _ZN79_INTERNAL_b13ec3a6_43_flash_fwd_hdim64_bf16_split_softcap_sm80_cu_9949e2e8_46284cuda3std3__419piecewise_constructE)
_ZN79_INTERNAL_b13ec3a6_43_flash_fwd_hdim64_bf16_split_softcap_sm80_cu_9949e2e8_46284cuda3std3__419piecewise_constructE:
	.zero		1
	.type		_ZN79_INTERNAL_b13ec3a6_43_flash_fwd_hdim64_bf16_split_softcap_sm80_cu_9949e2e8_46284cuda3std3__45__cpo4cendE,@object
	.size		_ZN79_INTERNAL_b13ec3a6_43_flash_fwd_hdim64_bf16_split_softcap_sm80_cu_9949e2e8_46284cuda3std3__45__cpo4cendE,(_ZN79_INTERNAL_b13ec3a6_43_flash_fwd_hdim64_bf16_split_softcap_sm80_cu_9949e2e8_46284cuda3std6ranges3__45__cpo4swapE - _ZN79_INTERNAL_b13ec3a6_43_flash_fwd_hdim64_bf16_split_softcap_sm80_cu_9949e2e8_46284cuda3std3__45__cpo4cendE)
_ZN79_INTERNAL_b13ec3a6_43_flash_fwd_hdim64_bf16_split_softcap_sm80_cu_9949e2e8_46284cuda3std3__45__cpo4cendE:
	.zero		1
	.type		_ZN79_INTERNAL_b13ec3a6_43_flash_fwd_hdim64_bf16_split_softcap_sm80_cu_9949e2e8_46284cuda3std6ranges3__45__cpo4swapE,@object
	.size		_ZN79_INTERNAL_b13ec3a6_43_flash_fwd_hdim64_bf16_split_softcap_sm80_cu_9949e2e8_46284cuda3std6ranges3__45__cpo4swapE,(.L_7 - _ZN79_INTERNAL_b13ec3a6_43_flash_fwd_hdim64_bf16_split_softcap_sm80_cu_9949e2e8_46284cuda3std6ranges3__45__cpo4swapE)
_ZN79_INTERNAL_b13ec3a6_43_flash_fwd_hdim64_bf16_split_softcap_sm80_cu_9949e2e8_46284cuda3std6ranges3__45__cpo4swapE:
	.zero		1
.L_7:


//--------------------- .nv.shared._ZN7cutlass13device_kernelIN5flash19enable_sm80_to_sm89INS1_16FlashAttnFwdSm80INS1_25CollectiveMainloopFwdSm80ILi4ELi1ELb0EN4cute5tupleIJNS5_1CILi128EEENS7_ILi80EEENS7_ILi64EEEEEELi64ENS_10bfloat16_tEfNS_4arch4Sm80ELb0ELb0ELb1ELb1ELb0ELb0ELb1ELb1EEENS1_21CollectiveEpilogueFwdINS6_IJS8_SA_S9_EEENS6_IJNS7_ILi1EEESI_SI_EEESC_SE_Li128ELb1ELb1ELb1ELb0EEENS1_36VarlenDynamicPersistentTileSchedulerILi128ELi80ELi128ELi128ELb1ELb1ELb0ELb0ELb1ELb1EEEEEEEEEvNT_6ParamsE --------------------------
	.section	.nv.shared._ZN7cutlass13device_kernelIN5flash19enable_sm80_to_sm89INS1_16FlashAttnFwdSm80INS1_25CollectiveMainloopFwdSm80ILi4ELi1ELb0EN4cute5tupleIJNS5_1CILi128EEENS7_ILi80EEENS7_ILi64EEEEEELi64ENS_10bfloat16_tEfNS_4arch4Sm80ELb0ELb0ELb1ELb1ELb0ELb0ELb1ELb1EEENS1_21CollectiveEpilogueFwdINS6_IJS8_SA_S9_EEENS6_IJNS7_ILi1EEESI_SI_EEESC_SE_Li128ELb1ELb1ELb1ELb0EEENS1_36VarlenDynamicPersistentTileSchedulerILi128ELi80ELi128ELi128ELb1ELb1ELb0ELb0ELb1ELb1EEEEEEEEEvNT_6ParamsE,"aw",@nobits
	.sectionflags	@""
	.align	16


//--------------------- .nv.shared._ZN7cutlass13device_kernelIN5flash19enable_sm80_to_sm89INS1_16FlashAttnFwdSm80INS1_25CollectiveMainloopFwdSm80ILi4ELi1ELb0EN4cute5tupleIJNS5_1CILi128EEENS7_ILi80EEENS7_ILi64EEEEEELi64ENS_10bfloat16_tEfNS_4arch4Sm80ELb0ELb0ELb1ELb1ELb0ELb1ELb1ELb1EEENS1_21CollectiveEpilogueFwdINS6_IJS8_SA_S9_EEENS6_IJNS7_ILi1EEESI_SI_EEESC_SE_Li128ELb1ELb1ELb1ELb0EEENS1_36VarlenDynamicPersistentTileSchedulerILi128ELi80ELi128ELi128ELb1ELb1ELb0ELb0ELb1ELb1EEEEEEEEEvNT_6ParamsE --------------------------
	.section	.nv.shared._ZN7cutlass13device_kernelIN5flash19enable_sm80_to_sm89INS1_16FlashAttnFwdSm80INS1_25CollectiveMainloopFwdSm80ILi4ELi1ELb0EN4cute5tupleIJNS5_1CILi128EEENS7_ILi80EEENS7_ILi64EEEEEELi64ENS_10bfloat16_tEfNS_4arch4Sm80ELb0ELb0ELb1ELb1ELb0ELb1ELb1ELb1EEENS1_21CollectiveEpilogueFwdINS6_IJS8_SA_S9_EEENS6_IJNS7_ILi1EEESI_SI_EEESC_SE_Li128ELb1ELb1ELb1ELb0EEENS1_36VarlenDynamicPersistentTileSchedulerILi128ELi80ELi128ELi128ELb1ELb1ELb0ELb0ELb1ELb1EEEEEEEEEvNT_6ParamsE,"aw",@nobits
	.sectionflags	@""
	.align	16


//--------------------- .nv.shared._ZN7cutlass13device_kernelIN5flash19enable_sm80_to_sm89INS1_16FlashAttnFwdSm80INS1_25CollectiveMainloopFwdSm80ILi4ELi1ELb0EN4cute5tupleIJNS5_1CILi128EEENS7_ILi96EEENS7_ILi64EEEEEELi64ENS_10bfloat16_tEfNS_4arch4Sm80ELb0ELb1ELb1ELb0ELb0ELb0ELb1ELb1EEENS1_21CollectiveEpilogueFwdINS6_IJS8_SA_S9_EEENS6_IJNS7_ILi1EEESI_SI_EEESC_SE_Li128ELb0ELb1ELb1ELb0EEENS1_19SingleTileSchedulerILb0ELb1ELb1ELi128EEEEEEEEEvNT_6ParamsE --------------------------
	.section	.nv.shared._ZN7cutlass13device_kernelIN5flash19enable_sm80_to_sm89INS1_16FlashAttnFwdSm80INS1_25CollectiveMainloopFwdSm80ILi4ELi1ELb0EN4cute5tupleIJNS5_1CILi128EEENS7_ILi96EEENS7_ILi64EEEEEELi64ENS_10bfloat16_tEfNS_4arch4Sm80ELb0ELb1ELb1ELb0ELb0ELb0ELb1ELb1EEENS1_21CollectiveEpilogueFwdINS6_IJS8_SA_S9_EEENS6_IJNS7_ILi1EEESI_SI_EEESC_SE_Li128ELb0ELb1ELb1ELb0EEENS1_19SingleTileSchedulerILb0ELb1ELb1ELi128EEEEEEEEEvNT_6ParamsE,"aw",@nobits
	.sectionflags	@""
	.align	16


//--------------------- .nv.shared._ZN7cutlass13device_kernelIN5flash19enable_sm80_to_sm89INS1_16FlashAttnFwdSm80INS1_25CollectiveMainloopFwdSm80ILi4ELi1ELb0EN4cute5tupleIJNS5_1CILi128EEENS7_ILi80EEENS7_ILi64EEEEEELi64ENS_10bfloat16_tEfNS_4arch4Sm80ELb0ELb1ELb1ELb1ELb0ELb0ELb1ELb1EEENS1_21CollectiveEpilogueFwdINS6_IJS8_SA_S9_EEENS6_IJNS7_ILi1EEESI_SI_EEESC_SE_Li128ELb1ELb1ELb1ELb0EEENS1_36VarlenDynamicPersistentTileSchedulerILi128ELi80ELi128ELi128ELb1ELb1ELb0ELb1ELb0ELb1EEEEEEEEEvNT_6ParamsE --------------------------
	.section	.nv.shared._ZN7cutlass13device_kernelIN5flash19enable_sm80_to_sm89INS1_16FlashAttnFwdSm80INS1_25CollectiveMainloopFwdSm80ILi4ELi1ELb0EN4cute5tupleIJNS5_1CILi128EEENS7_ILi80EEENS7_ILi64EEEEEELi64ENS_10bfloat16_tEfNS_4arch4Sm80ELb0ELb1ELb1ELb1ELb0ELb0ELb1ELb1EEENS1_21CollectiveEpilogueFwdINS6_IJS8_SA_S9_EEENS6_IJNS7_ILi1EEESI_SI_EEESC_SE_Li128ELb1ELb1ELb1ELb0EEENS1_36VarlenDynamicPersistentTileSchedulerILi128ELi80ELi128ELi128ELb1ELb1ELb0ELb1ELb0ELb1EEEEEEEEEvNT_6ParamsE,"aw",@nobits
	.sectionflags	@""
	.align	16


//--------------------- .nv.shared._ZN7cutlass13device_kernelIN5flash19enable_sm80_to_sm89INS1_16FlashAttnFwdSm80INS1_25CollectiveMainloopFwdSm80ILi4ELi1ELb0EN4cute5tupleIJNS5_1CILi128EEENS7_ILi80EEENS7_ILi64EEEEEELi64ENS_10bfloat16_tEfNS_4arch4Sm80ELb0ELb1ELb1ELb1ELb0ELb1ELb1ELb1EEENS1_21CollectiveEpilogueFwdINS6_IJS8_SA_S9_EEENS6_IJNS7_ILi1EEESI_SI_EEESC_SE_Li128ELb1ELb1ELb1ELb0EEENS1_36VarlenDynamicPersistentTileSchedulerILi128ELi80ELi128ELi128ELb1ELb1ELb0ELb1ELb0ELb1EEEEEEEEEvNT_6ParamsE --------------------------
	.section	.nv.shared._ZN7cutlass13device_kernelIN5flash19enable_sm80_to_sm89INS1_16FlashAttnFwdSm80INS1_25CollectiveMainloopFwdSm80ILi4ELi1ELb0EN4cute5tupleIJNS5_1CILi128EEENS7_ILi80EEENS7_ILi64EEEEEELi64ENS_10bfloat16_tEfNS_4arch4Sm80ELb0ELb1ELb1ELb1ELb0ELb1ELb1ELb1EEENS1_21CollectiveEpilogueFwdINS6_IJS8_SA_S9_EEENS6_IJNS7_ILi1EEESI_SI_EEESC_SE_Li128ELb1ELb1ELb1ELb0EEENS1_36VarlenDynamicPersistentTileSchedulerILi128ELi80ELi128ELi128ELb1ELb1ELb0ELb1ELb0ELb1EEEEEEEEEvNT_6ParamsE,"aw",@nobits
	.sectionflags	@""
	.align	16


//--------------------- .nv.shared._ZN7cutlass13device_kernelIN5flash19enable_sm80_to_sm89INS1_16FlashAttnFwdSm80INS1_25CollectiveMainloopFwdSm80ILi4ELi1ELb0EN4cute5tupleIJNS5_1CILi128EEENS7_ILi112EEENS7_ILi64EEEEEELi64ENS_10bfloat16_tEfNS_4arch4Sm80ELb1ELb0ELb1ELb0ELb0ELb0ELb1ELb1EEENS1_21CollectiveEpilogueFwdINS6_IJS8_SA_S9_EEENS6_IJNS7_ILi1EEESI_SI_EEESC_SE_Li128ELb0ELb1ELb1ELb0EEENS1_30DynamicPersistentTileSchedulerILi128ELi128ELb1ELb1ELb0EEEEEEEEEvNT_6ParamsE --------------------------
	.section	.nv.shared._ZN7cutlass13device_kernelIN5flash19enable_sm80_to_sm89INS1_16FlashAttnFwdSm80INS1_25CollectiveMainloopFwdSm80ILi4ELi1ELb0EN4cute5tupleIJNS5_1CILi128EEENS7_ILi112EEENS7_ILi64EEEEEELi64ENS_10bfloat16_tEfNS_4arch4Sm80ELb1ELb0ELb1ELb0ELb0ELb0ELb1ELb1EEENS1_21CollectiveEpilogueFwdINS6_IJS8_SA_S9_EEENS6_IJNS7_ILi1EEESI_SI_EEESC_SE_Li128ELb0ELb1ELb1ELb0EEENS1_30DynamicPersistentTileSchedulerILi128ELi128ELb1ELb1ELb0EEEEEEEEEvNT_6ParamsE,"aw",@nobits
	.sectionflags	@""
	.align	16


//--------------------- .nv.shared._ZN7cutlass13device_kernelIN5flash19enable_sm80_to_sm89INS1_16FlashAttnFwdSm80INS1_25CollectiveMainloopFwdSm80ILi4ELi1ELb0EN4cute5tupleIJNS5_1CILi128EEENS7_ILi80EEENS7_ILi64EEEEEELi64ENS_10bfloat16_tEfNS_4arch4Sm80ELb1ELb0ELb1ELb1ELb0ELb0ELb1ELb1EEENS1_21CollectiveEpilogueFwdINS6_IJS8_SA_S9_EEENS6_IJNS7_ILi1EEESI_SI_EEESC_SE_Li128ELb1ELb1ELb1ELb0EEENS1_36VarlenDynamicPersistentTileSchedulerILi128ELi80ELi128ELi128ELb1ELb1ELb0ELb1ELb1ELb1EEEEEEEEEvNT_6ParamsE --------------------------
	.section	.nv.shared._ZN7cutlass13device_kernelIN5flash19enable_sm80_to_sm89INS1_16FlashAttnFwdSm80INS1_25CollectiveMainloopFwdSm80ILi4ELi1ELb0EN4cute5tupleIJNS5_1CILi128EEENS7_ILi80EEENS7_ILi64EEEEEELi64ENS_10bfloat16_tEfNS_4arch4Sm80ELb1ELb0ELb1ELb1ELb0ELb0ELb1ELb1EEENS1_21CollectiveEpilogueFwdINS6_IJS8_SA_S9_EEENS6_IJNS7_ILi1EEESI_SI_EEESC_SE_Li128ELb1ELb1ELb1ELb0EEENS1_36VarlenDynamicPersistentTileSchedulerILi128ELi80ELi128ELi128ELb1ELb1ELb0ELb1ELb1ELb1EEEEEEEEEvNT_6ParamsE,"aw",@nobits
	.sectionflags	@""
	.align	16


//--------------------- .nv.shared._ZN7cutlass13device_kernelIN5flash19enable_sm80_to_sm89INS1_16FlashAttnFwdSm80INS1_25CollectiveMainloopFwdSm80ILi4ELi1ELb0EN4cute5tupleIJNS5_1CILi128EEENS7_ILi80EEENS7_ILi64EEEEEELi64ENS_10bfloat16_tEfNS_4arch4Sm80ELb1ELb0ELb1ELb1ELb0ELb1ELb1ELb1EEENS1_21CollectiveEpilogueFwdINS6_IJS8_SA_S9_EEENS6_IJNS7_ILi1EEESI_SI_EEESC_SE_Li128ELb1ELb1ELb1ELb0EEENS1_36VarlenDynamicPersistentTileSchedulerILi128ELi80ELi128ELi128ELb1ELb1ELb0ELb1ELb1ELb1EEEEEEEEEvNT_6ParamsE --------------------------
	.section	.nv.shared._ZN7cutlass13device_kernelIN5flash19enable_sm80_to_sm89INS1_16FlashAttnFwdSm80INS1_25CollectiveMainloopFwdSm80ILi4ELi1ELb0EN4cute5tupleIJNS5_1CILi128EEENS7_ILi80EEENS7_ILi64EEEEEELi64ENS_10bfloat16_tEfNS_4arch4Sm80ELb1ELb0ELb1ELb1ELb0ELb1ELb1ELb1EEENS1_21CollectiveEpilogueFwdINS6_IJS8_SA_S9_EEENS6_IJNS7_ILi1EEESI_SI_EEESC_SE_Li128ELb1ELb1ELb1ELb0EEENS1_36VarlenDynamicPersistentTileSchedulerILi128ELi80ELi128ELi128ELb1ELb1ELb0ELb1ELb1ELb1EEEEEEEEEvNT_6ParamsE,"aw",@nobits
	.sectionflags	@""
	.align	16
